	.target	sm_90a

	.elftype	@"ET_EXEC"


//--------------------- .note.nv.tkinfo           --------------------------
	.section	.note.nv.tkinfo,"",@"SHT_NOTE"
	.sectionflags	@"SHF_NOTE_NV_TKINFO"
	.tkinfo
        /*0018*/ 	.word	0x00000002
        /*0030*/ 	.string	""
        /*0030*/ 	.string	"ptxas"
        /*0030*/ 	.string	"Cuda compilation tools, release 13.0, V13.0.88"
        /*0030*/ 	.string	"Build cuda_13.0.r13.0/compiler.36424714_0"
        /*0030*/ 	.string	"-arch sm_90a -m 64 "



//--------------------- .note.nv.cuinfo           --------------------------
	.section	.note.nv.cuinfo,"",@"SHT_NOTE"
	.sectionflags	@"SHF_NOTE_NV_CUINFO"
        /*0018*/ 	.short	0x0002
        /*001a*/ 	.short	0x005a
        /*001c*/ 	.short	0x0082
	.zero		2


//--------------------- .nv.info                  --------------------------
	.section	.nv.info,"",@"SHT_CUDA_INFO"
	.align	4


	//----- nvinfo : EIATTR_REGCOUNT
	.align		4
        /*0000*/ 	.byte	0x04, 0x2f
        /*0002*/ 	.short	(.L_27 - .L_26)
	.align		4
.L_26:
        /*0004*/ 	.word	index@(_ZN7cutlass13device_kernelIN5flash11enable_sm90INS1_16FlashAttnFwdSm90INS1_25CollectiveMainloopFwdSm90ILi2EN4cute5tupleIJNS5_1CILi1EEES8_S8_EEENS6_IJNS7_ILi128EEENS7_ILi160EEENS7_ILi192EEEEEELi128ENS_12float_e4m3_tEfNS_4arch4Sm90ELb1ELb0ELb1ELb1ELb0ELb1ELb0ELb1ELb1ELb0ELb0ELb0EEENS1_21CollectiveEpilogueFwdINS6_IJSA_SA_SB_EEES9_NS_10bfloat16_tESG_Li256ELb1ELb0ELb0ELb1EEENS1_36VarlenDynamicPersistentTileSchedulerILi128ELi160ELi256ELi128ELb0ELb0ELb1ELb1ELb1ELb1EEEEEEEEEvNT_6ParamsE)
        /*0008*/ 	.word	0x000000a8


	//----- nvinfo : EIATTR_FRAME_SIZE
	.align		4
.L_27:
        /*000c*/ 	.byte	0x04, 0x11
        /*000e*/ 	.short	(.L_29 - .L_28)
	.align		4
.L_28:
        /*0010*/ 	.word	index@(_ZN7cutlass13device_kernelIN5flash11enable_sm90INS1_16FlashAttnFwdSm90INS1_25CollectiveMainloopFwdSm90ILi2EN4cute5tupleIJNS5_1CILi1EEES8_S8_EEENS6_IJNS7_ILi128EEENS7_ILi160EEENS7_ILi192EEEEEELi128ENS_12float_e4m3_tEfNS_4arch4Sm90ELb1ELb0ELb1ELb1ELb0ELb1ELb0ELb1ELb1ELb0ELb0ELb0EEENS1_21CollectiveEpilogueFwdINS6_IJSA_SA_SB_EEES9_NS_10bfloat16_tESG_Li256ELb1ELb0ELb0ELb1EEENS1_36VarlenDynamicPersistentTileSchedulerILi128ELi160ELi256ELi128ELb0ELb0ELb1ELb1ELb1ELb1EEEEEEEEEvNT_6ParamsE)
        /*0014*/ 	.word	0x00000040


	//----- nvinfo : EIATTR_REGCOUNT
	.align		4
.L_29:
        /*0018*/ 	.byte	0x04, 0x2f
        /*001a*/ 	.short	(.L_31 - .L_30)
	.align		4
.L_30:
        /*001c*/ 	.word	index@(_ZN7cutlass13device_kernelIN5flash11enable_sm90INS1_16FlashAttnFwdSm90INS1_25CollectiveMainloopFwdSm90ILi2EN4cute5tupleIJNS5_1CILi1EEES8_S8_EEENS6_IJNS7_ILi128EEENS7_ILi160EEENS7_ILi192EEEEEELi128ENS_12float_e4m3_tEfNS_4arch4Sm90ELb1ELb0ELb1ELb1ELb0ELb0ELb0ELb1ELb1ELb0ELb0ELb0EEENS1_21CollectiveEpilogueFwdINS6_IJSA_SA_SB_EEES9_NS_10bfloat16_tESG_Li256ELb1ELb0ELb0ELb1EEENS1_36VarlenDynamicPersistentTileSchedulerILi128ELi160ELi256ELi128ELb0ELb0ELb1ELb1ELb1ELb1EEEEEEEEEvNT_6ParamsE)
        /*0020*/ 	.word	0x000000a8


	//----- nvinfo : EIATTR_FRAME_SIZE
	.align		4
.L_31:
        /*0024*/ 	.byte	0x04, 0x11
        /*0026*/ 	.short	(.L_33 - .L_32)
	.align		4
.L_32:
        /*0028*/ 	.word	index@(_ZN7cutlass13device_kernelIN5flash11enable_sm90INS1_16FlashAttnFwdSm90INS1_25CollectiveMainloopFwdSm90ILi2EN4cute5tupleIJNS5_1CILi1EEES8_S8_EEENS6_IJNS7_ILi128EEENS7_ILi160EEENS7_ILi192EEEEEELi128ENS_12float_e4m3_tEfNS_4arch4Sm90ELb1ELb0ELb1ELb1ELb0ELb0ELb0ELb1ELb1ELb0ELb0ELb0EEENS1_21CollectiveEpilogueFwdINS6_IJSA_SA_SB_EEES9_NS_10bfloat16_tESG_Li256ELb1ELb0ELb0ELb1EEENS1_36VarlenDynamicPersistentTileSchedulerILi128ELi160ELi256ELi128ELb0ELb0ELb1ELb1ELb1ELb1EEEEEEEEEvNT_6ParamsE)
        /*002c*/ 	.word	0x00000038


	//----- nvinfo : EIATTR_REGCOUNT
	.align		4
.L_33:
        /*0030*/ 	.byte	0x04, 0x2f
        /*0032*/ 	.short	(.L_35 - .L_34)
	.align		4
.L_34:
        /*0034*/ 	.word	index@(_ZN7cutlass13device_kernelIN5flash11enable_sm90INS1_16FlashAttnFwdSm90INS1_25CollectiveMainloopFwdSm90ILi2EN4cute5tupleIJNS5_1CILi1EEES8_S8_EEENS6_IJNS7_ILi128EEENS7_ILi160EEENS7_ILi192EEEEEELi128ENS_12float_e4m3_tEfNS_4arch4Sm90ELb1ELb0ELb1ELb0ELb0ELb0ELb0ELb1ELb1ELb0ELb0ELb0EEENS1_21CollectiveEpilogueFwdINS6_IJSA_SA_SB_EEES9_NS_10bfloat16_tESG_Li256ELb0ELb0ELb0ELb1EEENS1_30DynamicPersistentTileSchedulerILi256ELi128ELb0ELb0ELb1EEEEEEEEEvNT_6ParamsE)
        /*0038*/ 	.word	0x000000a8


	//----- nvinfo : EIATTR_FRAME_SIZE
	.align		4
.L_35:
        /*003c*/ 	.byte	0x04, 0x11
        /*003e*/ 	.short	(.L_37 - .L_36)
	.align		4
.L_36:
        /*0040*/ 	.word	index@(_ZN7cutlass13device_kernelIN5flash11enable_sm90INS1_16FlashAttnFwdSm90INS1_25CollectiveMainloopFwdSm90ILi2EN4cute5tupleIJNS5_1CILi1EEES8_S8_EEENS6_IJNS7_ILi128EEENS7_ILi160EEENS7_ILi192EEEEEELi128ENS_12float_e4m3_tEfNS_4arch4Sm90ELb1ELb0ELb1ELb0ELb0ELb0ELb0ELb1ELb1ELb0ELb0ELb0EEENS1_21CollectiveEpilogueFwdINS6_IJSA_SA_SB_EEES9_NS_10bfloat16_tESG_Li256ELb0ELb0ELb0ELb1EEENS1_30DynamicPersistentTileSchedulerILi256ELi128ELb0ELb0ELb1EEEEEEEEEvNT_6ParamsE)
        /*0044*/ 	.word	0x00000030


	//----- nvinfo : EIATTR_REGCOUNT
	.align		4
.L_37:
        /*0048*/ 	.byte	0x04, 0x2f
        /*004a*/ 	.short	(.L_39 - .L_38)
	.align		4
.L_38:
        /*004c*/ 	.word	index@(_ZN7cutlass13device_kernelIN5flash11enable_sm90INS1_16FlashAttnFwdSm90INS1_25CollectiveMainloopFwdSm90ILi2EN4cute5tupleIJNS5_1CILi1EEES8_S8_EEENS6_IJNS7_ILi128EEESA_NS7_ILi192EEEEEELi128ENS_12float_e4m3_tEfNS_4arch4Sm90ELb0ELb1ELb1ELb1ELb0ELb1ELb0ELb1ELb1ELb0ELb0ELb0EEENS1_21CollectiveEpilogueFwdINS6_IJSA_SA_SA_EEES9_NS_10bfloat16_tESF_Li256ELb1ELb0ELb0ELb1EEENS1_36VarlenDynamicPersistentTileSchedulerILi128ELi128ELi256ELi128ELb0ELb0ELb1ELb1ELb0ELb1EEEEEEEEEvNT_6ParamsE)
        /*0050*/ 	.word	0x000000a8


	//----- nvinfo : EIATTR_FRAME_SIZE
	.align		4
.L_39:
        /*0054*/ 	.byte	0x04, 0x11
        /*0056*/ 	.short	(.L_41 - .L_40)
	.align		4
.L_40:
        /*0058*/ 	.word	index@(_ZN7cutlass13device_kernelIN5flash11enable_sm90INS1_16FlashAttnFwdSm90INS1_25CollectiveMainloopFwdSm90ILi2EN4cute5tupleIJNS5_1CILi1EEES8_S8_EEENS6_IJNS7_ILi128EEESA_NS7_ILi192EEEEEELi128ENS_12float_e4m3_tEfNS_4arch4Sm90ELb0ELb1ELb1ELb1ELb0ELb1ELb0ELb1ELb1ELb0ELb0ELb0EEENS1_21CollectiveEpilogueFwdINS6_IJSA_SA_SA_EEES9_NS_10bfloat16_tESF_Li256ELb1ELb0ELb0ELb1EEENS1_36VarlenDynamicPersistentTileSchedulerILi128ELi128ELi256ELi128ELb0ELb0ELb1ELb1ELb0ELb1EEEEEEEEEvNT_6ParamsE)
        /*005c*/ 	.word	0x00000048


	//----- nvinfo : EIATTR_REGCOUNT
	.align		4
.L_41:
        /*0060*/ 	.byte	0x04, 0x2f
        /*0062*/ 	.short	(.L_43 - .L_42)
	.align		4
.L_42:
        /*0064*/ 	.word	index@(_ZN7cutlass13device_kernelIN5flash11enable_sm90INS1_16FlashAttnFwdSm90INS1_25CollectiveMainloopFwdSm90ILi2EN4cute5tupleIJNS5_1CILi1EEES8_S8_EEENS6_IJNS7_ILi128EEESA_NS7_ILi192EEEEEELi128ENS_12float_e4m3_tEfNS_4arch4Sm90ELb0ELb1ELb1ELb1ELb0ELb0ELb0ELb1ELb1ELb0ELb0ELb0EEENS1_21CollectiveEpilogueFwdINS6_IJSA_SA_SA_EEES9_NS_10bfloat16_tESF_Li256ELb1ELb0ELb0ELb1EEENS1_36VarlenDynamicPersistentTileSchedulerILi128ELi128ELi256ELi128ELb0ELb0ELb1ELb1ELb0ELb1EEEEEEEEEvNT_6ParamsE)
        /*0068*/ 	.word	0x000000a8


	//----- nvinfo : EIATTR_FRAME_SIZE
	.align		4
.L_43:
        /*006c*/ 	.byte	0x04, 0x11
        /*006e*/ 	.short	(.L_45 - .L_44)
	.align		4
.L_44:
        /*0070*/ 	.word	index@(_ZN7cutlass13device_kernelIN5flash11enable_sm90INS1_16FlashAttnFwdSm90INS1_25CollectiveMainloopFwdSm90ILi2EN4cute5tupleIJNS5_1CILi1EEES8_S8_EEENS6_IJNS7_ILi128EEESA_NS7_ILi192EEEEEELi128ENS_12float_e4m3_tEfNS_4arch4Sm90ELb0ELb1ELb1ELb1ELb0ELb0ELb0ELb1ELb1ELb0ELb0ELb0EEENS1_21CollectiveEpilogueFwdINS6_IJSA_SA_SA_EEES9_NS_10bfloat16_tESF_Li256ELb1ELb0ELb0ELb1EEENS1_36VarlenDynamicPersistentTileSchedulerILi128ELi128ELi256ELi128ELb0ELb0ELb1ELb1ELb0ELb1EEEEEEEEEvNT_6ParamsE)
        /*0074*/ 	.word	0x00000040


	//----- nvinfo : EIATTR_REGCOUNT
	.align		4
.L_45:
        /*0078*/ 	.byte	0x04, 0x2f
        /*007a*/ 	.short	(.L_47 - .L_46)
	.align		4
.L_46:
        /*007c*/ 	.word	index@(_ZN7cutlass13device_kernelIN5flash11enable_sm90INS1_16FlashAttnFwdSm90INS1_25CollectiveMainloopFwdSm90ILi2EN4cute5tupleIJNS5_1CILi1EEES8_S8_EEENS6_IJNS7_ILi128EEESA_NS7_ILi192EEEEEELi128ENS_12float_e4m3_tEfNS_4arch4Sm90ELb0ELb1ELb1ELb0ELb0ELb0ELb0ELb1ELb1ELb0ELb0ELb0EEENS1_21CollectiveEpilogueFwdINS6_IJSA_SA_SA_EEES9_NS_10bfloat16_tESF_Li256ELb0ELb0ELb0ELb1EEENS1_30DynamicPersistentTileSchedulerILi256ELi128ELb0ELb0ELb1EEEEEEEEEvNT_6ParamsE)
        /*0080*/ 	.word	0x000000a8


	//----- nvinfo : EIATTR_FRAME_SIZE
	.align		4
.L_47:
        /*0084*/ 	.byte	0x04, 0x11
        /*0086*/ 	.short	(.L_49 - .L_48)
	.align		4
.L_48:
        /*0088*/ 	.word	index@(_ZN7cutlass13device_kernelIN5flash11enable_sm90INS1_16FlashAttnFwdSm90INS1_25CollectiveMainloopFwdSm90ILi2EN4cute5tupleIJNS5_1CILi1EEES8_S8_EEENS6_IJNS7_ILi128EEESA_NS7_ILi192EEEEEELi128ENS_12float_e4m3_tEfNS_4arch4Sm90ELb0ELb1ELb1ELb0ELb0ELb0ELb0ELb1ELb1ELb0ELb0ELb0EEENS1_21CollectiveEpilogueFwdINS6_IJSA_SA_SA_EEES9_NS_10bfloat16_tESF_Li256ELb0ELb0ELb0ELb1EEENS1_30DynamicPersistentTileSchedulerILi256ELi128ELb0ELb0ELb1EEEEEEEEEvNT_6ParamsE)
        /*008c*/ 	.word	0x00000038


	//----- nvinfo : EIATTR_REGCOUNT
	.align		4
.L_49:
        /*0090*/ 	.byte	0x04, 0x2f
        /*0092*/ 	.short	(.L_51 - .L_50)
	.align		4
.L_50:
        /*0094*/ 	.word	index@(_ZN7cutlass13device_kernelIN5flash11enable_sm90INS1_16FlashAttnFwdSm90INS1_25CollectiveMainloopFwdSm90ILi2EN4cute5tupleIJNS5_1CILi1EEES8_S8_EEENS6_IJNS7_ILi128EEENS7_ILi160EEENS7_ILi192EEEEEELi128ENS_12float_e4m3_tEfNS_4arch4Sm90ELb0ELb0ELb1ELb1ELb0ELb1ELb0ELb1ELb1ELb0ELb0ELb0EEENS1_21CollectiveEpilogueFwdINS6_IJSA_SA_SB_EEES9_NS_10bfloat16_tESG_Li256ELb1ELb0ELb0ELb1EEENS1_36VarlenDynamicPersistentTileSchedulerILi128ELi160ELi256ELi128ELb0ELb0ELb1ELb0ELb1ELb1EEEEEEEEEvNT_6ParamsE)
        /*0098*/ 	.word	0x000000a8


	//----- nvinfo : EIATTR_FRAME_SIZE
	.align		4
.L_51:
        /*009c*/ 	.byte	0x04, 0x11
        /*009e*/ 	.short	(.L_53 - .L_52)
	.align		4
.L_52:
        /*00a0*/ 	.word	index@(_ZN7cutlass13device_kernelIN5flash11enable_sm90INS1_16FlashAttnFwdSm90INS1_25CollectiveMainloopFwdSm90ILi2EN4cute5tupleIJNS5_1CILi1EEES8_S8_EEENS6_IJNS7_ILi128EEENS7_ILi160EEENS7_ILi192EEEEEELi128ENS_12float_e4m3_tEfNS_4arch4Sm90ELb0ELb0ELb1ELb1ELb0ELb1ELb0ELb1ELb1ELb0ELb0ELb0EEENS1_21CollectiveEpilogueFwdINS6_IJSA_SA_SB_EEES9_NS_10bfloat16_tESG_Li256ELb1ELb0ELb0ELb1EEENS1_36VarlenDynamicPersistentTileSchedulerILi128ELi160ELi256ELi128ELb0ELb0ELb1ELb0ELb1ELb1EEEEEEEEEvNT_6ParamsE)
        /*00a4*/ 	.word	0x00000048


	//----- nvinfo : EIATTR_REGCOUNT
	.align		4
.L_53:
        /*00a8*/ 	.byte	0x04, 0x2f
        /*00aa*/ 	.short	(.L_55 - .L_54)
	.align		4
.L_54:
        /*00ac*/ 	.word	index@(_ZN7cutlass13device_kernelIN5flash11enable_sm90INS1_16FlashAttnFwdSm90INS1_25CollectiveMainloopFwdSm90ILi2EN4cute5tupleIJNS5_1CILi1EEES8_S8_EEENS6_IJNS7_ILi128EEENS7_ILi160EEENS7_ILi192EEEEEELi128ENS_12float_e4m3_tEfNS_4arch4Sm90ELb0ELb0ELb1ELb1ELb0ELb0ELb0ELb1ELb1ELb0ELb0ELb0EEENS1_21CollectiveEpilogueFwdINS6_IJSA_SA_SB_EEES9_NS_10bfloat16_tESG_Li256ELb1ELb0ELb0ELb1EEENS1_36VarlenDynamicPersistentTileSchedulerILi128ELi160ELi256ELi128ELb0ELb0ELb1ELb0ELb1ELb1EEEEEEEEEvNT_6ParamsE)
        /*00b0*/ 	.word	0x000000a8


	//----- nvinfo : EIATTR_FRAME_SIZE
	.align		4
.L_55:
        /*00b4*/ 	.byte	0x04, 0x11
        /*00b6*/ 	.short	(.L_57 - .L_56)
	.align		4
.L_56:
        /*00b8*/ 	.word	index@(_ZN7cutlass13device_kernelIN5flash11enable_sm90INS1_16FlashAttnFwdSm90INS1_25CollectiveMainloopFwdSm90ILi2EN4cute5tupleIJNS5_1CILi1EEES8_S8_EEENS6_IJNS7_ILi128EEENS7_ILi160EEENS7_ILi192EEEEEELi128ENS_12float_e4m3_tEfNS_4arch4Sm90ELb0ELb0ELb1ELb1ELb0ELb0ELb0ELb1ELb1ELb0ELb0ELb0EEENS1_21CollectiveEpilogueFwdINS6_IJSA_SA_SB_EEES9_NS_10bfloat16_tESG_Li256ELb1ELb0ELb0ELb1EEENS1_36VarlenDynamicPersistentTileSchedulerILi128ELi160ELi256ELi128ELb0ELb0ELb1ELb0ELb1ELb1EEEEEEEEEvNT_6ParamsE)
        /*00bc*/ 	.word	0x00000038


	//----- nvinfo : EIATTR_REGCOUNT
	.align		4
.L_57:
        /*00c0*/ 	.byte	0x04, 0x2f
        /*00c2*/ 	.short	(.L_59 - .L_58)
	.align		4
.L_58:
        /*00c4*/ 	.word	index@(_ZN7cutlass13device_kernelIN5flash11enable_sm90INS1_16FlashAttnFwdSm90INS1_25CollectiveMainloopFwdSm90ILi2EN4cute5tupleIJNS5_1CILi2EEENS7_ILi1EEES9_EEENS6_IJNS7_ILi128EEENS7_ILi160EEENS7_ILi192EEEEEELi128ENS_12float_e4m3_tEfNS_4arch4Sm90ELb0ELb0ELb1ELb0ELb0ELb0ELb0ELb1ELb1ELb0ELb0ELb0EEENS1_21CollectiveEpilogueFwdINS6_IJSB_SB_SC_EEESA_NS_10bfloat16_tESH_Li256ELb0ELb0ELb0ELb1EEENS1_29StaticPersistentTileSchedulerILb0EEEEEEEEEvNT_6ParamsE)
        /*00c8*/ 	.word	0x000000a8


	//----- nvinfo : EIATTR_FRAME_SIZE
	.align		4
.L_59:
        /*00cc*/ 	.byte	0x04, 0x11
        /*00ce*/ 	.short	(.L_61 - .L_60)
	.align		4
.L_60:
        /*00d0*/ 	.word	index@(_ZN7cutlass13device_kernelIN5flash11enable_sm90INS1_16FlashAttnFwdSm90INS1_25CollectiveMainloopFwdSm90ILi2EN4cute5tupleIJNS5_1CILi2EEENS7_ILi1EEES9_EEENS6_IJNS7_ILi128EEENS7_ILi160EEENS7_ILi192EEEEEELi128ENS_12float_e4m3_tEfNS_4arch4Sm90ELb0ELb0ELb1ELb0ELb0ELb0ELb0ELb1ELb1ELb0ELb0ELb0EEENS1_21CollectiveEpilogueFwdINS6_IJSB_SB_SC_EEESA_NS_10bfloat16_tESH_Li256ELb0ELb0ELb0ELb1EEENS1_29StaticPersistentTileSchedulerILb0EEEEEEEEEvNT_6ParamsE)
        /*00d4*/ 	.word	0x00000030


	//----- nvinfo : EIATTR_REGCOUNT
	.align		4
.L_61:
        /*00d8*/ 	.byte	0x04, 0x2f
        /*00da*/ 	.short	(.L_63 - .L_62)
	.align		4
.L_62:
        /*00dc*/ 	.word	index@(_ZN7cutlass13device_kernelIN5flash11enable_sm90INS1_16FlashAttnFwdSm90INS1_25CollectiveMainloopFwdSm90ILi2EN4cute5tupleIJNS5_1CILi1EEES8_S8_EEENS6_IJNS7_ILi128EEENS7_ILi160EEENS7_ILi192EEEEEELi128ENS_12float_e4m3_tEfNS_4arch4Sm90ELb0ELb0ELb1ELb0ELb0ELb0ELb0ELb1ELb1ELb0ELb0ELb0EEENS1_21CollectiveEpilogueFwdINS6_IJSA_SA_SB_EEES9_NS_10bfloat16_tESG_Li256ELb0ELb0ELb0ELb1EEENS1_29StaticPersistentTileSchedulerILb0EEEEEEEEEvNT_6ParamsE)
        /*00e0*/ 	.word	0x000000a8


	//----- nvinfo : EIATTR_FRAME_SIZE
	.align		4
.L_63:
        /*00e4*/ 	.byte	0x04, 0x11
        /*00e6*/ 	.short	(.L_65 - .L_64)
	.align		4
.L_64:
        /*00e8*/ 	.word	index@(_ZN7cutlass13device_kernelIN5flash11enable_sm90INS1_16FlashAttnFwdSm90INS1_25CollectiveMainloopFwdSm90ILi2EN4cute5tupleIJNS5_1CILi1EEES8_S8_EEENS6_IJNS7_ILi128EEENS7_ILi160EEENS7_ILi192EEEEEELi128ENS_12float_e4m3_tEfNS_4arch4Sm90ELb0ELb0ELb1ELb0ELb0ELb0ELb0ELb1ELb1ELb0ELb0ELb0EEENS1_21CollectiveEpilogueFwdINS6_IJSA_SA_SB_EEES9_NS_10bfloat16_tESG_Li256ELb0ELb0ELb0ELb1EEENS1_29StaticPersistentTileSchedulerILb0EEEEEEEEEvNT_6ParamsE)
        /*00ec*/ 	.word	0x00000020


	//----- nvinfo : EIATTR_MIN_STACK_SIZE
	.align		4
.L_65:
        /*00f0*/ 	.byte	0x04, 0x12
        /*00f2*/ 	.short	(.L_67 - .L_66)
	.align		4
.L_66:
        /*00f4*/ 	.word	index@(_ZN7cutlass13device_kernelIN5flash11enable_sm90INS1_16FlashAttnFwdSm90INS1_25CollectiveMainloopFwdSm90ILi2EN4cute5tupleIJNS5_1CILi1EEES8_S8_EEENS6_IJNS7_ILi128EEENS7_ILi160EEENS7_ILi192EEEEEELi128ENS_12float_e4m3_tEfNS_4arch4Sm90ELb0ELb0ELb1ELb0ELb0ELb0ELb0ELb1ELb1ELb0ELb0ELb0EEENS1_21CollectiveEpilogueFwdINS6_IJSA_SA_SB_EEES9_NS_10bfloat16_tESG_Li256ELb0ELb0ELb0ELb1EEENS1_29StaticPersistentTileSchedulerILb0EEEEEEEEEvNT_6ParamsE)
        /*00f8*/ 	.word	0x00000020


	//----- nvinfo : EIATTR_MIN_STACK_SIZE
	.align		4
.L_67:
        /*00fc*/ 	.byte	0x04, 0x12
        /*00fe*/ 	.short	(.L_69 - .L_68)
	.align		4
.L_68:
        /*0100*/ 	.word	index@(_ZN7cutlass13device_kernelIN5flash11enable_sm90INS1_16FlashAttnFwdSm90INS1_25CollectiveMainloopFwdSm90ILi2EN4cute5tupleIJNS5_1CILi2EEENS7_ILi1EEES9_EEENS6_IJNS7_ILi128EEENS7_ILi160EEENS7_ILi192EEEEEELi128ENS_12float_e4m3_tEfNS_4arch4Sm90ELb0ELb0ELb1ELb0ELb0ELb0ELb0ELb1ELb1ELb0ELb0ELb0EEENS1_21CollectiveEpilogueFwdINS6_IJSB_SB_SC_EEESA_NS_10bfloat16_tESH_Li256ELb0ELb0ELb0ELb1EEENS1_29StaticPersistentTileSchedulerILb0EEEEEEEEEvNT_6ParamsE)
        /*0104*/ 	.word	0x00000030


	//----- nvinfo : EIATTR_MIN_STACK_SIZE
	.align		4
.L_69:
        /*0108*/ 	.byte	0x04, 0x12
        /*010a*/ 	.short	(.L_71 - .L_70)
	.align		4
.L_70:
        /*010c*/ 	.word	index@(_ZN7cutlass13device_kernelIN5flash11enable_sm90INS1_16FlashAttnFwdSm90INS1_25CollectiveMainloopFwdSm90ILi2EN4cute5tupleIJNS5_1CILi1EEES8_S8_EEENS6_IJNS7_ILi128EEENS7_ILi160EEENS7_ILi192EEEEEELi128ENS_12float_e4m3_tEfNS_4arch4Sm90ELb0ELb0ELb1ELb1ELb0ELb0ELb0ELb1ELb1ELb0ELb0ELb0EEENS1_21CollectiveEpilogueFwdINS6_IJSA_SA_SB_EEES9_NS_10bfloat16_tESG_Li256ELb1ELb0ELb0ELb1EEENS1_36VarlenDynamicPersistentTileSchedulerILi128ELi160ELi256ELi128ELb0ELb0ELb1ELb0ELb1ELb1EEEEEEEEEvNT_6ParamsE)
        /*0110*/ 	.word	0x00000038


	//----- nvinfo : EIATTR_MIN_STACK_SIZE
	.align		4
.L_71:
        /*0114*/ 	.byte	0x04, 0x12
        /*0116*/ 	.short	(.L_73 - .L_72)
	.align		4
.L_72:
        /*0118*/ 	.word	index@(_ZN7cutlass13device_kernelIN5flash11enable_sm90INS1_16FlashAttnFwdSm90INS1_25CollectiveMainloopFwdSm90ILi2EN4cute5tupleIJNS5_1CILi1EEES8_S8_EEENS6_IJNS7_ILi128EEENS7_ILi160EEENS7_ILi192EEEEEELi128ENS_12float_e4m3_tEfNS_4arch4Sm90ELb0ELb0ELb1ELb1ELb0ELb1ELb0ELb1ELb1ELb0ELb0ELb0EEENS1_21CollectiveEpilogueFwdINS6_IJSA_SA_SB_EEES9_NS_10bfloat16_tESG_Li256ELb1ELb0ELb0ELb1EEENS1_36VarlenDynamicPersistentTileSchedulerILi128ELi160ELi256ELi128ELb0ELb0ELb1ELb0ELb1ELb1EEEEEEEEEvNT_6ParamsE)
        /*011c*/ 	.word	0x00000048


	//----- nvinfo : EIATTR_MIN_STACK_SIZE
	.align		4
.L_73:
        /*0120*/ 	.byte	0x04, 0x12
        /*0122*/ 	.short	(.L_75 - .L_74)
	.align		4
.L_74:
        /*0124*/ 	.word	index@(_ZN7cutlass13device_kernelIN5flash11enable_sm90INS1_16FlashAttnFwdSm90INS1_25CollectiveMainloopFwdSm90ILi2EN4cute5tupleIJNS5_1CILi1EEES8_S8_EEENS6_IJNS7_ILi128EEESA_NS7_ILi192EEEEEELi128ENS_12float_e4m3_tEfNS_4arch4Sm90ELb0ELb1ELb1ELb0ELb0ELb0ELb0ELb1ELb1ELb0ELb0ELb0EEENS1_21CollectiveEpilogueFwdINS6_IJSA_SA_SA_EEES9_NS_10bfloat16_tESF_Li256ELb0ELb0ELb0ELb1EEENS1_30DynamicPersistentTileSchedulerILi256ELi128ELb0ELb0ELb1EEEEEEEEEvNT_6ParamsE)
        /*0128*/ 	.word	0x00000038


	//----- nvinfo : EIATTR_MIN_STACK_SIZE
	.align		4
.L_75:
        /*012c*/ 	.byte	0x04, 0x12
        /*012e*/ 	.short	(.L_77 - .L_76)
	.align		4
.L_76:
        /*0130*/ 	.word	index@(_ZN7cutlass13device_kernelIN5flash11enable_sm90INS1_16FlashAttnFwdSm90INS1_25CollectiveMainloopFwdSm90ILi2EN4cute5tupleIJNS5_1CILi1EEES8_S8_EEENS6_IJNS7_ILi128EEESA_NS7_ILi192EEEEEELi128ENS_12float_e4m3_tEfNS_4arch4Sm90ELb0ELb1ELb1ELb1ELb0ELb0ELb0ELb1ELb1ELb0ELb0ELb0EEENS1_21CollectiveEpilogueFwdINS6_IJSA_SA_SA_EEES9_NS_10bfloat16_tESF_Li256ELb1ELb0ELb0ELb1EEENS1_36VarlenDynamicPersistentTileSchedulerILi128ELi128ELi256ELi128ELb0ELb0ELb1ELb1ELb0ELb1EEEEEEEEEvNT_6ParamsE)
        /*0134*/ 	.word	0x00000040


	//----- nvinfo : EIATTR_MIN_STACK_SIZE
	.align		4
.L_77:
        /*0138*/ 	.byte	0x04, 0x12
        /*013a*/ 	.short	(.L_79 - .L_78)
	.align		4
.L_78:
        /*013c*/ 	.word	index@(_ZN7cutlass13device_kernelIN5flash11enable_sm90INS1_16FlashAttnFwdSm90INS1_25CollectiveMainloopFwdSm90ILi2EN4cute5tupleIJNS5_1CILi1EEES8_S8_EEENS6_IJNS7_ILi128EEESA_NS7_ILi192EEEEEELi128ENS_12float_e4m3_tEfNS_4arch4Sm90ELb0ELb1ELb1ELb1ELb0ELb1ELb0ELb1ELb1ELb0ELb0ELb0EEENS1_21CollectiveEpilogueFwdINS6_IJSA_SA_SA_EEES9_NS_10bfloat16_tESF_Li256ELb1ELb0ELb0ELb1EEENS1_36VarlenDynamicPersistentTileSchedulerILi128ELi128ELi256ELi128ELb0ELb0ELb1ELb1ELb0ELb1EEEEEEEEEvNT_6ParamsE)
        /*0140*/ 	.word	0x00000048


	//----- nvinfo : EIATTR_MIN_STACK_SIZE
	.align		4
.L_79:
        /*0144*/ 	.byte	0x04, 0x12
        /*0146*/ 	.short	(.L_81 - .L_80)
	.align		4
.L_80:
        /*0148*/ 	.word	index@(_ZN7cutlass13device_kernelIN5flash11enable_sm90INS1_16FlashAttnFwdSm90INS1_25CollectiveMainloopFwdSm90ILi2EN4cute5tupleIJNS5_1CILi1EEES8_S8_EEENS6_IJNS7_ILi128EEENS7_ILi160EEENS7_ILi192EEEEEELi128ENS_12float_e4m3_tEfNS_4arch4Sm90ELb1ELb0ELb1ELb0ELb0ELb0ELb0ELb1ELb1ELb0ELb0ELb0EEENS1_21CollectiveEpilogueFwdINS6_IJSA_SA_SB_EEES9_NS_10bfloat16_tESG_Li256ELb0ELb0ELb0ELb1EEENS1_30DynamicPersistentTileSchedulerILi256ELi128ELb0ELb0ELb1EEEEEEEEEvNT_6ParamsE)
        /*014c*/ 	.word	0x00000030


	//----- nvinfo : EIATTR_MIN_STACK_SIZE
	.align		4
.L_81:
        /*0150*/ 	.byte	0x04, 0x12
        /*0152*/ 	.short	(.L_83 - .L_82)
	.align		4
.L_82:
        /*0154*/ 	.word	index@(_ZN7cutlass13device_kernelIN5flash11enable_sm90INS1_16FlashAttnFwdSm90INS1_25CollectiveMainloopFwdSm90ILi2EN4cute5tupleIJNS5_1CILi1EEES8_S8_EEENS6_IJNS7_ILi128EEENS7_ILi160EEENS7_ILi192EEEEEELi128ENS_12float_e4m3_tEfNS_4arch4Sm90ELb1ELb0ELb1ELb1ELb0ELb0ELb0ELb1ELb1ELb0ELb0ELb0EEENS1_21CollectiveEpilogueFwdINS6_IJSA_SA_SB_EEES9_NS_10bfloat16_tESG_Li256ELb1ELb0ELb0ELb1EEENS1_36VarlenDynamicPersistentTileSchedulerILi128ELi160ELi256ELi128ELb0ELb0ELb1ELb1ELb1ELb1EEEEEEEEEvNT_6ParamsE)
        /*0158*/ 	.word	0x00000038


	//----- nvinfo : EIATTR_MIN_STACK_SIZE
	.align		4
.L_83:
        /*015c*/ 	.byte	0x04, 0x12
        /*015e*/ 	.short	(.L_85 - .L_84)
	.align		4
.L_84:
        /*0160*/ 	.word	index@(_ZN7cutlass13device_kernelIN5flash11enable_sm90INS1_16FlashAttnFwdSm90INS1_25CollectiveMainloopFwdSm90ILi2EN4cute5tupleIJNS5_1CILi1EEES8_S8_EEENS6_IJNS7_ILi128EEENS7_ILi160EEENS7_ILi192EEEEEELi128ENS_12float_e4m3_tEfNS_4arch4Sm90ELb1ELb0ELb1ELb1ELb0ELb1ELb0ELb1ELb1ELb0ELb0ELb0EEENS1_21CollectiveEpilogueFwdINS6_IJSA_SA_SB_EEES9_NS_10bfloat16_tESG_Li256ELb1ELb0ELb0ELb1EEENS1_36VarlenDynamicPersistentTileSchedulerILi128ELi160ELi256ELi128ELb0ELb0ELb1ELb1ELb1ELb1EEEEEEEEEvNT_6ParamsE)
        /*0164*/ 	.word	0x00000040
.L_85:


//--------------------- .nv.compat                --------------------------
	.section	.nv.compat,"",@"SHT_CUDA_COMPAT_INFO"
	.align	4
        /*0000*/ 	.byte	0x02, 0x09, 0x01, 0x00, 0x02, 0x02, 0x04, 0x00, 0x02, 0x05, 0x05, 0x00, 0x03, 0x07, 0x01, 0x01
        /*0010*/ 	.byte	0x02, 0x03, 0x01, 0x00, 0x02, 0x06, 0x01, 0x00, 0x04, 0x0b, 0x08, 0x00, 0x00, 0x00, 0x00, 0x00
        /*0020*/ 	.byte	0x00, 0x00, 0x00, 0x00


//--------------------- .nv.info._ZN7cutlass13device_kernelIN5flash11enable_sm90INS1_16FlashAttnFwdSm90INS1_25CollectiveMainloopFwdSm90ILi2EN4cute5tupleIJNS5_1CILi1EEES8_S8_EEENS6_IJNS7_ILi128EEENS7_ILi160EEENS7_ILi192EEEEEELi128ENS_12float_e4m3_tEfNS_4arch4Sm90ELb0ELb0ELb1ELb0ELb0ELb0ELb0ELb1ELb1ELb0ELb0ELb0EEENS1_21CollectiveEpilogueFwdINS6_IJSA_SA_SB_EEES9_NS_10bfloat16_tESG_Li256ELb0ELb0ELb0ELb1EEENS1_29StaticPersistentTileSchedulerILb0EEEEEEEEEvNT_6ParamsE --------------------------
	.section	.nv.info._ZN7cutlass13device_kernelIN5flash11enable_sm90INS1_16FlashAttnFwdSm90INS1_25CollectiveMainloopFwdSm90ILi2EN4cute5tupleIJNS5_1CILi1EEES8_S8_EEENS6_IJNS7_ILi128EEENS7_ILi160EEENS7_ILi192EEEEEELi128ENS_12float_e4m3_tEfNS_4arch4Sm90ELb0ELb0ELb1ELb0ELb0ELb0ELb0ELb1ELb1ELb0ELb0ELb0EEENS1_21CollectiveEpilogueFwdINS6_IJSA_SA_SB_EEES9_NS_10bfloat16_tESG_Li256ELb0ELb0ELb0ELb1EEENS1_29StaticPersistentTileSchedulerILb0EEEEEEEEEvNT_6ParamsE,"",@"SHT_CUDA_INFO"
	.sectionflags	@""
	.align	4


	//----- nvinfo : EIATTR_CUDA_API_VERSION
	.align		4
        /*0000*/ 	.byte	0x04, 0x37
        /*0002*/ 	.short	(.L_87 - .L_86)
.L_86:
        /*0004*/ 	.word	0x00000082


	//----- nvinfo : EIATTR_KPARAM_INFO
	.align		4
.L_87:
        /*0008*/ 	.byte	0x04, 0x17
        /*000a*/ 	.short	(.L_89 - .L_88)
.L_88:
        /*000c*/ 	.word	0x00000000
        /*0010*/ 	.short	0x0000
        /*0012*/ 	.short	0x0070
        /*0014*/ 	.byte	0x00, 0xf0, 0x01, 0x2e


	//----- nvinfo : EIATTR_SPARSE_MMA_MASK
	.align		4
.L_89:
        /*0018*/ 	.byte	0x03, 0x50
        /*001a*/ 	.short	0x0000


	//----- nvinfo : EIATTR_MAXREG_COUNT
	.align		4
        /*001c*/ 	.byte	0x03, 0x1b
        /*001e*/ 	.short	0x00a8


	//----- nvinfo : EIATTR_NUM_BARRIERS
	.align		4
        /*0020*/ 	.byte	0x02, 0x4c
        /*0022*/ 	.byte	0x10
	.zero		1


	//----- nvinfo : EIATTR_EXTERNS
	.align		4
        /*0024*/ 	.byte	0x04, 0x0f
        /*0026*/ 	.short	(.L_91 - .L_90)


	//   ....[0]....
	.align		4
.L_90:
        /*0028*/ 	.word	index@(__assertfail)


	//----- nvinfo : EIATTR_ANNOTATIONS
	.align		4
.L_91:
        /*002c*/ 	.byte	0x04, 0x55
        /*002e*/ 	.short	(.L_93 - .L_92)


	//   ....[0]....
.L_92:
        /*0030*/ 	.word	0x00000001
        /*0034*/ 	.byte	0x00, 0xa3, 0x00, 0x00, 0x01, 0x00, 0x00, 0x00, 0x20, 0xa3, 0x00, 0x00, 0x01, 0x00, 0x00, 0x00
        /* <DEDUP_REMOVED lines=23> */
        /*01b4*/ 	.byte	0x10, 0xd8, 0x00, 0x00


	//----- nvinfo : EIATTR_MERCURY_ISA_VERSION
	.align		4
.L_93:
        /*01b8*/ 	.byte	0x03, 0x5f
        /*01ba*/ 	.short	0x0101


	//----- nvinfo : EIATTR_INT_WARP_WIDE_INSTR_OFFSETS
	.align		4
        /*01bc*/ 	.byte	0x04, 0x31
        /*01be*/ 	.short	(.L_95 - .L_94)


	//   ....[0]....
.L_94:
        /*01c0*/ 	.word	0x00000190


	//   ....[1]....
        /*01c4*/ 	.word	0x000001c0


	//   ....[2]....
        /*01c8*/ 	.word	0x000001d0


	//   ....[3]....
        /*01cc*/ 	.word	0x0000ada0


	//----- nvinfo : EIATTR_COOP_GROUP_MASK_REGIDS
	.align		4
.L_95:
        /*01d0*/ 	.byte	0x04, 0x29
        /*01d2*/ 	.short	(.L_97 - .L_96)


	//   ....[0]....
.L_96:
        /*01d4*/ 	.word	0xffffffff


	//   ....[1]....
        /*01d8*/ 	.word	0xffffffff


	//   ....[2]....
        /*01dc*/ 	.word	0xffffffff


	//   ....[3]....
        /*01e0*/ 	.word	0xffffffff


	//   ....[4]....
        /*01e4*/ 	.word	0xffffffff


	//   ....[5]....
        /*01e8*/ 	.word	0xffffffff


	//   ....[6]....
        /*01ec*/ 	.word	0xffffffff


	//   ....[7]....
        /*01f0*/ 	.word	0xffffffff


	//   ....[8]....
        /*01f4*/ 	.word	0xffffffff


	//   ....[9]....
        /*01f8*/ 	.word	0xffffffff


	//   ....[10]....
        /*01fc*/ 	.word	0xffffffff


	//   ....[11]....
        /*0200*/ 	.word	0xffffffff


	//   ....[12]....
        /*0204*/ 	.word	0xffffffff


	//   ....[13]....
        /*0208*/ 	.word	0xffffffff


	//   ....[14]....
        /*020c*/ 	.word	0xffffffff


	//   ....[15]....
        /*0210*/ 	.word	0xffffffff


	//   ....[16]....
        /*0214*/ 	.word	0xffffffff


	//   ....[17]....
        /*0218*/ 	.word	0xffffffff


	//   ....[18]....
        /*021c*/ 	.word	0xffffffff


	//   ....[19]....
        /*0220*/ 	.word	0xffffffff


	//   ....[20]....
        /*0224*/ 	.word	0xffffffff


	//   ....[21]....
        /*0228*/ 	.word	0xffffffff


	//   ....[22]....
        /*022c*/ 	.word	0xffffffff


	//   ....[23]....
        /*0230*/ 	.word	0xffffffff


	//   ....[24]....
        /*0234*/ 	.word	0xffffffff


	//   ....[25]....
        /*0238*/ 	.word	0xffffffff


	//   ....[26]....
        /*023c*/ 	.word	0xffffffff


	//   ....[27]....
        /*0240*/ 	.word	0xffffffff


	//   ....[28]....
        /*0244*/ 	.word	0xffffffff


	//   ....[29]....
        /*0248*/ 	.word	0xffffffff


	//   ....[30]....
        /*024c*/ 	.word	0xffffffff


	//   ....[31]....
        /*0250*/ 	.word	0xffffffff


	//   ....[32]....
        /*0254*/ 	.word	0xffffffff


	//   ....[33]....
        /*0258*/ 	.word	0xffffffff


	//   ....[34]....
        /*025c*/ 	.word	0xffffffff


	//   ....[35]....
        /*0260*/ 	.word	0xffffffff


	//   ....[36]....
        /*0264*/ 	.word	0xffffffff


	//   ....[37]....
        /*0268*/ 	.word	0xffffffff


	//   ....[38]....
        /*026c*/ 	.word	0xffffffff


	//   ....[39]....
        /*0270*/ 	.word	0xffffffff


	//   ....[40]....
        /*0274*/ 	.word	0xffffffff


	//   ....[41]....
        /*0278*/ 	.word	0xffffffff


	//   ....[42]....
        /*027c*/ 	.word	0xffffffff


	//   ....[43]....
        /*0280*/ 	.word	0xffffffff


	//   ....[44]....
        /*0284*/ 	.word	0xffffffff


	//   ....[45]....
        /*0288*/ 	.word	0xffffffff


	//   ....[46]....
        /*028c*/ 	.word	0xffffffff


	//   ....[47]....
        /*0290*/ 	.word	0xffffffff


	//   ....[48]....
        /*0294*/ 	.word	0xffffffff


	//   ....[49]....
        /*0298*/ 	.word	0xffffffff


	//   ....[50]....
        /*029c*/ 	.word	0xffffffff


	//   ....[51]....
        /*02a0*/ 	.word	0xffffffff


	//   ....[52]....
        /*02a4*/ 	.word	0xffffffff


	//   ....[53]....
        /*02a8*/ 	.word	0xffffffff


	//   ....[54]....
        /*02ac*/ 	.word	0xffffffff


	//   ....[55]....
        /*02b0*/ 	.word	0x0500000f


	//----- nvinfo : EIATTR_COOP_GROUP_INSTR_OFFSETS
	.align		4
.L_97:
        /*02b4*/ 	.byte	0x04, 0x28
        /*02b6*/ 	.short	(.L_99 - .L_98)


	//   ....[0]....
.L_98:
        /*02b8*/ 	.word	0x00000070


	//   ....[1]....
        /*02bc*/ 	.word	0x000001a0


	//   ....[2]....
        /*02c0*/ 	.word	0x000001f0


	//   ....[3]....
        /*02c4*/ 	.word	0x000003e0


	//   ....[4]....
        /*02c8*/ 	.word	0x00000540


	//   ....[5]....
        /*02cc*/ 	.word	0x00000660


	//   ....[6]....
        /*02d0*/ 	.word	0x000007c0


	//   ....[7]....
        /*02d4*/ 	.word	0x00000d80


	//   ....[8]....
        /*02d8*/ 	.word	0x000036d0


	//   ....[9]....
        /*02dc*/ 	.word	0x00003780


	//   ....[10]....
        /*02e0*/ 	.word	0x00003ae0


	//   ....[11]....
        /*02e4*/ 	.word	0x00003c30


	//   ....[12]....
        /*02e8*/ 	.word	0x00006ff0


	//   ....[13]....
        /*02ec*/ 	.word	0x00007020


	//   ....[14]....
        /*02f0*/ 	.word	0x00007050


	//   ....[15]....
        /*02f4*/ 	.word	0x00007060


	//   ....[16]....
        /*02f8*/ 	.word	0x00008b70


	//   ....[17]....
        /*02fc*/ 	.word	0x00008b80


	//   ....[18]....
        /*0300*/ 	.word	0x00008c00


	//   ....[19]....
        /*0304*/ 	.word	0x00008c10


	//   ....[20]....
        /*0308*/ 	.word	0x00009b20


	//   ....[21]....
        /*030c*/ 	.word	0x00009b30


	//   ....[22]....
        /*0310*/ 	.word	0x00009b40


	//   ....[23]....
        /*0314*/ 	.word	0x00009b50


	//   ....[24]....
        /*0318*/ 	.word	0x00009b60


	//   ....[25]....
        /*031c*/ 	.word	0x00009b70


	//   ....[26]....
        /*0320*/ 	.word	0x00009b80


	//   ....[27]....
        /*0324*/ 	.word	0x00009b90


	//   ....[28]....
        /*0328*/ 	.word	0x00009ba0


	//   ....[29]....
        /*032c*/ 	.word	0x00009bb0


	//   ....[30]....
        /*0330*/ 	.word	0x00009be0


	//   ....[31]....
        /*0334*/ 	.word	0x00009bf0


	//   ....[32]....
        /*0338*/ 	.word	0x00009c20


	//   ....[33]....
        /*033c*/ 	.word	0x00009c80


	//   ....[34]....
        /*0340*/ 	.word	0x00009c90


	//   ....[35]....
        /*0344*/ 	.word	0x00009ca0


	//   ....[36]....
        /*0348*/ 	.word	0x00009cb0


	//   ....[37]....
        /*034c*/ 	.word	0x00009ce0


	//   ....[38]....
        /*0350*/ 	.word	0x00009cf0


	//   ....[39]....
        /*0354*/ 	.word	0x00009d00


	//   ....[40]....
        /*0358*/ 	.word	0x00009d10


	//   ....[41]....
        /*035c*/ 	.word	0x00009d20


	//   ....[42]....
        /*0360*/ 	.word	0x00009d30


	//   ....[43]....
        /*0364*/ 	.word	0x00009d40


	//   ....[44]....
        /*0368*/ 	.word	0x00009d70


	//   ....[45]....
        /*036c*/ 	.word	0x00009d80


	//   ....[46]....
        /*0370*/ 	.word	0x00009db0


	//   ....[47]....
        /*0374*/ 	.word	0x00009dc0


	//   ....[48]....
        /*0378*/ 	.word	0x00009dd0


	//   ....[49]....
        /*037c*/ 	.word	0x00009de0


	//   ....[50]....
        /*0380*/ 	.word	0x00009df0


	//   ....[51]....
        /*0384*/ 	.word	0x00009e00


	//   ....[52]....
        /*0388*/ 	.word	0x0000a070


	//   ....[53]....
        /*038c*/ 	.word	0x0000af30


	//   ....[54]....
        /*0390*/ 	.word	0x0000d040


	//   ....[55]....
        /*0394*/ 	.word	0x0000d560


	//----- nvinfo : EIATTR_REG_RECONFIG
	.align		4
.L_99:
        /*0398*/ 	.byte	0x01, 0x54
	.zero		2


	//----- nvinfo : EIATTR_SYSCALL_OFFSETS
	.align		4
        /*039c*/ 	.byte	0x04, 0x46
        /*039e*/ 	.short	(.L_101 - .L_100)


	//   ....[0]....
.L_100:
        /*03a0*/ 	.word	0x00001150


	//   ....[1]....
        /*03a4*/ 	.word	0x0000a860


	//   ....[2]....
        /*03a8*/ 	.word	0x0000a9a0


	//   ....[3]....
        /*03ac*/ 	.word	0x0000aae0


	//   ....[4]....
        /*03b0*/ 	.word	0x0000ac00


	//----- nvinfo : EIATTR_MBARRIER_INSTR_OFFSETS
	.align		4
.L_101:
        /*03b4*/ 	.byte	0x04, 0x39
        /*03b6*/ 	.short	(.L_103 - .L_102)


	//   ....[0]....
.L_102:
        /*03b8*/ 	.word	0x00000290
        /*03bc*/ 	.word	0x000000ff
        /*03c0*/ 	.word	0x00029800
        /*03c4*/ 	.short	0x0100
        /*03c6*/ 	.byte	0x06
	.zero		1


	//   ....[1]....
        /*03c8*/ 	.word	0x000002a0
        /*03cc*/ 	.word	0x000000ff
        /*03d0*/ 	.word	0x00029820
        /*03d4*/ 	.short	0x0100
        /*03d6*/ 	.byte	0x06
	.zero		1


	//   ....[2]....
        /*03d8*/ 	.word	0x00000390
        /*03dc*/ 	.word	0x000000ff
        /*03e0*/ 	.word	0x00029830
        /*03e4*/ 	.short	0x0100
        /*03e6*/ 	.byte	0x08
	.zero		1


	//   ....[3]....
        /*03e8*/ 	.word	0x000003a0
        /*03ec*/ 	.word	0x000000ff
        /*03f0*/ 	.word	0x00029840
        /*03f4*/ 	.short	0x0100
        /*03f6*/ 	.byte	0x08
	.zero		1


	//   ....[4]....
        /*03f8*/ 	.word	0x000003b0
        /*03fc*/ 	.word	0x000000ff
        /*0400*/ 	.word	0x00029838
        /*0404*/ 	.short	0x0100
        /*0406*/ 	.byte	0x08
	.zero		1


	//   ....[5]....
        /*0408*/ 	.word	0x000003c0
        /*040c*/ 	.word	0x000000ff
        /*0410*/ 	.word	0x00029848
        /*0414*/ 	.short	0x0100
        /*0416*/ 	.byte	0x08
	.zero		1


	//   ....[6]....
        /*0418*/ 	.word	0x000004f0
        /*041c*/ 	.word	0x000000ff
        /*0420*/ 	.word	0x00029850
        /*0424*/ 	.short	0x0100
        /*0426*/ 	.byte	0x08
	.zero		1


	//   ....[7]....
        /*0428*/ 	.word	0x00000500
        /*042c*/ 	.word	0x000000ff
        /*0430*/ 	.word	0x00029860
        /*0434*/ 	.short	0x0100
        /*0436*/ 	.byte	0x08
	.zero		1


	//   ....[8]....
        /*0438*/ 	.word	0x00000510
        /*043c*/ 	.word	0x000000ff
        /*0440*/ 	.word	0x00029858
        /*0444*/ 	.short	0x0100
        /*0446*/ 	.byte	0x08
	.zero		1


	//   ....[9]....
        /*0448*/ 	.word	0x00000520
        /*044c*/ 	.word	0x000000ff
        /*0450*/ 	.word	0x00029868
        /*0454*/ 	.short	0x0100
        /*0456*/ 	.byte	0x08
	.zero		1


	//   ....[10]....
        /*0458*/ 	.word	0x00000610
        /*045c*/ 	.word	0x000000ff
        /*0460*/ 	.word	0x00029870
        /*0464*/ 	.short	0x0100
        /*0466*/ 	.byte	0x06
	.zero		1


	//   ....[11]....
        /*0468*/ 	.word	0x00000620
        /*046c*/ 	.word	0x000000ff
        /*0470*/ 	.word	0x00029880
        /*0474*/ 	.short	0x0100
        /*0476*/ 	.byte	0x06
	.zero		1


	//   ....[12]....
        /*0478*/ 	.word	0x00000630
        /*047c*/ 	.word	0x000000ff
        /*0480*/ 	.word	0x00029878
        /*0484*/ 	.short	0x0100
        /*0486*/ 	.byte	0x06
	.zero		1


	//   ....[13]....
        /*0488*/ 	.word	0x00000640
        /*048c*/ 	.word	0x000000ff
        /*0490*/ 	.word	0x00029888
        /*0494*/ 	.short	0x0100
        /*0496*/ 	.byte	0x06
	.zero		1


	//   ....[14]....
        /*0498*/ 	.word	0x00000770
        /*049c*/ 	.word	0x000000ff
        /*04a0*/ 	.word	0x00029890
        /*04a4*/ 	.short	0x0100
        /*04a6*/ 	.byte	0x08
	.zero		1


	//   ....[15]....
        /*04a8*/ 	.word	0x00000780
        /*04ac*/ 	.word	0x000000ff
        /*04b0*/ 	.word	0x000298a0
        /*04b4*/ 	.short	0x0100
        /*04b6*/ 	.byte	0x08
	.zero		1


	//   ....[16]....
        /*04b8*/ 	.word	0x00000790
        /*04bc*/ 	.word	0x000000ff
        /*04c0*/ 	.word	0x00029898
        /*04c4*/ 	.short	0x0100
        /*04c6*/ 	.byte	0x08
	.zero		1


	//   ....[17]....
        /*04c8*/ 	.word	0x000007a0
        /*04cc*/ 	.word	0x000000ff
        /*04d0*/ 	.word	0x000298a8
        /*04d4*/ 	.short	0x0100
        /*04d6*/ 	.byte	0x08
	.zero		1


	//   ....[18]....
        /*04d8*/ 	.word	0x000008d0
        /*04dc*/ 	.word	0x000000ff
        /*04e0*/ 	.word	0x000298b0
        /*04e4*/ 	.short	0x0100
        /*04e6*/ 	.byte	0x08
	.zero		1


	//   ....[19]....
        /*04e8*/ 	.word	0x000008e0
        /*04ec*/ 	.word	0x000000ff
        /*04f0*/ 	.word	0x000298c0
        /*04f4*/ 	.short	0x0100
        /*04f6*/ 	.byte	0x08
	.zero		1


	//   ....[20]....
        /*04f8*/ 	.word	0x000008f0
        /*04fc*/ 	.word	0x000000ff
        /*0500*/ 	.word	0x000298b8
        /*0504*/ 	.short	0x0100
        /*0506*/ 	.byte	0x08
	.zero		1


	//   ....[21]....
        /*0508*/ 	.word	0x00000900
        /*050c*/ 	.word	0x000000ff
        /*0510*/ 	.word	0x000298c8
        /*0514*/ 	.short	0x0100
        /*0516*/ 	.byte	0x08
	.zero		1


	//   ....[22]....
        /*0518*/ 	.word	0x00001480
        /*051c*/ 	.word	0x000000ff
        /*0520*/ 	.word	0x00029800
        /*0524*/ 	.short	0x010a
        /*0526*/ 	.byte	0x26
	.zero		1


	//   ....[23]....
        /*0528*/ 	.word	0x00001520
        /*052c*/ 	.word	0x00000003
        /*0530*/ 	.word	0x00029830
        /*0534*/ 	.short	0x010a
        /*0536*/ 	.byte	0x3f
	.zero		1


	//   ....[24]....
        /*0538*/ 	.word	0x00001590
        /*053c*/ 	.word	0x00000003
        /*0540*/ 	.word	0x00029830
        /*0544*/ 	.short	0x010a
        /*0546*/ 	.byte	0x3f
	.zero		1


	//   ....[25]....
        /*0548*/ 	.word	0x00003bd0
        /*054c*/ 	.word	0x00000003
        /*0550*/ 	.word	0x00000000
        /*0554*/ 	.short	0x0101
        /*0556*/ 	.byte	0x3f
	.zero		1


	//   ....[26]....
        /*0558*/ 	.word	0x00005250
        /*055c*/ 	.word	0x000000ff
        /*0560*/ 	.word	0x00029830
        /*0564*/ 	.short	0x010a
        /*0566*/ 	.byte	0x06
	.zero		1


	//   ....[27]....
        /*0568*/ 	.word	0x00005290
        /*056c*/ 	.word	0x000000ff
        /*0570*/ 	.word	0x00029830
        /*0574*/ 	.short	0x010a
        /*0576*/ 	.byte	0x06
	.zero		1


	//   ....[28]....
        /*0578*/ 	.word	0x00005eb0
        /*057c*/ 	.word	0x000000ff
        /*0580*/ 	.word	0x00029850
        /*0584*/ 	.short	0x010a
        /*0586*/ 	.byte	0x06
	.zero		1


	//   ....[29]....
        /*0588*/ 	.word	0x00005ef0
        /*058c*/ 	.word	0x000000ff
        /*0590*/ 	.word	0x00029850
        /*0594*/ 	.short	0x010a
        /*0596*/ 	.byte	0x06
	.zero		1


	//   ....[30]....
        /*0598*/ 	.word	0x00007fe0
        /*059c*/ 	.word	0x00000004
        /*05a0*/ 	.word	0x00000000
        /*05a4*/ 	.short	0x0101
        /*05a6*/ 	.byte	0x3f
	.zero		1


	//   ....[31]....
        /*05a8*/ 	.word	0x000081d0
        /*05ac*/ 	.word	0x000000ff
        /*05b0*/ 	.word	0x00000000
        /*05b4*/ 	.short	0x0101
        /*05b6*/ 	.byte	0x06
	.zero		1


	//   ....[32]....
        /*05b8*/ 	.word	0x00008860
        /*05bc*/ 	.word	0x000000ff
        /*05c0*/ 	.word	0x00029850
        /*05c4*/ 	.short	0x010a
        /*05c6*/ 	.byte	0x04
	.zero		1


	//   ....[33]....
        /*05c8*/ 	.word	0x000088a0
        /*05cc*/ 	.word	0x000000ff
        /*05d0*/ 	.word	0x00029850
        /*05d4*/ 	.short	0x010a
        /*05d6*/ 	.byte	0x04
	.zero		1


	//   ....[34]....
        /*05d8*/ 	.word	0x000095d0
        /*05dc*/ 	.word	0x000000ff
        /*05e0*/ 	.word	0x00000000
        /*05e4*/ 	.short	0x0101
        /*05e6*/ 	.byte	0x04
	.zero		1


	//   ....[35]....
        /*05e8*/ 	.word	0x0000a200
        /*05ec*/ 	.word	0x000000ff
        /*05f0*/ 	.word	0x00000000
        /*05f4*/ 	.short	0x0101
        /*05f6*/ 	.byte	0x06
	.zero		1


	//   ....[36]....
        /*05f8*/ 	.word	0x0000b150
        /*05fc*/ 	.word	0x00000005
        /*0600*/ 	.word	0x00029880
        /*0604*/ 	.short	0x010a
        /*0606*/ 	.byte	0x3f
	.zero		1


	//   ....[37]....
        /*0608*/ 	.word	0x0000b300
        /*060c*/ 	.word	0x00000005
        /*0610*/ 	.word	0x00029840
        /*0614*/ 	.short	0x010a
        /*0616*/ 	.byte	0x3f
	.zero		1


	//   ....[38]....
        /*0618*/ 	.word	0x0000b780
        /*061c*/ 	.word	0x000000ff
        /*0620*/ 	.word	0x00029820
        /*0624*/ 	.short	0x010a
        /*0626*/ 	.byte	0x28
	.zero		1


	//   ....[39]....
        /*0628*/ 	.word	0x0000ba40
        /*062c*/ 	.word	0x00000009
        /*0630*/ 	.word	0x00029880
        /*0634*/ 	.short	0x010a
        /*0636*/ 	.byte	0x3f
	.zero		1


	//   ....[40]....
        /*0638*/ 	.word	0x0000bcb0
        /*063c*/ 	.word	0x00000009
        /*0640*/ 	.word	0x00029840
        /*0644*/ 	.short	0x010a
        /*0646*/ 	.byte	0x3f
	.zero		1


	//   ....[41]....
        /*0648*/ 	.word	0x0000c1a0
        /*064c*/ 	.word	0x00000003
        /*0650*/ 	.word	0x00029870
        /*0654*/ 	.short	0x010a
        /*0656*/ 	.byte	0x3f
	.zero		1


	//   ....[42]....
        /*0658*/ 	.word	0x0000c230
        /*065c*/ 	.word	0x00000002
        /*0660*/ 	.word	0x00029860
        /*0664*/ 	.short	0x010a
        /*0666*/ 	.byte	0x3f
	.zero		1


	//   ....[43]....
        /*0668*/ 	.word	0x0000c7a0
        /*066c*/ 	.word	0x00000003
        /*0670*/ 	.word	0x00029850
        /*0674*/ 	.short	0x0101
        /*0676*/ 	.byte	0x3f
	.zero		1


	//   ....[44]....
        /*0678*/ 	.word	0x0000c7e0
        /*067c*/ 	.word	0x00000002
        /*0680*/ 	.word	0x00000000
        /*0684*/ 	.short	0x0101
        /*0686*/ 	.byte	0x3f
	.zero		1


	//   ....[45]....
        /*0688*/ 	.word	0x0000c8a0
        /*068c*/ 	.word	0x00000014
        /*0690*/ 	.word	0x00029870
        /*0694*/ 	.short	0x010a
        /*0696*/ 	.byte	0x3f
	.zero		1


	//   ....[46]....
        /*0698*/ 	.word	0x0000c930
        /*069c*/ 	.word	0x00000014
        /*06a0*/ 	.word	0x00029860
        /*06a4*/ 	.short	0x010a
        /*06a6*/ 	.byte	0x3f
	.zero		1


	//   ....[47]....
        /*06a8*/ 	.word	0x0000ce70
        /*06ac*/ 	.word	0x00000014
        /*06b0*/ 	.word	0x00029850
        /*06b4*/ 	.short	0x0101
        /*06b6*/ 	.byte	0x3f
	.zero		1


	//   ....[48]....
        /*06b8*/ 	.word	0x0000cf00
        /*06bc*/ 	.word	0x00000000
        /*06c0*/ 	.word	0x00000000
        /*06c4*/ 	.short	0x0101
        /*06c6*/ 	.byte	0x3f
	.zero		1


	//   ....[49]....
        /*06c8*/ 	.word	0x0000cff0
        /*06cc*/ 	.word	0x00000009
        /*06d0*/ 	.word	0x00029820
        /*06d4*/ 	.short	0x010a
        /*06d6*/ 	.byte	0x3f
	.zero		1


	//   ....[50]....
        /*06d8*/ 	.word	0x0000d160
        /*06dc*/ 	.word	0x00000005
        /*06e0*/ 	.word	0x00000000
        /*06e4*/ 	.short	0x010a
        /*06e6*/ 	.byte	0x3f
	.zero		1


	//   ....[51]....
        /*06e8*/ 	.word	0x0000d1d0
        /*06ec*/ 	.word	0x00000007
        /*06f0*/ 	.word	0x00000000
        /*06f4*/ 	.short	0x010a
        /*06f6*/ 	.byte	0x3f
	.zero		1


	//   ....[52]....
        /*06f8*/ 	.word	0x0000d230
        /*06fc*/ 	.word	0x00000005
        /*0700*/ 	.word	0x00029860
        /*0704*/ 	.short	0x010a
        /*0706*/ 	.byte	0x3f
	.zero		1


	//   ....[53]....
        /*0708*/ 	.word	0x0000d280
        /*070c*/ 	.word	0x00000003
        /*0710*/ 	.word	0x00029860
        /*0714*/ 	.short	0x010a
        /*0716*/ 	.byte	0x3f
	.zero		1


	//   ....[54]....
        /*0718*/ 	.word	0x0000d2c0
        /*071c*/ 	.word	0x00000005
        /*0720*/ 	.word	0x00029880
        /*0724*/ 	.short	0x010a
        /*0726*/ 	.byte	0x3f
	.zero		1


	//   ....[55]....
        /*0728*/ 	.word	0x0000d2e0
        /*072c*/ 	.word	0x00000003
        /*0730*/ 	.word	0x00029880
        /*0734*/ 	.short	0x010a
        /*0736*/ 	.byte	0x3f
	.zero		1


	//   ....[56]....
        /*0738*/ 	.word	0x0000d350
        /*073c*/ 	.word	0x00000003
        /*0740*/ 	.word	0x00029800
        /*0744*/ 	.short	0x010a
        /*0746*/ 	.byte	0x3f
	.zero		1


	//   ....[57]....
        /*0748*/ 	.word	0x0000d3a0
        /*074c*/ 	.word	0x00000003
        /*0750*/ 	.word	0x00029830
        /*0754*/ 	.short	0x010a
        /*0756*/ 	.byte	0x3f
	.zero		1


	//   ....[58]....
        /*0758*/ 	.word	0x0000d400
        /*075c*/ 	.word	0x00000008
        /*0760*/ 	.word	0x00029830
        /*0764*/ 	.short	0x010a
        /*0766*/ 	.byte	0x3f
	.zero		1


	//   ....[59]....
        /*0768*/ 	.word	0x0000d460
        /*076c*/ 	.word	0x00000008
        /*0770*/ 	.word	0x00029850
        /*0774*/ 	.short	0x010a
        /*0776*/ 	.byte	0x3f
	.zero		1


	//   ....[60]....
        /*0778*/ 	.word	0x0000d4c0
        /*077c*/ 	.word	0x00000003
        /*0780*/ 	.word	0x00029850
        /*0784*/ 	.short	0x010a
        /*0786*/ 	.byte	0x3f
	.zero		1


	//   ....[61]....
        /*0788*/ 	.word	0x0000d610
        /*078c*/ 	.word	0x00000005
        /*0790*/ 	.word	0x00029880
        /*0794*/ 	.short	0x010a
        /*0796*/ 	.byte	0x3f
	.zero		1


	//   ....[62]....
        /*0798*/ 	.word	0x0000d660
        /*079c*/ 	.word	0x00000005
        /*07a0*/ 	.word	0x00029840
        /*07a4*/ 	.short	0x010a
        /*07a6*/ 	.byte	0x3f
	.zero		1


	//   ....[63]....
        /*07a8*/ 	.word	0x0000d6c0
        /*07ac*/ 	.word	0x00000003
        /*07b0*/ 	.word	0x00029820
        /*07b4*/ 	.short	0x010a
        /*07b6*/ 	.byte	0x3f
	.zero		1


	//   ....[64]....
        /*07b8*/ 	.word	0x0000d710
        /*07bc*/ 	.word	0x00000009
        /*07c0*/ 	.word	0x00029880
        /*07c4*/ 	.short	0x010a
        /*07c6*/ 	.byte	0x3f
	.zero		1


	//   ....[65]....
        /*07c8*/ 	.word	0x0000d760
        /*07cc*/ 	.word	0x00000009
        /*07d0*/ 	.word	0x00029840
        /*07d4*/ 	.short	0x010a
        /*07d6*/ 	.byte	0x3f
	.zero		1


	//   ....[66]....
        /*07d8*/ 	.word	0x0000d7c0
        /*07dc*/ 	.word	0x00000003
        /*07e0*/ 	.word	0x00029870
        /*07e4*/ 	.short	0x010a
        /*07e6*/ 	.byte	0x3f
	.zero		1


	//   ....[67]....
        /*07e8*/ 	.word	0x0000d820
        /*07ec*/ 	.word	0x00000004
        /*07f0*/ 	.word	0x00029860
        /*07f4*/ 	.short	0x010a
        /*07f6*/ 	.byte	0x3f
	.zero		1


	//   ....[68]....
        /*07f8*/ 	.word	0x0000d870
        /*07fc*/ 	.word	0x00000014
        /*0800*/ 	.word	0x00029870
        /*0804*/ 	.short	0x010a
        /*0806*/ 	.byte	0x3f
	.zero		1


	//   ....[69]....
        /*0808*/ 	.word	0x0000d8c0
        /*080c*/ 	.word	0x00000014
        /*0810*/ 	.word	0x00029860
        /*0814*/ 	.short	0x010a
        /*0816*/ 	.byte	0x3f
	.zero		1


	//   ....[70]....
        /*0818*/ 	.word	0x0000d910
        /*081c*/ 	.word	0x00000009
        /*0820*/ 	.word	0x00029820
        /*0824*/ 	.short	0x010a
        /*0826*/ 	.byte	0x3f
	.zero		1


	//   ....[71]....
        /*0828*/ 	.word	0x0000d960
        /*082c*/ 	.word	0x00000005
        /*0830*/ 	.word	0x00000000
        /*0834*/ 	.short	0x010a
        /*0836*/ 	.byte	0x3f
	.zero		1


	//   ....[72]....
        /*0838*/ 	.word	0x0000d9b0
        /*083c*/ 	.word	0x00000007
        /*0840*/ 	.word	0x00000000
        /*0844*/ 	.short	0x010a
        /*0846*/ 	.byte	0x3f
	.zero		1


	//   ....[73]....
        /*0848*/ 	.word	0x0000da00
        /*084c*/ 	.word	0x00000005
        /*0850*/ 	.word	0x00029860
        /*0854*/ 	.short	0x010a
        /*0856*/ 	.byte	0x3f
	.zero		1


	//   ....[74]....
        /*0858*/ 	.word	0x0000da50
        /*085c*/ 	.word	0x00000003
        /*0860*/ 	.word	0x00029860
        /*0864*/ 	.short	0x010a
        /*0866*/ 	.byte	0x3f
	.zero		1


	//   ....[75]....
        /*0868*/ 	.word	0x0000daa0
        /*086c*/ 	.word	0x00000005
        /*0870*/ 	.word	0x00029880
        /*0874*/ 	.short	0x010a
        /*0876*/ 	.byte	0x3f
	.zero		1


	//----- nvinfo : EIATTR_NUM_MBARRIERS
	.align		4
.L_103:
        /*0878*/ 	.byte	0x03, 0x38
        /*087a*/ 	.short	0x0016


	//----- nvinfo : EIATTR_EXIT_INSTR_OFFSETS
	.align		4
        /*087c*/ 	.byte	0x04, 0x1c
        /*087e*/ 	.short	(.L_105 - .L_104)


	//   ....[0]....
.L_104:
        /*0880*/ 	.word	0x00000a50


	//   ....[1]....
        /*0884*/ 	.word	0x0000a2b0


	//   ....[2]....
        /*0888*/ 	.word	0x0000d060


	//   ....[3]....
        /*088c*/ 	.word	0x0000d330


	//----- nvinfo : EIATTR_MAX_THREADS
	.align		4
.L_105:
        /*0890*/ 	.byte	0x04, 0x05
        /*0892*/ 	.short	(.L_107 - .L_106)
.L_106:
        /*0894*/ 	.word	0x00000180
        /*0898*/ 	.word	0x00000001
        /*089c*/ 	.word	0x00000001


	//----- nvinfo : EIATTR_CRS_STACK_SIZE
	.align		4
.L_107:
        /*08a0*/ 	.byte	0x04, 0x1e
        /*08a2*/ 	.short	(.L_109 - .L_108)
.L_108:
        /*08a4*/ 	.word	0x00000000


	//----- nvinfo : EIATTR_CBANK_PARAM_SIZE
	.align		4
.L_109:
        /*08a8*/ 	.byte	0x03, 0x19
        /*08aa*/ 	.short	0x0bf0


	//----- nvinfo : EIATTR_PARAM_CBANK
	.align		4
        /*08ac*/ 	.byte	0x04, 0x0a
        /*08ae*/ 	.short	(.L_111 - .L_110)
	.align		4
.L_110:
        /*08b0*/ 	.word	index@(.nv.constant0._ZN7cutlass13device_kernelIN5flash11enable_sm90INS1_16FlashAttnFwdSm90INS1_25CollectiveMainloopFwdSm90ILi2EN4cute5tupleIJNS5_1CILi1EEES8_S8_EEENS6_IJNS7_ILi128EEENS7_ILi160EEENS7_ILi192EEEEEELi128ENS_12float_e4m3_tEfNS_4arch4Sm90ELb0ELb0ELb1ELb0ELb0ELb0ELb0ELb1ELb1ELb0ELb0ELb0EEENS1_21CollectiveEpilogueFwdINS6_IJSA_SA_SB_EEES9_NS_10bfloat16_tESG_Li256ELb0ELb0ELb0ELb1EEENS1_29StaticPersistentTileSchedulerILb0EEEEEEEEEvNT_6ParamsE)
        /*08b4*/ 	.short	0x0210
        /*08b6*/ 	.short	0x0bf0


	//----- nvinfo : EIATTR_SW_WAR
	.align		4
.L_111:
        /*08b8*/ 	.byte	0x04, 0x36
        /*08ba*/ 	.short	(.L_113 - .L_112)
.L_112:
        /*08bc*/ 	.word	0x00000008
.L_113:


//--------------------- .nv.info._ZN7cutlass13device_kernelIN5flash11enable_sm90INS1_16FlashAttnFwdSm90INS1_25CollectiveMainloopFwdSm90ILi2EN4cute5tupleIJNS5_1CILi2EEENS7_ILi1EEES9_EEENS6_IJNS7_ILi128EEENS7_ILi160EEENS7_ILi192EEEEEELi128ENS_12float_e4m3_tEfNS_4arch4Sm90ELb0ELb0ELb1ELb0ELb0ELb0ELb0ELb1ELb1ELb0ELb0ELb0EEENS1_21CollectiveEpilogueFwdINS6_IJSB_SB_SC_EEESA_NS_10bfloat16_tESH_Li256ELb0ELb0ELb0ELb1EEENS1_29StaticPersistentTileSchedulerILb0EEEEEEEEEvNT_6ParamsE --------------------------
	.section	.nv.info._ZN7cutlass13device_kernelIN5flash11enable_sm90INS1_16FlashAttnFwdSm90INS1_25CollectiveMainloopFwdSm90ILi2EN4cute5tupleIJNS5_1CILi2EEENS7_ILi1EEES9_EEENS6_IJNS7_ILi128EEENS7_ILi160EEENS7_ILi192EEEEEELi128ENS_12float_e4m3_tEfNS_4arch4Sm90ELb0ELb0ELb1ELb0ELb0ELb0ELb0ELb1ELb1ELb0ELb0ELb0EEENS1_21CollectiveEpilogueFwdINS6_IJSB_SB_SC_EEESA_NS_10bfloat16_tESH_Li256ELb0ELb0ELb0ELb1EEENS1_29StaticPersistentTileSchedulerILb0EEEEEEEEEvNT_6ParamsE,"",@"SHT_CUDA_INFO"
	.sectionflags	@""
	.align	4


	//----- nvinfo : EIATTR_CUDA_API_VERSION
	.align		4
        /*0000*/ 	.byte	0x04, 0x37
        /*0002*/ 	.short	(.L_115 - .L_114)
.L_114:
        /*0004*/ 	.word	0x00000082


	//----- nvinfo : EIATTR_KPARAM_INFO
	.align		4
.L_115:
        /*0008*/ 	.byte	0x04, 0x17
        /*000a*/ 	.short	(.L_117 - .L_116)
.L_116:
        /*000c*/ 	.word	0x00000000
        /*0010*/ 	.short	0x0000
        /*0012*/ 	.short	0x0070
        /*0014*/ 	.byte	0x00, 0xf0, 0x01, 0x2e


	//----- nvinfo : EIATTR_SPARSE_MMA_MASK
	.align		4
.L_117:
        /*0018*/ 	.byte	0x03, 0x50
        /*001a*/ 	.short	0x0000


	//----- nvinfo : EIATTR_MAXREG_COUNT
	.align		4
        /*001c*/ 	.byte	0x03, 0x1b
        /*001e*/ 	.short	0x00a8


	//----- nvinfo : EIATTR_NUM_BARRIERS
	.align		4
        /*0020*/ 	.byte	0x02, 0x4c
        /*0022*/ 	.byte	0x10
	.zero		1


	//----- nvinfo : EIATTR_EXTERNS
	.align		4
        /*0024*/ 	.byte	0x04, 0x0f
        /*0026*/ 	.short	(.L_119 - .L_118)


	//   ....[0]....
	.align		4
.L_118:
        /*0028*/ 	.word	index@(__assertfail)


	//----- nvinfo : EIATTR_ANNOTATIONS
	.align		4
.L_119:
        /*002c*/ 	.byte	0x04, 0x55
        /*002e*/ 	.short	(.L_121 - .L_120)


	//   ....[0]....
.L_120:
        /* <DEDUP_REMOVED lines=33> */
        /*0234*/ 	.byte	0x90, 0xdd, 0x00, 0x00, 0x01, 0x00, 0x00, 0x00, 0xf0, 0xdd, 0x00, 0x00


	//----- nvinfo : EIATTR_MERCURY_ISA_VERSION
	.align		4
.L_121:
        /*0240*/ 	.byte	0x03, 0x5f
        /*0242*/ 	.short	0x0101


	//----- nvinfo : EIATTR_INT_WARP_WIDE_INSTR_OFFSETS
	.align		4
        /*0244*/ 	.byte	0x04, 0x31
        /*0246*/ 	.short	(.L_123 - .L_122)


	//   ....[0]....
.L_122:
        /*0248*/ 	.word	0x00000190


	//   ....[1]....
        /*024c*/ 	.word	0x000001d0


	//   ....[2]....
        /*0250*/ 	.word	0x00000240


	//   ....[3]....
        /*0254*/ 	.word	0x0000b0d0


	//----- nvinfo : EIATTR_COOP_GROUP_MASK_REGIDS
	.align		4
.L_123:
        /*0258*/ 	.byte	0x04, 0x29
        /*025a*/ 	.short	(.L_125 - .L_124)


	//   ....[0]....
.L_124:
        /*025c*/ 	.word	0xffffffff


	//   ....[1]....
        /*0260*/ 	.word	0xffffffff


	//   ....[2]....
        /*0264*/ 	.word	0xffffffff


	//   ....[3]....
        /*0268*/ 	.word	0xffffffff


	//   ....[4]....
        /*026c*/ 	.word	0xffffffff


	//   ....[5]....
        /*0270*/ 	.word	0xffffffff


	//   ....[6]....
        /*0274*/ 	.word	0xffffffff


	//   ....[7]....
        /*0278*/ 	.word	0xffffffff


	//   ....[8]....
        /*027c*/ 	.word	0xffffffff


	//   ....[9]....
        /*0280*/ 	.word	0xffffffff


	//   ....[10]....
        /*0284*/ 	.word	0xffffffff


	//   ....[11]....
        /*0288*/ 	.word	0xffffffff


	//   ....[12]....
        /*028c*/ 	.word	0xffffffff


	//   ....[13]....
        /*0290*/ 	.word	0xffffffff


	//   ....[14]....
        /*0294*/ 	.word	0xffffffff


	//   ....[15]....
        /*0298*/ 	.word	0xffffffff


	//   ....[16]....
        /*029c*/ 	.word	0xffffffff


	//   ....[17]....
        /*02a0*/ 	.word	0xffffffff


	//   ....[18]....
        /*02a4*/ 	.word	0xffffffff


	//   ....[19]....
        /*02a8*/ 	.word	0xffffffff


	//   ....[20]....
        /*02ac*/ 	.word	0xffffffff


	//   ....[21]....
        /*02b0*/ 	.word	0xffffffff


	//   ....[22]....
        /*02b4*/ 	.word	0xffffffff


	//   ....[23]....
        /*02b8*/ 	.word	0xffffffff


	//   ....[24]....
        /*02bc*/ 	.word	0xffffffff


	//   ....[25]....
        /*02c0*/ 	.word	0xffffffff


	//   ....[26]....
        /*02c4*/ 	.word	0xffffffff


	//   ....[27]....
        /*02c8*/ 	.word	0xffffffff


	//   ....[28]....
        /*02cc*/ 	.word	0xffffffff


	//   ....[29]....
        /*02d0*/ 	.word	0xffffffff


	//   ....[30]....
        /*02d4*/ 	.word	0xffffffff


	//   ....[31]....
        /*02d8*/ 	.word	0xffffffff


	//   ....[32]....
        /*02dc*/ 	.word	0xffffffff


	//   ....[33]....
        /*02e0*/ 	.word	0xffffffff


	//   ....[34]....
        /*02e4*/ 	.word	0xffffffff


	//   ....[35]....
        /*02e8*/ 	.word	0xffffffff


	//   ....[36]....
        /*02ec*/ 	.word	0xffffffff


	//   ....[37]....
        /*02f0*/ 	.word	0xffffffff


	//   ....[38]....
        /*02f4*/ 	.word	0xffffffff


	//   ....[39]....
        /*02f8*/ 	.word	0xffffffff


	//   ....[40]....
        /*02fc*/ 	.word	0xffffffff


	//   ....[41]....
        /*0300*/ 	.word	0xffffffff


	//   ....[42]....
        /*0304*/ 	.word	0xffffffff


	//   ....[43]....
        /*0308*/ 	.word	0xffffffff


	//   ....[44]....
        /*030c*/ 	.word	0xffffffff


	//   ....[45]....
        /*0310*/ 	.word	0xffffffff


	//   ....[46]....
        /*0314*/ 	.word	0xffffffff


	//   ....[47]....
        /*0318*/ 	.word	0xffffffff


	//   ....[48]....
        /*031c*/ 	.word	0xffffffff


	//   ....[49]....
        /*0320*/ 	.word	0xffffffff


	//   ....[50]....
        /*0324*/ 	.word	0xffffffff


	//   ....[51]....
        /*0328*/ 	.word	0xffffffff


	//   ....[52]....
        /*032c*/ 	.word	0xffffffff


	//   ....[53]....
        /*0330*/ 	.word	0xffffffff


	//   ....[54]....
        /*0334*/ 	.word	0xffffffff


	//   ....[55]....
        /*0338*/ 	.word	0xffffffff


	//   ....[56]....
        /*033c*/ 	.word	0x0500000f


	//----- nvinfo : EIATTR_COOP_GROUP_INSTR_OFFSETS
	.align		4
.L_125:
        /*0340*/ 	.byte	0x04, 0x28
        /*0342*/ 	.short	(.L_127 - .L_126)


	//   ....[0]....
.L_126:
        /*0344*/ 	.word	0x00000070


	//   ....[1]....
        /*0348*/ 	.word	0x000001a0


	//   ....[2]....
        /*034c*/ 	.word	0x000001f0


	//   ....[3]....
        /*0350*/ 	.word	0x00000430


	//   ....[4]....
        /*0354*/ 	.word	0x00000650


	//   ....[5]....
        /*0358*/ 	.word	0x00000880


	//   ....[6]....
        /*035c*/ 	.word	0x00000b00


	//   ....[7]....
        /*0360*/ 	.word	0x00000e40


	//   ....[8]....
        /*0364*/ 	.word	0x000012e0


	//   ....[9]....
        /*0368*/ 	.word	0x00003c90


	//   ....[10]....
        /*036c*/ 	.word	0x00003d20


	//   ....[11]....
        /*0370*/ 	.word	0x00004040


	//   ....[12]....
        /*0374*/ 	.word	0x000041e0


	//   ....[13]....
        /*0378*/ 	.word	0x00007230


	//   ....[14]....
        /*037c*/ 	.word	0x00007260


	//   ....[15]....
        /*0380*/ 	.word	0x00007290


	//   ....[16]....
        /*0384*/ 	.word	0x000072a0


	//   ....[17]....
        /*0388*/ 	.word	0x00008d90


	//   ....[18]....
        /*038c*/ 	.word	0x00008da0


	//   ....[19]....
        /*0390*/ 	.word	0x00008e20


	//   ....[20]....
        /*0394*/ 	.word	0x00008e30


	//   ....[21]....
        /*0398*/ 	.word	0x00009d40


	//   ....[22]....
        /*039c*/ 	.word	0x00009d50


	//   ....[23]....
        /*03a0*/ 	.word	0x00009d60


	//   ....[24]....
        /*03a4*/ 	.word	0x00009d70


	//   ....[25]....
        /*03a8*/ 	.word	0x00009d80


	//   ....[26]....
        /*03ac*/ 	.word	0x00009d90


	//   ....[27]....
        /*03b0*/ 	.word	0x00009da0


	//   ....[28]....
        /*03b4*/ 	.word	0x00009db0


	//   ....[29]....
        /*03b8*/ 	.word	0x00009de0


	//   ....[30]....
        /*03bc*/ 	.word	0x00009df0


	//   ....[31]....
        /*03c0*/ 	.word	0x00009e20


	//   ....[32]....
        /*03c4*/ 	.word	0x00009e30


	//   ....[33]....
        /*03c8*/ 	.word	0x00009e60


	//   ....[34]....
        /*03cc*/ 	.word	0x00009e70


	//   ....[35]....
        /*03d0*/ 	.word	0x00009ec0


	//   ....[36]....
        /*03d4*/ 	.word	0x00009ed0


	//   ....[37]....
        /*03d8*/ 	.word	0x00009ee0


	//   ....[38]....
        /*03dc*/ 	.word	0x00009ef0


	//   ....[39]....
        /*03e0*/ 	.word	0x00009f00


	//   ....[40]....
        /*03e4*/ 	.word	0x00009f10


	//   ....[41]....
        /*03e8*/ 	.word	0x00009f20


	//   ....[42]....
        /*03ec*/ 	.word	0x00009f30


	//   ....[43]....
        /*03f0*/ 	.word	0x00009f50


	//   ....[44]....
        /*03f4*/ 	.word	0x00009f60


	//   ....[45]....
        /*03f8*/ 	.word	0x00009f70


	//   ....[46]....
        /*03fc*/ 	.word	0x00009fa0


	//   ....[47]....
        /*0400*/ 	.word	0x00009fb0


	//   ....[48]....
        /*0404*/ 	.word	0x00009fc0


	//   ....[49]....
        /*0408*/ 	.word	0x00009fd0


	//   ....[50]....
        /*040c*/ 	.word	0x00009fe0


	//   ....[51]....
        /*0410*/ 	.word	0x00009ff0


	//   ....[52]....
        /*0414*/ 	.word	0x0000a000


	//   ....[53]....
        /*0418*/ 	.word	0x0000a280


	//   ....[54]....
        /*041c*/ 	.word	0x0000b250


	//   ....[55]....
        /*0420*/ 	.word	0x0000d620


	//   ....[56]....
        /*0424*/ 	.word	0x0000db40


	//----- nvinfo : EIATTR_REG_RECONFIG
	.align		4
.L_127:
        /*0428*/ 	.byte	0x01, 0x54
	.zero		2


	//----- nvinfo : EIATTR_SYSCALL_OFFSETS
	.align		4
        /*042c*/ 	.byte	0x04, 0x46
        /*042e*/ 	.short	(.L_129 - .L_128)


	//   ....[0]....
.L_128:
        /*0430*/ 	.word	0x000016b0


	//   ....[1]....
        /*0434*/ 	.word	0x0000ab30


	//   ....[2]....
        /*0438*/ 	.word	0x0000acb0


	//   ....[3]....
        /*043c*/ 	.word	0x0000adf0


	//   ....[4]....
        /*0440*/ 	.word	0x0000af10


	//----- nvinfo : EIATTR_MBARRIER_INSTR_OFFSETS
	.align		4
.L_129:
        /*0444*/ 	.byte	0x04, 0x39
        /*0446*/ 	.short	(.L_131 - .L_130)


	//   ....[0]....
.L_130:
        /*0448*/ 	.word	0x000002d0
        /*044c*/ 	.word	0x000000ff
        /*0450*/ 	.word	0x00029800
        /*0454*/ 	.short	0x0100
        /*0456*/ 	.byte	0x08
	.zero		1


	//   ....[1]....
        /*0458*/ 	.word	0x000002e0
        /*045c*/ 	.word	0x000000ff
        /*0460*/ 	.word	0x00029820
        /*0464*/ 	.short	0x0100
        /*0466*/ 	.byte	0x08
	.zero		1


	//   ....[2]....
        /*0468*/ 	.word	0x000003d0
        /*046c*/ 	.word	0x000000ff
        /*0470*/ 	.word	0x00029830
        /*0474*/ 	.short	0x0100
        /*0476*/ 	.byte	0x08
	.zero		1


	//   ....[3]....
        /*0478*/ 	.word	0x000003e0
        /*047c*/ 	.word	0x000000ff
        /*0480*/ 	.word	0x00029840
        /*0484*/ 	.short	0x0100
        /*0486*/ 	.byte	0x08
	.zero		1


	//   ....[4]....
        /*0488*/ 	.word	0x000003f0
        /*048c*/ 	.word	0x000000ff
        /*0490*/ 	.word	0x00029838
        /*0494*/ 	.short	0x0100
        /*0496*/ 	.byte	0x08
	.zero		1


	//   ....[5]....
        /*0498*/ 	.word	0x00000400
        /*049c*/ 	.word	0x000000ff
        /*04a0*/ 	.word	0x00029848
        /*04a4*/ 	.short	0x0100
        /*04a6*/ 	.byte	0x08
	.zero		1


	//   ....[6]....
        /*04a8*/ 	.word	0x00000600
        /*04ac*/ 	.word	0x000000ff
        /*04b0*/ 	.word	0x00029850
        /*04b4*/ 	.short	0x0100
        /*04b6*/ 	.byte	0x08
	.zero		1


	//   ....[7]....
        /*04b8*/ 	.word	0x00000610
        /*04bc*/ 	.word	0x000000ff
        /*04c0*/ 	.word	0x00029860
        /*04c4*/ 	.short	0x0100
        /*04c6*/ 	.byte	0x08
	.zero		1


	//   ....[8]....
        /*04c8*/ 	.word	0x00000620
        /*04cc*/ 	.word	0x000000ff
        /*04d0*/ 	.word	0x00029858
        /*04d4*/ 	.short	0x0100
        /*04d6*/ 	.byte	0x08
	.zero		1


	//   ....[9]....
        /*04d8*/ 	.word	0x00000630
        /*04dc*/ 	.word	0x000000ff
        /*04e0*/ 	.word	0x00029868
        /*04e4*/ 	.short	0x0100
        /*04e6*/ 	.byte	0x08
	.zero		1


	//   ....[10]....
        /*04e8*/ 	.word	0x00000830
        /*04ec*/ 	.word	0x000000ff
        /*04f0*/ 	.word	0x00029870
        /*04f4*/ 	.short	0x0100
        /*04f6*/ 	.byte	0x08
	.zero		1


	//   ....[11]....
        /*04f8*/ 	.word	0x00000840
        /*04fc*/ 	.word	0x000000ff
        /*0500*/ 	.word	0x00029880
        /*0504*/ 	.short	0x0100
        /*0506*/ 	.byte	0x08
	.zero		1


	//   ....[12]....
        /*0508*/ 	.word	0x00000850
        /*050c*/ 	.word	0x000000ff
        /*0510*/ 	.word	0x00029878
        /*0514*/ 	.short	0x0100
        /*0516*/ 	.byte	0x08
	.zero		1


	//   ....[13]....
        /*0518*/ 	.word	0x00000860
        /*051c*/ 	.word	0x000000ff
        /*0520*/ 	.word	0x00029888
        /*0524*/ 	.short	0x0100
        /*0526*/ 	.byte	0x08
	.zero		1


	//   ....[14]....
        /*0528*/ 	.word	0x00000ab0
        /*052c*/ 	.word	0x000000ff
        /*0530*/ 	.word	0x00029890
        /*0534*/ 	.short	0x0100
        /*0536*/ 	.byte	0x08
	.zero		1


	//   ....[15]....
        /*0538*/ 	.word	0x00000ac0
        /*053c*/ 	.word	0x000000ff
        /*0540*/ 	.word	0x000298a0
        /*0544*/ 	.short	0x0100
        /*0546*/ 	.byte	0x08
	.zero		1


	//   ....[16]....
        /*0548*/ 	.word	0x00000ad0
        /*054c*/ 	.word	0x000000ff
        /*0550*/ 	.word	0x00029898
        /*0554*/ 	.short	0x0100
        /*0556*/ 	.byte	0x08
	.zero		1


	//   ....[17]....
        /*0558*/ 	.word	0x00000ae0
        /*055c*/ 	.word	0x000000ff
        /*0560*/ 	.word	0x000298a8
        /*0564*/ 	.short	0x0100
        /*0566*/ 	.byte	0x08
	.zero		1


	//   ....[18]....
        /*0568*/ 	.word	0x00000d90
        /*056c*/ 	.word	0x000000ff
        /*0570*/ 	.word	0x000298b0
        /*0574*/ 	.short	0x0100
        /*0576*/ 	.byte	0x08
	.zero		1


	//   ....[19]....
        /*0578*/ 	.word	0x00000da0
        /*057c*/ 	.word	0x000000ff
        /*0580*/ 	.word	0x000298c0
        /*0584*/ 	.short	0x0100
        /*0586*/ 	.byte	0x08
	.zero		1


	//   ....[20]....
        /*0588*/ 	.word	0x00000db0
        /*058c*/ 	.word	0x000000ff
        /*0590*/ 	.word	0x000298b8
        /*0594*/ 	.short	0x0100
        /*0596*/ 	.byte	0x08
	.zero		1


	//   ....[21]....
        /*0598*/ 	.word	0x00000dc0
        /*059c*/ 	.word	0x000000ff
        /*05a0*/ 	.word	0x000298c8
        /*05a4*/ 	.short	0x0100
        /*05a6*/ 	.byte	0x08
	.zero		1


	//   ....[22]....
        /*05a8*/ 	.word	0x000019e0
        /*05ac*/ 	.word	0x000000ff
        /*05b0*/ 	.word	0x00029800
        /*05b4*/ 	.short	0x010a
        /*05b6*/ 	.byte	0x26
	.zero		1


	//   ....[23]....
        /*05b8*/ 	.word	0x00001a80
        /*05bc*/ 	.word	0x00000006
        /*05c0*/ 	.word	0x00029830
        /*05c4*/ 	.short	0x010a
        /*05c6*/ 	.byte	0x3f
	.zero		1


	//   ....[24]....
        /*05c8*/ 	.word	0x00001ac0
        /*05cc*/ 	.word	0x00000006
        /*05d0*/ 	.word	0x00029830
        /*05d4*/ 	.short	0x010a
        /*05d6*/ 	.byte	0x3f
	.zero		1


	//   ....[25]....
        /*05d8*/ 	.word	0x000045f0
        /*05dc*/ 	.word	0x00000019
        /*05e0*/ 	.word	0x00000000
        /*05e4*/ 	.short	0x0101
        /*05e6*/ 	.byte	0x3f
	.zero		1


	//   ....[26]....
        /*05e8*/ 	.word	0x00005450
        /*05ec*/ 	.word	0x000000ff
        /*05f0*/ 	.word	0x00029830
        /*05f4*/ 	.short	0x010a
        /*05f6*/ 	.byte	0x06
	.zero		1


	//   ....[27]....
        /*05f8*/ 	.word	0x00005490
        /*05fc*/ 	.word	0x000000ff
        /*0600*/ 	.word	0x00029830
        /*0604*/ 	.short	0x010a
        /*0606*/ 	.byte	0x06
	.zero		1


	//   ....[28]....
        /*0608*/ 	.word	0x000060b0
        /*060c*/ 	.word	0x000000ff
        /*0610*/ 	.word	0x00029850
        /*0614*/ 	.short	0x010a
        /*0616*/ 	.byte	0x06
	.zero		1


	//   ....[29]....
        /*0618*/ 	.word	0x000060f0
        /*061c*/ 	.word	0x000000ff
        /*0620*/ 	.word	0x00029850
        /*0624*/ 	.short	0x010a
        /*0626*/ 	.byte	0x06
	.zero		1


	//   ....[30]....
        /*0628*/ 	.word	0x00008180
        /*062c*/ 	.word	0x00000007
        /*0630*/ 	.word	0x00000000
        /*0634*/ 	.short	0x0101
        /*0636*/ 	.byte	0x3f
	.zero		1


	//   ....[31]....
        /*0638*/ 	.word	0x000083e0
        /*063c*/ 	.word	0x000000ff
        /*0640*/ 	.word	0x00000000
        /*0644*/ 	.short	0x0101
        /*0646*/ 	.byte	0x06
	.zero		1


	//   ....[32]....
        /*0648*/ 	.word	0x00008a80
        /*064c*/ 	.word	0x000000ff
        /*0650*/ 	.word	0x00029850
        /*0654*/ 	.short	0x010a
        /*0656*/ 	.byte	0x04
	.zero		1


	//   ....[33]....
        /*0658*/ 	.word	0x00008ac0
        /*065c*/ 	.word	0x000000ff
        /*0660*/ 	.word	0x00029850
        /*0664*/ 	.short	0x010a
        /*0666*/ 	.byte	0x04
	.zero		1


	//   ....[34]....
        /*0668*/ 	.word	0x000096a0
        /*066c*/ 	.word	0x000000ff
        /*0670*/ 	.word	0x00000000
        /*0674*/ 	.short	0x0101
        /*0676*/ 	.byte	0x04
	.zero		1


	//   ....[35]....
        /*0678*/ 	.word	0x0000a440
        /*067c*/ 	.word	0x000000ff
        /*0680*/ 	.word	0x00000000
        /*0684*/ 	.short	0x0101
        /*0686*/ 	.byte	0x07
	.zero		1


	//   ....[36]....
        /*0688*/ 	.word	0x0000a450
        /*068c*/ 	.word	0x000000ff
        /*0690*/ 	.word	0x00000000
        /*0694*/ 	.short	0x0101
        /*0696*/ 	.byte	0x06
	.zero		1


	//   ....[37]....
        /*0698*/ 	.word	0x0000b450
        /*069c*/ 	.word	0x00000002
        /*06a0*/ 	.word	0x00029880
        /*06a4*/ 	.short	0x010a
        /*06a6*/ 	.byte	0x3f
	.zero		1


	//   ....[38]....
        /*06a8*/ 	.word	0x0000b6d0
        /*06ac*/ 	.word	0x00000002
        /*06b0*/ 	.word	0x00029840
        /*06b4*/ 	.short	0x010a
        /*06b6*/ 	.byte	0x3f
	.zero		1


	//   ....[39]....
        /*06b8*/ 	.word	0x0000bbe0
        /*06bc*/ 	.word	0x000000ff
        /*06c0*/ 	.word	0x00029820
        /*06c4*/ 	.short	0x010a
        /*06c6*/ 	.byte	0x28
	.zero		1


	//   ....[40]....
        /*06c8*/ 	.word	0x0000be90
        /*06cc*/ 	.word	0x00000004
        /*06d0*/ 	.word	0x00029880
        /*06d4*/ 	.short	0x010a
        /*06d6*/ 	.byte	0x3f
	.zero		1


	//   ....[41]....
        /*06d8*/ 	.word	0x0000c1b0
        /*06dc*/ 	.word	0x00000004
        /*06e0*/ 	.word	0x00029840
        /*06e4*/ 	.short	0x010a
        /*06e6*/ 	.byte	0x3f
	.zero		1


	//   ....[42]....
        /*06e8*/ 	.word	0x0000c740
        /*06ec*/ 	.word	0x00000003
        /*06f0*/ 	.word	0x00029870
        /*06f4*/ 	.short	0x010a
        /*06f6*/ 	.byte	0x3f
	.zero		1


	//   ....[43]....
        /*06f8*/ 	.word	0x0000c7b0
        /*06fc*/ 	.word	0x00000002
        /*0700*/ 	.word	0x00029860
        /*0704*/ 	.short	0x010a
        /*0706*/ 	.byte	0x3f
	.zero		1


	//   ....[44]....
        /*0708*/ 	.word	0x0000ccb0
        /*070c*/ 	.word	0x00000002
        /*0710*/ 	.word	0x00029850
        /*0714*/ 	.short	0x0101
        /*0716*/ 	.byte	0x3f
	.zero		1


	//   ....[45]....
        /*0718*/ 	.word	0x0000cd40
        /*071c*/ 	.word	0x00000002
        /*0720*/ 	.word	0x00000000
        /*0724*/ 	.short	0x0101
        /*0726*/ 	.byte	0x3f
	.zero		1


	//   ....[46]....
        /*0728*/ 	.word	0x0000ce50
        /*072c*/ 	.word	0x00000014
        /*0730*/ 	.word	0x00029870
        /*0734*/ 	.short	0x010a
        /*0736*/ 	.byte	0x3f
	.zero		1


	//   ....[47]....
        /*0738*/ 	.word	0x0000cee0
        /*073c*/ 	.word	0x00000014
        /*0740*/ 	.word	0x00029860
        /*0744*/ 	.short	0x010a
        /*0746*/ 	.byte	0x3f
	.zero		1


	//   ....[48]....
        /*0748*/ 	.word	0x0000d3e0
        /*074c*/ 	.word	0x00000014
        /*0750*/ 	.word	0x00029850
        /*0754*/ 	.short	0x0101
        /*0756*/ 	.byte	0x3f
	.zero		1


	//   ....[49]....
        /*0758*/ 	.word	0x0000d470
        /*075c*/ 	.word	0x00000014
        /*0760*/ 	.word	0x00000000
        /*0764*/ 	.short	0x0101
        /*0766*/ 	.byte	0x3f
	.zero		1


	//   ....[50]....
        /*0768*/ 	.word	0x0000d5d0
        /*076c*/ 	.word	0x00000009
        /*0770*/ 	.word	0x00029820
        /*0774*/ 	.short	0x010a
        /*0776*/ 	.byte	0x3f
	.zero		1


	//   ....[51]....
        /*0778*/ 	.word	0x0000d740
        /*077c*/ 	.word	0x00000005
        /*0780*/ 	.word	0x00000000
        /*0784*/ 	.short	0x010a
        /*0786*/ 	.byte	0x3f
	.zero		1


	//   ....[52]....
        /*0788*/ 	.word	0x0000d7b0
        /*078c*/ 	.word	0x00000007
        /*0790*/ 	.word	0x00000000
        /*0794*/ 	.short	0x010a
        /*0796*/ 	.byte	0x3f
	.zero		1


	//   ....[53]....
        /*0798*/ 	.word	0x0000d810
        /*079c*/ 	.word	0x00000005
        /*07a0*/ 	.word	0x00029860
        /*07a4*/ 	.short	0x010a
        /*07a6*/ 	.byte	0x3f
	.zero		1


	//   ....[54]....
        /*07a8*/ 	.word	0x0000d860
        /*07ac*/ 	.word	0x00000003
        /*07b0*/ 	.word	0x00029860
        /*07b4*/ 	.short	0x010a
        /*07b6*/ 	.byte	0x3f
	.zero		1


	//   ....[55]....
        /*07b8*/ 	.word	0x0000d8a0
        /*07bc*/ 	.word	0x00000005
        /*07c0*/ 	.word	0x00029880
        /*07c4*/ 	.short	0x010a
        /*07c6*/ 	.byte	0x3f
	.zero		1


	//   ....[56]....
        /*07c8*/ 	.word	0x0000d8c0
        /*07cc*/ 	.word	0x00000003
        /*07d0*/ 	.word	0x00029880
        /*07d4*/ 	.short	0x010a
        /*07d6*/ 	.byte	0x3f
	.zero		1


	//   ....[57]....
        /*07d8*/ 	.word	0x0000d930
        /*07dc*/ 	.word	0x00000003
        /*07e0*/ 	.word	0x00029800
        /*07e4*/ 	.short	0x010a
        /*07e6*/ 	.byte	0x3f
	.zero		1


	//   ....[58]....
        /*07e8*/ 	.word	0x0000d980
        /*07ec*/ 	.word	0x00000006
        /*07f0*/ 	.word	0x00029830
        /*07f4*/ 	.short	0x010a
        /*07f6*/ 	.byte	0x3f
	.zero		1


	//   ....[59]....
        /*07f8*/ 	.word	0x0000d9e0
        /*07fc*/ 	.word	0x00000004
        /*0800*/ 	.word	0x00029830
        /*0804*/ 	.short	0x010a
        /*0806*/ 	.byte	0x3f
	.zero		1


	//   ....[60]....
        /*0808*/ 	.word	0x0000da40
        /*080c*/ 	.word	0x00000004
        /*0810*/ 	.word	0x00029850
        /*0814*/ 	.short	0x010a
        /*0816*/ 	.byte	0x3f
	.zero		1


	//   ....[61]....
        /*0818*/ 	.word	0x0000daa0
        /*081c*/ 	.word	0x00000009
        /*0820*/ 	.word	0x00029850
        /*0824*/ 	.short	0x010a
        /*0826*/ 	.byte	0x3f
	.zero		1


	//   ....[62]....
        /*0828*/ 	.word	0x0000dbf0
        /*082c*/ 	.word	0x00000002
        /*0830*/ 	.word	0x00029880
        /*0834*/ 	.short	0x010a
        /*0836*/ 	.byte	0x3f
	.zero		1


	//   ....[63]....
        /*0838*/ 	.word	0x0000dc40
        /*083c*/ 	.word	0x00000002
        /*0840*/ 	.word	0x00029840
        /*0844*/ 	.short	0x010a
        /*0846*/ 	.byte	0x3f
	.zero		1


	//   ....[64]....
        /*0848*/ 	.word	0x0000dca0
        /*084c*/ 	.word	0x00000003
        /*0850*/ 	.word	0x00029820
        /*0854*/ 	.short	0x010a
        /*0856*/ 	.byte	0x3f
	.zero		1


	//   ....[65]....
        /*0858*/ 	.word	0x0000dcf0
        /*085c*/ 	.word	0x00000004
        /*0860*/ 	.word	0x00029880
        /*0864*/ 	.short	0x010a
        /*0866*/ 	.byte	0x3f
	.zero		1


	//   ....[66]....
        /*0868*/ 	.word	0x0000dd40
        /*086c*/ 	.word	0x00000004
        /*0870*/ 	.word	0x00029840
        /*0874*/ 	.short	0x010a
        /*0876*/ 	.byte	0x3f
	.zero		1


	//   ....[67]....
        /*0878*/ 	.word	0x0000dda0
        /*087c*/ 	.word	0x00000003
        /*0880*/ 	.word	0x00029870
        /*0884*/ 	.short	0x010a
        /*0886*/ 	.byte	0x3f
	.zero		1


	//   ....[68]....
        /*0888*/ 	.word	0x0000de00
        /*088c*/ 	.word	0x00000004
        /*0890*/ 	.word	0x00029860
        /*0894*/ 	.short	0x010a
        /*0896*/ 	.byte	0x3f
	.zero		1


	//   ....[69]....
        /*0898*/ 	.word	0x0000de50
        /*089c*/ 	.word	0x00000014
        /*08a0*/ 	.word	0x00029870
        /*08a4*/ 	.short	0x010a
        /*08a6*/ 	.byte	0x3f
	.zero		1


	//   ....[70]....
        /*08a8*/ 	.word	0x0000dea0
        /*08ac*/ 	.word	0x00000014
        /*08b0*/ 	.word	0x00029860
        /*08b4*/ 	.short	0x010a
        /*08b6*/ 	.byte	0x3f
	.zero		1


	//   ....[71]....
        /*08b8*/ 	.word	0x0000def0
        /*08bc*/ 	.word	0x00000009
        /*08c0*/ 	.word	0x00029820
        /*08c4*/ 	.short	0x010a
        /*08c6*/ 	.byte	0x3f
	.zero		1


	//   ....[72]....
        /*08c8*/ 	.word	0x0000df40
        /*08cc*/ 	.word	0x00000005
        /*08d0*/ 	.word	0x00000000
        /*08d4*/ 	.short	0x010a
        /*08d6*/ 	.byte	0x3f
	.zero		1


	//   ....[73]....
        /*08d8*/ 	.word	0x0000df90
        /*08dc*/ 	.word	0x00000007
        /*08e0*/ 	.word	0x00000000
        /*08e4*/ 	.short	0x010a
        /*08e6*/ 	.byte	0x3f
	.zero		1


	//   ....[74]....
        /*08e8*/ 	.word	0x0000dfe0
        /*08ec*/ 	.word	0x00000005
        /*08f0*/ 	.word	0x00029860
        /*08f4*/ 	.short	0x010a
        /*08f6*/ 	.byte	0x3f
	.zero		1


	//   ....[75]....
        /*08f8*/ 	.word	0x0000e030
        /*08fc*/ 	.word	0x00000003
        /*0900*/ 	.word	0x00029860
        /*0904*/ 	.short	0x010a
        /*0906*/ 	.byte	0x3f
	.zero		1


	//   ....[76]....
        /*0908*/ 	.word	0x0000e080
        /*090c*/ 	.word	0x00000005
        /*0910*/ 	.word	0x00029880
        /*0914*/ 	.short	0x010a
        /*0916*/ 	.byte	0x3f
	.zero		1


	//----- nvinfo : EIATTR_NUM_MBARRIERS
	.align		4
.L_131:
        /*0918*/ 	.byte	0x03, 0x38
        /*091a*/ 	.short	0x0016


	//----- nvinfo : EIATTR_EXIT_INSTR_OFFSETS
	.align		4
        /*091c*/ 	.byte	0x04, 0x1c
        /*091e*/ 	.short	(.L_133 - .L_132)


	//   ....[0]....
.L_132:
        /*0920*/ 	.word	0x00000fb0


	//   ....[1]....
        /*0924*/ 	.word	0x0000a500


	//   ....[2]....
        /*0928*/ 	.word	0x0000d640


	//   ....[3]....
        /*092c*/ 	.word	0x0000d910


	//----- nvinfo : EIATTR_MAX_THREADS
	.align		4
.L_133:
        /*0930*/ 	.byte	0x04, 0x05
        /*0932*/ 	.short	(.L_135 - .L_134)
.L_134:
        /*0934*/ 	.word	0x00000180
        /*0938*/ 	.word	0x00000001
        /*093c*/ 	.word	0x00000001


	//----- nvinfo : EIATTR_CRS_STACK_SIZE
	.align		4
.L_135:
        /*0940*/ 	.byte	0x04, 0x1e
        /*0942*/ 	.short	(.L_137 - .L_136)
.L_136:
        /*0944*/ 	.word	0x00000000


	//----- nvinfo : EIATTR_CBANK_PARAM_SIZE
	.align		4
.L_137:
        /*0948*/ 	.byte	0x03, 0x19
        /*094a*/ 	.short	0x0bf0


	//----- nvinfo : EIATTR_PARAM_CBANK
	.align		4
        /*094c*/ 	.byte	0x04, 0x0a
        /*094e*/ 	.short	(.L_139 - .L_138)
	.align		4
.L_138:
        /*0950*/ 	.word	index@(.nv.constant0._ZN7cutlass13device_kernelIN5flash11enable_sm90INS1_16FlashAttnFwdSm90INS1_25CollectiveMainloopFwdSm90ILi2EN4cute5tupleIJNS5_1CILi2EEENS7_ILi1EEES9_EEENS6_IJNS7_ILi128EEENS7_ILi160EEENS7_ILi192EEEEEELi128ENS_12float_e4m3_tEfNS_4arch4Sm90ELb0ELb0ELb1ELb0ELb0ELb0ELb0ELb1ELb1ELb0ELb0ELb0EEENS1_21CollectiveEpilogueFwdINS6_IJSB_SB_SC_EEESA_NS_10bfloat16_tESH_Li256ELb0ELb0ELb0ELb1EEENS1_29StaticPersistentTileSchedulerILb0EEEEEEEEEvNT_6ParamsE)
        /*0954*/ 	.short	0x0210
        /*0956*/ 	.short	0x0bf0


	//----- nvinfo : EIATTR_SW_WAR
	.align		4
.L_139:
        /*0958*/ 	.byte	0x04, 0x36
        /*095a*/ 	.short	(.L_141 - .L_140)
.L_140:
        /*095c*/ 	.word	0x00000008
.L_141:


//--------------------- .nv.info._ZN7cutlass13device_kernelIN5flash11enable_sm90INS1_16FlashAttnFwdSm90INS1_25CollectiveMainloopFwdSm90ILi2EN4cute5tupleIJNS5_1CILi1EEES8_S8_EEENS6_IJNS7_ILi128EEENS7_ILi160EEENS7_ILi192EEEEEELi128ENS_12float_e4m3_tEfNS_4arch4Sm90ELb0ELb0ELb1ELb1ELb0ELb0ELb0ELb1ELb1ELb0ELb0ELb0EEENS1_21CollectiveEpilogueFwdINS6_IJSA_SA_SB_EEES9_NS_10bfloat16_tESG_Li256ELb1ELb0ELb0ELb1EEENS1_36VarlenDynamicPersistentTileSchedulerILi128ELi160ELi256ELi128ELb0ELb0ELb1ELb0ELb1ELb1EEEEEEEEEvNT_6ParamsE --------------------------
	.section	.nv.info._ZN7cutlass13device_kernelIN5flash11enable_sm90INS1_16FlashAttnFwdSm90INS1_25CollectiveMainloopFwdSm90ILi2EN4cute5tupleIJNS5_1CILi1EEES8_S8_EEENS6_IJNS7_ILi128EEENS7_ILi160EEENS7_ILi192EEEEEELi128ENS_12float_e4m3_tEfNS_4arch4Sm90ELb0ELb0ELb1ELb1ELb0ELb0ELb0ELb1ELb1ELb0ELb0ELb0EEENS1_21CollectiveEpilogueFwdINS6_IJSA_SA_SB_EEES9_NS_10bfloat16_tESG_Li256ELb1ELb0ELb0ELb1EEENS1_36VarlenDynamicPersistentTileSchedulerILi128ELi160ELi256ELi128ELb0ELb0ELb1ELb0ELb1ELb1EEEEEEEEEvNT_6ParamsE,"",@"SHT_CUDA_INFO"
	.sectionflags	@""
	.align	4


	//----- nvinfo : EIATTR_CUDA_API_VERSION
	.align		4
        /*0000*/ 	.byte	0x04, 0x37
        /*0002*/ 	.short	(.L_143 - .L_142)
.L_142:
        /*0004*/ 	.word	0x00000082


	//----- nvinfo : EIATTR_KPARAM_INFO
	.align		4
.L_143:
        /*0008*/ 	.byte	0x04, 0x17
        /*000a*/ 	.short	(.L_145 - .L_144)
.L_144:
        /*000c*/ 	.word	0x00000000
        /*0010*/ 	.short	0x0000
        /*0012*/ 	.short	0x0070
        /*0014*/ 	.byte	0x00, 0xf0, 0x01, 0x28


	//----- nvinfo : EIATTR_SPARSE_MMA_MASK
	.align		4
.L_145:
        /*0018*/ 	.byte	0x03, 0x50
        /*001a*/ 	.short	0x0000


	//----- nvinfo : EIATTR_MAXREG_COUNT
	.align		4
        /*001c*/ 	.byte	0x03, 0x1b
        /*001e*/ 	.short	0x00a8


	//----- nvinfo : EIATTR_NUM_BARRIERS
	.align		4
        /*0020*/ 	.byte	0x02, 0x4c
        /*0022*/ 	.byte	0x10
	.zero		1


	//----- nvinfo : EIATTR_EXTERNS
	.align		4
        /*0024*/ 	.byte	0x04, 0x0f
        /*0026*/ 	.short	(.L_147 - .L_146)


	//   ....[0]....
	.align		4
.L_146:
        /*0028*/ 	.word	index@(__assertfail)


	//----- nvinfo : EIATTR_ANNOTATIONS
	.align		4
.L_147:
        /*002c*/ 	.byte	0x04, 0x55
        /*002e*/ 	.short	(.L_149 - .L_148)


	//   ....[0]....
.L_148:
        /* <DEDUP_REMOVED lines=40> */


	//----- nvinfo : EIATTR_MERCURY_ISA_VERSION
	.align		4
.L_149:
        /*02a0*/ 	.byte	0x03, 0x5f
        /*02a2*/ 	.short	0x0101


	//----- nvinfo : EIATTR_UNUSED_LOAD_BYTE_OFFSET
	.align		4
        /*02a4*/ 	.byte	0x04, 0x44
        /*02a6*/ 	.short	(.L_151 - .L_150)


	//   ....[0]....
.L_150:
        /*02a8*/ 	.word	0x00000a70
        /*02ac*/ 	.word	0x0000fff0


	//   ....[1]....
        /*02b0*/ 	.word	0x00009980
        /*02b4*/ 	.word	0x0000fff0


	//----- nvinfo : EIATTR_INT_WARP_WIDE_INSTR_OFFSETS
	.align		4
.L_151:
        /*02b8*/ 	.byte	0x04, 0x31
        /*02ba*/ 	.short	(.L_153 - .L_152)


	//   ....[0]....
.L_152:
        /*02bc*/ 	.word	0x00000160


	//   ....[1]....
        /*02c0*/ 	.word	0x000001a0


	//   ....[2]....
        /*02c4*/ 	.word	0x00000210


	//   ....[3]....
        /*02c8*/ 	.word	0x0000cff0


	//   ....[4]....
        /*02cc*/ 	.word	0x0000d080


	//   ....[5]....
        /*02d0*/ 	.word	0x0000d800


	//   ....[6]....
        /*02d4*/ 	.word	0x0000f310


	//   ....[7]....
        /*02d8*/ 	.word	0x0000f3a0


	//----- nvinfo : EIATTR_COOP_GROUP_MASK_REGIDS
	.align		4
.L_153:
        /*02dc*/ 	.byte	0x04, 0x29
        /*02de*/ 	.short	(.L_155 - .L_154)


	//   ....[0]....
.L_154:
        /*02e0*/ 	.word	0xffffffff


	//   ....[1]....
        /*02e4*/ 	.word	0xffffffff


	//   ....[2]....
        /*02e8*/ 	.word	0xffffffff


	//   ....[3]....
        /*02ec*/ 	.word	0xffffffff


	//   ....[4]....
        /*02f0*/ 	.word	0xffffffff


	//   ....[5]....
        /*02f4*/ 	.word	0xffffffff


	//   ....[6]....
        /*02f8*/ 	.word	0xffffffff


	//   ....[7]....
        /*02fc*/ 	.word	0xffffffff


	//   ....[8]....
        /*0300*/ 	.word	0xffffffff


	//   ....[9]....
        /*0304*/ 	.word	0xffffffff


	//   ....[10]....
        /*0308*/ 	.word	0xffffffff


	//   ....[11]....
        /*030c*/ 	.word	0xffffffff


	//   ....[12]....
        /*0310*/ 	.word	0xffffffff


	//   ....[13]....
        /*0314*/ 	.word	0xffffffff


	//   ....[14]....
        /*0318*/ 	.word	0xffffffff


	//   ....[15]....
        /*031c*/ 	.word	0xffffffff


	//   ....[16]....
        /*0320*/ 	.word	0xffffffff


	//   ....[17]....
        /*0324*/ 	.word	0xffffffff


	//   ....[18]....
        /*0328*/ 	.word	0xffffffff


	//   ....[19]....
        /*032c*/ 	.word	0xffffffff


	//   ....[20]....
        /*0330*/ 	.word	0xffffffff


	//   ....[21]....
        /*0334*/ 	.word	0xffffffff


	//   ....[22]....
        /*0338*/ 	.word	0xffffffff


	//   ....[23]....
        /*033c*/ 	.word	0xffffffff


	//   ....[24]....
        /*0340*/ 	.word	0xffffffff


	//   ....[25]....
        /*0344*/ 	.word	0xffffffff


	//   ....[26]....
        /*0348*/ 	.word	0xffffffff


	//   ....[27]....
        /*034c*/ 	.word	0xffffffff


	//   ....[28]....
        /*0350*/ 	.word	0xffffffff


	//   ....[29]....
        /*0354*/ 	.word	0xffffffff


	//   ....[30]....
        /*0358*/ 	.word	0xffffffff


	//   ....[31]....
        /*035c*/ 	.word	0xffffffff


	//   ....[32]....
        /*0360*/ 	.word	0xffffffff


	//   ....[33]....
        /*0364*/ 	.word	0xffffffff


	//   ....[34]....
        /*0368*/ 	.word	0xffffffff


	//   ....[35]....
        /*036c*/ 	.word	0xffffffff


	//   ....[36]....
        /*0370*/ 	.word	0xffffffff


	//   ....[37]....
        /*0374*/ 	.word	0xffffffff


	//   ....[38]....
        /*0378*/ 	.word	0xffffffff


	//   ....[39]....
        /*037c*/ 	.word	0xffffffff


	//   ....[40]....
        /*0380*/ 	.word	0xffffffff


	//   ....[41]....
        /*0384*/ 	.word	0xffffffff


	//   ....[42]....
        /*0388*/ 	.word	0xffffffff


	//   ....[43]....
        /*038c*/ 	.word	0xffffffff


	//   ....[44]....
        /*0390*/ 	.word	0xffffffff


	//   ....[45]....
        /*0394*/ 	.word	0xffffffff


	//   ....[46]....
        /*0398*/ 	.word	0xffffffff


	//   ....[47]....
        /*039c*/ 	.word	0xffffffff


	//   ....[48]....
        /*03a0*/ 	.word	0xffffffff


	//   ....[49]....
        /*03a4*/ 	.word	0xffffffff


	//   ....[50]....
        /*03a8*/ 	.word	0xffffffff


	//   ....[51]....
        /*03ac*/ 	.word	0xffffffff


	//   ....[52]....
        /*03b0*/ 	.word	0xffffffff


	//   ....[53]....
        /*03b4*/ 	.word	0xffffffff


	//   ....[54]....
        /*03b8*/ 	.word	0xffffffff


	//   ....[55]....
        /*03bc*/ 	.word	0xffffffff


	//   ....[56]....
        /*03c0*/ 	.word	0xffffffff


	//   ....[57]....
        /*03c4*/ 	.word	0xffffffff


	//   ....[58]....
        /*03c8*/ 	.word	0xffffffff


	//   ....[59]....
        /*03cc*/ 	.word	0xffffffff


	//   ....[60]....
        /*03d0*/ 	.word	0xffffffff


	//   ....[61]....
        /*03d4*/ 	.word	0xffffffff


	//   ....[62]....
        /*03d8*/ 	.word	0xffffffff


	//   ....[63]....
        /*03dc*/ 	.word	0xffffffff


	//   ....[64]....
        /*03e0*/ 	.word	0xffffffff


	//   ....[65]....
        /*03e4*/ 	.word	0xffffffff


	//   ....[66]....
        /*03e8*/ 	.word	0xffffffff


	//   ....[67]....
        /*03ec*/ 	.word	0xffffffff


	//   ....[68]....
        /*03f0*/ 	.word	0xffffffff


	//   ....[69]....
        /*03f4*/ 	.word	0xffffffff


	//   ....[70]....
        /*03f8*/ 	.word	0xffffffff


	//   ....[71]....
        /*03fc*/ 	.word	0xffffffff


	//   ....[72]....
        /*0400*/ 	.word	0xffffffff


	//   ....[73]....
        /*0404*/ 	.word	0xffffffff


	//   ....[74]....
        /*0408*/ 	.word	0xffffffff


	//   ....[75]....
        /*040c*/ 	.word	0xffffffff


	//   ....[76]....
        /*0410*/ 	.word	0xffffffff


	//   ....[77]....
        /*0414*/ 	.word	0xffffffff


	//   ....[78]....
        /*0418*/ 	.word	0xffffffff


	//   ....[79]....
        /*041c*/ 	.word	0xffffffff


	//   ....[80]....
        /*0420*/ 	.word	0xffffffff


	//   ....[81]....
        /*0424*/ 	.word	0xffffffff


	//   ....[82]....
        /*0428*/ 	.word	0xffffffff


	//   ....[83]....
        /*042c*/ 	.word	0xffffffff


	//   ....[84]....
        /*0430*/ 	.word	0xffffffff


	//   ....[85]....
        /*0434*/ 	.word	0xffffffff


	//   ....[86]....
        /*0438*/ 	.word	0xffffffff


	//   ....[87]....
        /*043c*/ 	.word	0x0500000f


	//   ....[88]....
        /*0440*/ 	.word	0x0500000f


	//----- nvinfo : EIATTR_COOP_GROUP_INSTR_OFFSETS
	.align		4
.L_155:
        /*0444*/ 	.byte	0x04, 0x28
        /*0446*/ 	.short	(.L_157 - .L_156)


	//   ....[0]....
.L_156:
        /*0448*/ 	.word	0x00000070


	//   ....[1]....
        /*044c*/ 	.word	0x00000170


	//   ....[2]....
        /*0450*/ 	.word	0x000001c0


	//   ....[3]....
        /*0454*/ 	.word	0x000003f0


	//   ....[4]....
        /*0458*/ 	.word	0x00000550


	//   ....[5]....
        /*045c*/ 	.word	0x00000670


	//   ....[6]....
        /*0460*/ 	.word	0x000007d0


	//   ....[7]....
        /*0464*/ 	.word	0x00001430


	//   ....[8]....
        /*0468*/ 	.word	0x00003bc0


	//   ....[9]....
        /*046c*/ 	.word	0x00003c60


	//   ....[10]....
        /*0470*/ 	.word	0x00004030


	//   ....[11]....
        /*0474*/ 	.word	0x00004130


	//   ....[12]....
        /*0478*/ 	.word	0x00007180


	//   ....[13]....
        /*047c*/ 	.word	0x00007230


	//   ....[14]....
        /*0480*/ 	.word	0x000074f0


	//   ....[15]....
        /*0484*/ 	.word	0x00007520


	//   ....[16]....
        /*0488*/ 	.word	0x00009200


	//   ....[17]....
        /*048c*/ 	.word	0x00009260


	//   ....[18]....
        /*0490*/ 	.word	0x00009280


	//   ....[19]....
        /*0494*/ 	.word	0x000092a0


	//   ....[20]....
        /*0498*/ 	.word	0x0000a1e0


	//   ....[21]....
        /*049c*/ 	.word	0x0000a1f0


	//   ....[22]....
        /*04a0*/ 	.word	0x0000a200


	//   ....[23]....
        /*04a4*/ 	.word	0x0000a210


	//   ....[24]....
        /*04a8*/ 	.word	0x0000a220


	//   ....[25]....
        /*04ac*/ 	.word	0x0000a230


	//   ....[26]....
        /*04b0*/ 	.word	0x0000a240


	//   ....[27]....
        /*04b4*/ 	.word	0x0000a250


	//   ....[28]....
        /*04b8*/ 	.word	0x0000a280


	//   ....[29]....
        /*04bc*/ 	.word	0x0000a290


	//   ....[30]....
        /*04c0*/ 	.word	0x0000a2c0


	//   ....[31]....
        /*04c4*/ 	.word	0x0000a2d0


	//   ....[32]....
        /*04c8*/ 	.word	0x0000a2e0


	//   ....[33]....
        /*04cc*/ 	.word	0x0000a2f0


	//   ....[34]....
        /*04d0*/ 	.word	0x0000a320


	//   ....[35]....
        /*04d4*/ 	.word	0x0000a350


	//   ....[36]....
        /*04d8*/ 	.word	0x0000a370


	//   ....[37]....
        /*04dc*/ 	.word	0x0000a380


	//   ....[38]....
        /*04e0*/ 	.word	0x0000a390


	//   ....[39]....
        /*04e4*/ 	.word	0x0000a3a0


	//   ....[40]....
        /*04e8*/ 	.word	0x0000a3d0


	//   ....[41]....
        /*04ec*/ 	.word	0x0000a400


	//   ....[42]....
        /*04f0*/ 	.word	0x0000a410


	//   ....[43]....
        /*04f4*/ 	.word	0x0000a420


	//   ....[44]....
        /*04f8*/ 	.word	0x0000a430


	//   ....[45]....
        /*04fc*/ 	.word	0x0000a440


	//   ....[46]....
        /*0500*/ 	.word	0x0000a460


	//   ....[47]....
        /*0504*/ 	.word	0x0000a480


	//   ....[48]....
        /*0508*/ 	.word	0x0000a490


	//   ....[49]....
        /*050c*/ 	.word	0x0000a4e0


	//   ....[50]....
        /*0510*/ 	.word	0x0000a510


	//   ....[51]....
        /*0514*/ 	.word	0x0000a530


	//   ....[52]....
        /*0518*/ 	.word	0x0000bef0


	//   ....[53]....
        /*051c*/ 	.word	0x0000c0f0


	//   ....[54]....
        /*0520*/ 	.word	0x0000c120


	//   ....[55]....
        /*0524*/ 	.word	0x0000c150


	//   ....[56]....
        /*0528*/ 	.word	0x0000c190


	//   ....[57]....
        /*052c*/ 	.word	0x0000c1c0


	//   ....[58]....
        /*0530*/ 	.word	0x0000c1f0


	//   ....[59]....
        /*0534*/ 	.word	0x0000c380


	//   ....[60]....
        /*0538*/ 	.word	0x0000c3b0


	//   ....[61]....
        /*053c*/ 	.word	0x0000c3e0


	//   ....[62]....
        /*0540*/ 	.word	0x0000c410


	//   ....[63]....
        /*0544*/ 	.word	0x0000c440


	//   ....[64]....
        /*0548*/ 	.word	0x0000c480


	//   ....[65]....
        /*054c*/ 	.word	0x0000c510


	//   ....[66]....
        /*0550*/ 	.word	0x0000c550


	//   ....[67]....
        /*0554*/ 	.word	0x0000c5e0


	//   ....[68]....
        /*0558*/ 	.word	0x0000d950


	//   ....[69]....
        /*055c*/ 	.word	0x0000fd40


	//   ....[70]....
        /*0560*/ 	.word	0x0000fd70


	//   ....[71]....
        /*0564*/ 	.word	0x0000fda0


	//   ....[72]....
        /*0568*/ 	.word	0x0000fdd0


	//   ....[73]....
        /*056c*/ 	.word	0x0000fe00


	//   ....[74]....
        /*0570*/ 	.word	0x0000fe10


	//   ....[75]....
        /*0574*/ 	.word	0x0000fe50


	//   ....[76]....
        /*0578*/ 	.word	0x0000fe60


	//   ....[77]....
        /*057c*/ 	.word	0x0000ffa0


	//   ....[78]....
        /*0580*/ 	.word	0x0000ffd0


	//   ....[79]....
        /*0584*/ 	.word	0x00010000


	//   ....[80]....
        /*0588*/ 	.word	0x00010030


	//   ....[81]....
        /*058c*/ 	.word	0x00010060


	//   ....[82]....
        /*0590*/ 	.word	0x000100a0


	//   ....[83]....
        /*0594*/ 	.word	0x00010130


	//   ....[84]....
        /*0598*/ 	.word	0x00010170


	//   ....[85]....
        /*059c*/ 	.word	0x00010200


	//   ....[86]....
        /*05a0*/ 	.word	0x00010670


	//   ....[87]....
        /*05a4*/ 	.word	0x00010b90


	//   ....[88]....
        /*05a8*/ 	.word	0x00011020


	//----- nvinfo : EIATTR_REG_RECONFIG
	.align		4
.L_157:
        /*05ac*/ 	.byte	0x01, 0x54
	.zero		2


	//----- nvinfo : EIATTR_SYSCALL_OFFSETS
	.align		4
        /*05b0*/ 	.byte	0x04, 0x46
        /*05b2*/ 	.short	(.L_159 - .L_158)


	//   ....[0]....
.L_158:
        /*05b4*/ 	.word	0x00001610


	//   ....[1]....
        /*05b8*/ 	.word	0x0000d220


	//   ....[2]....
        /*05bc*/ 	.word	0x0000d360


	//   ....[3]....
        /*05c0*/ 	.word	0x0000d4a0


	//   ....[4]....
        /*05c4*/ 	.word	0x0000d5c0


	//----- nvinfo : EIATTR_MBARRIER_INSTR_OFFSETS
	.align		4
.L_159:
        /*05c8*/ 	.byte	0x04, 0x39
        /*05ca*/ 	.short	(.L_161 - .L_160)


	//   ....[0]....
.L_160:
        /*05cc*/ 	.word	0x000002a0
        /*05d0*/ 	.word	0x000000ff
        /*05d4*/ 	.word	0x00029800
        /*05d8*/ 	.short	0x0100
        /*05da*/ 	.byte	0x08
	.zero		1


	//   ....[1]....
        /*05dc*/ 	.word	0x000002b0
        /*05e0*/ 	.word	0x000000ff
        /*05e4*/ 	.word	0x00029820
        /*05e8*/ 	.short	0x0100
        /*05ea*/ 	.byte	0x08
	.zero		1


	//   ....[2]....
        /*05ec*/ 	.word	0x000003a0
        /*05f0*/ 	.word	0x000000ff
        /*05f4*/ 	.word	0x00029830
        /*05f8*/ 	.short	0x0100
        /*05fa*/ 	.byte	0x08
	.zero		1


	//   ....[3]....
        /*05fc*/ 	.word	0x000003b0
        /*0600*/ 	.word	0x000000ff
        /*0604*/ 	.word	0x00029840
        /*0608*/ 	.short	0x0100
        /*060a*/ 	.byte	0x08
	.zero		1


	//   ....[4]....
        /*060c*/ 	.word	0x000003c0
        /*0610*/ 	.word	0x000000ff
        /*0614*/ 	.word	0x00029838
        /*0618*/ 	.short	0x0100
        /*061a*/ 	.byte	0x08
	.zero		1


	//   ....[5]....
        /*061c*/ 	.word	0x000003d0
        /*0620*/ 	.word	0x000000ff
        /*0624*/ 	.word	0x00029848
        /*0628*/ 	.short	0x0100
        /*062a*/ 	.byte	0x08
	.zero		1


	//   ....[6]....
        /*062c*/ 	.word	0x00000500
        /*0630*/ 	.word	0x000000ff
        /*0634*/ 	.word	0x00029850
        /*0638*/ 	.short	0x0100
        /*063a*/ 	.byte	0x08
	.zero		1


	//   ....[7]....
        /*063c*/ 	.word	0x00000510
        /*0640*/ 	.word	0x000000ff
        /*0644*/ 	.word	0x00029860
        /*0648*/ 	.short	0x0100
        /*064a*/ 	.byte	0x08
	.zero		1


	//   ....[8]....
        /*064c*/ 	.word	0x00000520
        /*0650*/ 	.word	0x000000ff
        /*0654*/ 	.word	0x00029858
        /*0658*/ 	.short	0x0100
        /*065a*/ 	.byte	0x08
	.zero		1


	//   ....[9]....
        /*065c*/ 	.word	0x00000530
        /*0660*/ 	.word	0x000000ff
        /*0664*/ 	.word	0x00029868
        /*0668*/ 	.short	0x0100
        /*066a*/ 	.byte	0x08
	.zero		1


	//   ....[10]....
        /*066c*/ 	.word	0x00000620
        /*0670*/ 	.word	0x000000ff
        /*0674*/ 	.word	0x00029870
        /*0678*/ 	.short	0x0100
        /*067a*/ 	.byte	0x06
	.zero		1


	//   ....[11]....
        /*067c*/ 	.word	0x00000630
        /*0680*/ 	.word	0x000000ff
        /*0684*/ 	.word	0x00029880
        /*0688*/ 	.short	0x0100
        /*068a*/ 	.byte	0x06
	.zero		1


	//   ....[12]....
        /*068c*/ 	.word	0x00000640
        /*0690*/ 	.word	0x000000ff
        /*0694*/ 	.word	0x00029878
        /*0698*/ 	.short	0x0100
        /*069a*/ 	.byte	0x06
	.zero		1


	//   ....[13]....
        /*069c*/ 	.word	0x00000650
        /*06a0*/ 	.word	0x000000ff
        /*06a4*/ 	.word	0x00029888
        /*06a8*/ 	.short	0x0100
        /*06aa*/ 	.byte	0x06
	.zero		1


	//   ....[14]....
        /*06ac*/ 	.word	0x00000780
        /*06b0*/ 	.word	0x000000ff
        /*06b4*/ 	.word	0x00029890
        /*06b8*/ 	.short	0x0100
        /*06ba*/ 	.byte	0x08
	.zero		1


	//   ....[15]....
        /*06bc*/ 	.word	0x00000790
        /*06c0*/ 	.word	0x000000ff
        /*06c4*/ 	.word	0x000298a0
        /*06c8*/ 	.short	0x0100
        /*06ca*/ 	.byte	0x08
	.zero		1


	//   ....[16]....
        /*06cc*/ 	.word	0x000007a0
        /*06d0*/ 	.word	0x000000ff
        /*06d4*/ 	.word	0x00029898
        /*06d8*/ 	.short	0x0100
        /*06da*/ 	.byte	0x08
	.zero		1


	//   ....[17]....
        /*06dc*/ 	.word	0x000007b0
        /*06e0*/ 	.word	0x000000ff
        /*06e4*/ 	.word	0x000298a8
        /*06e8*/ 	.short	0x0100
        /*06ea*/ 	.byte	0x08
	.zero		1


	//   ....[18]....
        /*06ec*/ 	.word	0x000008e0
        /*06f0*/ 	.word	0x000000ff
        /*06f4*/ 	.word	0x000298b0
        /*06f8*/ 	.short	0x0100
        /*06fa*/ 	.byte	0x08
	.zero		1


	//   ....[19]....
        /*06fc*/ 	.word	0x000008f0
        /*0700*/ 	.word	0x000000ff
        /*0704*/ 	.word	0x000298c0
        /*0708*/ 	.short	0x0100
        /*070a*/ 	.byte	0x08
	.zero		1


	//   ....[20]....
        /*070c*/ 	.word	0x00000900
        /*0710*/ 	.word	0x000000ff
        /*0714*/ 	.word	0x000298b8
        /*0718*/ 	.short	0x0100
        /*071a*/ 	.byte	0x08
	.zero		1


	//   ....[21]....
        /*071c*/ 	.word	0x00000910
        /*0720*/ 	.word	0x000000ff
        /*0724*/ 	.word	0x000298c8
        /*0728*/ 	.short	0x0100
        /*072a*/ 	.byte	0x08
	.zero		1


	//   ....[22]....
        /*072c*/ 	.word	0x00001980
        /*0730*/ 	.word	0x00000003
        /*0734*/ 	.word	0x00029800
        /*0738*/ 	.short	0x010a
        /*073a*/ 	.byte	0x3f
	.zero		1


	//   ....[23]....
        /*073c*/ 	.word	0x00001a20
        /*0740*/ 	.word	0x00000005
        /*0744*/ 	.word	0x00029830
        /*0748*/ 	.short	0x010a
        /*074a*/ 	.byte	0x3f
	.zero		1


	//   ....[24]....
        /*074c*/ 	.word	0x00001a90
        /*0750*/ 	.word	0x00000005
        /*0754*/ 	.word	0x00029830
        /*0758*/ 	.short	0x010a
        /*075a*/ 	.byte	0x3f
	.zero		1


	//   ....[25]....
        /*075c*/ 	.word	0x000040c0
        /*0760*/ 	.word	0x00000005
        /*0764*/ 	.word	0x00000000
        /*0768*/ 	.short	0x0101
        /*076a*/ 	.byte	0x3f
	.zero		1


	//   ....[26]....
        /*076c*/ 	.word	0x00005790
        /*0770*/ 	.word	0x000000ff
        /*0774*/ 	.word	0x00029830
        /*0778*/ 	.short	0x010a
        /*077a*/ 	.byte	0x06
	.zero		1


	//   ....[27]....
        /*077c*/ 	.word	0x000057d0
        /*0780*/ 	.word	0x000000ff
        /*0784*/ 	.word	0x00029830
        /*0788*/ 	.short	0x010a
        /*078a*/ 	.byte	0x06
	.zero		1


	//   ....[28]....
        /*078c*/ 	.word	0x00006420
        /*0790*/ 	.word	0x000000ff
        /*0794*/ 	.word	0x00029850
        /*0798*/ 	.short	0x010a
        /*079a*/ 	.byte	0x06
	.zero		1


	//   ....[29]....
        /*079c*/ 	.word	0x00006460
        /*07a0*/ 	.word	0x000000ff
        /*07a4*/ 	.word	0x00029850
        /*07a8*/ 	.short	0x010a
        /*07aa*/ 	.byte	0x06
	.zero		1


	//   ....[30]....
        /*07ac*/ 	.word	0x00008580
        /*07b0*/ 	.word	0x00000006
        /*07b4*/ 	.word	0x00000000
        /*07b8*/ 	.short	0x0101
        /*07ba*/ 	.byte	0x3f
	.zero		1


	//   ....[31]....
        /*07bc*/ 	.word	0x000087e0
        /*07c0*/ 	.word	0x00000009
        /*07c4*/ 	.word	0x00000000
        /*07c8*/ 	.short	0x0101
        /*07ca*/ 	.byte	0x3f
	.zero		1


	//   ....[32]....
        /*07cc*/ 	.word	0x00008e40
        /*07d0*/ 	.word	0x0000000f
        /*07d4*/ 	.word	0x00029850
        /*07d8*/ 	.short	0x010a
        /*07da*/ 	.byte	0x3f
	.zero		1


	//   ....[33]....
        /*07dc*/ 	.word	0x00008ed0
        /*07e0*/ 	.word	0x0000000f
        /*07e4*/ 	.word	0x00029850
        /*07e8*/ 	.short	0x010a
        /*07ea*/ 	.byte	0x3f
	.zero		1


	//   ....[34]....
        /*07ec*/ 	.word	0x00009630
        /*07f0*/ 	.word	0x00000005
        /*07f4*/ 	.word	0x00000000
        /*07f8*/ 	.short	0x0101
        /*07fa*/ 	.byte	0x3f
	.zero		1


	//   ....[35]....
        /*07fc*/ 	.word	0x0000ae80
        /*0800*/ 	.word	0x00000004
        /*0804*/ 	.word	0x00000000
        /*0808*/ 	.short	0x0101
        /*080a*/ 	.byte	0x3f
	.zero		1


	//   ....[36]....
        /*080c*/ 	.word	0x0000db80
        /*0810*/ 	.word	0x00000002
        /*0814*/ 	.word	0x00029880
        /*0818*/ 	.short	0x010a
        /*081a*/ 	.byte	0x3f
	.zero		1


	//   ....[37]....
        /*081c*/ 	.word	0x0000dd40
        /*0820*/ 	.word	0x00000002
        /*0824*/ 	.word	0x00029840
        /*0828*/ 	.short	0x010a
        /*082a*/ 	.byte	0x3f
	.zero		1


	//   ....[38]....
        /*082c*/ 	.word	0x0000e210
        /*0830*/ 	.word	0x000000ff
        /*0834*/ 	.word	0x00029820
        /*0838*/ 	.short	0x010a
        /*083a*/ 	.byte	0x29
	.zero		1


	//   ....[39]....
        /*083c*/ 	.word	0x0000e510
        /*0840*/ 	.word	0x00000004
        /*0844*/ 	.word	0x00029880
        /*0848*/ 	.short	0x010a
        /*084a*/ 	.byte	0x3f
	.zero		1


	//   ....[40]....
        /*084c*/ 	.word	0x0000e790
        /*0850*/ 	.word	0x00000004
        /*0854*/ 	.word	0x00029840
        /*0858*/ 	.short	0x010a
        /*085a*/ 	.byte	0x3f
	.zero		1


	//   ....[41]....
        /*085c*/ 	.word	0x0000eca0
        /*0860*/ 	.word	0x00000003
        /*0864*/ 	.word	0x00029870
        /*0868*/ 	.short	0x010a
        /*086a*/ 	.byte	0x3f
	.zero		1


	//   ....[42]....
        /*086c*/ 	.word	0x0000ed10
        /*0870*/ 	.word	0x00000002
        /*0874*/ 	.word	0x00029860
        /*0878*/ 	.short	0x010a
        /*087a*/ 	.byte	0x3f
	.zero		1


	//   ....[43]....
        /*087c*/ 	.word	0x0000f280
        /*0880*/ 	.word	0x00000003
        /*0884*/ 	.word	0x00029850
        /*0888*/ 	.short	0x0101
        /*088a*/ 	.byte	0x3f
	.zero		1


	//   ....[44]....
        /*088c*/ 	.word	0x0000f2c0
        /*0890*/ 	.word	0x00000002
        /*0894*/ 	.word	0x00000000
        /*0898*/ 	.short	0x0101
        /*089a*/ 	.byte	0x3f
	.zero		1


	//   ....[45]....
        /*089c*/ 	.word	0x0000f480
        /*08a0*/ 	.word	0x00000014
        /*08a4*/ 	.word	0x00029870
        /*08a8*/ 	.short	0x010a
        /*08aa*/ 	.byte	0x3f
	.zero		1


	//   ....[46]....
        /*08ac*/ 	.word	0x0000f510
        /*08b0*/ 	.word	0x00000014
        /*08b4*/ 	.word	0x00029860
        /*08b8*/ 	.short	0x010a
        /*08ba*/ 	.byte	0x3f
	.zero		1


	//   ....[47]....
        /*08bc*/ 	.word	0x0000fa50
        /*08c0*/ 	.word	0x00000014
        /*08c4*/ 	.word	0x00029850
        /*08c8*/ 	.short	0x0101
        /*08ca*/ 	.byte	0x3f
	.zero		1


	//   ....[48]....
        /*08cc*/ 	.word	0x0000faa0
        /*08d0*/ 	.word	0x00000000
        /*08d4*/ 	.word	0x00000000
        /*08d8*/ 	.short	0x0101
        /*08da*/ 	.byte	0x3f
	.zero		1


	//   ....[49]....
        /*08dc*/ 	.word	0x000105f0
        /*08e0*/ 	.word	0x00000000
        /*08e4*/ 	.word	0x00029820
        /*08e8*/ 	.short	0x010a
        /*08ea*/ 	.byte	0x3f
	.zero		1


	//   ....[50]....
        /*08ec*/ 	.word	0x000107b0
        /*08f0*/ 	.word	0x00000006
        /*08f4*/ 	.word	0x00000000
        /*08f8*/ 	.short	0x010a
        /*08fa*/ 	.byte	0x3f
	.zero		1


	//   ....[51]....
        /*08fc*/ 	.word	0x00010820
        /*0900*/ 	.word	0x00000007
        /*0904*/ 	.word	0x00000000
        /*0908*/ 	.short	0x010a
        /*090a*/ 	.byte	0x3f
	.zero		1


	//   ....[52]....
        /*090c*/ 	.word	0x00010880
        /*0910*/ 	.word	0x00000004
        /*0914*/ 	.word	0x00029860
        /*0918*/ 	.short	0x010a
        /*091a*/ 	.byte	0x3f
	.zero		1


	//   ....[53]....
        /*091c*/ 	.word	0x000108d0
        /*0920*/ 	.word	0x00000003
        /*0924*/ 	.word	0x00029860
        /*0928*/ 	.short	0x010a
        /*092a*/ 	.byte	0x3f
	.zero		1


	//   ....[54]....
        /*092c*/ 	.word	0x00010910
        /*0930*/ 	.word	0x00000004
        /*0934*/ 	.word	0x00029880
        /*0938*/ 	.short	0x010a
        /*093a*/ 	.byte	0x3f
	.zero		1


	//   ....[55]....
        /*093c*/ 	.word	0x00010930
        /*0940*/ 	.word	0x00000003
        /*0944*/ 	.word	0x00029880
        /*0948*/ 	.short	0x010a
        /*094a*/ 	.byte	0x3f
	.zero		1


	//   ....[56]....
        /*094c*/ 	.word	0x00010990
        /*0950*/ 	.word	0x00000003
        /*0954*/ 	.word	0x00029800
        /*0958*/ 	.short	0x010a
        /*095a*/ 	.byte	0x3f
	.zero		1


	//   ....[57]....
        /*095c*/ 	.word	0x000109e0
        /*0960*/ 	.word	0x00000005
        /*0964*/ 	.word	0x00029830
        /*0968*/ 	.short	0x010a
        /*096a*/ 	.byte	0x3f
	.zero		1


	//   ....[58]....
        /*096c*/ 	.word	0x00010a40
        /*0970*/ 	.word	0x00000004
        /*0974*/ 	.word	0x00029830
        /*0978*/ 	.short	0x010a
        /*097a*/ 	.byte	0x3f
	.zero		1


	//   ....[59]....
        /*097c*/ 	.word	0x00010aa0
        /*0980*/ 	.word	0x00000004
        /*0984*/ 	.word	0x00029850
        /*0988*/ 	.short	0x010a
        /*098a*/ 	.byte	0x3f
	.zero		1


	//   ....[60]....
        /*098c*/ 	.word	0x00010af0
        /*0990*/ 	.word	0x0000000f
        /*0994*/ 	.word	0x00029850
        /*0998*/ 	.short	0x010a
        /*099a*/ 	.byte	0x3f
	.zero		1


	//   ....[61]....
        /*099c*/ 	.word	0x00010c40
        /*09a0*/ 	.word	0x00000002
        /*09a4*/ 	.word	0x00029880
        /*09a8*/ 	.short	0x010a
        /*09aa*/ 	.byte	0x3f
	.zero		1


	//   ....[62]....
        /*09ac*/ 	.word	0x00010c90
        /*09b0*/ 	.word	0x00000002
        /*09b4*/ 	.word	0x00029840
        /*09b8*/ 	.short	0x010a
        /*09ba*/ 	.byte	0x3f
	.zero		1


	//   ....[63]....
        /*09bc*/ 	.word	0x00010cf0
        /*09c0*/ 	.word	0x00000003
        /*09c4*/ 	.word	0x00029820
        /*09c8*/ 	.short	0x010a
        /*09ca*/ 	.byte	0x3f
	.zero		1


	//   ....[64]....
        /*09cc*/ 	.word	0x00010d40
        /*09d0*/ 	.word	0x00000004
        /*09d4*/ 	.word	0x00029880
        /*09d8*/ 	.short	0x010a
        /*09da*/ 	.byte	0x3f
	.zero		1


	//   ....[65]....
        /*09dc*/ 	.word	0x00010d90
        /*09e0*/ 	.word	0x00000004
        /*09e4*/ 	.word	0x00029840
        /*09e8*/ 	.short	0x010a
        /*09ea*/ 	.byte	0x3f
	.zero		1


	//   ....[66]....
        /*09ec*/ 	.word	0x00010df0
        /*09f0*/ 	.word	0x00000003
        /*09f4*/ 	.word	0x00029870
        /*09f8*/ 	.short	0x010a
        /*09fa*/ 	.byte	0x3f
	.zero		1


	//   ....[67]....
        /*09fc*/ 	.word	0x00010e50
        /*0a00*/ 	.word	0x00000004
        /*0a04*/ 	.word	0x00029860
        /*0a08*/ 	.short	0x010a
        /*0a0a*/ 	.byte	0x3f
	.zero		1


	//   ....[68]....
        /*0a0c*/ 	.word	0x00010ea0
        /*0a10*/ 	.word	0x00000014
        /*0a14*/ 	.word	0x00029870
        /*0a18*/ 	.short	0x010a
        /*0a1a*/ 	.byte	0x3f
	.zero		1


	//   ....[69]....
        /*0a1c*/ 	.word	0x00010ef0
        /*0a20*/ 	.word	0x00000014
        /*0a24*/ 	.word	0x00029860
        /*0a28*/ 	.short	0x010a
        /*0a2a*/ 	.byte	0x3f
	.zero		1


	//   ....[70]....
        /*0a2c*/ 	.word	0x00010f40
        /*0a30*/ 	.word	0x00000000
        /*0a34*/ 	.word	0x00029820
        /*0a38*/ 	.short	0x010a
        /*0a3a*/ 	.byte	0x3f
	.zero		1


	//   ....[71]....
        /*0a3c*/ 	.word	0x000110e0
        /*0a40*/ 	.word	0x00000006
        /*0a44*/ 	.word	0x00000000
        /*0a48*/ 	.short	0x010a
        /*0a4a*/ 	.byte	0x3f
	.zero		1


	//   ....[72]....
        /*0a4c*/ 	.word	0x00011130
        /*0a50*/ 	.word	0x00000007
        /*0a54*/ 	.word	0x00000000
        /*0a58*/ 	.short	0x010a
        /*0a5a*/ 	.byte	0x3f
	.zero		1


	//   ....[73]....
        /*0a5c*/ 	.word	0x00011180
        /*0a60*/ 	.word	0x00000004
        /*0a64*/ 	.word	0x00029860
        /*0a68*/ 	.short	0x010a
        /*0a6a*/ 	.byte	0x3f
	.zero		1


	//   ....[74]....
        /*0a6c*/ 	.word	0x000111d0
        /*0a70*/ 	.word	0x00000003
        /*0a74*/ 	.word	0x00029860
        /*0a78*/ 	.short	0x010a
        /*0a7a*/ 	.byte	0x3f
	.zero		1


	//   ....[75]....
        /*0a7c*/ 	.word	0x00011220
        /*0a80*/ 	.word	0x00000004
        /*0a84*/ 	.word	0x00029880
        /*0a88*/ 	.short	0x010a
        /*0a8a*/ 	.byte	0x3f
	.zero		1


	//----- nvinfo : EIATTR_NUM_MBARRIERS
	.align		4
.L_161:
        /*0a8c*/ 	.byte	0x03, 0x38
        /*0a8e*/ 	.short	0x0016


	//----- nvinfo : EIATTR_EXIT_INSTR_OFFSETS
	.align		4
        /*0a90*/ 	.byte	0x04, 0x1c
        /*0a92*/ 	.short	(.L_163 - .L_162)


	//   ....[0]....
.L_162:
        /*0a94*/ 	.word	0x00000ab0


	//   ....[1]....
        /*0a98*/ 	.word	0x0000beb0


	//   ....[2]....
        /*0a9c*/ 	.word	0x00010980


	//----- nvinfo : EIATTR_MAX_THREADS
	.align		4
.L_163:
        /*0aa0*/ 	.byte	0x04, 0x05
        /*0aa2*/ 	.short	(.L_165 - .L_164)
.L_164:
        /*0aa4*/ 	.word	0x00000180
        /*0aa8*/ 	.word	0x00000001
        /*0aac*/ 	.word	0x00000001


	//----- nvinfo : EIATTR_CRS_STACK_SIZE
	.align		4
.L_165:
        /*0ab0*/ 	.byte	0x04, 0x1e
        /*0ab2*/ 	.short	(.L_167 - .L_166)
.L_166:
        /*0ab4*/ 	.word	0x00000000


	//----- nvinfo : EIATTR_CBANK_PARAM_SIZE
	.align		4
.L_167:
        /*0ab8*/ 	.byte	0x03, 0x19
        /*0aba*/ 	.short	0x0a70


	//----- nvinfo : EIATTR_PARAM_CBANK
	.align		4
        /*0abc*/ 	.byte	0x04, 0x0a
        /*0abe*/ 	.short	(.L_169 - .L_168)
	.align		4
.L_168:
        /*0ac0*/ 	.word	index@(.nv.constant0._ZN7cutlass13device_kernelIN5flash11enable_sm90INS1_16FlashAttnFwdSm90INS1_25CollectiveMainloopFwdSm90ILi2EN4cute5tupleIJNS5_1CILi1EEES8_S8_EEENS6_IJNS7_ILi128EEENS7_ILi160EEENS7_ILi192EEEEEELi128ENS_12float_e4m3_tEfNS_4arch4Sm90ELb0ELb0ELb1ELb1ELb0ELb0ELb0ELb1ELb1ELb0ELb0ELb0EEENS1_21CollectiveEpilogueFwdINS6_IJSA_SA_SB_EEES9_NS_10bfloat16_tESG_Li256ELb1ELb0ELb0ELb1EEENS1_36VarlenDynamicPersistentTileSchedulerILi128ELi160ELi256ELi128ELb0ELb0ELb1ELb0ELb1ELb1EEEEEEEEEvNT_6ParamsE)
        /*0ac4*/ 	.short	0x0210
        /*0ac6*/ 	.short	0x0a70


	//----- nvinfo : EIATTR_SW_WAR
	.align		4
.L_169:
        /*0ac8*/ 	.byte	0x04, 0x36
        /*0aca*/ 	.short	(.L_171 - .L_170)
.L_170:
        /*0acc*/ 	.word	0x00000008
.L_171:


//--------------------- .nv.info._ZN7cutlass13device_kernelIN5flash11enable_sm90INS1_16FlashAttnFwdSm90INS1_25CollectiveMainloopFwdSm90ILi2EN4cute5tupleIJNS5_1CILi1EEES8_S8_EEENS6_IJNS7_ILi128EEENS7_ILi160EEENS7_ILi192EEEEEELi128ENS_12float_e4m3_tEfNS_4arch4Sm90ELb0ELb0ELb1ELb1ELb0ELb1ELb0ELb1ELb1ELb0ELb0ELb0EEENS1_21CollectiveEpilogueFwdINS6_IJSA_SA_SB_EEES9_NS_10bfloat16_tESG_Li256ELb1ELb0ELb0ELb1EEENS1_36VarlenDynamicPersistentTileSchedulerILi128ELi160ELi256ELi128ELb0ELb0ELb1ELb0ELb1ELb1EEEEEEEEEvNT_6ParamsE --------------------------
	.section	.nv.info._ZN7cutlass13device_kernelIN5flash11enable_sm90INS1_16FlashAttnFwdSm90INS1_25CollectiveMainloopFwdSm90ILi2EN4cute5tupleIJNS5_1CILi1EEES8_S8_EEENS6_IJNS7_ILi128EEENS7_ILi160EEENS7_ILi192EEEEEELi128ENS_12float_e4m3_tEfNS_4arch4Sm90ELb0ELb0ELb1ELb1ELb0ELb1ELb0ELb1ELb1ELb0ELb0ELb0EEENS1_21CollectiveEpilogueFwdINS6_IJSA_SA_SB_EEES9_NS_10bfloat16_tESG_Li256ELb1ELb0ELb0ELb1EEENS1_36VarlenDynamicPersistentTileSchedulerILi128ELi160ELi256ELi128ELb0ELb0ELb1ELb0ELb1ELb1EEEEEEEEEvNT_6ParamsE,"",@"SHT_CUDA_INFO"
	.sectionflags	@""
	.align	4


	//----- nvinfo : EIATTR_CUDA_API_VERSION
	.align		4
        /*0000*/ 	.byte	0x04, 0x37
        /*0002*/ 	.short	(.L_173 - .L_172)
.L_172:
        /*0004*/ 	.word	0x00000082


	//----- nvinfo : EIATTR_KPARAM_INFO
	.align		4
.L_173:
        /*0008*/ 	.byte	0x04, 0x17
        /*000a*/ 	.short	(.L_175 - .L_174)
.L_174:
        /*000c*/ 	.word	0x00000000
        /*0010*/ 	.short	0x0000
        /*0012*/ 	.short	0x0070
        /*0014*/ 	.byte	0x00, 0xf0, 0x01, 0x28


	//----- nvinfo : EIATTR_SPARSE_MMA_MASK
	.align		4
.L_175:
        /*0018*/ 	.byte	0x03, 0x50
        /*001a*/ 	.short	0x0000


	//----- nvinfo : EIATTR_MAXREG_COUNT
	.align		4
        /*001c*/ 	.byte	0x03, 0x1b
        /*001e*/ 	.short	0x00a8


	//----- nvinfo : EIATTR_NUM_BARRIERS
	.align		4
        /*0020*/ 	.byte	0x02, 0x4c
        /*0022*/ 	.byte	0x10
	.zero		1


	//----- nvinfo : EIATTR_EXTERNS
	.align		4
        /*0024*/ 	.byte	0x04, 0x0f
        /*0026*/ 	.short	(.L_177 - .L_176)


	//   ....[0]....
	.align		4
.L_176:
        /*0028*/ 	.word	index@(__assertfail)


	//----- nvinfo : EIATTR_ANNOTATIONS
	.align		4
.L_177:
        /*002c*/ 	.byte	0x04, 0x55
        /*002e*/ 	.short	(.L_179 - .L_178)


	//   ....[0]....
.L_178:
        /* <DEDUP_REMOVED lines=71> */


	//----- nvinfo : EIATTR_MERCURY_ISA_VERSION
	.align		4
.L_179:
        /*0490*/ 	.byte	0x03, 0x5f
        /*0492*/ 	.short	0x0101


	//----- nvinfo : EIATTR_UNUSED_LOAD_BYTE_OFFSET
	.align		4
        /*0494*/ 	.byte	0x04, 0x44
        /*0496*/ 	.short	(.L_181 - .L_180)


	//   ....[0]....
.L_180:
        /*0498*/ 	.word	0x00000b10
        /*049c*/ 	.word	0x0000fff0


	//   ....[1]....
        /*04a0*/ 	.word	0x0001f5d0
        /*04a4*/ 	.word	0x0000fff0


	//----- nvinfo : EIATTR_INT_WARP_WIDE_INSTR_OFFSETS
	.align		4
.L_181:
        /*04a8*/ 	.byte	0x04, 0x31
        /*04aa*/ 	.short	(.L_183 - .L_182)


	//   ....[0]....
.L_182:
        /*04ac*/ 	.word	0x000001c0


	//   ....[1]....
        /*04b0*/ 	.word	0x00000200


	//   ....[2]....
        /*04b4*/ 	.word	0x00000270


	//   ....[3]....
        /*04b8*/ 	.word	0x00023ea0


	//   ....[4]....
        /*04bc*/ 	.word	0x00023f30


	//   ....[5]....
        /*04c0*/ 	.word	0x000246b0


	//   ....[6]....
        /*04c4*/ 	.word	0x000246e0


	//   ....[7]....
        /*04c8*/ 	.word	0x000247b0


	//   ....[8]....
        /*04cc*/ 	.word	0x00024880


	//   ....[9]....
        /*04d0*/ 	.word	0x000265f0


	//   ....[10]....
        /*04d4*/ 	.word	0x00026680


	//----- nvinfo : EIATTR_COOP_GROUP_MASK_REGIDS
	.align		4
.L_183:
        /*04d8*/ 	.byte	0x04, 0x29
        /*04da*/ 	.short	(.L_185 - .L_184)


	//   ....[0]....
.L_184:
        /*04dc*/ 	.word	0xffffffff


	//   ....[1]....
        /*04e0*/ 	.word	0xffffffff


	//   ....[2]....
        /*04e4*/ 	.word	0xffffffff


	//   ....[3]....
        /*04e8*/ 	.word	0xffffffff


	//   ....[4]....
        /*04ec*/ 	.word	0xffffffff


	//   ....[5]....
        /*04f0*/ 	.word	0xffffffff


	//   ....[6]....
        /*04f4*/ 	.word	0xffffffff


	//   ....[7]....
        /*04f8*/ 	.word	0xffffffff


	//   ....[8]....
        /*04fc*/ 	.word	0xffffffff


	//   ....[9]....
        /*0500*/ 	.word	0xffffffff


	//   ....[10]....
        /*0504*/ 	.word	0xffffffff


	//   ....[11]....
        /*0508*/ 	.word	0xffffffff


	//   ....[12]....
        /*050c*/ 	.word	0xffffffff


	//   ....[13]....
        /*0510*/ 	.word	0xffffffff


	//   ....[14]....
        /*0514*/ 	.word	0xffffffff


	//   ....[15]....
        /*0518*/ 	.word	0xffffffff


	//   ....[16]....
        /*051c*/ 	.word	0xffffffff


	//   ....[17]....
        /*0520*/ 	.word	0xffffffff


	//   ....[18]....
        /*0524*/ 	.word	0xffffffff


	//   ....[19]....
        /*0528*/ 	.word	0xffffffff


	//   ....[20]....
        /*052c*/ 	.word	0xffffffff


	//   ....[21]....
        /*0530*/ 	.word	0xffffffff


	//   ....[22]....
        /*0534*/ 	.word	0xffffffff


	//   ....[23]....
        /*0538*/ 	.word	0xffffffff


	//   ....[24]....
        /*053c*/ 	.word	0xffffffff


	//   ....[25]....
        /*0540*/ 	.word	0xffffffff


	//   ....[26]....
        /*0544*/ 	.word	0xffffffff


	//   ....[27]....
        /*0548*/ 	.word	0xffffffff


	//   ....[28]....
        /*054c*/ 	.word	0xffffffff


	//   ....[29]....
        /*0550*/ 	.word	0xffffffff


	//   ....[30]....
        /*0554*/ 	.word	0xffffffff


	//   ....[31]....
        /*0558*/ 	.word	0xffffffff


	//   ....[32]....
        /*055c*/ 	.word	0xffffffff


	//   ....[33]....
        /*0560*/ 	.word	0xffffffff


	//   ....[34]....
        /*0564*/ 	.word	0xffffffff


	//   ....[35]....
        /*0568*/ 	.word	0xffffffff


	//   ....[36]....
        /*056c*/ 	.word	0xffffffff


	//   ....[37]....
        /*0570*/ 	.word	0xffffffff


	//   ....[38]....
        /*0574*/ 	.word	0xffffffff


	//   ....[39]....
        /*0578*/ 	.word	0xffffffff


	//   ....[40]....
        /*057c*/ 	.word	0xffffffff


	//   ....[41]....
        /*0580*/ 	.word	0xffffffff


	//   ....[42]....
        /*0584*/ 	.word	0xffffffff


	//   ....[43]....
        /*0588*/ 	.word	0xffffffff


	//   ....[44]....
        /*058c*/ 	.word	0xffffffff


	//   ....[45]....
        /*0590*/ 	.word	0xffffffff


	//   ....[46]....
        /*0594*/ 	.word	0xffffffff


	//   ....[47]....
        /*0598*/ 	.word	0xffffffff


	//   ....[48]....
        /*059c*/ 	.word	0xffffffff


	//   ....[49]....
        /*05a0*/ 	.word	0xffffffff


	//   ....[50]....
        /*05a4*/ 	.word	0xffffffff


	//   ....[51]....
        /*05a8*/ 	.word	0xffffffff


	//   ....[52]....
        /*05ac*/ 	.word	0xffffffff


	//   ....[53]....
        /*05b0*/ 	.word	0xffffffff


	//   ....[54]....
        /*05b4*/ 	.word	0xffffffff


	//   ....[55]....
        /*05b8*/ 	.word	0xffffffff


	//   ....[56]....
        /*05bc*/ 	.word	0xffffffff


	//   ....[57]....
        /*05c0*/ 	.word	0xffffffff


	//   ....[58]....
        /*05c4*/ 	.word	0xffffffff


	//   ....[59]....
        /*05c8*/ 	.word	0xffffffff


	//   ....[60]....
        /*05cc*/ 	.word	0xffffffff


	//   ....[61]....
        /*05d0*/ 	.word	0xffffffff


	//   ....[62]....
        /*05d4*/ 	.word	0xffffffff


	//   ....[63]....
        /*05d8*/ 	.word	0xffffffff


	//   ....[64]....
        /*05dc*/ 	.word	0xffffffff


	//   ....[65]....
        /*05e0*/ 	.word	0xffffffff


	//   ....[66]....
        /*05e4*/ 	.word	0xffffffff


	//   ....[67]....
        /*05e8*/ 	.word	0xffffffff


	//   ....[68]....
        /*05ec*/ 	.word	0xffffffff


	//   ....[69]....
        /*05f0*/ 	.word	0xffffffff


	//   ....[70]....
        /*05f4*/ 	.word	0xffffffff


	//   ....[71]....
        /*05f8*/ 	.word	0xffffffff


	//   ....[72]....
        /*05fc*/ 	.word	0xffffffff


	//   ....[73]....
        /*0600*/ 	.word	0xffffffff


	//   ....[74]....
        /*0604*/ 	.word	0xffffffff


	//   ....[75]....
        /*0608*/ 	.word	0xffffffff


	//   ....[76]....
        /*060c*/ 	.word	0xffffffff


	//   ....[77]....
        /*0610*/ 	.word	0xffffffff


	//   ....[78]....
        /*0614*/ 	.word	0xffffffff


	//   ....[79]....
        /*0618*/ 	.word	0xffffffff


	//   ....[80]....
        /*061c*/ 	.word	0xffffffff


	//   ....[81]....
        /*0620*/ 	.word	0xffffffff


	//   ....[82]....
        /*0624*/ 	.word	0xffffffff


	//   ....[83]....
        /*0628*/ 	.word	0xffffffff


	//   ....[84]....
        /*062c*/ 	.word	0xffffffff


	//   ....[85]....
        /*0630*/ 	.word	0xffffffff


	//   ....[86]....
        /*0634*/ 	.word	0xffffffff


	//   ....[87]....
        /*0638*/ 	.word	0xffffffff


	//   ....[88]....
        /*063c*/ 	.word	0x0500000f


	//   ....[89]....
        /*0640*/ 	.word	0x0500000f


	//   ....[90]....
        /*0644*/ 	.word	0x0500000f


	//   ....[91]....
        /*0648*/ 	.word	0x0500000f


	//   ....[92]....
        /*064c*/ 	.word	0x0500000f


	//   ....[93]....
        /*0650*/ 	.word	0x0500000f


	//   ....[94]....
        /*0654*/ 	.word	0x0500000f


	//   ....[95]....
        /*0658*/ 	.word	0x0500000f


	//   ....[96]....
        /*065c*/ 	.word	0x0500000f


	//   ....[97]....
        /*0660*/ 	.word	0x0500000f


	//   ....[98]....
        /*0664*/ 	.word	0x0500000f


	//   ....[99]....
        /*0668*/ 	.word	0x0500000f


	//   ....[100]....
        /*066c*/ 	.word	0x0500000f


	//   ....[101]....
        /*0670*/ 	.word	0x0500000f


	//   ....[102]....
        /*0674*/ 	.word	0x0500000f


	//   ....[103]....
        /*0678*/ 	.word	0x0500000f


	//   ....[104]....
        /*067c*/ 	.word	0x0500000f


	//   ....[105]....
        /*0680*/ 	.word	0x0500000f


	//   ....[106]....
        /*0684*/ 	.word	0x0500000f


	//   ....[107]....
        /*0688*/ 	.word	0x0500000f


	//   ....[108]....
        /*068c*/ 	.word	0x0500000f


	//   ....[109]....
        /*0690*/ 	.word	0x0500000f


	//   ....[110]....
        /*0694*/ 	.word	0x0500000f


	//   ....[111]....
        /*0698*/ 	.word	0x0500000f


	//   ....[112]....
        /*069c*/ 	.word	0x0500000f


	//   ....[113]....
        /*06a0*/ 	.word	0x0500000f


	//   ....[114]....
        /*06a4*/ 	.word	0x0500000f


	//   ....[115]....
        /*06a8*/ 	.word	0x0500000f


	//   ....[116]....
        /*06ac*/ 	.word	0x0500000f


	//   ....[117]....
        /*06b0*/ 	.word	0x0500000f


	//   ....[118]....
        /*06b4*/ 	.word	0x0500000f


	//   ....[119]....
        /*06b8*/ 	.word	0x0500000f


	//   ....[120]....
        /*06bc*/ 	.word	0x0500000f


	//   ....[121]....
        /*06c0*/ 	.word	0x0500000f


	//   ....[122]....
        /*06c4*/ 	.word	0x0500000f


	//   ....[123]....
        /*06c8*/ 	.word	0x0500000f


	//   ....[124]....
        /*06cc*/ 	.word	0x0500000f


	//   ....[125]....
        /*06d0*/ 	.word	0x0500000f


	//   ....[126]....
        /*06d4*/ 	.word	0x0500000f


	//   ....[127]....
        /*06d8*/ 	.word	0x0500000f


	//   ....[128]....
        /*06dc*/ 	.word	0x0500000f


	//   ....[129]....
        /*06e0*/ 	.word	0x0500000f


	//   ....[130]....
        /*06e4*/ 	.word	0x0500000f


	//   ....[131]....
        /*06e8*/ 	.word	0x0500000f


	//   ....[132]....
        /*06ec*/ 	.word	0x0500000f


	//   ....[133]....
        /*06f0*/ 	.word	0x0500000f


	//   ....[134]....
        /*06f4*/ 	.word	0x0500000f


	//   ....[135]....
        /*06f8*/ 	.word	0x0500000f


	//   ....[136]....
        /*06fc*/ 	.word	0x0500000f


	//   ....[137]....
        /*0700*/ 	.word	0x0500000f


	//   ....[138]....
        /*0704*/ 	.word	0x0500000f


	//   ....[139]....
        /*0708*/ 	.word	0x0500000f


	//   ....[140]....
        /*070c*/ 	.word	0x0500000f


	//   ....[141]....
        /*0710*/ 	.word	0x0500000f


	//   ....[142]....
        /*0714*/ 	.word	0x0500000f


	//   ....[143]....
        /*0718*/ 	.word	0x0500000f


	//   ....[144]....
        /*071c*/ 	.word	0x0500000f


	//   ....[145]....
        /*0720*/ 	.word	0x0500000f


	//   ....[146]....
        /*0724*/ 	.word	0x0500000f


	//   ....[147]....
        /*0728*/ 	.word	0x0500000f


	//   ....[148]....
        /*072c*/ 	.word	0x0500000f


	//----- nvinfo : EIATTR_COOP_GROUP_INSTR_OFFSETS
	.align		4
.L_185:
        /*0730*/ 	.byte	0x04, 0x28
        /*0732*/ 	.short	(.L_187 - .L_186)


	//   ....[0]....
.L_186:
        /*0734*/ 	.word	0x00000070


	//   ....[1]....
        /*0738*/ 	.word	0x000001d0


	//   ....[2]....
        /*073c*/ 	.word	0x00000220


	//   ....[3]....
        /*0740*/ 	.word	0x00000450


	//   ....[4]....
        /*0744*/ 	.word	0x000005b0


	//   ....[5]....
        /*0748*/ 	.word	0x000006d0


	//   ....[6]....
        /*074c*/ 	.word	0x00000830


	//   ....[7]....
        /*0750*/ 	.word	0x0000fdc0


	//   ....[8]....
        /*0754*/ 	.word	0x00019380


	//   ....[9]....
        /*0758*/ 	.word	0x00019420


	//   ....[10]....
        /*075c*/ 	.word	0x00019770


	//   ....[11]....
        /*0760*/ 	.word	0x00019840


	//   ....[12]....
        /*0764*/ 	.word	0x0001cfa0


	//   ....[13]....
        /*0768*/ 	.word	0x0001d030


	//   ....[14]....
        /*076c*/ 	.word	0x0001d0d0


	//   ....[15]....
        /*0770*/ 	.word	0x0001d100


	//   ....[16]....
        /*0774*/ 	.word	0x0001ee20


	//   ....[17]....
        /*0778*/ 	.word	0x0001ee80


	//   ....[18]....
        /*077c*/ 	.word	0x0001eea0


	//   ....[19]....
        /*0780*/ 	.word	0x0001eec0


	//   ....[20]....
        /*0784*/ 	.word	0x0001fc10


	//   ....[21]....
        /*0788*/ 	.word	0x0001fc40


	//   ....[22]....
        /*078c*/ 	.word	0x0001fc70


	//   ....[23]....
        /*0790*/ 	.word	0x0001fca0


	//   ....[24]....
        /*0794*/ 	.word	0x0001fcd0


	//   ....[25]....
        /*0798*/ 	.word	0x0001fd00


	//   ....[26]....
        /*079c*/ 	.word	0x0001fd30


	//   ....[27]....
        /*07a0*/ 	.word	0x0001fd60


	//   ....[28]....
        /*07a4*/ 	.word	0x0001fd90


	//   ....[29]....
        /*07a8*/ 	.word	0x0001fdc0


	//   ....[30]....
        /*07ac*/ 	.word	0x0001fdf0


	//   ....[31]....
        /*07b0*/ 	.word	0x0001fe20


	//   ....[32]....
        /*07b4*/ 	.word	0x0001fe50


	//   ....[33]....
        /*07b8*/ 	.word	0x0001fe80


	//   ....[34]....
        /*07bc*/ 	.word	0x0001feb0


	//   ....[35]....
        /*07c0*/ 	.word	0x0001fee0


	//   ....[36]....
        /*07c4*/ 	.word	0x0001ff10


	//   ....[37]....
        /*07c8*/ 	.word	0x0001ff40


	//   ....[38]....
        /*07cc*/ 	.word	0x0001ff70


	//   ....[39]....
        /*07d0*/ 	.word	0x0001ffb0


	//   ....[40]....
        /*07d4*/ 	.word	0x0001ffe0


	//   ....[41]....
        /*07d8*/ 	.word	0x00020010


	//   ....[42]....
        /*07dc*/ 	.word	0x00020040


	//   ....[43]....
        /*07e0*/ 	.word	0x00020060


	//   ....[44]....
        /*07e4*/ 	.word	0x00020070


	//   ....[45]....
        /*07e8*/ 	.word	0x00020080


	//   ....[46]....
        /*07ec*/ 	.word	0x00020090


	//   ....[47]....
        /*07f0*/ 	.word	0x000200a0


	//   ....[48]....
        /*07f4*/ 	.word	0x000200b0


	//   ....[49]....
        /*07f8*/ 	.word	0x000200c0


	//   ....[50]....
        /*07fc*/ 	.word	0x000200f0


	//   ....[51]....
        /*0800*/ 	.word	0x00020120


	//   ....[52]....
        /*0804*/ 	.word	0x00021a50


	//   ....[53]....
        /*0808*/ 	.word	0x00021c50


	//   ....[54]....
        /*080c*/ 	.word	0x00021c80


	//   ....[55]....
        /*0810*/ 	.word	0x00021cb0


	//   ....[56]....
        /*0814*/ 	.word	0x00021cf0


	//   ....[57]....
        /*0818*/ 	.word	0x00021d20


	//   ....[58]....
        /*081c*/ 	.word	0x00021d50


	//   ....[59]....
        /*0820*/ 	.word	0x00021ed0


	//   ....[60]....
        /*0824*/ 	.word	0x00021f00


	//   ....[61]....
        /*0828*/ 	.word	0x00021f30


	//   ....[62]....
        /*082c*/ 	.word	0x00021f60


	//   ....[63]....
        /*0830*/ 	.word	0x00021f90


	//   ....[64]....
        /*0834*/ 	.word	0x00021fc0


	//   ....[65]....
        /*0838*/ 	.word	0x00022060


	//   ....[66]....
        /*083c*/ 	.word	0x00022090


	//   ....[67]....
        /*0840*/ 	.word	0x00022120


	//   ....[68]....
        /*0844*/ 	.word	0x00022cd0


	//   ....[69]....
        /*0848*/ 	.word	0x00024a10


	//   ....[70]....
        /*084c*/ 	.word	0x00027040


	//   ....[71]....
        /*0850*/ 	.word	0x00027070


	//   ....[72]....
        /*0854*/ 	.word	0x000270b0


	//   ....[73]....
        /*0858*/ 	.word	0x000270e0


	//   ....[74]....
        /*085c*/ 	.word	0x00027110


	//   ....[75]....
        /*0860*/ 	.word	0x00027140


	//   ....[76]....
        /*0864*/ 	.word	0x00027170


	//   ....[77]....
        /*0868*/ 	.word	0x000271a0


	//   ....[78]....
        /*086c*/ 	.word	0x00027340


	//   ....[79]....
        /*0870*/ 	.word	0x00027370


	//   ....[80]....
        /*0874*/ 	.word	0x000273a0


	//   ....[81]....
        /*0878*/ 	.word	0x000273d0


	//   ....[82]....
        /*087c*/ 	.word	0x00027400


	//   ....[83]....
        /*0880*/ 	.word	0x00027430


	//   ....[84]....
        /*0884*/ 	.word	0x000274f0


	//   ....[85]....
        /*0888*/ 	.word	0x00027510


	//   ....[86]....
        /*088c*/ 	.word	0x00027580


	//   ....[87]....
        /*0890*/ 	.word	0x00027ad0


	//   ....[88]....
        /*0894*/ 	.word	0x00027f80


	//   ....[89]....
        /*0898*/ 	.word	0x00028030


	//   ....[90]....
        /*089c*/ 	.word	0x000280d0


	//   ....[91]....
        /*08a0*/ 	.word	0x00028170


	//   ....[92]....
        /*08a4*/ 	.word	0x00028210


	//   ....[93]....
        /*08a8*/ 	.word	0x00028300


	//   ....[94]....
        /*08ac*/ 	.word	0x000283a0


	//   ....[95]....
        /*08b0*/ 	.word	0x00028440


	//   ....[96]....
        /*08b4*/ 	.word	0x000284e0


	//   ....[97]....
        /*08b8*/ 	.word	0x00028710


	//   ....[98]....
        /*08bc*/ 	.word	0x00028830


	//   ....[99]....
        /*08c0*/ 	.word	0x00028950


	//   ....[100]....
        /*08c4*/ 	.word	0x00028a10


	//   ....[101]....
        /*08c8*/ 	.word	0x00028a70


	//   ....[102]....
        /*08cc*/ 	.word	0x00028af0


	//   ....[103]....
        /*08d0*/ 	.word	0x00028b50


	//   ....[104]....
        /*08d4*/ 	.word	0x00028bd0


	//   ....[105]....
        /*08d8*/ 	.word	0x00028c30


	//   ....[106]....
        /*08dc*/ 	.word	0x00028cb0


	//   ....[107]....
        /*08e0*/ 	.word	0x00028d10


	//   ....[108]....
        /*08e4*/ 	.word	0x00028d90


	//   ....[109]....
        /*08e8*/ 	.word	0x00028df0


	//   ....[110]....
        /*08ec*/ 	.word	0x00028e70


	//   ....[111]....
        /*08f0*/ 	.word	0x00028ed0


	//   ....[112]....
        /*08f4*/ 	.word	0x00028f30


	//   ....[113]....
        /*08f8*/ 	.word	0x00028f90


	//   ....[114]....
        /*08fc*/ 	.word	0x00029010


	//   ....[115]....
        /*0900*/ 	.word	0x00029070


	//   ....[116]....
        /*0904*/ 	.word	0x000290f0


	//   ....[117]....
        /*0908*/ 	.word	0x00029150


	//   ....[118]....
        /*090c*/ 	.word	0x000291c0


	//   ....[119]....
        /*0910*/ 	.word	0x00029220


	//   ....[120]....
        /*0914*/ 	.word	0x000292a0


	//   ....[121]....
        /*0918*/ 	.word	0x00029300


	//   ....[122]....
        /*091c*/ 	.word	0x00029380


	//   ....[123]....
        /*0920*/ 	.word	0x000293e0


	//   ....[124]....
        /*0924*/ 	.word	0x00029460


	//   ....[125]....
        /*0928*/ 	.word	0x000294c0


	//   ....[126]....
        /*092c*/ 	.word	0x00029530


	//   ....[127]....
        /*0930*/ 	.word	0x00029590


	//   ....[128]....
        /*0934*/ 	.word	0x000295f0


	//   ....[129]....
        /*0938*/ 	.word	0x00029730


	//   ....[130]....
        /*093c*/ 	.word	0x00029a10


	//   ....[131]....
        /*0940*/ 	.word	0x00029e60


	//   ....[132]....
        /*0944*/ 	.word	0x00029f00


	//   ....[133]....
        /*0948*/ 	.word	0x0002a030


	//   ....[134]....
        /*094c*/ 	.word	0x0002a0a0


	//   ....[135]....
        /*0950*/ 	.word	0x0002a110


	//   ....[136]....
        /*0954*/ 	.word	0x0002a180


	//   ....[137]....
        /*0958*/ 	.word	0x0002a1f0


	//   ....[138]....
        /*095c*/ 	.word	0x0002a270


	//   ....[139]....
        /*0960*/ 	.word	0x0002a300


	//   ....[140]....
        /*0964*/ 	.word	0x0002a390


	//   ....[141]....
        /*0968*/ 	.word	0x0002a400


	//   ....[142]....
        /*096c*/ 	.word	0x0002a470


	//   ....[143]....
        /*0970*/ 	.word	0x0002a4e0


	//   ....[144]....
        /*0974*/ 	.word	0x0002a560


	//   ....[145]....
        /*0978*/ 	.word	0x0002a5d0


	//   ....[146]....
        /*097c*/ 	.word	0x0002a670


	//   ....[147]....
        /*0980*/ 	.word	0x0002a700


	//   ....[148]....
        /*0984*/ 	.word	0x0002a820


	//----- nvinfo : EIATTR_REG_RECONFIG
	.align		4
.L_187:
        /*0988*/ 	.byte	0x01, 0x54
	.zero		2


	//----- nvinfo : EIATTR_SYSCALL_OFFSETS
	.align		4
        /*098c*/ 	.byte	0x04, 0x46
        /*098e*/ 	.short	(.L_189 - .L_188)


	//   ....[0]....
.L_188:
        /*0990*/ 	.word	0x00001ac0


	//   ....[1]....
        /*0994*/ 	.word	0x00001c10


	//   ....[2]....
        /*0998*/ 	.word	0x0000ff50


	//   ....[3]....
        /*099c*/ 	.word	0x00010610


	//   ....[4]....
        /*09a0*/ 	.word	0x000240d0


	//   ....[5]....
        /*09a4*/ 	.word	0x00024280


	//   ....[6]....
        /*09a8*/ 	.word	0x000243c0


	//   ....[7]....
        /*09ac*/ 	.word	0x000244f0


	//----- nvinfo : EIATTR_MBARRIER_INSTR_OFFSETS
	.align		4
.L_189:
        /*09b0*/ 	.byte	0x04, 0x39
        /*09b2*/ 	.short	(.L_191 - .L_190)


	//   ....[0]....
.L_190:
        /*09b4*/ 	.word	0x00000300
        /*09b8*/ 	.word	0x000000ff
        /*09bc*/ 	.word	0x00029800
        /*09c0*/ 	.short	0x0100
        /*09c2*/ 	.byte	0x08
	.zero		1


	//   ....[1]....
        /*09c4*/ 	.word	0x00000310
        /*09c8*/ 	.word	0x000000ff
        /*09cc*/ 	.word	0x00029820
        /*09d0*/ 	.short	0x0100
        /*09d2*/ 	.byte	0x08
	.zero		1


	//   ....[2]....
        /*09d4*/ 	.word	0x00000400
        /*09d8*/ 	.word	0x000000ff
        /*09dc*/ 	.word	0x00029830
        /*09e0*/ 	.short	0x0100
        /*09e2*/ 	.byte	0x08
	.zero		1


	//   ....[3]....
        /*09e4*/ 	.word	0x00000410
        /*09e8*/ 	.word	0x000000ff
        /*09ec*/ 	.word	0x00029840
        /*09f0*/ 	.short	0x0100
        /*09f2*/ 	.byte	0x08
	.zero		1


	//   ....[4]....
        /*09f4*/ 	.word	0x00000420
        /*09f8*/ 	.word	0x000000ff
        /*09fc*/ 	.word	0x00029838
        /*0a00*/ 	.short	0x0100
        /*0a02*/ 	.byte	0x08
	.zero		1


	//   ....[5]....
        /*0a04*/ 	.word	0x00000430
        /*0a08*/ 	.word	0x000000ff
        /*0a0c*/ 	.word	0x00029848
        /*0a10*/ 	.short	0x0100
        /*0a12*/ 	.byte	0x08
	.zero		1


	//   ....[6]....
        /*0a14*/ 	.word	0x00000560
        /*0a18*/ 	.word	0x000000ff
        /*0a1c*/ 	.word	0x00029850
        /*0a20*/ 	.short	0x0100
        /*0a22*/ 	.byte	0x08
	.zero		1


	//   ....[7]....
        /*0a24*/ 	.word	0x00000570
        /*0a28*/ 	.word	0x000000ff
        /*0a2c*/ 	.word	0x00029860
        /*0a30*/ 	.short	0x0100
        /*0a32*/ 	.byte	0x08
	.zero		1


	//   ....[8]....
        /*0a34*/ 	.word	0x00000580
        /*0a38*/ 	.word	0x000000ff
        /*0a3c*/ 	.word	0x00029858
        /*0a40*/ 	.short	0x0100
        /*0a42*/ 	.byte	0x08
	.zero		1


	//   ....[9]....
        /*0a44*/ 	.word	0x00000590
        /*0a48*/ 	.word	0x000000ff
        /*0a4c*/ 	.word	0x00029868
        /*0a50*/ 	.short	0x0100
        /*0a52*/ 	.byte	0x08
	.zero		1


	//   ....[10]....
        /*0a54*/ 	.word	0x00000680
        /*0a58*/ 	.word	0x000000ff
        /*0a5c*/ 	.word	0x00029870
        /*0a60*/ 	.short	0x0100
        /*0a62*/ 	.byte	0x06
	.zero		1


	//   ....[11]....
        /*0a64*/ 	.word	0x00000690
        /*0a68*/ 	.word	0x000000ff
        /*0a6c*/ 	.word	0x00029880
        /*0a70*/ 	.short	0x0100
        /*0a72*/ 	.byte	0x06
	.zero		1


	//   ....[12]....
        /*0a74*/ 	.word	0x000006a0
        /*0a78*/ 	.word	0x000000ff
        /*0a7c*/ 	.word	0x00029878
        /*0a80*/ 	.short	0x0100
        /*0a82*/ 	.byte	0x06
	.zero		1


	//   ....[13]....
        /*0a84*/ 	.word	0x000006b0
        /*0a88*/ 	.word	0x000000ff
        /*0a8c*/ 	.word	0x00029888
        /*0a90*/ 	.short	0x0100
        /*0a92*/ 	.byte	0x06
	.zero		1


	//   ....[14]....
        /*0a94*/ 	.word	0x000007e0
        /*0a98*/ 	.word	0x000000ff
        /*0a9c*/ 	.word	0x00029890
        /*0aa0*/ 	.short	0x0100
        /*0aa2*/ 	.byte	0x08
	.zero		1


	//   ....[15]....
        /*0aa4*/ 	.word	0x000007f0
        /*0aa8*/ 	.word	0x000000ff
        /*0aac*/ 	.word	0x000298a0
        /*0ab0*/ 	.short	0x0100
        /*0ab2*/ 	.byte	0x08
	.zero		1


	//   ....[16]....
        /*0ab4*/ 	.word	0x00000800
        /*0ab8*/ 	.word	0x000000ff
        /*0abc*/ 	.word	0x00029898
        /*0ac0*/ 	.short	0x0100
        /*0ac2*/ 	.byte	0x08
	.zero		1


	//   ....[17]....
        /*0ac4*/ 	.word	0x00000810
        /*0ac8*/ 	.word	0x000000ff
        /*0acc*/ 	.word	0x000298a8
        /*0ad0*/ 	.short	0x0100
        /*0ad2*/ 	.byte	0x08
	.zero		1


	//   ....[18]....
        /*0ad4*/ 	.word	0x00000940
        /*0ad8*/ 	.word	0x000000ff
        /*0adc*/ 	.word	0x000298b0
        /*0ae0*/ 	.short	0x0100
        /*0ae2*/ 	.byte	0x08
	.zero		1


	//   ....[19]....
        /*0ae4*/ 	.word	0x00000950
        /*0ae8*/ 	.word	0x000000ff
        /*0aec*/ 	.word	0x000298c0
        /*0af0*/ 	.short	0x0100
        /*0af2*/ 	.byte	0x08
	.zero		1


	//   ....[20]....
        /*0af4*/ 	.word	0x00000960
        /*0af8*/ 	.word	0x000000ff
        /*0afc*/ 	.word	0x000298b8
        /*0b00*/ 	.short	0x0100
        /*0b02*/ 	.byte	0x08
	.zero		1


	//   ....[21]....
        /*0b04*/ 	.word	0x00000970
        /*0b08*/ 	.word	0x000000ff
        /*0b0c*/ 	.word	0x000298c8
        /*0b10*/ 	.short	0x0100
        /*0b12*/ 	.byte	0x08
	.zero		1


	//   ....[22]....
        /*0b14*/ 	.word	0x00003490
        /*0b18*/ 	.word	0x00000027
        /*0b1c*/ 	.word	0x00029890
        /*0b20*/ 	.short	0x010a
        /*0b22*/ 	.byte	0x3f
	.zero		1


	//   ....[23]....
        /*0b24*/ 	.word	0x00009250
        /*0b28*/ 	.word	0x00000027
        /*0b2c*/ 	.word	0x00029890
        /*0b30*/ 	.short	0x010a
        /*0b32*/ 	.byte	0x3f
	.zero		1


	//   ....[24]....
        /*0b34*/ 	.word	0x0000f130
        /*0b38*/ 	.word	0x00000027
        /*0b3c*/ 	.word	0x00029890
        /*0b40*/ 	.short	0x010a
        /*0b42*/ 	.byte	0x3f
	.zero		1


	//   ....[25]....
        /*0b44*/ 	.word	0x0000f500
        /*0b48*/ 	.word	0x00000028
        /*0b4c*/ 	.word	0x00000000
        /*0b50*/ 	.short	0x0101
        /*0b52*/ 	.byte	0x3f
	.zero		1


	//   ....[26]....
        /*0b54*/ 	.word	0x0000f540
        /*0b58*/ 	.word	0x00000027
        /*0b5c*/ 	.word	0x000298b0
        /*0b60*/ 	.short	0x010a
        /*0b62*/ 	.byte	0x3f
	.zero		1


	//   ....[27]....
        /*0b64*/ 	.word	0x0000f9e0
        /*0b68*/ 	.word	0x00000027
        /*0b6c*/ 	.word	0x00000000
        /*0b70*/ 	.short	0x0101
        /*0b72*/ 	.byte	0x3f
	.zero		1


	//   ....[28]....
        /*0b74*/ 	.word	0x00010250
        /*0b78*/ 	.word	0x00000012
        /*0b7c*/ 	.word	0x00029800
        /*0b80*/ 	.short	0x010a
        /*0b82*/ 	.byte	0x3f
	.zero		1


	//   ....[29]....
        /*0b84*/ 	.word	0x000102a0
        /*0b88*/ 	.word	0x00000012
        /*0b8c*/ 	.word	0x00029800
        /*0b90*/ 	.short	0x010a
        /*0b92*/ 	.byte	0x3f
	.zero		1


	//   ....[30]....
        /*0b94*/ 	.word	0x00010aa0
        /*0b98*/ 	.word	0x00000012
        /*0b9c*/ 	.word	0x00029800
        /*0ba0*/ 	.short	0x010a
        /*0ba2*/ 	.byte	0x3f
	.zero		1


	//   ....[31]....
        /*0ba4*/ 	.word	0x00013d00
        /*0ba8*/ 	.word	0x00000012
        /*0bac*/ 	.word	0x00029800
        /*0bb0*/ 	.short	0x010a
        /*0bb2*/ 	.byte	0x3f
	.zero		1


	//   ....[32]....
        /*0bb4*/ 	.word	0x00016d80
        /*0bb8*/ 	.word	0x00000003
        /*0bbc*/ 	.word	0x00029830
        /*0bc0*/ 	.short	0x010a
        /*0bc2*/ 	.byte	0x3f
	.zero		1


	//   ....[33]....
        /*0bc4*/ 	.word	0x00016e00
        /*0bc8*/ 	.word	0x00000003
        /*0bcc*/ 	.word	0x00029830
        /*0bd0*/ 	.short	0x010a
        /*0bd2*/ 	.byte	0x3f
	.zero		1


	//   ....[34]....
        /*0bd4*/ 	.word	0x00019bf0
        /*0bd8*/ 	.word	0x00000014
        /*0bdc*/ 	.word	0x00000000
        /*0be0*/ 	.short	0x0101
        /*0be2*/ 	.byte	0x3f
	.zero		1


	//   ....[35]....
        /*0be4*/ 	.word	0x0001aea0
        /*0be8*/ 	.word	0x0000000b
        /*0bec*/ 	.word	0x00029830
        /*0bf0*/ 	.short	0x010a
        /*0bf2*/ 	.byte	0x3f
	.zero		1


	//   ....[36]....
        /*0bf4*/ 	.word	0x0001aef0
        /*0bf8*/ 	.word	0x0000000b
        /*0bfc*/ 	.word	0x00029830
        /*0c00*/ 	.short	0x010a
        /*0c02*/ 	.byte	0x3f
	.zero		1


	//   ....[37]....
        /*0c04*/ 	.word	0x0001bff0
        /*0c08*/ 	.word	0x0000000b
        /*0c0c*/ 	.word	0x00029850
        /*0c10*/ 	.short	0x010a
        /*0c12*/ 	.byte	0x3f
	.zero		1


	//   ....[38]....
        /*0c14*/ 	.word	0x0001c040
        /*0c18*/ 	.word	0x0000000b
        /*0c1c*/ 	.word	0x00029850
        /*0c20*/ 	.short	0x010a
        /*0c22*/ 	.byte	0x3f
	.zero		1


	//   ....[39]....
        /*0c24*/ 	.word	0x0001e1e0
        /*0c28*/ 	.word	0x00000004
        /*0c2c*/ 	.word	0x00000000
        /*0c30*/ 	.short	0x0101
        /*0c32*/ 	.byte	0x3f
	.zero		1


	//   ....[40]....
        /*0c34*/ 	.word	0x0001e400
        /*0c38*/ 	.word	0x00000008
        /*0c3c*/ 	.word	0x00000000
        /*0c40*/ 	.short	0x0101
        /*0c42*/ 	.byte	0x3f
	.zero		1


	//   ....[41]....
        /*0c44*/ 	.word	0x0001eab0
        /*0c48*/ 	.word	0x0000000d
        /*0c4c*/ 	.word	0x00029850
        /*0c50*/ 	.short	0x010a
        /*0c52*/ 	.byte	0x3f
	.zero		1


	//   ....[42]....
        /*0c54*/ 	.word	0x0001eb30
        /*0c58*/ 	.word	0x0000000d
        /*0c5c*/ 	.word	0x00029850
        /*0c60*/ 	.short	0x010a
        /*0c62*/ 	.byte	0x3f
	.zero		1


	//   ....[43]....
        /*0c64*/ 	.word	0x0001f160
        /*0c68*/ 	.word	0x00000000
        /*0c6c*/ 	.word	0x00000000
        /*0c70*/ 	.short	0x0101
        /*0c72*/ 	.byte	0x3f
	.zero		1


	//   ....[44]....
        /*0c74*/ 	.word	0x00020a70
        /*0c78*/ 	.word	0x00000000
        /*0c7c*/ 	.word	0x00000000
        /*0c80*/ 	.short	0x0101
        /*0c82*/ 	.byte	0x3f
	.zero		1


	//   ....[45]....
        /*0c84*/ 	.word	0x00022de0
        /*0c88*/ 	.word	0x0000000b
        /*0c8c*/ 	.word	0x00029820
        /*0c90*/ 	.short	0x010a
        /*0c92*/ 	.byte	0x3f
	.zero		1


	//   ....[46]....
        /*0c94*/ 	.word	0x00022eb0
        /*0c98*/ 	.word	0x00000008
        /*0c9c*/ 	.word	0x000298a0
        /*0ca0*/ 	.short	0x010a
        /*0ca2*/ 	.byte	0x3f
	.zero		1


	//   ....[47]....
        /*0ca4*/ 	.word	0x000232d0
        /*0ca8*/ 	.word	0x00000008
        /*0cac*/ 	.word	0x000298c0
        /*0cb0*/ 	.short	0x010a
        /*0cb2*/ 	.byte	0x3f
	.zero		1


	//   ....[48]....
        /*0cb4*/ 	.word	0x000236d0
        /*0cb8*/ 	.word	0x00000007
        /*0cbc*/ 	.word	0x000298a0
        /*0cc0*/ 	.short	0x010a
        /*0cc2*/ 	.byte	0x3f
	.zero		1


	//   ....[49]....
        /*0cc4*/ 	.word	0x00023ad0
        /*0cc8*/ 	.word	0x00000007
        /*0ccc*/ 	.word	0x000298c0
        /*0cd0*/ 	.short	0x010a
        /*0cd2*/ 	.byte	0x3f
	.zero		1


	//   ....[50]....
        /*0cd4*/ 	.word	0x00024ca0
        /*0cd8*/ 	.word	0x00000006
        /*0cdc*/ 	.word	0x00029880
        /*0ce0*/ 	.short	0x010a
        /*0ce2*/ 	.byte	0x3f
	.zero		1


	//   ....[51]....
        /*0ce4*/ 	.word	0x00024e80
        /*0ce8*/ 	.word	0x00000006
        /*0cec*/ 	.word	0x00029840
        /*0cf0*/ 	.short	0x010a
        /*0cf2*/ 	.byte	0x3f
	.zero		1


	//   ....[52]....
        /*0cf4*/ 	.word	0x00025420
        /*0cf8*/ 	.word	0x00000004
        /*0cfc*/ 	.word	0x00029820
        /*0d00*/ 	.short	0x010a
        /*0d02*/ 	.byte	0x3f
	.zero		1


	//   ....[53]....
        /*0d04*/ 	.word	0x00025760
        /*0d08*/ 	.word	0x00000004
        /*0d0c*/ 	.word	0x00029880
        /*0d10*/ 	.short	0x010a
        /*0d12*/ 	.byte	0x3f
	.zero		1


	//   ....[54]....
        /*0d14*/ 	.word	0x000259d0
        /*0d18*/ 	.word	0x00000004
        /*0d1c*/ 	.word	0x00029840
        /*0d20*/ 	.short	0x010a
        /*0d22*/ 	.byte	0x3f
	.zero		1


	//   ....[55]....
        /*0d24*/ 	.word	0x00025f00
        /*0d28*/ 	.word	0x00000004
        /*0d2c*/ 	.word	0x00029870
        /*0d30*/ 	.short	0x010a
        /*0d32*/ 	.byte	0x3f
	.zero		1


	//   ....[56]....
        /*0d34*/ 	.word	0x00025f90
        /*0d38*/ 	.word	0x00000004
        /*0d3c*/ 	.word	0x00029860
        /*0d40*/ 	.short	0x010a
        /*0d42*/ 	.byte	0x3f
	.zero		1


	//   ....[57]....
        /*0d44*/ 	.word	0x00026560
        /*0d48*/ 	.word	0x00000003
        /*0d4c*/ 	.word	0x00029850
        /*0d50*/ 	.short	0x0101
        /*0d52*/ 	.byte	0x3f
	.zero		1


	//   ....[58]....
        /*0d54*/ 	.word	0x000265a0
        /*0d58*/ 	.word	0x00000003
        /*0d5c*/ 	.word	0x00000000
        /*0d60*/ 	.short	0x0101
        /*0d62*/ 	.byte	0x3f
	.zero		1


	//   ....[59]....
        /*0d64*/ 	.word	0x00026790
        /*0d68*/ 	.word	0x00000014
        /*0d6c*/ 	.word	0x00029870
        /*0d70*/ 	.short	0x010a
        /*0d72*/ 	.byte	0x3f
	.zero		1


	//   ....[60]....
        /*0d74*/ 	.word	0x00026820
        /*0d78*/ 	.word	0x00000014
        /*0d7c*/ 	.word	0x00029860
        /*0d80*/ 	.short	0x010a
        /*0d82*/ 	.byte	0x3f
	.zero		1


	//   ....[61]....
        /*0d84*/ 	.word	0x00026da0
        /*0d88*/ 	.word	0x00000014
        /*0d8c*/ 	.word	0x00029850
        /*0d90*/ 	.short	0x0101
        /*0d92*/ 	.byte	0x3f
	.zero		1


	//   ....[62]....
        /*0d94*/ 	.word	0x00026df0
        /*0d98*/ 	.word	0x00000000
        /*0d9c*/ 	.word	0x00000000
        /*0da0*/ 	.short	0x0101
        /*0da2*/ 	.byte	0x3f
	.zero		1


	//   ....[63]....
        /*0da4*/ 	.word	0x00027a50
        /*0da8*/ 	.word	0x00000000
        /*0dac*/ 	.word	0x00029820
        /*0db0*/ 	.short	0x010a
        /*0db2*/ 	.byte	0x3f
	.zero		1


	//   ....[64]....
        /*0db4*/ 	.word	0x00027c00
        /*0db8*/ 	.word	0x00000006
        /*0dbc*/ 	.word	0x00000000
        /*0dc0*/ 	.short	0x010a
        /*0dc2*/ 	.byte	0x3f
	.zero		1


	//   ....[65]....
        /*0dc4*/ 	.word	0x00027c70
        /*0dc8*/ 	.word	0x00000007
        /*0dcc*/ 	.word	0x00000000
        /*0dd0*/ 	.short	0x010a
        /*0dd2*/ 	.byte	0x3f
	.zero		1


	//   ....[66]....
        /*0dd4*/ 	.word	0x00027cd0
        /*0dd8*/ 	.word	0x00000004
        /*0ddc*/ 	.word	0x00029860
        /*0de0*/ 	.short	0x010a
        /*0de2*/ 	.byte	0x3f
	.zero		1


	//   ....[67]....
        /*0de4*/ 	.word	0x00027d20
        /*0de8*/ 	.word	0x00000003
        /*0dec*/ 	.word	0x00029860
        /*0df0*/ 	.short	0x010a
        /*0df2*/ 	.byte	0x3f
	.zero		1


	//   ....[68]....
        /*0df4*/ 	.word	0x00027d60
        /*0df8*/ 	.word	0x00000004
        /*0dfc*/ 	.word	0x00029880
        /*0e00*/ 	.short	0x010a
        /*0e02*/ 	.byte	0x3f
	.zero		1


	//   ....[69]....
        /*0e04*/ 	.word	0x00027d80
        /*0e08*/ 	.word	0x00000003
        /*0e0c*/ 	.word	0x00029880
        /*0e10*/ 	.short	0x010a
        /*0e12*/ 	.byte	0x3f
	.zero		1


	//   ....[70]....
        /*0e14*/ 	.word	0x00027de0
        /*0e18*/ 	.word	0x00000027
        /*0e1c*/ 	.word	0x00029890
        /*0e20*/ 	.short	0x010a
        /*0e22*/ 	.byte	0x3f
	.zero		1


	//   ....[71]....
        /*0e24*/ 	.word	0x00027e30
        /*0e28*/ 	.word	0x00000027
        /*0e2c*/ 	.word	0x00029890
        /*0e30*/ 	.short	0x010a
        /*0e32*/ 	.byte	0x3f
	.zero		1


	//   ....[72]....
        /*0e34*/ 	.word	0x00027e80
        /*0e38*/ 	.word	0x00000027
        /*0e3c*/ 	.word	0x00029890
        /*0e40*/ 	.short	0x010a
        /*0e42*/ 	.byte	0x3f
	.zero		1


	//   ....[73]....
        /*0e44*/ 	.word	0x00027ed0
        /*0e48*/ 	.word	0x00000027
        /*0e4c*/ 	.word	0x000298b0
        /*0e50*/ 	.short	0x010a
        /*0e52*/ 	.byte	0x3f
	.zero		1


	//   ....[74]....
        /*0e54*/ 	.word	0x00028250
        /*0e58*/ 	.word	0x00000012
        /*0e5c*/ 	.word	0x00029800
        /*0e60*/ 	.short	0x010a
        /*0e62*/ 	.byte	0x3f
	.zero		1


	//   ....[75]....
        /*0e64*/ 	.word	0x00028520
        /*0e68*/ 	.word	0x00000012
        /*0e6c*/ 	.word	0x00029800
        /*0e70*/ 	.short	0x010a
        /*0e72*/ 	.byte	0x3f
	.zero		1


	//   ....[76]....
        /*0e74*/ 	.word	0x00028570
        /*0e78*/ 	.word	0x00000003
        /*0e7c*/ 	.word	0x00029830
        /*0e80*/ 	.short	0x010a
        /*0e82*/ 	.byte	0x3f
	.zero		1


	//   ....[77]....
        /*0e84*/ 	.word	0x000285c0
        /*0e88*/ 	.word	0x0000000b
        /*0e8c*/ 	.word	0x00029830
        /*0e90*/ 	.short	0x010a
        /*0e92*/ 	.byte	0x3f
	.zero		1


	//   ....[78]....
        /*0e94*/ 	.word	0x00028610
        /*0e98*/ 	.word	0x0000000b
        /*0e9c*/ 	.word	0x00029850
        /*0ea0*/ 	.short	0x010a
        /*0ea2*/ 	.byte	0x3f
	.zero		1


	//   ....[79]....
        /*0ea4*/ 	.word	0x00028660
        /*0ea8*/ 	.word	0x0000000d
        /*0eac*/ 	.word	0x00029850
        /*0eb0*/ 	.short	0x010a
        /*0eb2*/ 	.byte	0x3f
	.zero		1


	//   ....[80]....
        /*0eb4*/ 	.word	0x000297f0
        /*0eb8*/ 	.word	0x0000000b
        /*0ebc*/ 	.word	0x00029820
        /*0ec0*/ 	.short	0x010a
        /*0ec2*/ 	.byte	0x3f
	.zero		1


	//   ....[81]....
        /*0ec4*/ 	.word	0x00029840
        /*0ec8*/ 	.word	0x00000008
        /*0ecc*/ 	.word	0x000298a0
        /*0ed0*/ 	.short	0x010a
        /*0ed2*/ 	.byte	0x3f
	.zero		1


	//   ....[82]....
        /*0ed4*/ 	.word	0x00029890
        /*0ed8*/ 	.word	0x00000008
        /*0edc*/ 	.word	0x000298c0
        /*0ee0*/ 	.short	0x010a
        /*0ee2*/ 	.byte	0x3f
	.zero		1


	//   ....[83]....
        /*0ee4*/ 	.word	0x000298e0
        /*0ee8*/ 	.word	0x00000007
        /*0eec*/ 	.word	0x000298a0
        /*0ef0*/ 	.short	0x010a
        /*0ef2*/ 	.byte	0x3f
	.zero		1


	//   ....[84]....
        /*0ef4*/ 	.word	0x00029930
        /*0ef8*/ 	.word	0x00000007
        /*0efc*/ 	.word	0x000298c0
        /*0f00*/ 	.short	0x010a
        /*0f02*/ 	.byte	0x3f
	.zero		1


	//   ....[85]....
        /*0f04*/ 	.word	0x00029ad0
        /*0f08*/ 	.word	0x00000006
        /*0f0c*/ 	.word	0x00029880
        /*0f10*/ 	.short	0x010a
        /*0f12*/ 	.byte	0x3f
	.zero		1


	//   ....[86]....
        /*0f14*/ 	.word	0x00029b20
        /*0f18*/ 	.word	0x00000006
        /*0f1c*/ 	.word	0x00029840
        /*0f20*/ 	.short	0x010a
        /*0f22*/ 	.byte	0x3f
	.zero		1


	//   ....[87]....
        /*0f24*/ 	.word	0x00029ba0
        /*0f28*/ 	.word	0x00000004
        /*0f2c*/ 	.word	0x00029820
        /*0f30*/ 	.short	0x010a
        /*0f32*/ 	.byte	0x3f
	.zero		1


	//   ....[88]....
        /*0f34*/ 	.word	0x00029bf0
        /*0f38*/ 	.word	0x00000004
        /*0f3c*/ 	.word	0x00029880
        /*0f40*/ 	.short	0x010a
        /*0f42*/ 	.byte	0x3f
	.zero		1


	//   ....[89]....
        /*0f44*/ 	.word	0x00029c40
        /*0f48*/ 	.word	0x00000004
        /*0f4c*/ 	.word	0x00029840
        /*0f50*/ 	.short	0x010a
        /*0f52*/ 	.byte	0x3f
	.zero		1


	//   ....[90]....
        /*0f54*/ 	.word	0x00029ca0
        /*0f58*/ 	.word	0x00000004
        /*0f5c*/ 	.word	0x00029870
        /*0f60*/ 	.short	0x010a
        /*0f62*/ 	.byte	0x3f
	.zero		1


	//   ....[91]....
        /*0f64*/ 	.word	0x00029d00
        /*0f68*/ 	.word	0x00000004
        /*0f6c*/ 	.word	0x00029860
        /*0f70*/ 	.short	0x010a
        /*0f72*/ 	.byte	0x3f
	.zero		1


	//   ....[92]....
        /*0f74*/ 	.word	0x00029d50
        /*0f78*/ 	.word	0x00000014
        /*0f7c*/ 	.word	0x00029870
        /*0f80*/ 	.short	0x010a
        /*0f82*/ 	.byte	0x3f
	.zero		1


	//   ....[93]....
        /*0f84*/ 	.word	0x00029da0
        /*0f88*/ 	.word	0x00000014
        /*0f8c*/ 	.word	0x00029860
        /*0f90*/ 	.short	0x010a
        /*0f92*/ 	.byte	0x3f
	.zero		1


	//   ....[94]....
        /*0f94*/ 	.word	0x0002a740
        /*0f98*/ 	.word	0x00000000
        /*0f9c*/ 	.word	0x00029820
        /*0fa0*/ 	.short	0x010a
        /*0fa2*/ 	.byte	0x3f
	.zero		1


	//   ....[95]....
        /*0fa4*/ 	.word	0x0002a8e0
        /*0fa8*/ 	.word	0x00000006
        /*0fac*/ 	.word	0x00000000
        /*0fb0*/ 	.short	0x010a
        /*0fb2*/ 	.byte	0x3f
	.zero		1


	//   ....[96]....
        /*0fb4*/ 	.word	0x0002a930
        /*0fb8*/ 	.word	0x00000007
        /*0fbc*/ 	.word	0x00000000
        /*0fc0*/ 	.short	0x010a
        /*0fc2*/ 	.byte	0x3f
	.zero		1


	//   ....[97]....
        /*0fc4*/ 	.word	0x0002a980
        /*0fc8*/ 	.word	0x00000004
        /*0fcc*/ 	.word	0x00029860
        /*0fd0*/ 	.short	0x010a
        /*0fd2*/ 	.byte	0x3f
	.zero		1


	//   ....[98]....
        /*0fd4*/ 	.word	0x0002a9d0
        /*0fd8*/ 	.word	0x00000003
        /*0fdc*/ 	.word	0x00029860
        /*0fe0*/ 	.short	0x010a
        /*0fe2*/ 	.byte	0x3f
	.zero		1


	//   ....[99]....
        /*0fe4*/ 	.word	0x0002aa20
        /*0fe8*/ 	.word	0x00000004
        /*0fec*/ 	.word	0x00029880
        /*0ff0*/ 	.short	0x010a
        /*0ff2*/ 	.byte	0x3f
	.zero		1


	//----- nvinfo : EIATTR_NUM_MBARRIERS
	.align		4
.L_191:
        /*0ff4*/ 	.byte	0x03, 0x38
        /*0ff6*/ 	.short	0x0016


	//----- nvinfo : EIATTR_EXIT_INSTR_OFFSETS
	.align		4
        /*0ff8*/ 	.byte	0x04, 0x1c
        /*0ffa*/ 	.short	(.L_193 - .L_192)


	//   ....[0]....
.L_192:
        /*0ffc*/ 	.word	0x00027dd0


	//----- nvinfo : EIATTR_MAX_THREADS
	.align		4
.L_193:
        /*1000*/ 	.byte	0x04, 0x05
        /*1002*/ 	.short	(.L_195 - .L_194)
.L_194:
        /*1004*/ 	.word	0x00000180
        /*1008*/ 	.word	0x00000001
        /*100c*/ 	.word	0x00000001


	//----- nvinfo : EIATTR_CRS_STACK_SIZE
	.align		4
.L_195:
        /*1010*/ 	.byte	0x04, 0x1e
        /*1012*/ 	.short	(.L_197 - .L_196)
.L_196:
        /*1014*/ 	.word	0x00000000


	//----- nvinfo : EIATTR_CBANK_PARAM_SIZE
	.align		4
.L_197:
        /*1018*/ 	.byte	0x03, 0x19
        /*101a*/ 	.short	0x0a70


	//----- nvinfo : EIATTR_PARAM_CBANK
	.align		4
        /*101c*/ 	.byte	0x04, 0x0a
        /*101e*/ 	.short	(.L_199 - .L_198)
	.align		4
.L_198:
        /*1020*/ 	.word	index@(.nv.constant0._ZN7cutlass13device_kernelIN5flash11enable_sm90INS1_16FlashAttnFwdSm90INS1_25CollectiveMainloopFwdSm90ILi2EN4cute5tupleIJNS5_1CILi1EEES8_S8_EEENS6_IJNS7_ILi128EEENS7_ILi160EEENS7_ILi192EEEEEELi128ENS_12float_e4m3_tEfNS_4arch4Sm90ELb0ELb0ELb1ELb1ELb0ELb1ELb0ELb1ELb1ELb0ELb0ELb0EEENS1_21CollectiveEpilogueFwdINS6_IJSA_SA_SB_EEES9_NS_10bfloat16_tESG_Li256ELb1ELb0ELb0ELb1EEENS1_36VarlenDynamicPersistentTileSchedulerILi128ELi160ELi256ELi128ELb0ELb0ELb1ELb0ELb1ELb1EEEEEEEEEvNT_6ParamsE)
        /*1024*/ 	.short	0x0210
        /*1026*/ 	.short	0x0a70


	//----- nvinfo : EIATTR_SW_WAR
	.align		4
.L_199:
        /*1028*/ 	.byte	0x04, 0x36
        /*102a*/ 	.short	(.L_201 - .L_200)
.L_200:
        /*102c*/ 	.word	0x00000008
.L_201:


//--------------------- .nv.info._ZN7cutlass13device_kernelIN5flash11enable_sm90INS1_16FlashAttnFwdSm90INS1_25CollectiveMainloopFwdSm90ILi2EN4cute5tupleIJNS5_1CILi1EEES8_S8_EEENS6_IJNS7_ILi128EEESA_NS7_ILi192EEEEEELi128ENS_12float_e4m3_tEfNS_4arch4Sm90ELb0ELb1ELb1ELb0ELb0ELb0ELb0ELb1ELb1ELb0ELb0ELb0EEENS1_21CollectiveEpilogueFwdINS6_IJSA_SA_SA_EEES9_NS_10bfloat16_tESF_Li256ELb0ELb0ELb0ELb1EEENS1_30DynamicPersistentTileSchedulerILi256ELi128ELb0ELb0ELb1EEEEEEEEEvNT_6ParamsE --------------------------
	.section	.nv.info._ZN7cutlass13device_kernelIN5flash11enable_sm90INS1_16FlashAttnFwdSm90INS1_25CollectiveMainloopFwdSm90ILi2EN4cute5tupleIJNS5_1CILi1EEES8_S8_EEENS6_IJNS7_ILi128EEESA_NS7_ILi192EEEEEELi128ENS_12float_e4m3_tEfNS_4arch4Sm90ELb0ELb1ELb1ELb0ELb0ELb0ELb0ELb1ELb1ELb0ELb0ELb0EEENS1_21CollectiveEpilogueFwdINS6_IJSA_SA_SA_EEES9_NS_10bfloat16_tESF_Li256ELb0ELb0ELb0ELb1EEENS1_30DynamicPersistentTileSchedulerILi256ELi128ELb0ELb0ELb1EEEEEEEEEvNT_6ParamsE,"",@"SHT_CUDA_INFO"
	.sectionflags	@""
	.align	4


	//----- nvinfo : EIATTR_CUDA_API_VERSION
	.align		4
        /*0000*/ 	.byte	0x04, 0x37
        /*0002*/ 	.short	(.L_203 - .L_202)
.L_202:
        /*0004*/ 	.word	0x00000082


	//----- nvinfo : EIATTR_KPARAM_INFO
	.align		4
.L_203:
        /*0008*/ 	.byte	0x04, 0x17
        /*000a*/ 	.short	(.L_205 - .L_204)
.L_204:
        /*000c*/ 	.word	0x00000000
        /*0010*/ 	.short	0x0000
        /*0012*/ 	.short	0x0070
        /*0014*/ 	.byte	0x00, 0xf0, 0x01, 0x2e


	//----- nvinfo : EIATTR_SPARSE_MMA_MASK
	.align		4
.L_205:
        /*0018*/ 	.byte	0x03, 0x50
        /*001a*/ 	.short	0x0000


	//----- nvinfo : EIATTR_MAXREG_COUNT
	.align		4
        /*001c*/ 	.byte	0x03, 0x1b
        /*001e*/ 	.short	0x00a8


	//----- nvinfo : EIATTR_NUM_BARRIERS
	.align		4
        /*0020*/ 	.byte	0x02, 0x4c
        /*0022*/ 	.byte	0x10
	.zero		1


	//----- nvinfo : EIATTR_EXTERNS
	.align		4
        /*0024*/ 	.byte	0x04, 0x0f
        /*0026*/ 	.short	(.L_207 - .L_206)


	//   ....[0]....
	.align		4
.L_206:
        /*0028*/ 	.word	index@(__assertfail)


	//----- nvinfo : EIATTR_ANNOTATIONS
	.align		4
.L_207:
        /*002c*/ 	.byte	0x04, 0x55
        /*002e*/ 	.short	(.L_209 - .L_208)


	//   ....[0]....
.L_208:
        /* <DEDUP_REMOVED lines=38> */


	//----- nvinfo : EIATTR_MERCURY_ISA_VERSION
	.align		4
.L_209:
        /*0278*/ 	.byte	0x03, 0x5f
        /*027a*/ 	.short	0x0101


	//----- nvinfo : EIATTR_INT_WARP_WIDE_INSTR_OFFSETS
	.align		4
        /*027c*/ 	.byte	0x04, 0x31
        /*027e*/ 	.short	(.L_211 - .L_210)


	//   ....[0]....
.L_210:
        /*0280*/ 	.word	0x00000190


	//   ....[1]....
        /*0284*/ 	.word	0x000001c0


	//   ....[2]....
        /*0288*/ 	.word	0x000001d0


	//   ....[3]....
        /*028c*/ 	.word	0x000117a0


	//   ....[4]....
        /*0290*/ 	.word	0x00011830


	//   ....[5]....
        /*0294*/ 	.word	0x00011f50


	//   ....[6]....
        /*0298*/ 	.word	0x00013970


	//   ....[7]....
        /*029c*/ 	.word	0x00013a00


	//----- nvinfo : EIATTR_COOP_GROUP_MASK_REGIDS
	.align		4
.L_211:
        /*02a0*/ 	.byte	0x04, 0x29
        /*02a2*/ 	.short	(.L_213 - .L_212)


	//   ....[0]....
.L_212:
        /*02a4*/ 	.word	0xffffffff


	//   ....[1]....
        /*02a8*/ 	.word	0xffffffff


	//   ....[2]....
        /*02ac*/ 	.word	0xffffffff


	//   ....[3]....
        /*02b0*/ 	.word	0xffffffff


	//   ....[4]....
        /*02b4*/ 	.word	0xffffffff


	//   ....[5]....
        /*02b8*/ 	.word	0xffffffff


	//   ....[6]....
        /*02bc*/ 	.word	0xffffffff


	//   ....[7]....
        /*02c0*/ 	.word	0xffffffff


	//   ....[8]....
        /*02c4*/ 	.word	0xffffffff


	//   ....[9]....
        /*02c8*/ 	.word	0xffffffff


	//   ....[10]....
        /*02cc*/ 	.word	0xffffffff


	//   ....[11]....
        /*02d0*/ 	.word	0xffffffff


	//   ....[12]....
        /*02d4*/ 	.word	0xffffffff


	//   ....[13]....
        /*02d8*/ 	.word	0xffffffff


	//   ....[14]....
        /*02dc*/ 	.word	0xffffffff


	//   ....[15]....
        /*02e0*/ 	.word	0xffffffff


	//   ....[16]....
        /*02e4*/ 	.word	0xffffffff


	//   ....[17]....
        /*02e8*/ 	.word	0xffffffff


	//   ....[18]....
        /*02ec*/ 	.word	0xffffffff


	//   ....[19]....
        /*02f0*/ 	.word	0xffffffff


	//   ....[20]....
        /*02f4*/ 	.word	0xffffffff


	//   ....[21]....
        /*02f8*/ 	.word	0xffffffff


	//   ....[22]....
        /*02fc*/ 	.word	0xffffffff


	//   ....[23]....
        /*0300*/ 	.word	0xffffffff


	//   ....[24]....
        /*0304*/ 	.word	0xffffffff


	//   ....[25]....
        /*0308*/ 	.word	0xffffffff


	//   ....[26]....
        /*030c*/ 	.word	0xffffffff


	//   ....[27]....
        /*0310*/ 	.word	0xffffffff


	//   ....[28]....
        /*0314*/ 	.word	0xffffffff


	//   ....[29]....
        /*0318*/ 	.word	0xffffffff


	//   ....[30]....
        /*031c*/ 	.word	0xffffffff


	//   ....[31]....
        /*0320*/ 	.word	0xffffffff


	//   ....[32]....
        /*0324*/ 	.word	0xffffffff


	//   ....[33]....
        /*0328*/ 	.word	0xffffffff


	//   ....[34]....
        /*032c*/ 	.word	0xffffffff


	//   ....[35]....
        /*0330*/ 	.word	0xffffffff


	//   ....[36]....
        /*0334*/ 	.word	0xffffffff


	//   ....[37]....
        /*0338*/ 	.word	0xffffffff


	//   ....[38]....
        /*033c*/ 	.word	0xffffffff


	//   ....[39]....
        /*0340*/ 	.word	0xffffffff


	//   ....[40]....
        /*0344*/ 	.word	0xffffffff


	//   ....[41]....
        /*0348*/ 	.word	0xffffffff


	//   ....[42]....
        /*034c*/ 	.word	0xffffffff


	//   ....[43]....
        /*0350*/ 	.word	0xffffffff


	//   ....[44]....
        /*0354*/ 	.word	0xffffffff


	//   ....[45]....
        /*0358*/ 	.word	0xffffffff


	//   ....[46]....
        /*035c*/ 	.word	0xffffffff


	//   ....[47]....
        /*0360*/ 	.word	0xffffffff


	//   ....[48]....
        /*0364*/ 	.word	0xffffffff


	//   ....[49]....
        /*0368*/ 	.word	0xffffffff


	//   ....[50]....
        /*036c*/ 	.word	0xffffffff


	//   ....[51]....
        /*0370*/ 	.word	0xffffffff


	//   ....[52]....
        /*0374*/ 	.word	0xffffffff


	//   ....[53]....
        /*0378*/ 	.word	0xffffffff


	//   ....[54]....
        /*037c*/ 	.word	0xffffffff


	//   ....[55]....
        /*0380*/ 	.word	0xffffffff


	//   ....[56]....
        /*0384*/ 	.word	0xffffffff


	//   ....[57]....
        /*0388*/ 	.word	0xffffffff


	//   ....[58]....
        /*038c*/ 	.word	0xffffffff


	//   ....[59]....
        /*0390*/ 	.word	0xffffffff


	//   ....[60]....
        /*0394*/ 	.word	0xffffffff


	//   ....[61]....
        /*0398*/ 	.word	0xffffffff


	//   ....[62]....
        /*039c*/ 	.word	0xffffffff


	//   ....[63]....
        /*03a0*/ 	.word	0xffffffff


	//   ....[64]....
        /*03a4*/ 	.word	0xffffffff


	//   ....[65]....
        /*03a8*/ 	.word	0x0500000f


	//   ....[66]....
        /*03ac*/ 	.word	0x0500000f


	//----- nvinfo : EIATTR_COOP_GROUP_INSTR_OFFSETS
	.align		4
.L_213:
        /*03b0*/ 	.byte	0x04, 0x28
        /*03b2*/ 	.short	(.L_215 - .L_214)


	//   ....[0]....
.L_214:
        /*03b4*/ 	.word	0x00000070


	//   ....[1]....
        /*03b8*/ 	.word	0x000001a0


	//   ....[2]....
        /*03bc*/ 	.word	0x000001f0


	//   ....[3]....
        /*03c0*/ 	.word	0x000003e0


	//   ....[4]....
        /*03c4*/ 	.word	0x00000540


	//   ....[5]....
        /*03c8*/ 	.word	0x00000660


	//   ....[6]....
        /*03cc*/ 	.word	0x000007c0


	//   ....[7]....
        /*03d0*/ 	.word	0x00001740


	//   ....[8]....
        /*03d4*/ 	.word	0x00003b30


	//   ....[9]....
        /*03d8*/ 	.word	0x00003c10


	//   ....[10]....
        /*03dc*/ 	.word	0x00004510


	//   ....[11]....
        /*03e0*/ 	.word	0x00004590


	//   ....[12]....
        /*03e4*/ 	.word	0x00006ff0


	//   ....[13]....
        /*03e8*/ 	.word	0x00007010


	//   ....[14]....
        /*03ec*/ 	.word	0x000079f0


	//   ....[15]....
        /*03f0*/ 	.word	0x00007a90


	//   ....[16]....
        /*03f4*/ 	.word	0x00009e00


	//   ....[17]....
        /*03f8*/ 	.word	0x00009e60


	//   ....[18]....
        /*03fc*/ 	.word	0x00009e80


	//   ....[19]....
        /*0400*/ 	.word	0x00009ea0


	//   ....[20]....
        /*0404*/ 	.word	0x0000cf40


	//   ....[21]....
        /*0408*/ 	.word	0x0000cf60


	//   ....[22]....
        /*040c*/ 	.word	0x0000d980


	//   ....[23]....
        /*0410*/ 	.word	0x0000da00


	//   ....[24]....
        /*0414*/ 	.word	0x0000ecb0


	//   ....[25]....
        /*0418*/ 	.word	0x0000ecc0


	//   ....[26]....
        /*041c*/ 	.word	0x0000ed40


	//   ....[27]....
        /*0420*/ 	.word	0x0000ed50


	//   ....[28]....
        /*0424*/ 	.word	0x0000fd30


	//   ....[29]....
        /*0428*/ 	.word	0x0000fd40


	//   ....[30]....
        /*042c*/ 	.word	0x0000fd50


	//   ....[31]....
        /*0430*/ 	.word	0x0000fd60


	//   ....[32]....
        /*0434*/ 	.word	0x0000fd70


	//   ....[33]....
        /*0438*/ 	.word	0x0000fd80


	//   ....[34]....
        /*043c*/ 	.word	0x0000fd90


	//   ....[35]....
        /*0440*/ 	.word	0x0000fda0


	//   ....[36]....
        /*0444*/ 	.word	0x0000fdd0


	//   ....[37]....
        /*0448*/ 	.word	0x0000fde0


	//   ....[38]....
        /*044c*/ 	.word	0x0000fe10


	//   ....[39]....
        /*0450*/ 	.word	0x0000fe20


	//   ....[40]....
        /*0454*/ 	.word	0x0000fe50


	//   ....[41]....
        /*0458*/ 	.word	0x0000fe60


	//   ....[42]....
        /*045c*/ 	.word	0x0000fe90


	//   ....[43]....
        /*0460*/ 	.word	0x0000fea0


	//   ....[44]....
        /*0464*/ 	.word	0x0000fed0


	//   ....[45]....
        /*0468*/ 	.word	0x0000fee0


	//   ....[46]....
        /*046c*/ 	.word	0x0000fef0


	//   ....[47]....
        /*0470*/ 	.word	0x0000ff20


	//   ....[48]....
        /*0474*/ 	.word	0x0000ff50


	//   ....[49]....
        /*0478*/ 	.word	0x0000ff60


	//   ....[50]....
        /*047c*/ 	.word	0x0000ff70


	//   ....[51]....
        /*0480*/ 	.word	0x0000ff90


	//   ....[52]....
        /*0484*/ 	.word	0x0000ffc0


	//   ....[53]....
        /*0488*/ 	.word	0x0000ffd0


	//   ....[54]....
        /*048c*/ 	.word	0x0000ffe0


	//   ....[55]....
        /*0490*/ 	.word	0x0000fff0


	//   ....[56]....
        /*0494*/ 	.word	0x00010020


	//   ....[57]....
        /*0498*/ 	.word	0x00010050


	//   ....[58]....
        /*049c*/ 	.word	0x00010080


	//   ....[59]....
        /*04a0*/ 	.word	0x00010090


	//   ....[60]....
        /*04a4*/ 	.word	0x00010240


	//   ....[61]....
        /*04a8*/ 	.word	0x00010d00


	//   ....[62]....
        /*04ac*/ 	.word	0x00012090


	//   ....[63]....
        /*04b0*/ 	.word	0x00014240


	//   ....[64]....
        /*04b4*/ 	.word	0x000143e0


	//   ....[65]....
        /*04b8*/ 	.word	0x00014aa0


	//   ....[66]....
        /*04bc*/ 	.word	0x00014f30


	//----- nvinfo : EIATTR_REG_RECONFIG
	.align		4
.L_215:
        /*04c0*/ 	.byte	0x01, 0x54
	.zero		2


	//----- nvinfo : EIATTR_SYSCALL_OFFSETS
	.align		4
        /*04c4*/ 	.byte	0x04, 0x46
        /*04c6*/ 	.short	(.L_217 - .L_216)


	//   ....[0]....
.L_216:
        /*04c8*/ 	.word	0x000018f0


	//   ....[1]....
        /*04cc*/ 	.word	0x000119d0


	//   ....[2]....
        /*04d0*/ 	.word	0x00011b50


	//   ....[3]....
        /*04d4*/ 	.word	0x00011c90


	//   ....[4]....
        /*04d8*/ 	.word	0x00011db0


	//----- nvinfo : EIATTR_MBARRIER_INSTR_OFFSETS
	.align		4
.L_217:
        /*04dc*/ 	.byte	0x04, 0x39
        /*04de*/ 	.short	(.L_219 - .L_218)


	//   ....[0]....
.L_218:
        /*04e0*/ 	.word	0x00000290
        /*04e4*/ 	.word	0x000000ff
        /*04e8*/ 	.word	0x00022800
        /*04ec*/ 	.short	0x0100
        /*04ee*/ 	.byte	0x06
	.zero		1


	//   ....[1]....
        /*04f0*/ 	.word	0x000002a0
        /*04f4*/ 	.word	0x000000ff
        /*04f8*/ 	.word	0x00022820
        /*04fc*/ 	.short	0x0100
        /*04fe*/ 	.byte	0x06
	.zero		1


	//   ....[2]....
        /*0500*/ 	.word	0x00000390
        /*0504*/ 	.word	0x000000ff
        /*0508*/ 	.word	0x00022830
        /*050c*/ 	.short	0x0100
        /*050e*/ 	.byte	0x08
	.zero		1


	//   ....[3]....
        /*0510*/ 	.word	0x000003a0
        /*0514*/ 	.word	0x000000ff
        /*0518*/ 	.word	0x00022840
        /*051c*/ 	.short	0x0100
        /*051e*/ 	.byte	0x08
	.zero		1


	//   ....[4]....
        /*0520*/ 	.word	0x000003b0
        /*0524*/ 	.word	0x000000ff
        /*0528*/ 	.word	0x00022838
        /*052c*/ 	.short	0x0100
        /*052e*/ 	.byte	0x08
	.zero		1


	//   ....[5]....
        /*0530*/ 	.word	0x000003c0
        /*0534*/ 	.word	0x000000ff
        /*0538*/ 	.word	0x00022848
        /*053c*/ 	.short	0x0100
        /*053e*/ 	.byte	0x08
	.zero		1


	//   ....[6]....
        /*0540*/ 	.word	0x000004f0
        /*0544*/ 	.word	0x000000ff
        /*0548*/ 	.word	0x00022850
        /*054c*/ 	.short	0x0100
        /*054e*/ 	.byte	0x08
	.zero		1


	//   ....[7]....
        /*0550*/ 	.word	0x00000500
        /*0554*/ 	.word	0x000000ff
        /*0558*/ 	.word	0x00022860
        /*055c*/ 	.short	0x0100
        /*055e*/ 	.byte	0x08
	.zero		1


	//   ....[8]....
        /*0560*/ 	.word	0x00000510
        /*0564*/ 	.word	0x000000ff
        /*0568*/ 	.word	0x00022858
        /*056c*/ 	.short	0x0100
        /*056e*/ 	.byte	0x08
	.zero		1


	//   ....[9]....
        /*0570*/ 	.word	0x00000520
        /*0574*/ 	.word	0x000000ff
        /*0578*/ 	.word	0x00022868
        /*057c*/ 	.short	0x0100
        /*057e*/ 	.byte	0x08
	.zero		1


	//   ....[10]....
        /*0580*/ 	.word	0x00000610
        /*0584*/ 	.word	0x000000ff
        /*0588*/ 	.word	0x00022870
        /*058c*/ 	.short	0x0100
        /*058e*/ 	.byte	0x06
	.zero		1


	//   ....[11]....
        /*0590*/ 	.word	0x00000620
        /*0594*/ 	.word	0x000000ff
        /*0598*/ 	.word	0x00022880
        /*059c*/ 	.short	0x0100
        /*059e*/ 	.byte	0x06
	.zero		1


	//   ....[12]....
        /*05a0*/ 	.word	0x00000630
        /*05a4*/ 	.word	0x000000ff
        /*05a8*/ 	.word	0x00022878
        /*05ac*/ 	.short	0x0100
        /*05ae*/ 	.byte	0x06
	.zero		1


	//   ....[13]....
        /*05b0*/ 	.word	0x00000640
        /*05b4*/ 	.word	0x000000ff
        /*05b8*/ 	.word	0x00022888
        /*05bc*/ 	.short	0x0100
        /*05be*/ 	.byte	0x06
	.zero		1


	//   ....[14]....
        /*05c0*/ 	.word	0x00000770
        /*05c4*/ 	.word	0x000000ff
        /*05c8*/ 	.word	0x00022890
        /*05cc*/ 	.short	0x0100
        /*05ce*/ 	.byte	0x08
	.zero		1


	//   ....[15]....
        /*05d0*/ 	.word	0x00000780
        /*05d4*/ 	.word	0x000000ff
        /*05d8*/ 	.word	0x000228a0
        /*05dc*/ 	.short	0x0100
        /*05de*/ 	.byte	0x08
	.zero		1


	//   ....[16]....
        /*05e0*/ 	.word	0x00000790
        /*05e4*/ 	.word	0x000000ff
        /*05e8*/ 	.word	0x00022898
        /*05ec*/ 	.short	0x0100
        /*05ee*/ 	.byte	0x08
	.zero		1


	//   ....[17]....
        /*05f0*/ 	.word	0x000007a0
        /*05f4*/ 	.word	0x000000ff
        /*05f8*/ 	.word	0x000228a8
        /*05fc*/ 	.short	0x0100
        /*05fe*/ 	.byte	0x08
	.zero		1


	//   ....[18]....
        /*0600*/ 	.word	0x000008d0
        /*0604*/ 	.word	0x000000ff
        /*0608*/ 	.word	0x000228b0
        /*060c*/ 	.short	0x0100
        /*060e*/ 	.byte	0x08
	.zero		1


	//   ....[19]....
        /*0610*/ 	.word	0x000008e0
        /*0614*/ 	.word	0x000000ff
        /*0618*/ 	.word	0x000228c0
        /*061c*/ 	.short	0x0100
        /*061e*/ 	.byte	0x08
	.zero		1


	//   ....[20]....
        /*0620*/ 	.word	0x000008f0
        /*0624*/ 	.word	0x000000ff
        /*0628*/ 	.word	0x000228b8
        /*062c*/ 	.short	0x0100
        /*062e*/ 	.byte	0x08
	.zero		1


	//   ....[21]....
        /*0630*/ 	.word	0x00000900
        /*0634*/ 	.word	0x000000ff
        /*0638*/ 	.word	0x000228c8
        /*063c*/ 	.short	0x0100
        /*063e*/ 	.byte	0x08
	.zero		1


	//   ....[22]....
        /*0640*/ 	.word	0x00001be0
        /*0644*/ 	.word	0x000000ff
        /*0648*/ 	.word	0x00022800
        /*064c*/ 	.short	0x010a
        /*064e*/ 	.byte	0x25
	.zero		1


	//   ....[23]....
        /*0650*/ 	.word	0x00001c70
        /*0654*/ 	.word	0x00000014
        /*0658*/ 	.word	0x00022830
        /*065c*/ 	.short	0x010a
        /*065e*/ 	.byte	0x3f
	.zero		1


	//   ....[24]....
        /*0660*/ 	.word	0x00001cd0
        /*0664*/ 	.word	0x00000014
        /*0668*/ 	.word	0x00022830
        /*066c*/ 	.short	0x010a
        /*066e*/ 	.byte	0x3f
	.zero		1


	//   ....[25]....
        /*0670*/ 	.word	0x000024d0
        /*0674*/ 	.word	0x00000003
        /*0678*/ 	.word	0x00000000
        /*067c*/ 	.short	0x0101
        /*067e*/ 	.byte	0x3f
	.zero		1


	//   ....[26]....
        /*0680*/ 	.word	0x00005520
        /*0684*/ 	.word	0x000000ff
        /*0688*/ 	.word	0x00022830
        /*068c*/ 	.short	0x010a
        /*068e*/ 	.byte	0x06
	.zero		1


	//   ....[27]....
        /*0690*/ 	.word	0x00005560
        /*0694*/ 	.word	0x000000ff
        /*0698*/ 	.word	0x00022830
        /*069c*/ 	.short	0x010a
        /*069e*/ 	.byte	0x06
	.zero		1


	//   ....[28]....
        /*06a0*/ 	.word	0x000057f0
        /*06a4*/ 	.word	0x000000ff
        /*06a8*/ 	.word	0x00022850
        /*06ac*/ 	.short	0x010a
        /*06ae*/ 	.byte	0x06
	.zero		1


	//   ....[29]....
        /*06b0*/ 	.word	0x00005830
        /*06b4*/ 	.word	0x000000ff
        /*06b8*/ 	.word	0x00022850
        /*06bc*/ 	.short	0x010a
        /*06be*/ 	.byte	0x06
	.zero		1


	//   ....[30]....
        /*06c0*/ 	.word	0x00006290
        /*06c4*/ 	.word	0x00000023
        /*06c8*/ 	.word	0x00000000
        /*06cc*/ 	.short	0x0101
        /*06ce*/ 	.byte	0x3f
	.zero		1


	//   ....[31]....
        /*06d0*/ 	.word	0x000084d0
        /*06d4*/ 	.word	0x000000ff
        /*06d8*/ 	.word	0x00000000
        /*06dc*/ 	.short	0x0101
        /*06de*/ 	.byte	0x06
	.zero		1


	//   ....[32]....
        /*06e0*/ 	.word	0x00008d40
        /*06e4*/ 	.word	0x000000ff
        /*06e8*/ 	.word	0x00022830
        /*06ec*/ 	.short	0x010a
        /*06ee*/ 	.byte	0x06
	.zero		1


	//   ....[33]....
        /*06f0*/ 	.word	0x00008d80
        /*06f4*/ 	.word	0x000000ff
        /*06f8*/ 	.word	0x00022830
        /*06fc*/ 	.short	0x010a
        /*06fe*/ 	.byte	0x06
	.zero		1


	//   ....[34]....
        /*0700*/ 	.word	0x00009040
        /*0704*/ 	.word	0x000000ff
        /*0708*/ 	.word	0x00022850
        /*070c*/ 	.short	0x010a
        /*070e*/ 	.byte	0x06
	.zero		1


	//   ....[35]....
        /*0710*/ 	.word	0x00009080
        /*0714*/ 	.word	0x000000ff
        /*0718*/ 	.word	0x00022850
        /*071c*/ 	.short	0x010a
        /*071e*/ 	.byte	0x06
	.zero		1


	//   ....[36]....
        /*0720*/ 	.word	0x0000aa20
        /*0724*/ 	.word	0x00000005
        /*0728*/ 	.word	0x00000000
        /*072c*/ 	.short	0x0101
        /*072e*/ 	.byte	0x3f
	.zero		1


	//   ....[37]....
        /*0730*/ 	.word	0x0000ad10
        /*0734*/ 	.word	0x000000ff
        /*0738*/ 	.word	0x00000000
        /*073c*/ 	.short	0x0101
        /*073e*/ 	.byte	0x06
	.zero		1


	//   ....[38]....
        /*0740*/ 	.word	0x0000b440
        /*0744*/ 	.word	0x000000ff
        /*0748*/ 	.word	0x00022830
        /*074c*/ 	.short	0x010a
        /*074e*/ 	.byte	0x06
	.zero		1


	//   ....[39]....
        /*0750*/ 	.word	0x0000b480
        /*0754*/ 	.word	0x000000ff
        /*0758*/ 	.word	0x00022830
        /*075c*/ 	.short	0x010a
        /*075e*/ 	.byte	0x06
	.zero		1


	//   ....[40]....
        /*0760*/ 	.word	0x0000b740
        /*0764*/ 	.word	0x000000ff
        /*0768*/ 	.word	0x00022850
        /*076c*/ 	.short	0x010a
        /*076e*/ 	.byte	0x06
	.zero		1


	//   ....[41]....
        /*0770*/ 	.word	0x0000b780
        /*0774*/ 	.word	0x000000ff
        /*0778*/ 	.word	0x00022850
        /*077c*/ 	.short	0x010a
        /*077e*/ 	.byte	0x06
	.zero		1


	//   ....[42]....
        /*0780*/ 	.word	0x0000c200
        /*0784*/ 	.word	0x00000034
        /*0788*/ 	.word	0x00000000
        /*078c*/ 	.short	0x0101
        /*078e*/ 	.byte	0x3f
	.zero		1


	//   ....[43]....
        /*0790*/ 	.word	0x0000e420
        /*0794*/ 	.word	0x000000ff
        /*0798*/ 	.word	0x00000000
        /*079c*/ 	.short	0x0101
        /*079e*/ 	.byte	0x06
	.zero		1


	//   ....[44]....
        /*07a0*/ 	.word	0x0000ea00
        /*07a4*/ 	.word	0x000000ff
        /*07a8*/ 	.word	0x00022850
        /*07ac*/ 	.short	0x010a
        /*07ae*/ 	.byte	0x05
	.zero		1


	//   ....[45]....
        /*07b0*/ 	.word	0x0000ea40
        /*07b4*/ 	.word	0x000000ff
        /*07b8*/ 	.word	0x00022850
        /*07bc*/ 	.short	0x010a
        /*07be*/ 	.byte	0x05
	.zero		1


	//   ....[46]....
        /*07c0*/ 	.word	0x0000f010
        /*07c4*/ 	.word	0x000000ff
        /*07c8*/ 	.word	0x00000000
        /*07cc*/ 	.short	0x0101
        /*07ce*/ 	.byte	0x04
	.zero		1


	//   ....[47]....
        /*07d0*/ 	.word	0x000103d0
        /*07d4*/ 	.word	0x000000ff
        /*07d8*/ 	.word	0x00000000
        /*07dc*/ 	.short	0x0101
        /*07de*/ 	.byte	0x05
	.zero		1


	//   ....[48]....
        /*07e0*/ 	.word	0x000122b0
        /*07e4*/ 	.word	0x00000002
        /*07e8*/ 	.word	0x00022880
        /*07ec*/ 	.short	0x010a
        /*07ee*/ 	.byte	0x3f
	.zero		1


	//   ....[49]....
        /*07f0*/ 	.word	0x00012460
        /*07f4*/ 	.word	0x00000002
        /*07f8*/ 	.word	0x00022840
        /*07fc*/ 	.short	0x010a
        /*07fe*/ 	.byte	0x3f
	.zero		1


	//   ....[50]....
        /*0800*/ 	.word	0x00012930
        /*0804*/ 	.word	0x000000ff
        /*0808*/ 	.word	0x00022820
        /*080c*/ 	.short	0x010a
        /*080e*/ 	.byte	0x28
	.zero		1


	//   ....[51]....
        /*0810*/ 	.word	0x00012c30
        /*0814*/ 	.word	0x00000004
        /*0818*/ 	.word	0x00022880
        /*081c*/ 	.short	0x010a
        /*081e*/ 	.byte	0x3f
	.zero		1


	//   ....[52]....
        /*0820*/ 	.word	0x00012e70
        /*0824*/ 	.word	0x00000004
        /*0828*/ 	.word	0x00022840
        /*082c*/ 	.short	0x010a
        /*082e*/ 	.byte	0x3f
	.zero		1


	//   ....[53]....
        /*0830*/ 	.word	0x00013390
        /*0834*/ 	.word	0x00000005
        /*0838*/ 	.word	0x00022870
        /*083c*/ 	.short	0x010a
        /*083e*/ 	.byte	0x3f
	.zero		1


	//   ....[54]....
        /*0840*/ 	.word	0x00013410
        /*0844*/ 	.word	0x00000005
        /*0848*/ 	.word	0x00022860
        /*084c*/ 	.short	0x010a
        /*084e*/ 	.byte	0x3f
	.zero		1


	//   ....[55]....
        /*0850*/ 	.word	0x000138d0
        /*0854*/ 	.word	0x00000004
        /*0858*/ 	.word	0x00022850
        /*085c*/ 	.short	0x0101
        /*085e*/ 	.byte	0x3f
	.zero		1


	//   ....[56]....
        /*0860*/ 	.word	0x00013910
        /*0864*/ 	.word	0x00000003
        /*0868*/ 	.word	0x00000000
        /*086c*/ 	.short	0x0101
        /*086e*/ 	.byte	0x3f
	.zero		1


	//   ....[57]....
        /*0870*/ 	.word	0x00013ae0
        /*0874*/ 	.word	0x00000014
        /*0878*/ 	.word	0x00022870
        /*087c*/ 	.short	0x010a
        /*087e*/ 	.byte	0x3f
	.zero		1


	//   ....[58]....
        /*0880*/ 	.word	0x00013b70
        /*0884*/ 	.word	0x00000014
        /*0888*/ 	.word	0x00022860
        /*088c*/ 	.short	0x010a
        /*088e*/ 	.byte	0x3f
	.zero		1


	//   ....[59]....
        /*0890*/ 	.word	0x00014030
        /*0894*/ 	.word	0x00000014
        /*0898*/ 	.word	0x00022850
        /*089c*/ 	.short	0x0101
        /*089e*/ 	.byte	0x3f
	.zero		1


	//   ....[60]....
        /*08a0*/ 	.word	0x00014080
        /*08a4*/ 	.word	0x00000000
        /*08a8*/ 	.word	0x00000000
        /*08ac*/ 	.short	0x0101
        /*08ae*/ 	.byte	0x3f
	.zero		1


	//   ....[61]....
        /*08b0*/ 	.word	0x00014360
        /*08b4*/ 	.word	0x00000000
        /*08b8*/ 	.word	0x00022820
        /*08bc*/ 	.short	0x010a
        /*08be*/ 	.byte	0x3f
	.zero		1


	//   ....[62]....
        /*08c0*/ 	.word	0x00014520
        /*08c4*/ 	.word	0x00000006
        /*08c8*/ 	.word	0x00000000
        /*08cc*/ 	.short	0x010a
        /*08ce*/ 	.byte	0x3f
	.zero		1


	//   ....[63]....
        /*08d0*/ 	.word	0x00014590
        /*08d4*/ 	.word	0x00000007
        /*08d8*/ 	.word	0x00000000
        /*08dc*/ 	.short	0x010a
        /*08de*/ 	.byte	0x3f
	.zero		1


	//   ....[64]....
        /*08e0*/ 	.word	0x000145f0
        /*08e4*/ 	.word	0x00000004
        /*08e8*/ 	.word	0x00022860
        /*08ec*/ 	.short	0x010a
        /*08ee*/ 	.byte	0x3f
	.zero		1


	//   ....[65]....
        /*08f0*/ 	.word	0x00014640
        /*08f4*/ 	.word	0x00000003
        /*08f8*/ 	.word	0x00022860
        /*08fc*/ 	.short	0x010a
        /*08fe*/ 	.byte	0x3f
	.zero		1


	//   ....[66]....
        /*0900*/ 	.word	0x00014680
        /*0904*/ 	.word	0x00000004
        /*0908*/ 	.word	0x00022880
        /*090c*/ 	.short	0x010a
        /*090e*/ 	.byte	0x3f
	.zero		1


	//   ....[67]....
        /*0910*/ 	.word	0x000146a0
        /*0914*/ 	.word	0x00000003
        /*0918*/ 	.word	0x00022880
        /*091c*/ 	.short	0x010a
        /*091e*/ 	.byte	0x3f
	.zero		1


	//   ....[68]....
        /*0920*/ 	.word	0x00014710
        /*0924*/ 	.word	0x00000003
        /*0928*/ 	.word	0x00022800
        /*092c*/ 	.short	0x010a
        /*092e*/ 	.byte	0x3f
	.zero		1


	//   ....[69]....
        /*0930*/ 	.word	0x00014760
        /*0934*/ 	.word	0x00000014
        /*0938*/ 	.word	0x00022830
        /*093c*/ 	.short	0x010a
        /*093e*/ 	.byte	0x3f
	.zero		1


	//   ....[70]....
        /*0940*/ 	.word	0x000147c0
        /*0944*/ 	.word	0x0000000d
        /*0948*/ 	.word	0x00022830
        /*094c*/ 	.short	0x010a
        /*094e*/ 	.byte	0x3f
	.zero		1


	//   ....[71]....
        /*0950*/ 	.word	0x00014820
        /*0954*/ 	.word	0x0000000d
        /*0958*/ 	.word	0x00022850
        /*095c*/ 	.short	0x010a
        /*095e*/ 	.byte	0x3f
	.zero		1


	//   ....[72]....
        /*0960*/ 	.word	0x00014880
        /*0964*/ 	.word	0x00000009
        /*0968*/ 	.word	0x00022830
        /*096c*/ 	.short	0x010a
        /*096e*/ 	.byte	0x3f
	.zero		1


	//   ....[73]....
        /*0970*/ 	.word	0x000148e0
        /*0974*/ 	.word	0x00000009
        /*0978*/ 	.word	0x00022850
        /*097c*/ 	.short	0x010a
        /*097e*/ 	.byte	0x3f
	.zero		1


	//   ....[74]....
        /*0980*/ 	.word	0x00014940
        /*0984*/ 	.word	0x00000009
        /*0988*/ 	.word	0x00022830
        /*098c*/ 	.short	0x010a
        /*098e*/ 	.byte	0x3f
	.zero		1


	//   ....[75]....
        /*0990*/ 	.word	0x000149a0
        /*0994*/ 	.word	0x00000009
        /*0998*/ 	.word	0x00022850
        /*099c*/ 	.short	0x010a
        /*099e*/ 	.byte	0x3f
	.zero		1


	//   ....[76]....
        /*09a0*/ 	.word	0x00014a00
        /*09a4*/ 	.word	0x00000003
        /*09a8*/ 	.word	0x00022850
        /*09ac*/ 	.short	0x010a
        /*09ae*/ 	.byte	0x3f
	.zero		1


	//   ....[77]....
        /*09b0*/ 	.word	0x00014b50
        /*09b4*/ 	.word	0x00000002
        /*09b8*/ 	.word	0x00022880
        /*09bc*/ 	.short	0x010a
        /*09be*/ 	.byte	0x3f
	.zero		1


	//   ....[78]....
        /*09c0*/ 	.word	0x00014ba0
        /*09c4*/ 	.word	0x00000002
        /*09c8*/ 	.word	0x00022840
        /*09cc*/ 	.short	0x010a
        /*09ce*/ 	.byte	0x3f
	.zero		1


	//   ....[79]....
        /*09d0*/ 	.word	0x00014c00
        /*09d4*/ 	.word	0x00000003
        /*09d8*/ 	.word	0x00022820
        /*09dc*/ 	.short	0x010a
        /*09de*/ 	.byte	0x3f
	.zero		1


	//   ....[80]....
        /*09e0*/ 	.word	0x00014c50
        /*09e4*/ 	.word	0x00000004
        /*09e8*/ 	.word	0x00022880
        /*09ec*/ 	.short	0x010a
        /*09ee*/ 	.byte	0x3f
	.zero		1


	//   ....[81]....
        /*09f0*/ 	.word	0x00014ca0
        /*09f4*/ 	.word	0x00000004
        /*09f8*/ 	.word	0x00022840
        /*09fc*/ 	.short	0x010a
        /*09fe*/ 	.byte	0x3f
	.zero		1


	//   ....[82]....
        /*0a00*/ 	.word	0x00014d00
        /*0a04*/ 	.word	0x00000005
        /*0a08*/ 	.word	0x00022870
        /*0a0c*/ 	.short	0x010a
        /*0a0e*/ 	.byte	0x3f
	.zero		1


	//   ....[83]....
        /*0a10*/ 	.word	0x00014d60
        /*0a14*/ 	.word	0x00000003
        /*0a18*/ 	.word	0x00022860
        /*0a1c*/ 	.short	0x010a
        /*0a1e*/ 	.byte	0x3f
	.zero		1


	//   ....[84]....
        /*0a20*/ 	.word	0x00014db0
        /*0a24*/ 	.word	0x00000014
        /*0a28*/ 	.word	0x00022870
        /*0a2c*/ 	.short	0x010a
        /*0a2e*/ 	.byte	0x3f
	.zero		1


	//   ....[85]....
        /*0a30*/ 	.word	0x00014e00
        /*0a34*/ 	.word	0x00000014
        /*0a38*/ 	.word	0x00022860
        /*0a3c*/ 	.short	0x010a
        /*0a3e*/ 	.byte	0x3f
	.zero		1


	//   ....[86]....
        /*0a40*/ 	.word	0x00014e50
        /*0a44*/ 	.word	0x00000000
        /*0a48*/ 	.word	0x00022820
        /*0a4c*/ 	.short	0x010a
        /*0a4e*/ 	.byte	0x3f
	.zero		1


	//   ....[87]....
        /*0a50*/ 	.word	0x00014ff0
        /*0a54*/ 	.word	0x00000006
        /*0a58*/ 	.word	0x00000000
        /*0a5c*/ 	.short	0x010a
        /*0a5e*/ 	.byte	0x3f
	.zero		1


	//   ....[88]....
        /*0a60*/ 	.word	0x00015040
        /*0a64*/ 	.word	0x00000007
        /*0a68*/ 	.word	0x00000000
        /*0a6c*/ 	.short	0x010a
        /*0a6e*/ 	.byte	0x3f
	.zero		1


	//   ....[89]....
        /*0a70*/ 	.word	0x00015090
        /*0a74*/ 	.word	0x00000004
        /*0a78*/ 	.word	0x00022860
        /*0a7c*/ 	.short	0x010a
        /*0a7e*/ 	.byte	0x3f
	.zero		1


	//   ....[90]....
        /*0a80*/ 	.word	0x000150e0
        /*0a84*/ 	.word	0x00000003
        /*0a88*/ 	.word	0x00022860
        /*0a8c*/ 	.short	0x010a
        /*0a8e*/ 	.byte	0x3f
	.zero		1


	//   ....[91]....
        /*0a90*/ 	.word	0x00015130
        /*0a94*/ 	.word	0x00000004
        /*0a98*/ 	.word	0x00022880
        /*0a9c*/ 	.short	0x010a
        /*0a9e*/ 	.byte	0x3f
	.zero		1


	//----- nvinfo : EIATTR_NUM_MBARRIERS
	.align		4
.L_219:
        /*0aa0*/ 	.byte	0x03, 0x38
        /*0aa2*/ 	.short	0x0016


	//----- nvinfo : EIATTR_EXIT_INSTR_OFFSETS
	.align		4
        /*0aa4*/ 	.byte	0x04, 0x1c
        /*0aa6*/ 	.short	(.L_221 - .L_220)


	//   ....[0]....
.L_220:
        /*0aa8*/ 	.word	0x00000a60


	//   ....[1]....
        /*0aac*/ 	.word	0x00010ca0


	//   ....[2]....
        /*0ab0*/ 	.word	0x000146f0


	//----- nvinfo : EIATTR_MAX_THREADS
	.align		4
.L_221:
        /*0ab4*/ 	.byte	0x04, 0x05
        /*0ab6*/ 	.short	(.L_223 - .L_222)
.L_222:
        /*0ab8*/ 	.word	0x00000180
        /*0abc*/ 	.word	0x00000001
        /*0ac0*/ 	.word	0x00000001


	//----- nvinfo : EIATTR_CRS_STACK_SIZE
	.align		4
.L_223:
        /*0ac4*/ 	.byte	0x04, 0x1e
        /*0ac6*/ 	.short	(.L_225 - .L_224)
.L_224:
        /*0ac8*/ 	.word	0x00000000


	//----- nvinfo : EIATTR_CBANK_PARAM_SIZE
	.align		4
.L_225:
        /*0acc*/ 	.byte	0x03, 0x19
        /*0ace*/ 	.short	0x0bf0


	//----- nvinfo : EIATTR_PARAM_CBANK
	.align		4
        /*0ad0*/ 	.byte	0x04, 0x0a
        /*0ad2*/ 	.short	(.L_227 - .L_226)
	.align		4
.L_226:
        /*0ad4*/ 	.word	index@(.nv.constant0._ZN7cutlass13device_kernelIN5flash11enable_sm90INS1_16FlashAttnFwdSm90INS1_25CollectiveMainloopFwdSm90ILi2EN4cute5tupleIJNS5_1CILi1EEES8_S8_EEENS6_IJNS7_ILi128EEESA_NS7_ILi192EEEEEELi128ENS_12float_e4m3_tEfNS_4arch4Sm90ELb0ELb1ELb1ELb0ELb0ELb0ELb0ELb1ELb1ELb0ELb0ELb0EEENS1_21CollectiveEpilogueFwdINS6_IJSA_SA_SA_EEES9_NS_10bfloat16_tESF_Li256ELb0ELb0ELb0ELb1EEENS1_30DynamicPersistentTileSchedulerILi256ELi128ELb0ELb0ELb1EEEEEEEEEvNT_6ParamsE)
        /*0ad8*/ 	.short	0x0210
        /*0ada*/ 	.short	0x0bf0


	//----- nvinfo : EIATTR_SW_WAR
	.align		4
.L_227:
        /*0adc*/ 	.byte	0x04, 0x36
        /*0ade*/ 	.short	(.L_229 - .L_228)
.L_228:
        /*0ae0*/ 	.word	0x00000008
.L_229:


//--------------------- .nv.info._ZN7cutlass13device_kernelIN5flash11enable_sm90INS1_16FlashAttnFwdSm90INS1_25CollectiveMainloopFwdSm90ILi2EN4cute5tupleIJNS5_1CILi1EEES8_S8_EEENS6_IJNS7_ILi128EEESA_NS7_ILi192EEEEEELi128ENS_12float_e4m3_tEfNS_4arch4Sm90ELb0ELb1ELb1ELb1ELb0ELb0ELb0ELb1ELb1ELb0ELb0ELb0EEENS1_21CollectiveEpilogueFwdINS6_IJSA_SA_SA_EEES9_NS_10bfloat16_tESF_Li256ELb1ELb0ELb0ELb1EEENS1_36VarlenDynamicPersistentTileSchedulerILi128ELi128ELi256ELi128ELb0ELb0ELb1ELb1ELb0ELb1EEEEEEEEEvNT_6ParamsE --------------------------
	.section	.nv.info._ZN7cutlass13device_kernelIN5flash11enable_sm90INS1_16FlashAttnFwdSm90INS1_25CollectiveMainloopFwdSm90ILi2EN4cute5tupleIJNS5_1CILi1EEES8_S8_EEENS6_IJNS7_ILi128EEESA_NS7_ILi192EEEEEELi128ENS_12float_e4m3_tEfNS_4arch4Sm90ELb0ELb1ELb1ELb1ELb0ELb0ELb0ELb1ELb1ELb0ELb0ELb0EEENS1_21CollectiveEpilogueFwdINS6_IJSA_SA_SA_EEES9_NS_10bfloat16_tESF_Li256ELb1ELb0ELb0ELb1EEENS1_36VarlenDynamicPersistentTileSchedulerILi128ELi128ELi256ELi128ELb0ELb0ELb1ELb1ELb0ELb1EEEEEEEEEvNT_6ParamsE,"",@"SHT_CUDA_INFO"
	.sectionflags	@""
	.align	4


	//----- nvinfo : EIATTR_CUDA_API_VERSION
	.align		4
        /*0000*/ 	.byte	0x04, 0x37
        /*0002*/ 	.short	(.L_231 - .L_230)
.L_230:
        /*0004*/ 	.word	0x00000082


	//----- nvinfo : EIATTR_KPARAM_INFO
	.align		4
.L_231:
        /*0008*/ 	.byte	0x04, 0x17
        /*000a*/ 	.short	(.L_233 - .L_232)
.L_232:
        /*000c*/ 	.word	0x00000000
        /*0010*/ 	.short	0x0000
        /*0012*/ 	.short	0x0070
        /*0014*/ 	.byte	0x00, 0xf0, 0x01, 0x28


	//----- nvinfo : EIATTR_SPARSE_MMA_MASK
	.align		4
.L_233:
        /*0018*/ 	.byte	0x03, 0x50
        /*001a*/ 	.short	0x0000


	//----- nvinfo : EIATTR_MAXREG_COUNT
	.align		4
        /*001c*/ 	.byte	0x03, 0x1b
        /*001e*/ 	.short	0x00a8


	//----- nvinfo : EIATTR_NUM_BARRIERS
	.align		4
        /*0020*/ 	.byte	0x02, 0x4c
        /*0022*/ 	.byte	0x10
	.zero		1


	//----- nvinfo : EIATTR_EXTERNS
	.align		4
        /*0024*/ 	.byte	0x04, 0x0f
        /*0026*/ 	.short	(.L_235 - .L_234)


	//   ....[0]....
	.align		4
.L_234:
        /*0028*/ 	.word	index@(__assertfail)


	//----- nvinfo : EIATTR_ANNOTATIONS
	.align		4
.L_235:
        /*002c*/ 	.byte	0x04, 0x55
        /*002e*/ 	.short	(.L_237 - .L_236)


	//   ....[0]....
.L_236:
        /* <DEDUP_REMOVED lines=46> */


	//----- nvinfo : EIATTR_MERCURY_ISA_VERSION
	.align		4
.L_237:
        /*0300*/ 	.byte	0x03, 0x5f
        /*0302*/ 	.short	0x0101


	//----- nvinfo : EIATTR_UNUSED_LOAD_BYTE_OFFSET
	.align		4
        /*0304*/ 	.byte	0x04, 0x44
        /*0306*/ 	.short	(.L_239 - .L_238)


	//   ....[0]....
.L_238:
        /*0308*/ 	.word	0x00000a70
        /*030c*/ 	.word	0x0000fff0


	//   ....[1]....
        /*0310*/ 	.word	0x0000f460
        /*0314*/ 	.word	0x0000fff0


	//----- nvinfo : EIATTR_INT_WARP_WIDE_INSTR_OFFSETS
	.align		4
.L_239:
        /*0318*/ 	.byte	0x04, 0x31
        /*031a*/ 	.short	(.L_241 - .L_240)


	//   ....[0]....
.L_240:
        /*031c*/ 	.word	0x00000160


	//   ....[1]....
        /*0320*/ 	.word	0x000001a0


	//   ....[2]....
        /*0324*/ 	.word	0x00000210


	//   ....[3]....
        /*0328*/ 	.word	0x00012fe0


	//   ....[4]....
        /*032c*/ 	.word	0x00013070


	//   ....[5]....
        /*0330*/ 	.word	0x00013800


	//   ....[6]....
        /*0334*/ 	.word	0x000152a0


	//   ....[7]....
        /*0338*/ 	.word	0x00015330


	//----- nvinfo : EIATTR_COOP_GROUP_MASK_REGIDS
	.align		4
.L_241:
        /*033c*/ 	.byte	0x04, 0x29
        /*033e*/ 	.short	(.L_243 - .L_242)


	//   ....[0]....
.L_242:
        /*0340*/ 	.word	0xffffffff


	//   ....[1]....
        /*0344*/ 	.word	0xffffffff


	//   ....[2]....
        /*0348*/ 	.word	0xffffffff


	//   ....[3]....
        /*034c*/ 	.word	0xffffffff


	//   ....[4]....
        /*0350*/ 	.word	0xffffffff


	//   ....[5]....
        /*0354*/ 	.word	0xffffffff


	//   ....[6]....
        /*0358*/ 	.word	0xffffffff


	//   ....[7]....
        /*035c*/ 	.word	0xffffffff


	//   ....[8]....
        /*0360*/ 	.word	0xffffffff


	//   ....[9]....
        /*0364*/ 	.word	0xffffffff


	//   ....[10]....
        /*0368*/ 	.word	0xffffffff


	//   ....[11]....
        /*036c*/ 	.word	0xffffffff


	//   ....[12]....
        /*0370*/ 	.word	0xffffffff


	//   ....[13]....
        /*0374*/ 	.word	0xffffffff


	//   ....[14]....
        /*0378*/ 	.word	0xffffffff


	//   ....[15]....
        /*037c*/ 	.word	0xffffffff


	//   ....[16]....
        /*0380*/ 	.word	0xffffffff


	//   ....[17]....
        /*0384*/ 	.word	0xffffffff


	//   ....[18]....
        /*0388*/ 	.word	0xffffffff


	//   ....[19]....
        /*038c*/ 	.word	0xffffffff


	//   ....[20]....
        /*0390*/ 	.word	0xffffffff


	//   ....[21]....
        /*0394*/ 	.word	0xffffffff


	//   ....[22]....
        /*0398*/ 	.word	0xffffffff


	//   ....[23]....
        /*039c*/ 	.word	0xffffffff


	//   ....[24]....
        /*03a0*/ 	.word	0xffffffff


	//   ....[25]....
        /*03a4*/ 	.word	0xffffffff


	//   ....[26]....
        /*03a8*/ 	.word	0xffffffff


	//   ....[27]....
        /*03ac*/ 	.word	0xffffffff


	//   ....[28]....
        /*03b0*/ 	.word	0xffffffff


	//   ....[29]....
        /*03b4*/ 	.word	0xffffffff


	//   ....[30]....
        /*03b8*/ 	.word	0xffffffff


	//   ....[31]....
        /*03bc*/ 	.word	0xffffffff


	//   ....[32]....
        /*03c0*/ 	.word	0xffffffff


	//   ....[33]....
        /*03c4*/ 	.word	0xffffffff


	//   ....[34]....
        /*03c8*/ 	.word	0xffffffff


	//   ....[35]....
        /*03cc*/ 	.word	0xffffffff


	//   ....[36]....
        /*03d0*/ 	.word	0xffffffff


	//   ....[37]....
        /*03d4*/ 	.word	0xffffffff


	//   ....[38]....
        /*03d8*/ 	.word	0xffffffff


	//   ....[39]....
        /*03dc*/ 	.word	0xffffffff


	//   ....[40]....
        /*03e0*/ 	.word	0xffffffff


	//   ....[41]....
        /*03e4*/ 	.word	0xffffffff


	//   ....[42]....
        /*03e8*/ 	.word	0xffffffff


	//   ....[43]....
        /*03ec*/ 	.word	0xffffffff


	//   ....[44]....
        /*03f0*/ 	.word	0xffffffff


	//   ....[45]....
        /*03f4*/ 	.word	0xffffffff


	//   ....[46]....
        /*03f8*/ 	.word	0xffffffff


	//   ....[47]....
        /*03fc*/ 	.word	0xffffffff


	//   ....[48]....
        /*0400*/ 	.word	0xffffffff


	//   ....[49]....
        /*0404*/ 	.word	0xffffffff


	//   ....[50]....
        /*0408*/ 	.word	0xffffffff


	//   ....[51]....
        /*040c*/ 	.word	0xffffffff


	//   ....[52]....
        /*0410*/ 	.word	0xffffffff


	//   ....[53]....
        /*0414*/ 	.word	0xffffffff


	//   ....[54]....
        /*0418*/ 	.word	0xffffffff


	//   ....[55]....
        /*041c*/ 	.word	0xffffffff


	//   ....[56]....
        /*0420*/ 	.word	0xffffffff


	//   ....[57]....
        /*0424*/ 	.word	0xffffffff


	//   ....[58]....
        /*0428*/ 	.word	0xffffffff


	//   ....[59]....
        /*042c*/ 	.word	0xffffffff


	//   ....[60]....
        /*0430*/ 	.word	0xffffffff


	//   ....[61]....
        /*0434*/ 	.word	0xffffffff


	//   ....[62]....
        /*0438*/ 	.word	0xffffffff


	//   ....[63]....
        /*043c*/ 	.word	0xffffffff


	//   ....[64]....
        /*0440*/ 	.word	0xffffffff


	//   ....[65]....
        /*0444*/ 	.word	0xffffffff


	//   ....[66]....
        /*0448*/ 	.word	0xffffffff


	//   ....[67]....
        /*044c*/ 	.word	0xffffffff


	//   ....[68]....
        /*0450*/ 	.word	0xffffffff


	//   ....[69]....
        /*0454*/ 	.word	0xffffffff


	//   ....[70]....
        /*0458*/ 	.word	0xffffffff


	//   ....[71]....
        /*045c*/ 	.word	0xffffffff


	//   ....[72]....
        /*0460*/ 	.word	0xffffffff


	//   ....[73]....
        /*0464*/ 	.word	0xffffffff


	//   ....[74]....
        /*0468*/ 	.word	0xffffffff


	//   ....[75]....
        /*046c*/ 	.word	0xffffffff


	//   ....[76]....
        /*0470*/ 	.word	0xffffffff


	//   ....[77]....
        /*0474*/ 	.word	0xffffffff


	//   ....[78]....
        /*0478*/ 	.word	0xffffffff


	//   ....[79]....
        /*047c*/ 	.word	0xffffffff


	//   ....[80]....
        /*0480*/ 	.word	0xffffffff


	//   ....[81]....
        /*0484*/ 	.word	0xffffffff


	//   ....[82]....
        /*0488*/ 	.word	0xffffffff


	//   ....[83]....
        /*048c*/ 	.word	0xffffffff


	//   ....[84]....
        /*0490*/ 	.word	0xffffffff


	//   ....[85]....
        /*0494*/ 	.word	0xffffffff


	//   ....[86]....
        /*0498*/ 	.word	0xffffffff


	//   ....[87]....
        /*049c*/ 	.word	0xffffffff


	//   ....[88]....
        /*04a0*/ 	.word	0xffffffff


	//   ....[89]....
        /*04a4*/ 	.word	0xffffffff


	//   ....[90]....
        /*04a8*/ 	.word	0xffffffff


	//   ....[91]....
        /*04ac*/ 	.word	0xffffffff


	//   ....[92]....
        /*04b0*/ 	.word	0xffffffff


	//   ....[93]....
        /*04b4*/ 	.word	0xffffffff


	//   ....[94]....
        /*04b8*/ 	.word	0xffffffff


	//   ....[95]....
        /*04bc*/ 	.word	0x0500000f


	//   ....[96]....
        /*04c0*/ 	.word	0x0500000f


	//----- nvinfo : EIATTR_COOP_GROUP_INSTR_OFFSETS
	.align		4
.L_243:
        /*04c4*/ 	.byte	0x04, 0x28
        /*04c6*/ 	.short	(.L_245 - .L_244)


	//   ....[0]....
.L_244:
        /*04c8*/ 	.word	0x00000070


	//   ....[1]....
        /*04cc*/ 	.word	0x00000170


	//   ....[2]....
        /*04d0*/ 	.word	0x000001c0


	//   ....[3]....
        /*04d4*/ 	.word	0x000003f0


	//   ....[4]....
        /*04d8*/ 	.word	0x00000550


	//   ....[5]....
        /*04dc*/ 	.word	0x00000670


	//   ....[6]....
        /*04e0*/ 	.word	0x000007d0


	//   ....[7]....
        /*04e4*/ 	.word	0x000016e0


	//   ....[8]....
        /*04e8*/ 	.word	0x00003ad0


	//   ....[9]....
        /*04ec*/ 	.word	0x00003bb0


	//   ....[10]....
        /*04f0*/ 	.word	0x00004490


	//   ....[11]....
        /*04f4*/ 	.word	0x00004510


	//   ....[12]....
        /*04f8*/ 	.word	0x00006ff0


	//   ....[13]....
        /*04fc*/ 	.word	0x00007030


	//   ....[14]....
        /*0500*/ 	.word	0x000079a0


	//   ....[15]....
        /*0504*/ 	.word	0x00007a50


	//   ....[16]....
        /*0508*/ 	.word	0x00009e00


	//   ....[17]....
        /*050c*/ 	.word	0x00009e60


	//   ....[18]....
        /*0510*/ 	.word	0x00009e80


	//   ....[19]....
        /*0514*/ 	.word	0x00009ea0


	//   ....[20]....
        /*0518*/ 	.word	0x0000cf60


	//   ....[21]....
        /*051c*/ 	.word	0x0000cf80


	//   ....[22]....
        /*0520*/ 	.word	0x0000d980


	//   ....[23]....
        /*0524*/ 	.word	0x0000da00


	//   ....[24]....
        /*0528*/ 	.word	0x0000ece0


	//   ....[25]....
        /*052c*/ 	.word	0x0000ecf0


	//   ....[26]....
        /*0530*/ 	.word	0x0000ed70


	//   ....[27]....
        /*0534*/ 	.word	0x0000ed80


	//   ....[28]....
        /*0538*/ 	.word	0x0000fc80


	//   ....[29]....
        /*053c*/ 	.word	0x0000fc90


	//   ....[30]....
        /*0540*/ 	.word	0x0000fca0


	//   ....[31]....
        /*0544*/ 	.word	0x0000fcb0


	//   ....[32]....
        /*0548*/ 	.word	0x0000fcc0


	//   ....[33]....
        /*054c*/ 	.word	0x0000fcd0


	//   ....[34]....
        /*0550*/ 	.word	0x0000fce0


	//   ....[35]....
        /*0554*/ 	.word	0x0000fd00


	//   ....[36]....
        /*0558*/ 	.word	0x0000fd20


	//   ....[37]....
        /*055c*/ 	.word	0x0000fd30


	//   ....[38]....
        /*0560*/ 	.word	0x0000fd50


	//   ....[39]....
        /*0564*/ 	.word	0x0000fd80


	//   ....[40]....
        /*0568*/ 	.word	0x0000fda0


	//   ....[41]....
        /*056c*/ 	.word	0x0000fdb0


	//   ....[42]....
        /*0570*/ 	.word	0x0000fdc0


	//   ....[43]....
        /*0574*/ 	.word	0x0000fdf0


	//   ....[44]....
        /*0578*/ 	.word	0x0000fe20


	//   ....[45]....
        /*057c*/ 	.word	0x0000fe30


	//   ....[46]....
        /*0580*/ 	.word	0x0000fe40


	//   ....[47]....
        /*0584*/ 	.word	0x0000fe50


	//   ....[48]....
        /*0588*/ 	.word	0x0000fe60


	//   ....[49]....
        /*058c*/ 	.word	0x0000fe90


	//   ....[50]....
        /*0590*/ 	.word	0x0000fea0


	//   ....[51]....
        /*0594*/ 	.word	0x0000feb0


	//   ....[52]....
        /*0598*/ 	.word	0x0000fec0


	//   ....[53]....
        /*059c*/ 	.word	0x0000fed0


	//   ....[54]....
        /*05a0*/ 	.word	0x0000fee0


	//   ....[55]....
        /*05a4*/ 	.word	0x0000fef0


	//   ....[56]....
        /*05a8*/ 	.word	0x0000ff50


	//   ....[57]....
        /*05ac*/ 	.word	0x0000ff80


	//   ....[58]....
        /*05b0*/ 	.word	0x0000ffb0


	//   ....[59]....
        /*05b4*/ 	.word	0x0000ffe0


	//   ....[60]....
        /*05b8*/ 	.word	0x000118e0


	//   ....[61]....
        /*05bc*/ 	.word	0x00011ad0


	//   ....[62]....
        /*05c0*/ 	.word	0x00011b00


	//   ....[63]....
        /*05c4*/ 	.word	0x00011b30


	//   ....[64]....
        /*05c8*/ 	.word	0x00011b70


	//   ....[65]....
        /*05cc*/ 	.word	0x00011ba0


	//   ....[66]....
        /*05d0*/ 	.word	0x00011be0


	//   ....[67]....
        /*05d4*/ 	.word	0x00011d70


	//   ....[68]....
        /*05d8*/ 	.word	0x00011da0


	//   ....[69]....
        /*05dc*/ 	.word	0x00011dd0


	//   ....[70]....
        /*05e0*/ 	.word	0x00011e00


	//   ....[71]....
        /*05e4*/ 	.word	0x00011e30


	//   ....[72]....
        /*05e8*/ 	.word	0x00011e70


	//   ....[73]....
        /*05ec*/ 	.word	0x00011f10


	//   ....[74]....
        /*05f0*/ 	.word	0x00011fa0


	//   ....[75]....
        /*05f4*/ 	.word	0x00012050


	//   ....[76]....
        /*05f8*/ 	.word	0x00013970


	//   ....[77]....
        /*05fc*/ 	.word	0x00015c50


	//   ....[78]....
        /*0600*/ 	.word	0x00015c80


	//   ....[79]....
        /*0604*/ 	.word	0x00015cb0


	//   ....[80]....
        /*0608*/ 	.word	0x00015cf0


	//   ....[81]....
        /*060c*/ 	.word	0x00015d20


	//   ....[82]....
        /*0610*/ 	.word	0x00015d30


	//   ....[83]....
        /*0614*/ 	.word	0x00015d60


	//   ....[84]....
        /*0618*/ 	.word	0x00015d70


	//   ....[85]....
        /*061c*/ 	.word	0x00015eb0


	//   ....[86]....
        /*0620*/ 	.word	0x00015ee0


	//   ....[87]....
        /*0624*/ 	.word	0x00015f10


	//   ....[88]....
        /*0628*/ 	.word	0x00015f40


	//   ....[89]....
        /*062c*/ 	.word	0x00015f70


	//   ....[90]....
        /*0630*/ 	.word	0x00015fb0


	//   ....[91]....
        /*0634*/ 	.word	0x00016040


	//   ....[92]....
        /*0638*/ 	.word	0x000160d0


	//   ....[93]....
        /*063c*/ 	.word	0x00016140


	//   ....[94]....
        /*0640*/ 	.word	0x000167d0


	//   ....[95]....
        /*0644*/ 	.word	0x00016e90


	//   ....[96]....
        /*0648*/ 	.word	0x00017320


	//----- nvinfo : EIATTR_REG_RECONFIG
	.align		4
.L_245:
        /*064c*/ 	.byte	0x01, 0x54
	.zero		2


	//----- nvinfo : EIATTR_SYSCALL_OFFSETS
	.align		4
        /*0650*/ 	.byte	0x04, 0x46
        /*0652*/ 	.short	(.L_247 - .L_246)


	//   ....[0]....
.L_246:
        /*0654*/ 	.word	0x000018c0


	//   ....[1]....
        /*0658*/ 	.word	0x00013210


	//   ....[2]....
        /*065c*/ 	.word	0x00013390


	//   ....[3]....
        /*0660*/ 	.word	0x000134d0


	//   ....[4]....
        /*0664*/ 	.word	0x000135f0


	//----- nvinfo : EIATTR_MBARRIER_INSTR_OFFSETS
	.align		4
.L_247:
        /*0668*/ 	.byte	0x04, 0x39
        /*066a*/ 	.short	(.L_249 - .L_248)


	//   ....[0]....
.L_248:
        /*066c*/ 	.word	0x000002a0
        /*0670*/ 	.word	0x000000ff
        /*0674*/ 	.word	0x00022800
        /*0678*/ 	.short	0x0100
        /*067a*/ 	.byte	0x08
	.zero		1


	//   ....[1]....
        /*067c*/ 	.word	0x000002b0
        /*0680*/ 	.word	0x000000ff
        /*0684*/ 	.word	0x00022820
        /*0688*/ 	.short	0x0100
        /*068a*/ 	.byte	0x08
	.zero		1


	//   ....[2]....
        /*068c*/ 	.word	0x000003a0
        /*0690*/ 	.word	0x000000ff
        /*0694*/ 	.word	0x00022830
        /*0698*/ 	.short	0x0100
        /*069a*/ 	.byte	0x08
	.zero		1


	//   ....[3]....
        /*069c*/ 	.word	0x000003b0
        /*06a0*/ 	.word	0x000000ff
        /*06a4*/ 	.word	0x00022840
        /*06a8*/ 	.short	0x0100
        /*06aa*/ 	.byte	0x08
	.zero		1


	//   ....[4]....
        /*06ac*/ 	.word	0x000003c0
        /*06b0*/ 	.word	0x000000ff
        /*06b4*/ 	.word	0x00022838
        /*06b8*/ 	.short	0x0100
        /*06ba*/ 	.byte	0x08
	.zero		1


	//   ....[5]....
        /*06bc*/ 	.word	0x000003d0
        /*06c0*/ 	.word	0x000000ff
        /*06c4*/ 	.word	0x00022848
        /*06c8*/ 	.short	0x0100
        /*06ca*/ 	.byte	0x08
	.zero		1


	//   ....[6]....
        /*06cc*/ 	.word	0x00000500
        /*06d0*/ 	.word	0x000000ff
        /*06d4*/ 	.word	0x00022850
        /*06d8*/ 	.short	0x0100
        /*06da*/ 	.byte	0x08
	.zero		1


	//   ....[7]....
        /*06dc*/ 	.word	0x00000510
        /*06e0*/ 	.word	0x000000ff
        /*06e4*/ 	.word	0x00022860
        /*06e8*/ 	.short	0x0100
        /*06ea*/ 	.byte	0x08
	.zero		1


	//   ....[8]....
        /*06ec*/ 	.word	0x00000520
        /*06f0*/ 	.word	0x000000ff
        /*06f4*/ 	.word	0x00022858
        /*06f8*/ 	.short	0x0100
        /*06fa*/ 	.byte	0x08
	.zero		1


	//   ....[9]....
        /*06fc*/ 	.word	0x00000530
        /*0700*/ 	.word	0x000000ff
        /*0704*/ 	.word	0x00022868
        /*0708*/ 	.short	0x0100
        /*070a*/ 	.byte	0x08
	.zero		1


	//   ....[10]....
        /*070c*/ 	.word	0x00000620
        /*0710*/ 	.word	0x000000ff
        /*0714*/ 	.word	0x00022870
        /*0718*/ 	.short	0x0100
        /*071a*/ 	.byte	0x06
	.zero		1


	//   ....[11]....
        /*071c*/ 	.word	0x00000630
        /*0720*/ 	.word	0x000000ff
        /*0724*/ 	.word	0x00022880
        /*0728*/ 	.short	0x0100
        /*072a*/ 	.byte	0x06
	.zero		1


	//   ....[12]....
        /*072c*/ 	.word	0x00000640
        /*0730*/ 	.word	0x000000ff
        /*0734*/ 	.word	0x00022878
        /*0738*/ 	.short	0x0100
        /*073a*/ 	.byte	0x06
	.zero		1


	//   ....[13]....
        /*073c*/ 	.word	0x00000650
        /*0740*/ 	.word	0x000000ff
        /*0744*/ 	.word	0x00022888
        /*0748*/ 	.short	0x0100
        /*074a*/ 	.byte	0x06
	.zero		1


	//   ....[14]....
        /*074c*/ 	.word	0x00000780
        /*0750*/ 	.word	0x000000ff
        /*0754*/ 	.word	0x00022890
        /*0758*/ 	.short	0x0100
        /*075a*/ 	.byte	0x08
	.zero		1


	//   ....[15]....
        /*075c*/ 	.word	0x00000790
        /*0760*/ 	.word	0x000000ff
        /*0764*/ 	.word	0x000228a0
        /*0768*/ 	.short	0x0100
        /*076a*/ 	.byte	0x08
	.zero		1


	//   ....[16]....
        /*076c*/ 	.word	0x000007a0
        /*0770*/ 	.word	0x000000ff
        /*0774*/ 	.word	0x00022898
        /*0778*/ 	.short	0x0100
        /*077a*/ 	.byte	0x08
	.zero		1


	//   ....[17]....
        /*077c*/ 	.word	0x000007b0
        /*0780*/ 	.word	0x000000ff
        /*0784*/ 	.word	0x000228a8
        /*0788*/ 	.short	0x0100
        /*078a*/ 	.byte	0x08
	.zero		1


	//   ....[18]....
        /*078c*/ 	.word	0x000008e0
        /*0790*/ 	.word	0x000000ff
        /*0794*/ 	.word	0x000228b0
        /*0798*/ 	.short	0x0100
        /*079a*/ 	.byte	0x08
	.zero		1


	//   ....[19]....
        /*079c*/ 	.word	0x000008f0
        /*07a0*/ 	.word	0x000000ff
        /*07a4*/ 	.word	0x000228c0
        /*07a8*/ 	.short	0x0100
        /*07aa*/ 	.byte	0x08
	.zero		1


	//   ....[20]....
        /*07ac*/ 	.word	0x00000900
        /*07b0*/ 	.word	0x000000ff
        /*07b4*/ 	.word	0x000228b8
        /*07b8*/ 	.short	0x0100
        /*07ba*/ 	.byte	0x08
	.zero		1


	//   ....[21]....
        /*07bc*/ 	.word	0x00000910
        /*07c0*/ 	.word	0x000000ff
        /*07c4*/ 	.word	0x000228c8
        /*07c8*/ 	.short	0x0100
        /*07ca*/ 	.byte	0x08
	.zero		1


	//   ....[22]....
        /*07cc*/ 	.word	0x00001ba0
        /*07d0*/ 	.word	0x000000ff
        /*07d4*/ 	.word	0x00022800
        /*07d8*/ 	.short	0x010a
        /*07da*/ 	.byte	0x28
	.zero		1


	//   ....[23]....
        /*07dc*/ 	.word	0x00001c40
        /*07e0*/ 	.word	0x0000000f
        /*07e4*/ 	.word	0x00022830
        /*07e8*/ 	.short	0x010a
        /*07ea*/ 	.byte	0x3f
	.zero		1


	//   ....[24]....
        /*07ec*/ 	.word	0x00001ca0
        /*07f0*/ 	.word	0x0000000f
        /*07f4*/ 	.word	0x00022830
        /*07f8*/ 	.short	0x010a
        /*07fa*/ 	.byte	0x3f
	.zero		1


	//   ....[25]....
        /*07fc*/ 	.word	0x000024c0
        /*0800*/ 	.word	0x00000002
        /*0804*/ 	.word	0x00000000
        /*0808*/ 	.short	0x0101
        /*080a*/ 	.byte	0x3f
	.zero		1


	//   ....[26]....
        /*080c*/ 	.word	0x000054e0
        /*0810*/ 	.word	0x000000ff
        /*0814*/ 	.word	0x00022830
        /*0818*/ 	.short	0x010a
        /*081a*/ 	.byte	0x0a
	.zero		1


	//   ....[27]....
        /*081c*/ 	.word	0x00005520
        /*0820*/ 	.word	0x000000ff
        /*0824*/ 	.word	0x00022830
        /*0828*/ 	.short	0x010a
        /*082a*/ 	.byte	0x0a
	.zero		1


	//   ....[28]....
        /*082c*/ 	.word	0x000057c0
        /*0830*/ 	.word	0x000000ff
        /*0834*/ 	.word	0x00022850
        /*0838*/ 	.short	0x010a
        /*083a*/ 	.byte	0x0a
	.zero		1


	//   ....[29]....
        /*083c*/ 	.word	0x00005800
        /*0840*/ 	.word	0x000000ff
        /*0844*/ 	.word	0x00022850
        /*0848*/ 	.short	0x010a
        /*084a*/ 	.byte	0x0a
	.zero		1


	//   ....[30]....
        /*084c*/ 	.word	0x00006250
        /*0850*/ 	.word	0x00000015
        /*0854*/ 	.word	0x00000000
        /*0858*/ 	.short	0x0101
        /*085a*/ 	.byte	0x3f
	.zero		1


	//   ....[31]....
        /*085c*/ 	.word	0x00008490
        /*0860*/ 	.word	0x000000ff
        /*0864*/ 	.word	0x00000000
        /*0868*/ 	.short	0x0101
        /*086a*/ 	.byte	0x0a
	.zero		1


	//   ....[32]....
        /*086c*/ 	.word	0x00008d20
        /*0870*/ 	.word	0x000000ff
        /*0874*/ 	.word	0x00022830
        /*0878*/ 	.short	0x010a
        /*087a*/ 	.byte	0x07
	.zero		1


	//   ....[33]....
        /*087c*/ 	.word	0x00008d60
        /*0880*/ 	.word	0x000000ff
        /*0884*/ 	.word	0x00022830
        /*0888*/ 	.short	0x010a
        /*088a*/ 	.byte	0x07
	.zero		1


	//   ....[34]....
        /*088c*/ 	.word	0x00009030
        /*0890*/ 	.word	0x000000ff
        /*0894*/ 	.word	0x00022850
        /*0898*/ 	.short	0x010a
        /*089a*/ 	.byte	0x0a
	.zero		1


	//   ....[35]....
        /*089c*/ 	.word	0x00009070
        /*08a0*/ 	.word	0x000000ff
        /*08a4*/ 	.word	0x00022850
        /*08a8*/ 	.short	0x010a
        /*08aa*/ 	.byte	0x0a
	.zero		1


	//   ....[36]....
        /*08ac*/ 	.word	0x0000aa20
        /*08b0*/ 	.word	0x00000003
        /*08b4*/ 	.word	0x00000000
        /*08b8*/ 	.short	0x0101
        /*08ba*/ 	.byte	0x3f
	.zero		1


	//   ....[37]....
        /*08bc*/ 	.word	0x0000ad10
        /*08c0*/ 	.word	0x000000ff
        /*08c4*/ 	.word	0x00000000
        /*08c8*/ 	.short	0x0101
        /*08ca*/ 	.byte	0x06
	.zero		1


	//   ....[38]....
        /*08cc*/ 	.word	0x0000b450
        /*08d0*/ 	.word	0x000000ff
        /*08d4*/ 	.word	0x00022830
        /*08d8*/ 	.short	0x010a
        /*08da*/ 	.byte	0x07
	.zero		1


	//   ....[39]....
        /*08dc*/ 	.word	0x0000b490
        /*08e0*/ 	.word	0x000000ff
        /*08e4*/ 	.word	0x00022830
        /*08e8*/ 	.short	0x010a
        /*08ea*/ 	.byte	0x07
	.zero		1


	//   ....[40]....
        /*08ec*/ 	.word	0x0000b760
        /*08f0*/ 	.word	0x000000ff
        /*08f4*/ 	.word	0x00022850
        /*08f8*/ 	.short	0x010a
        /*08fa*/ 	.byte	0x0a
	.zero		1


	//   ....[41]....
        /*08fc*/ 	.word	0x0000b7a0
        /*0900*/ 	.word	0x000000ff
        /*0904*/ 	.word	0x00022850
        /*0908*/ 	.short	0x010a
        /*090a*/ 	.byte	0x0a
	.zero		1


	//   ....[42]....
        /*090c*/ 	.word	0x0000c250
        /*0910*/ 	.word	0x00000022
        /*0914*/ 	.word	0x00000000
        /*0918*/ 	.short	0x0101
        /*091a*/ 	.byte	0x3f
	.zero		1


	//   ....[43]....
        /*091c*/ 	.word	0x0000e440
        /*0920*/ 	.word	0x000000ff
        /*0924*/ 	.word	0x00000000
        /*0928*/ 	.short	0x0101
        /*092a*/ 	.byte	0x06
	.zero		1


	//   ....[44]....
        /*092c*/ 	.word	0x0000ea40
        /*0930*/ 	.word	0x000000ff
        /*0934*/ 	.word	0x00022850
        /*0938*/ 	.short	0x010a
        /*093a*/ 	.byte	0x05
	.zero		1


	//   ....[45]....
        /*093c*/ 	.word	0x0000ea80
        /*0940*/ 	.word	0x000000ff
        /*0944*/ 	.word	0x00022850
        /*0948*/ 	.short	0x010a
        /*094a*/ 	.byte	0x05
	.zero		1


	//   ....[46]....
        /*094c*/ 	.word	0x0000f040
        /*0950*/ 	.word	0x000000ff
        /*0954*/ 	.word	0x00000000
        /*0958*/ 	.short	0x0101
        /*095a*/ 	.byte	0x04
	.zero		1


	//   ....[47]....
        /*095c*/ 	.word	0x00010900
        /*0960*/ 	.word	0x00000003
        /*0964*/ 	.word	0x00000000
        /*0968*/ 	.short	0x0101
        /*096a*/ 	.byte	0x3f
	.zero		1


	//   ....[48]....
        /*096c*/ 	.word	0x00013ba0
        /*0970*/ 	.word	0x00000003
        /*0974*/ 	.word	0x00022880
        /*0978*/ 	.short	0x010a
        /*097a*/ 	.byte	0x3f
	.zero		1


	//   ....[49]....
        /*097c*/ 	.word	0x00013d60
        /*0980*/ 	.word	0x00000003
        /*0984*/ 	.word	0x00022840
        /*0988*/ 	.short	0x010a
        /*098a*/ 	.byte	0x3f
	.zero		1


	//   ....[50]....
        /*098c*/ 	.word	0x00014230
        /*0990*/ 	.word	0x000000ff
        /*0994*/ 	.word	0x00022820
        /*0998*/ 	.short	0x010a
        /*099a*/ 	.byte	0x28
	.zero		1


	//   ....[51]....
        /*099c*/ 	.word	0x00014540
        /*09a0*/ 	.word	0x00000005
        /*09a4*/ 	.word	0x00022880
        /*09a8*/ 	.short	0x010a
        /*09aa*/ 	.byte	0x3f
	.zero		1


	//   ....[52]....
        /*09ac*/ 	.word	0x00014790
        /*09b0*/ 	.word	0x00000005
        /*09b4*/ 	.word	0x00022840
        /*09b8*/ 	.short	0x010a
        /*09ba*/ 	.byte	0x3f
	.zero		1


	//   ....[53]....
        /*09bc*/ 	.word	0x00014cb0
        /*09c0*/ 	.word	0x00000005
        /*09c4*/ 	.word	0x00022870
        /*09c8*/ 	.short	0x010a
        /*09ca*/ 	.byte	0x3f
	.zero		1


	//   ....[54]....
        /*09cc*/ 	.word	0x00014d30
        /*09d0*/ 	.word	0x00000005
        /*09d4*/ 	.word	0x00022860
        /*09d8*/ 	.short	0x010a
        /*09da*/ 	.byte	0x3f
	.zero		1


	//   ....[55]....
        /*09dc*/ 	.word	0x000151e0
        /*09e0*/ 	.word	0x00000003
        /*09e4*/ 	.word	0x00022850
        /*09e8*/ 	.short	0x0101
        /*09ea*/ 	.byte	0x3f
	.zero		1


	//   ....[56]....
        /*09ec*/ 	.word	0x00015240
        /*09f0*/ 	.word	0x00000003
        /*09f4*/ 	.word	0x00000000
        /*09f8*/ 	.short	0x0101
        /*09fa*/ 	.byte	0x3f
	.zero		1


	//   ....[57]....
        /*09fc*/ 	.word	0x00015410
        /*0a00*/ 	.word	0x00000014
        /*0a04*/ 	.word	0x00022870
        /*0a08*/ 	.short	0x010a
        /*0a0a*/ 	.byte	0x3f
	.zero		1


	//   ....[58]....
        /*0a0c*/ 	.word	0x000154a0
        /*0a10*/ 	.word	0x00000014
        /*0a14*/ 	.word	0x00022860
        /*0a18*/ 	.short	0x010a
        /*0a1a*/ 	.byte	0x3f
	.zero		1


	//   ....[59]....
        /*0a1c*/ 	.word	0x00015960
        /*0a20*/ 	.word	0x00000014
        /*0a24*/ 	.word	0x00022850
        /*0a28*/ 	.short	0x0101
        /*0a2a*/ 	.byte	0x3f
	.zero		1


	//   ....[60]....
        /*0a2c*/ 	.word	0x000159b0
        /*0a30*/ 	.word	0x00000000
        /*0a34*/ 	.word	0x00000000
        /*0a38*/ 	.short	0x0101
        /*0a3a*/ 	.byte	0x3f
	.zero		1


	//   ....[61]....
        /*0a3c*/ 	.word	0x00016750
        /*0a40*/ 	.word	0x00000000
        /*0a44*/ 	.word	0x00022820
        /*0a48*/ 	.short	0x010a
        /*0a4a*/ 	.byte	0x3f
	.zero		1


	//   ....[62]....
        /*0a4c*/ 	.word	0x00016910
        /*0a50*/ 	.word	0x00000006
        /*0a54*/ 	.word	0x00000000
        /*0a58*/ 	.short	0x010a
        /*0a5a*/ 	.byte	0x3f
	.zero		1


	//   ....[63]....
        /*0a5c*/ 	.word	0x00016980
        /*0a60*/ 	.word	0x00000007
        /*0a64*/ 	.word	0x00000000
        /*0a68*/ 	.short	0x010a
        /*0a6a*/ 	.byte	0x3f
	.zero		1


	//   ....[64]....
        /*0a6c*/ 	.word	0x000169e0
        /*0a70*/ 	.word	0x00000004
        /*0a74*/ 	.word	0x00022860
        /*0a78*/ 	.short	0x010a
        /*0a7a*/ 	.byte	0x3f
	.zero		1


	//   ....[65]....
        /*0a7c*/ 	.word	0x00016a30
        /*0a80*/ 	.word	0x00000003
        /*0a84*/ 	.word	0x00022860
        /*0a88*/ 	.short	0x010a
        /*0a8a*/ 	.byte	0x3f
	.zero		1


	//   ....[66]....
        /*0a8c*/ 	.word	0x00016a70
        /*0a90*/ 	.word	0x00000004
        /*0a94*/ 	.word	0x00022880
        /*0a98*/ 	.short	0x010a
        /*0a9a*/ 	.byte	0x3f
	.zero		1


	//   ....[67]....
        /*0a9c*/ 	.word	0x00016a90
        /*0aa0*/ 	.word	0x00000003
        /*0aa4*/ 	.word	0x00022880
        /*0aa8*/ 	.short	0x010a
        /*0aaa*/ 	.byte	0x3f
	.zero		1


	//   ....[68]....
        /*0aac*/ 	.word	0x00016b00
        /*0ab0*/ 	.word	0x00000003
        /*0ab4*/ 	.word	0x00022800
        /*0ab8*/ 	.short	0x010a
        /*0aba*/ 	.byte	0x3f
	.zero		1


	//   ....[69]....
        /*0abc*/ 	.word	0x00016b50
        /*0ac0*/ 	.word	0x0000000f
        /*0ac4*/ 	.word	0x00022830
        /*0ac8*/ 	.short	0x010a
        /*0aca*/ 	.byte	0x3f
	.zero		1


	//   ....[70]....
        /*0acc*/ 	.word	0x00016bb0
        /*0ad0*/ 	.word	0x00000015
        /*0ad4*/ 	.word	0x00022830
        /*0ad8*/ 	.short	0x010a
        /*0ada*/ 	.byte	0x3f
	.zero		1


	//   ....[71]....
        /*0adc*/ 	.word	0x00016c10
        /*0ae0*/ 	.word	0x00000015
        /*0ae4*/ 	.word	0x00022850
        /*0ae8*/ 	.short	0x010a
        /*0aea*/ 	.byte	0x3f
	.zero		1


	//   ....[72]....
        /*0aec*/ 	.word	0x00016c70
        /*0af0*/ 	.word	0x00000007
        /*0af4*/ 	.word	0x00022830
        /*0af8*/ 	.short	0x010a
        /*0afa*/ 	.byte	0x3f
	.zero		1


	//   ....[73]....
        /*0afc*/ 	.word	0x00016cd0
        /*0b00*/ 	.word	0x00000007
        /*0b04*/ 	.word	0x00022850
        /*0b08*/ 	.short	0x010a
        /*0b0a*/ 	.byte	0x3f
	.zero		1


	//   ....[74]....
        /*0b0c*/ 	.word	0x00016d30
        /*0b10*/ 	.word	0x00000007
        /*0b14*/ 	.word	0x00022830
        /*0b18*/ 	.short	0x010a
        /*0b1a*/ 	.byte	0x3f
	.zero		1


	//   ....[75]....
        /*0b1c*/ 	.word	0x00016d90
        /*0b20*/ 	.word	0x00000007
        /*0b24*/ 	.word	0x00022850
        /*0b28*/ 	.short	0x010a
        /*0b2a*/ 	.byte	0x3f
	.zero		1


	//   ....[76]....
        /*0b2c*/ 	.word	0x00016df0
        /*0b30*/ 	.word	0x00000005
        /*0b34*/ 	.word	0x00022850
        /*0b38*/ 	.short	0x010a
        /*0b3a*/ 	.byte	0x3f
	.zero		1


	//   ....[77]....
        /*0b3c*/ 	.word	0x00016f40
        /*0b40*/ 	.word	0x00000003
        /*0b44*/ 	.word	0x00022880
        /*0b48*/ 	.short	0x010a
        /*0b4a*/ 	.byte	0x3f
	.zero		1


	//   ....[78]....
        /*0b4c*/ 	.word	0x00016f90
        /*0b50*/ 	.word	0x00000003
        /*0b54*/ 	.word	0x00022840
        /*0b58*/ 	.short	0x010a
        /*0b5a*/ 	.byte	0x3f
	.zero		1


	//   ....[79]....
        /*0b5c*/ 	.word	0x00016ff0
        /*0b60*/ 	.word	0x00000003
        /*0b64*/ 	.word	0x00022820
        /*0b68*/ 	.short	0x010a
        /*0b6a*/ 	.byte	0x3f
	.zero		1


	//   ....[80]....
        /*0b6c*/ 	.word	0x00017040
        /*0b70*/ 	.word	0x00000005
        /*0b74*/ 	.word	0x00022880
        /*0b78*/ 	.short	0x010a
        /*0b7a*/ 	.byte	0x3f
	.zero		1


	//   ....[81]....
        /*0b7c*/ 	.word	0x00017090
        /*0b80*/ 	.word	0x00000005
        /*0b84*/ 	.word	0x00022840
        /*0b88*/ 	.short	0x010a
        /*0b8a*/ 	.byte	0x3f
	.zero		1


	//   ....[82]....
        /*0b8c*/ 	.word	0x000170f0
        /*0b90*/ 	.word	0x00000005
        /*0b94*/ 	.word	0x00022870
        /*0b98*/ 	.short	0x010a
        /*0b9a*/ 	.byte	0x3f
	.zero		1


	//   ....[83]....
        /*0b9c*/ 	.word	0x00017150
        /*0ba0*/ 	.word	0x00000003
        /*0ba4*/ 	.word	0x00022860
        /*0ba8*/ 	.short	0x010a
        /*0baa*/ 	.byte	0x3f
	.zero		1


	//   ....[84]....
        /*0bac*/ 	.word	0x000171a0
        /*0bb0*/ 	.word	0x00000014
        /*0bb4*/ 	.word	0x00022870
        /*0bb8*/ 	.short	0x010a
        /*0bba*/ 	.byte	0x3f
	.zero		1


	//   ....[85]....
        /*0bbc*/ 	.word	0x000171f0
        /*0bc0*/ 	.word	0x00000014
        /*0bc4*/ 	.word	0x00022860
        /*0bc8*/ 	.short	0x010a
        /*0bca*/ 	.byte	0x3f
	.zero		1


	//   ....[86]....
        /*0bcc*/ 	.word	0x00017240
        /*0bd0*/ 	.word	0x00000000
        /*0bd4*/ 	.word	0x00022820
        /*0bd8*/ 	.short	0x010a
        /*0bda*/ 	.byte	0x3f
	.zero		1


	//   ....[87]....
        /*0bdc*/ 	.word	0x000173e0
        /*0be0*/ 	.word	0x00000006
        /*0be4*/ 	.word	0x00000000
        /*0be8*/ 	.short	0x010a
        /*0bea*/ 	.byte	0x3f
	.zero		1


	//   ....[88]....
        /*0bec*/ 	.word	0x00017430
        /*0bf0*/ 	.word	0x00000007
        /*0bf4*/ 	.word	0x00000000
        /*0bf8*/ 	.short	0x010a
        /*0bfa*/ 	.byte	0x3f
	.zero		1


	//   ....[89]....
        /*0bfc*/ 	.word	0x00017480
        /*0c00*/ 	.word	0x00000004
        /*0c04*/ 	.word	0x00022860
        /*0c08*/ 	.short	0x010a
        /*0c0a*/ 	.byte	0x3f
	.zero		1


	//   ....[90]....
        /*0c0c*/ 	.word	0x000174d0
        /*0c10*/ 	.word	0x00000003
        /*0c14*/ 	.word	0x00022860
        /*0c18*/ 	.short	0x010a
        /*0c1a*/ 	.byte	0x3f
	.zero		1


	//   ....[91]....
        /*0c1c*/ 	.word	0x00017520
        /*0c20*/ 	.word	0x00000004
        /*0c24*/ 	.word	0x00022880
        /*0c28*/ 	.short	0x010a
        /*0c2a*/ 	.byte	0x3f
	.zero		1


	//----- nvinfo : EIATTR_NUM_MBARRIERS
	.align		4
.L_249:
        /*0c2c*/ 	.byte	0x03, 0x38
        /*0c2e*/ 	.short	0x0016


	//----- nvinfo : EIATTR_EXIT_INSTR_OFFSETS
	.align		4
        /*0c30*/ 	.byte	0x04, 0x1c
        /*0c32*/ 	.short	(.L_251 - .L_250)


	//   ....[0]....
.L_250:
        /*0c34*/ 	.word	0x00000ab0


	//   ....[1]....
        /*0c38*/ 	.word	0x00011880


	//   ....[2]....
        /*0c3c*/ 	.word	0x00016ae0


	//----- nvinfo : EIATTR_MAX_THREADS
	.align		4
.L_251:
        /*0c40*/ 	.byte	0x04, 0x05
        /*0c42*/ 	.short	(.L_253 - .L_252)
.L_252:
        /*0c44*/ 	.word	0x00000180
        /*0c48*/ 	.word	0x00000001
        /*0c4c*/ 	.word	0x00000001


	//----- nvinfo : EIATTR_CRS_STACK_SIZE
	.align		4
.L_253:
        /*0c50*/ 	.byte	0x04, 0x1e
        /*0c52*/ 	.short	(.L_255 - .L_254)
.L_254:
        /*0c54*/ 	.word	0x00000000


	//----- nvinfo : EIATTR_CBANK_PARAM_SIZE
	.align		4
.L_255:
        /*0c58*/ 	.byte	0x03, 0x19
        /*0c5a*/ 	.short	0x0a70


	//----- nvinfo : EIATTR_PARAM_CBANK
	.align		4
        /*0c5c*/ 	.byte	0x04, 0x0a
        /*0c5e*/ 	.short	(.L_257 - .L_256)
	.align		4
.L_256:
        /*0c60*/ 	.word	index@(.nv.constant0._ZN7cutlass13device_kernelIN5flash11enable_sm90INS1_16FlashAttnFwdSm90INS1_25CollectiveMainloopFwdSm90ILi2EN4cute5tupleIJNS5_1CILi1EEES8_S8_EEENS6_IJNS7_ILi128EEESA_NS7_ILi192EEEEEELi128ENS_12float_e4m3_tEfNS_4arch4Sm90ELb0ELb1ELb1ELb1ELb0ELb0ELb0ELb1ELb1ELb0ELb0ELb0EEENS1_21CollectiveEpilogueFwdINS6_IJSA_SA_SA_EEES9_NS_10bfloat16_tESF_Li256ELb1ELb0ELb0ELb1EEENS1_36VarlenDynamicPersistentTileSchedulerILi128ELi128ELi256ELi128ELb0ELb0ELb1ELb1ELb0ELb1EEEEEEEEEvNT_6ParamsE)
        /*0c64*/ 	.short	0x0210
        /*0c66*/ 	.short	0x0a70


	//----- nvinfo : EIATTR_SW_WAR
	.align		4
.L_257:
        /*0c68*/ 	.byte	0x04, 0x36
        /*0c6a*/ 	.short	(.L_259 - .L_258)
.L_258:
        /*0c6c*/ 	.word	0x00000008
.L_259:


//--------------------- .nv.info._ZN7cutlass13device_kernelIN5flash11enable_sm90INS1_16FlashAttnFwdSm90INS1_25CollectiveMainloopFwdSm90ILi2EN4cute5tupleIJNS5_1CILi1EEES8_S8_EEENS6_IJNS7_ILi128EEESA_NS7_ILi192EEEEEELi128ENS_12float_e4m3_tEfNS_4arch4Sm90ELb0ELb1ELb1ELb1ELb0ELb1ELb0ELb1ELb1ELb0ELb0ELb0EEENS1_21CollectiveEpilogueFwdINS6_IJSA_SA_SA_EEES9_NS_10bfloat16_tESF_Li256ELb1ELb0ELb0ELb1EEENS1_36VarlenDynamicPersistentTileSchedulerILi128ELi128ELi256ELi128ELb0ELb0ELb1ELb1ELb0ELb1EEEEEEEEEvNT_6ParamsE --------------------------
	.section	.nv.info._ZN7cutlass13device_kernelIN5flash11enable_sm90INS1_16FlashAttnFwdSm90INS1_25CollectiveMainloopFwdSm90ILi2EN4cute5tupleIJNS5_1CILi1EEES8_S8_EEENS6_IJNS7_ILi128EEESA_NS7_ILi192EEEEEELi128ENS_12float_e4m3_tEfNS_4arch4Sm90ELb0ELb1ELb1ELb1ELb0ELb1ELb0ELb1ELb1ELb0ELb0ELb0EEENS1_21CollectiveEpilogueFwdINS6_IJSA_SA_SA_EEES9_NS_10bfloat16_tESF_Li256ELb1ELb0ELb0ELb1EEENS1_36VarlenDynamicPersistentTileSchedulerILi128ELi128ELi256ELi128ELb0ELb0ELb1ELb1ELb0ELb1EEEEEEEEEvNT_6ParamsE,"",@"SHT_CUDA_INFO"
	.sectionflags	@""
	.align	4


	//----- nvinfo : EIATTR_CUDA_API_VERSION
	.align		4
        /*0000*/ 	.byte	0x04, 0x37
        /*0002*/ 	.short	(.L_261 - .L_260)
.L_260:
        /*0004*/ 	.word	0x00000082


	//----- nvinfo : EIATTR_KPARAM_INFO
	.align		4
.L_261:
        /*0008*/ 	.byte	0x04, 0x17
        /*000a*/ 	.short	(.L_263 - .L_262)
.L_262:
        /*000c*/ 	.word	0x00000000
        /*0010*/ 	.short	0x0000
        /*0012*/ 	.short	0x0070
        /*0014*/ 	.byte	0x00, 0xf0, 0x01, 0x28


	//----- nvinfo : EIATTR_SPARSE_MMA_MASK
	.align		4
.L_263:
        /*0018*/ 	.byte	0x03, 0x50
        /*001a*/ 	.short	0x0000


	//----- nvinfo : EIATTR_MAXREG_COUNT
	.align		4
        /*001c*/ 	.byte	0x03, 0x1b
        /*001e*/ 	.short	0x00a8


	//----- nvinfo : EIATTR_NUM_BARRIERS
	.align		4
        /*0020*/ 	.byte	0x02, 0x4c
        /*0022*/ 	.byte	0x10
	.zero		1


	//----- nvinfo : EIATTR_EXTERNS
	.align		4
        /*0024*/ 	.byte	0x04, 0x0f
        /*0026*/ 	.short	(.L_265 - .L_264)


	//   ....[0]....
	.align		4
.L_264:
        /*0028*/ 	.word	index@(__assertfail)


	//----- nvinfo : EIATTR_ANNOTATIONS
	.align		4
.L_265:
        /*002c*/ 	.byte	0x04, 0x55
        /*002e*/ 	.short	(.L_267 - .L_266)


	//   ....[0]....
.L_266:
        /* <DEDUP_REMOVED lines=68> */


	//----- nvinfo : EIATTR_MERCURY_ISA_VERSION
	.align		4
.L_267:
        /*0458*/ 	.byte	0x03, 0x5f
        /*045a*/ 	.short	0x0101


	//----- nvinfo : EIATTR_UNUSED_LOAD_BYTE_OFFSET
	.align		4
        /*045c*/ 	.byte	0x04, 0x44
        /*045e*/ 	.short	(.L_269 - .L_268)


	//   ....[0]....
.L_268:
        /*0460*/ 	.word	0x00000b00
        /*0464*/ 	.word	0x0000fff0


	//   ....[1]....
        /*0468*/ 	.word	0x0001f030
        /*046c*/ 	.word	0x0000fff0


	//----- nvinfo : EIATTR_INT_WARP_WIDE_INSTR_OFFSETS
	.align		4
.L_269:
        /*0470*/ 	.byte	0x04, 0x31
        /*0472*/ 	.short	(.L_271 - .L_270)


	//   ....[0]....
.L_270:
        /*0474*/ 	.word	0x000001c0


	//   ....[1]....
        /*0478*/ 	.word	0x00000200


	//   ....[2]....
        /*047c*/ 	.word	0x00000270


	//   ....[3]....
        /*0480*/ 	.word	0x00024250


	//   ....[4]....
        /*0484*/ 	.word	0x000242e0


	//   ....[5]....
        /*0488*/ 	.word	0x000249e0


	//   ....[6]....
        /*048c*/ 	.word	0x00024a10


	//   ....[7]....
        /*0490*/ 	.word	0x00024af0


	//   ....[8]....
        /*0494*/ 	.word	0x00024bc0


	//   ....[9]....
        /*0498*/ 	.word	0x000268a0


	//   ....[10]....
        /*049c*/ 	.word	0x00026930


	//----- nvinfo : EIATTR_COOP_GROUP_MASK_REGIDS
	.align		4
.L_271:
        /*04a0*/ 	.byte	0x04, 0x29
        /*04a2*/ 	.short	(.L_273 - .L_272)


	//   ....[0]....
.L_272:
        /*04a4*/ 	.word	0xffffffff


	//   ....[1]....
        /*04a8*/ 	.word	0xffffffff


	//   ....[2]....
        /*04ac*/ 	.word	0xffffffff


	//   ....[3]....
        /*04b0*/ 	.word	0xffffffff


	//   ....[4]....
        /*04b4*/ 	.word	0xffffffff


	//   ....[5]....
        /*04b8*/ 	.word	0xffffffff


	//   ....[6]....
        /*04bc*/ 	.word	0xffffffff


	//   ....[7]....
        /*04c0*/ 	.word	0xffffffff


	//   ....[8]....
        /*04c4*/ 	.word	0xffffffff


	//   ....[9]....
        /*04c8*/ 	.word	0xffffffff


	//   ....[10]....
        /*04cc*/ 	.word	0xffffffff


	//   ....[11]....
        /*04d0*/ 	.word	0xffffffff


	//   ....[12]....
        /*04d4*/ 	.word	0xffffffff


	//   ....[13]....
        /*04d8*/ 	.word	0xffffffff


	//   ....[14]....
        /*04dc*/ 	.word	0xffffffff


	//   ....[15]....
        /*04e0*/ 	.word	0xffffffff


	//   ....[16]....
        /*04e4*/ 	.word	0xffffffff


	//   ....[17]....
        /*04e8*/ 	.word	0xffffffff


	//   ....[18]....
        /*04ec*/ 	.word	0xffffffff


	//   ....[19]....
        /*04f0*/ 	.word	0xffffffff


	//   ....[20]....
        /*04f4*/ 	.word	0xffffffff


	//   ....[21]....
        /*04f8*/ 	.word	0xffffffff


	//   ....[22]....
        /*04fc*/ 	.word	0xffffffff


	//   ....[23]....
        /*0500*/ 	.word	0xffffffff


	//   ....[24]....
        /*0504*/ 	.word	0xffffffff


	//   ....[25]....
        /*0508*/ 	.word	0xffffffff


	//   ....[26]....
        /*050c*/ 	.word	0xffffffff


	//   ....[27]....
        /*0510*/ 	.word	0xffffffff


	//   ....[28]....
        /*0514*/ 	.word	0xffffffff


	//   ....[29]....
        /*0518*/ 	.word	0xffffffff


	//   ....[30]....
        /*051c*/ 	.word	0xffffffff


	//   ....[31]....
        /*0520*/ 	.word	0xffffffff


	//   ....[32]....
        /*0524*/ 	.word	0xffffffff


	//   ....[33]....
        /*0528*/ 	.word	0xffffffff


	//   ....[34]....
        /*052c*/ 	.word	0xffffffff


	//   ....[35]....
        /*0530*/ 	.word	0xffffffff


	//   ....[36]....
        /*0534*/ 	.word	0xffffffff


	//   ....[37]....
        /*0538*/ 	.word	0xffffffff


	//   ....[38]....
        /*053c*/ 	.word	0xffffffff


	//   ....[39]....
        /*0540*/ 	.word	0xffffffff


	//   ....[40]....
        /*0544*/ 	.word	0xffffffff


	//   ....[41]....
        /*0548*/ 	.word	0xffffffff


	//   ....[42]....
        /*054c*/ 	.word	0xffffffff


	//   ....[43]....
        /*0550*/ 	.word	0xffffffff


	//   ....[44]....
        /*0554*/ 	.word	0xffffffff


	//   ....[45]....
        /*0558*/ 	.word	0xffffffff


	//   ....[46]....
        /*055c*/ 	.word	0xffffffff


	//   ....[47]....
        /*0560*/ 	.word	0xffffffff


	//   ....[48]....
        /*0564*/ 	.word	0xffffffff


	//   ....[49]....
        /*0568*/ 	.word	0xffffffff


	//   ....[50]....
        /*056c*/ 	.word	0xffffffff


	//   ....[51]....
        /*0570*/ 	.word	0xffffffff


	//   ....[52]....
        /*0574*/ 	.word	0xffffffff


	//   ....[53]....
        /*0578*/ 	.word	0xffffffff


	//   ....[54]....
        /*057c*/ 	.word	0xffffffff


	//   ....[55]....
        /*0580*/ 	.word	0xffffffff


	//   ....[56]....
        /*0584*/ 	.word	0xffffffff


	//   ....[57]....
        /*0588*/ 	.word	0xffffffff


	//   ....[58]....
        /*058c*/ 	.word	0xffffffff


	//   ....[59]....
        /*0590*/ 	.word	0xffffffff


	//   ....[60]....
        /*0594*/ 	.word	0xffffffff


	//   ....[61]....
        /*0598*/ 	.word	0xffffffff


	//   ....[62]....
        /*059c*/ 	.word	0xffffffff


	//   ....[63]....
        /*05a0*/ 	.word	0xffffffff


	//   ....[64]....
        /*05a4*/ 	.word	0xffffffff


	//   ....[65]....
        /*05a8*/ 	.word	0xffffffff


	//   ....[66]....
        /*05ac*/ 	.word	0xffffffff


	//   ....[67]....
        /*05b0*/ 	.word	0xffffffff


	//   ....[68]....
        /*05b4*/ 	.word	0xffffffff


	//   ....[69]....
        /*05b8*/ 	.word	0xffffffff


	//   ....[70]....
        /*05bc*/ 	.word	0xffffffff


	//   ....[71]....
        /*05c0*/ 	.word	0xffffffff


	//   ....[72]....
        /*05c4*/ 	.word	0xffffffff


	//   ....[73]....
        /*05c8*/ 	.word	0xffffffff


	//   ....[74]....
        /*05cc*/ 	.word	0xffffffff


	//   ....[75]....
        /*05d0*/ 	.word	0xffffffff


	//   ....[76]....
        /*05d4*/ 	.word	0xffffffff


	//   ....[77]....
        /*05d8*/ 	.word	0xffffffff


	//   ....[78]....
        /*05dc*/ 	.word	0xffffffff


	//   ....[79]....
        /*05e0*/ 	.word	0xffffffff


	//   ....[80]....
        /*05e4*/ 	.word	0xffffffff


	//   ....[81]....
        /*05e8*/ 	.word	0xffffffff


	//   ....[82]....
        /*05ec*/ 	.word	0xffffffff


	//   ....[83]....
        /*05f0*/ 	.word	0xffffffff


	//   ....[84]....
        /*05f4*/ 	.word	0xffffffff


	//   ....[85]....
        /*05f8*/ 	.word	0xffffffff


	//   ....[86]....
        /*05fc*/ 	.word	0xffffffff


	//   ....[87]....
        /*0600*/ 	.word	0xffffffff


	//   ....[88]....
        /*0604*/ 	.word	0xffffffff


	//   ....[89]....
        /*0608*/ 	.word	0xffffffff


	//   ....[90]....
        /*060c*/ 	.word	0xffffffff


	//   ....[91]....
        /*0610*/ 	.word	0xffffffff


	//   ....[92]....
        /*0614*/ 	.word	0xffffffff


	//   ....[93]....
        /*0618*/ 	.word	0xffffffff


	//   ....[94]....
        /*061c*/ 	.word	0xffffffff


	//   ....[95]....
        /*0620*/ 	.word	0xffffffff


	//   ....[96]....
        /*0624*/ 	.word	0x0500000f


	//   ....[97]....
        /*0628*/ 	.word	0x0500000f


	//   ....[98]....
        /*062c*/ 	.word	0x0500000f


	//   ....[99]....
        /*0630*/ 	.word	0x0500000f


	//   ....[100]....
        /*0634*/ 	.word	0x0500000f


	//   ....[101]....
        /*0638*/ 	.word	0x0500000f


	//   ....[102]....
        /*063c*/ 	.word	0x0500000f


	//   ....[103]....
        /*0640*/ 	.word	0x0500000f


	//   ....[104]....
        /*0644*/ 	.word	0x0500000f


	//   ....[105]....
        /*0648*/ 	.word	0x0500000f


	//   ....[106]....
        /*064c*/ 	.word	0x0500000f


	//   ....[107]....
        /*0650*/ 	.word	0x0500000f


	//   ....[108]....
        /*0654*/ 	.word	0x0500000f


	//   ....[109]....
        /*0658*/ 	.word	0x0500000f


	//   ....[110]....
        /*065c*/ 	.word	0x0500000f


	//   ....[111]....
        /*0660*/ 	.word	0x0500000f


	//   ....[112]....
        /*0664*/ 	.word	0x0500000f


	//   ....[113]....
        /*0668*/ 	.word	0x0500000f


	//   ....[114]....
        /*066c*/ 	.word	0x0500000f


	//   ....[115]....
        /*0670*/ 	.word	0x0500000f


	//   ....[116]....
        /*0674*/ 	.word	0x0500000f


	//   ....[117]....
        /*0678*/ 	.word	0x0500000f


	//   ....[118]....
        /*067c*/ 	.word	0x0500000f


	//   ....[119]....
        /*0680*/ 	.word	0x0500000f


	//   ....[120]....
        /*0684*/ 	.word	0x0500000f


	//   ....[121]....
        /*0688*/ 	.word	0x0500000f


	//   ....[122]....
        /*068c*/ 	.word	0x0500000f


	//   ....[123]....
        /*0690*/ 	.word	0x0500000f


	//   ....[124]....
        /*0694*/ 	.word	0x0500000f


	//   ....[125]....
        /*0698*/ 	.word	0x0500000f


	//   ....[126]....
        /*069c*/ 	.word	0x0500000f


	//   ....[127]....
        /*06a0*/ 	.word	0x0500000f


	//   ....[128]....
        /*06a4*/ 	.word	0x0500000f


	//   ....[129]....
        /*06a8*/ 	.word	0x0500000f


	//   ....[130]....
        /*06ac*/ 	.word	0x0500000f


	//   ....[131]....
        /*06b0*/ 	.word	0x0500000f


	//   ....[132]....
        /*06b4*/ 	.word	0x0500000f


	//   ....[133]....
        /*06b8*/ 	.word	0x0500000f


	//   ....[134]....
        /*06bc*/ 	.word	0x0500000f


	//   ....[135]....
        /*06c0*/ 	.word	0x0500000f


	//   ....[136]....
        /*06c4*/ 	.word	0x0500000f


	//   ....[137]....
        /*06c8*/ 	.word	0x0500000f


	//   ....[138]....
        /*06cc*/ 	.word	0x0500000f


	//   ....[139]....
        /*06d0*/ 	.word	0x0500000f


	//   ....[140]....
        /*06d4*/ 	.word	0x0500000f


	//   ....[141]....
        /*06d8*/ 	.word	0x0500000f


	//   ....[142]....
        /*06dc*/ 	.word	0x0500000f


	//   ....[143]....
        /*06e0*/ 	.word	0x0500000f


	//   ....[144]....
        /*06e4*/ 	.word	0x0500000f


	//   ....[145]....
        /*06e8*/ 	.word	0x0500000f


	//   ....[146]....
        /*06ec*/ 	.word	0x0500000f


	//   ....[147]....
        /*06f0*/ 	.word	0x0500000f


	//   ....[148]....
        /*06f4*/ 	.word	0x0500000f


	//   ....[149]....
        /*06f8*/ 	.word	0x0500000f


	//   ....[150]....
        /*06fc*/ 	.word	0x0500000f


	//   ....[151]....
        /*0700*/ 	.word	0x0500000f


	//   ....[152]....
        /*0704*/ 	.word	0x0500000f


	//   ....[153]....
        /*0708*/ 	.word	0x0500000f


	//   ....[154]....
        /*070c*/ 	.word	0x0500000f


	//   ....[155]....
        /*0710*/ 	.word	0x0500000f


	//   ....[156]....
        /*0714*/ 	.word	0x0500000f


	//----- nvinfo : EIATTR_COOP_GROUP_INSTR_OFFSETS
	.align		4
.L_273:
        /*0718*/ 	.byte	0x04, 0x28
        /*071a*/ 	.short	(.L_275 - .L_274)


	//   ....[0]....
.L_274:
        /*071c*/ 	.word	0x00000070


	//   ....[1]....
        /*0720*/ 	.word	0x000001d0


	//   ....[2]....
        /*0724*/ 	.word	0x00000220


	//   ....[3]....
        /*0728*/ 	.word	0x00000450


	//   ....[4]....
        /*072c*/ 	.word	0x000005b0


	//   ....[5]....
        /*0730*/ 	.word	0x000006d0


	//   ....[6]....
        /*0734*/ 	.word	0x00000830


	//   ....[7]....
        /*0738*/ 	.word	0x00009c80


	//   ....[8]....
        /*073c*/ 	.word	0x00013210


	//   ....[9]....
        /*0740*/ 	.word	0x000132d0


	//   ....[10]....
        /*0744*/ 	.word	0x00013b20


	//   ....[11]....
        /*0748*/ 	.word	0x00013b80


	//   ....[12]....
        /*074c*/ 	.word	0x000167f0


	//   ....[13]....
        /*0750*/ 	.word	0x000168f0


	//   ....[14]....
        /*0754*/ 	.word	0x00017170


	//   ....[15]....
        /*0758*/ 	.word	0x000171e0


	//   ....[16]....
        /*075c*/ 	.word	0x000195b0


	//   ....[17]....
        /*0760*/ 	.word	0x00019670


	//   ....[18]....
        /*0764*/ 	.word	0x000196d0


	//   ....[19]....
        /*0768*/ 	.word	0x000196f0


	//   ....[20]....
        /*076c*/ 	.word	0x0001ca80


	//   ....[21]....
        /*0770*/ 	.word	0x0001cb30


	//   ....[22]....
        /*0774*/ 	.word	0x0001d440


	//   ....[23]....
        /*0778*/ 	.word	0x0001d4a0


	//   ....[24]....
        /*077c*/ 	.word	0x0001e860


	//   ....[25]....
        /*0780*/ 	.word	0x0001e870


	//   ....[26]....
        /*0784*/ 	.word	0x0001e8f0


	//   ....[27]....
        /*0788*/ 	.word	0x0001e900


	//   ....[28]....
        /*078c*/ 	.word	0x0001f670


	//   ....[29]....
        /*0790*/ 	.word	0x0001f6a0


	//   ....[30]....
        /*0794*/ 	.word	0x0001f6d0


	//   ....[31]....
        /*0798*/ 	.word	0x0001f700


	//   ....[32]....
        /*079c*/ 	.word	0x0001f730


	//   ....[33]....
        /*07a0*/ 	.word	0x0001f760


	//   ....[34]....
        /*07a4*/ 	.word	0x0001f790


	//   ....[35]....
        /*07a8*/ 	.word	0x0001f7c0


	//   ....[36]....
        /*07ac*/ 	.word	0x0001f7f0


	//   ....[37]....
        /*07b0*/ 	.word	0x0001f820


	//   ....[38]....
        /*07b4*/ 	.word	0x0001f850


	//   ....[39]....
        /*07b8*/ 	.word	0x0001f880


	//   ....[40]....
        /*07bc*/ 	.word	0x0001f8b0


	//   ....[41]....
        /*07c0*/ 	.word	0x0001f8e0


	//   ....[42]....
        /*07c4*/ 	.word	0x0001f910


	//   ....[43]....
        /*07c8*/ 	.word	0x0001f940


	//   ....[44]....
        /*07cc*/ 	.word	0x0001f970


	//   ....[45]....
        /*07d0*/ 	.word	0x0001f9a0


	//   ....[46]....
        /*07d4*/ 	.word	0x0001f9d0


	//   ....[47]....
        /*07d8*/ 	.word	0x0001fa00


	//   ....[48]....
        /*07dc*/ 	.word	0x0001fa30


	//   ....[49]....
        /*07e0*/ 	.word	0x0001fa60


	//   ....[50]....
        /*07e4*/ 	.word	0x0001fa90


	//   ....[51]....
        /*07e8*/ 	.word	0x0001fac0


	//   ....[52]....
        /*07ec*/ 	.word	0x0001faf0


	//   ....[53]....
        /*07f0*/ 	.word	0x0001fb00


	//   ....[54]....
        /*07f4*/ 	.word	0x0001fb10


	//   ....[55]....
        /*07f8*/ 	.word	0x0001fb20


	//   ....[56]....
        /*07fc*/ 	.word	0x0001fb30


	//   ....[57]....
        /*0800*/ 	.word	0x0001fb40


	//   ....[58]....
        /*0804*/ 	.word	0x0001fb50


	//   ....[59]....
        /*0808*/ 	.word	0x0001fb80


	//   ....[60]....
        /*080c*/ 	.word	0x000214c0


	//   ....[61]....
        /*0810*/ 	.word	0x000216b0


	//   ....[62]....
        /*0814*/ 	.word	0x000216e0


	//   ....[63]....
        /*0818*/ 	.word	0x00021710


	//   ....[64]....
        /*081c*/ 	.word	0x00021740


	//   ....[65]....
        /*0820*/ 	.word	0x00021770


	//   ....[66]....
        /*0824*/ 	.word	0x000217b0


	//   ....[67]....
        /*0828*/ 	.word	0x00021930


	//   ....[68]....
        /*082c*/ 	.word	0x00021960


	//   ....[69]....
        /*0830*/ 	.word	0x00021990


	//   ....[70]....
        /*0834*/ 	.word	0x000219c0


	//   ....[71]....
        /*0838*/ 	.word	0x000219f0


	//   ....[72]....
        /*083c*/ 	.word	0x00021a20


	//   ....[73]....
        /*0840*/ 	.word	0x00021ac0


	//   ....[74]....
        /*0844*/ 	.word	0x00021b00


	//   ....[75]....
        /*0848*/ 	.word	0x00021bc0


	//   ....[76]....
        /*084c*/ 	.word	0x00022d40


	//   ....[77]....
        /*0850*/ 	.word	0x00024d50


	//   ....[78]....
        /*0854*/ 	.word	0x00027270


	//   ....[79]....
        /*0858*/ 	.word	0x000272a0


	//   ....[80]....
        /*085c*/ 	.word	0x000272e0


	//   ....[81]....
        /*0860*/ 	.word	0x00027310


	//   ....[82]....
        /*0864*/ 	.word	0x00027340


	//   ....[83]....
        /*0868*/ 	.word	0x00027370


	//   ....[84]....
        /*086c*/ 	.word	0x000273a0


	//   ....[85]....
        /*0870*/ 	.word	0x000273d0


	//   ....[86]....
        /*0874*/ 	.word	0x00027570


	//   ....[87]....
        /*0878*/ 	.word	0x000275a0


	//   ....[88]....
        /*087c*/ 	.word	0x000275d0


	//   ....[89]....
        /*0880*/ 	.word	0x00027600


	//   ....[90]....
        /*0884*/ 	.word	0x00027630


	//   ....[91]....
        /*0888*/ 	.word	0x00027660


	//   ....[92]....
        /*088c*/ 	.word	0x00027720


	//   ....[93]....
        /*0890*/ 	.word	0x00027740


	//   ....[94]....
        /*0894*/ 	.word	0x000277b0


	//   ....[95]....
        /*0898*/ 	.word	0x00027f50


	//   ....[96]....
        /*089c*/ 	.word	0x00028400


	//   ....[97]....
        /*08a0*/ 	.word	0x000284a0


	//   ....[98]....
        /*08a4*/ 	.word	0x00028540


	//   ....[99]....
        /*08a8*/ 	.word	0x000285e0


	//   ....[100]....
        /*08ac*/ 	.word	0x00028680


	//   ....[101]....
        /*08b0*/ 	.word	0x00028760


	//   ....[102]....
        /*08b4*/ 	.word	0x00028800


	//   ....[103]....
        /*08b8*/ 	.word	0x000288a0


	//   ....[104]....
        /*08bc*/ 	.word	0x00028940


	//   ....[105]....
        /*08c0*/ 	.word	0x00028cd0


	//   ....[106]....
        /*08c4*/ 	.word	0x00028e00


	//   ....[107]....
        /*08c8*/ 	.word	0x00028f30


	//   ....[108]....
        /*08cc*/ 	.word	0x00028fb0


	//   ....[109]....
        /*08d0*/ 	.word	0x00029010


	//   ....[110]....
        /*08d4*/ 	.word	0x00029090


	//   ....[111]....
        /*08d8*/ 	.word	0x000290f0


	//   ....[112]....
        /*08dc*/ 	.word	0x00029170


	//   ....[113]....
        /*08e0*/ 	.word	0x000291d0


	//   ....[114]....
        /*08e4*/ 	.word	0x00029250


	//   ....[115]....
        /*08e8*/ 	.word	0x000292b0


	//   ....[116]....
        /*08ec*/ 	.word	0x00029330


	//   ....[117]....
        /*08f0*/ 	.word	0x00029390


	//   ....[118]....
        /*08f4*/ 	.word	0x00029410


	//   ....[119]....
        /*08f8*/ 	.word	0x00029470


	//   ....[120]....
        /*08fc*/ 	.word	0x000294d0


	//   ....[121]....
        /*0900*/ 	.word	0x00029530


	//   ....[122]....
        /*0904*/ 	.word	0x000295b0


	//   ....[123]....
        /*0908*/ 	.word	0x00029610


	//   ....[124]....
        /*090c*/ 	.word	0x000296a0


	//   ....[125]....
        /*0910*/ 	.word	0x00029700


	//   ....[126]....
        /*0914*/ 	.word	0x00029770


	//   ....[127]....
        /*0918*/ 	.word	0x000297d0


	//   ....[128]....
        /*091c*/ 	.word	0x00029850


	//   ....[129]....
        /*0920*/ 	.word	0x000298b0


	//   ....[130]....
        /*0924*/ 	.word	0x00029930


	//   ....[131]....
        /*0928*/ 	.word	0x00029990


	//   ....[132]....
        /*092c*/ 	.word	0x00029a10


	//   ....[133]....
        /*0930*/ 	.word	0x00029a70


	//   ....[134]....
        /*0934*/ 	.word	0x00029ae0


	//   ....[135]....
        /*0938*/ 	.word	0x00029b40


	//   ....[136]....
        /*093c*/ 	.word	0x00029ba0


	//   ....[137]....
        /*0940*/ 	.word	0x00029cd0


	//   ....[138]....
        /*0944*/ 	.word	0x00029fb0


	//   ....[139]....
        /*0948*/ 	.word	0x0002a400


	//   ....[140]....
        /*094c*/ 	.word	0x0002a4a0


	//   ....[141]....
        /*0950*/ 	.word	0x0002a5d0


	//   ....[142]....
        /*0954*/ 	.word	0x0002a640


	//   ....[143]....
        /*0958*/ 	.word	0x0002a6b0


	//   ....[144]....
        /*095c*/ 	.word	0x0002a720


	//   ....[145]....
        /*0960*/ 	.word	0x0002a790


	//   ....[146]....
        /*0964*/ 	.word	0x0002a810


	//   ....[147]....
        /*0968*/ 	.word	0x0002a8a0


	//   ....[148]....
        /*096c*/ 	.word	0x0002a940


	//   ....[149]....
        /*0970*/ 	.word	0x0002a9b0


	//   ....[150]....
        /*0974*/ 	.word	0x0002aa20


	//   ....[151]....
        /*0978*/ 	.word	0x0002aa90


	//   ....[152]....
        /*097c*/ 	.word	0x0002ab10


	//   ....[153]....
        /*0980*/ 	.word	0x0002ab80


	//   ....[154]....
        /*0984*/ 	.word	0x0002ac20


	//   ....[155]....
        /*0988*/ 	.word	0x0002acb0


	//   ....[156]....
        /*098c*/ 	.word	0x0002ade0


	//----- nvinfo : EIATTR_REG_RECONFIG
	.align		4
.L_275:
        /*0990*/ 	.byte	0x01, 0x54
	.zero		2


	//----- nvinfo : EIATTR_SYSCALL_OFFSETS
	.align		4
        /*0994*/ 	.byte	0x04, 0x46
        /*0996*/ 	.short	(.L_277 - .L_276)


	//   ....[0]....
.L_276:
        /*0998*/ 	.word	0x00001cb0


	//   ....[1]....
        /*099c*/ 	.word	0x00001e00


	//   ....[2]....
        /*09a0*/ 	.word	0x00009e10


	//   ....[3]....
        /*09a4*/ 	.word	0x0000a3d0


	//   ....[4]....
        /*09a8*/ 	.word	0x00024470


	//   ....[5]....
        /*09ac*/ 	.word	0x000245e0


	//   ....[6]....
        /*09b0*/ 	.word	0x00024710


	//   ....[7]....
        /*09b4*/ 	.word	0x00024830


	//----- nvinfo : EIATTR_MBARRIER_INSTR_OFFSETS
	.align		4
.L_277:
        /*09b8*/ 	.byte	0x04, 0x39
        /*09ba*/ 	.short	(.L_279 - .L_278)


	//   ....[0]....
.L_278:
        /*09bc*/ 	.word	0x00000300
        /*09c0*/ 	.word	0x000000ff
        /*09c4*/ 	.word	0x00022800
        /*09c8*/ 	.short	0x0100
        /*09ca*/ 	.byte	0x08
	.zero		1


	//   ....[1]....
        /*09cc*/ 	.word	0x00000310
        /*09d0*/ 	.word	0x000000ff
        /*09d4*/ 	.word	0x00022820
        /*09d8*/ 	.short	0x0100
        /*09da*/ 	.byte	0x08
	.zero		1


	//   ....[2]....
        /*09dc*/ 	.word	0x00000400
        /*09e0*/ 	.word	0x000000ff
        /*09e4*/ 	.word	0x00022830
        /*09e8*/ 	.short	0x0100
        /*09ea*/ 	.byte	0x08
	.zero		1


	//   ....[3]....
        /*09ec*/ 	.word	0x00000410
        /*09f0*/ 	.word	0x000000ff
        /*09f4*/ 	.word	0x00022840
        /*09f8*/ 	.short	0x0100
        /*09fa*/ 	.byte	0x08
	.zero		1


	//   ....[4]....
        /*09fc*/ 	.word	0x00000420
        /*0a00*/ 	.word	0x000000ff
        /*0a04*/ 	.word	0x00022838
        /*0a08*/ 	.short	0x0100
        /*0a0a*/ 	.byte	0x08
	.zero		1


	//   ....[5]....
        /*0a0c*/ 	.word	0x00000430
        /*0a10*/ 	.word	0x000000ff
        /*0a14*/ 	.word	0x00022848
        /*0a18*/ 	.short	0x0100
        /*0a1a*/ 	.byte	0x08
	.zero		1


	//   ....[6]....
        /*0a1c*/ 	.word	0x00000560
        /*0a20*/ 	.word	0x000000ff
        /*0a24*/ 	.word	0x00022850
        /*0a28*/ 	.short	0x0100
        /*0a2a*/ 	.byte	0x08
	.zero		1


	//   ....[7]....
        /*0a2c*/ 	.word	0x00000570
        /*0a30*/ 	.word	0x000000ff
        /*0a34*/ 	.word	0x00022860
        /*0a38*/ 	.short	0x0100
        /*0a3a*/ 	.byte	0x08
	.zero		1


	//   ....[8]....
        /*0a3c*/ 	.word	0x00000580
        /*0a40*/ 	.word	0x000000ff
        /*0a44*/ 	.word	0x00022858
        /*0a48*/ 	.short	0x0100
        /*0a4a*/ 	.byte	0x08
	.zero		1


	//   ....[9]....
        /*0a4c*/ 	.word	0x00000590
        /*0a50*/ 	.word	0x000000ff
        /*0a54*/ 	.word	0x00022868
        /*0a58*/ 	.short	0x0100
        /*0a5a*/ 	.byte	0x08
	.zero		1


	//   ....[10]....
        /*0a5c*/ 	.word	0x00000680
        /*0a60*/ 	.word	0x000000ff
        /*0a64*/ 	.word	0x00022870
        /*0a68*/ 	.short	0x0100
        /*0a6a*/ 	.byte	0x06
	.zero		1


	//   ....[11]....
        /*0a6c*/ 	.word	0x00000690
        /*0a70*/ 	.word	0x000000ff
        /*0a74*/ 	.word	0x00022880
        /*0a78*/ 	.short	0x0100
        /*0a7a*/ 	.byte	0x06
	.zero		1


	//   ....[12]....
        /*0a7c*/ 	.word	0x000006a0
        /*0a80*/ 	.word	0x000000ff
        /*0a84*/ 	.word	0x00022878
        /*0a88*/ 	.short	0x0100
        /*0a8a*/ 	.byte	0x06
	.zero		1


	//   ....[13]....
        /*0a8c*/ 	.word	0x000006b0
        /*0a90*/ 	.word	0x000000ff
        /*0a94*/ 	.word	0x00022888
        /*0a98*/ 	.short	0x0100
        /*0a9a*/ 	.byte	0x06
	.zero		1


	//   ....[14]....
        /*0a9c*/ 	.word	0x000007e0
        /*0aa0*/ 	.word	0x000000ff
        /*0aa4*/ 	.word	0x00022890
        /*0aa8*/ 	.short	0x0100
        /*0aaa*/ 	.byte	0x08
	.zero		1


	//   ....[15]....
        /*0aac*/ 	.word	0x000007f0
        /*0ab0*/ 	.word	0x000000ff
        /*0ab4*/ 	.word	0x000228a0
        /*0ab8*/ 	.short	0x0100
        /*0aba*/ 	.byte	0x08
	.zero		1


	//   ....[16]....
        /*0abc*/ 	.word	0x00000800
        /*0ac0*/ 	.word	0x000000ff
        /*0ac4*/ 	.word	0x00022898
        /*0ac8*/ 	.short	0x0100
        /*0aca*/ 	.byte	0x08
	.zero		1


	//   ....[17]....
        /*0acc*/ 	.word	0x00000810
        /*0ad0*/ 	.word	0x000000ff
        /*0ad4*/ 	.word	0x000228a8
        /*0ad8*/ 	.short	0x0100
        /*0ada*/ 	.byte	0x08
	.zero		1


	//   ....[18]....
        /*0adc*/ 	.word	0x00000940
        /*0ae0*/ 	.word	0x000000ff
        /*0ae4*/ 	.word	0x000228b0
        /*0ae8*/ 	.short	0x0100
        /*0aea*/ 	.byte	0x08
	.zero		1


	//   ....[19]....
        /*0aec*/ 	.word	0x00000950
        /*0af0*/ 	.word	0x000000ff
        /*0af4*/ 	.word	0x000228c0
        /*0af8*/ 	.short	0x0100
        /*0afa*/ 	.byte	0x08
	.zero		1


	//   ....[20]....
        /*0afc*/ 	.word	0x00000960
        /*0b00*/ 	.word	0x000000ff
        /*0b04*/ 	.word	0x000228b8
        /*0b08*/ 	.short	0x0100
        /*0b0a*/ 	.byte	0x08
	.zero		1


	//   ....[21]....
        /*0b0c*/ 	.word	0x00000970
        /*0b10*/ 	.word	0x000000ff
        /*0b14*/ 	.word	0x000228c8
        /*0b18*/ 	.short	0x0100
        /*0b1a*/ 	.byte	0x08
	.zero		1


	//   ....[22]....
        /*0b1c*/ 	.word	0x00002f50
        /*0b20*/ 	.word	0x0000005c
        /*0b24*/ 	.word	0x00022890
        /*0b28*/ 	.short	0x010a
        /*0b2a*/ 	.byte	0x3f
	.zero		1


	//   ....[23]....
        /*0b2c*/ 	.word	0x00005ed0
        /*0b30*/ 	.word	0x0000005c
        /*0b34*/ 	.word	0x00022890
        /*0b38*/ 	.short	0x010a
        /*0b3a*/ 	.byte	0x3f
	.zero		1


	//   ....[24]....
        /*0b3c*/ 	.word	0x00008e80
        /*0b40*/ 	.word	0x0000005c
        /*0b44*/ 	.word	0x00022890
        /*0b48*/ 	.short	0x010a
        /*0b4a*/ 	.byte	0x3f
	.zero		1


	//   ....[25]....
        /*0b4c*/ 	.word	0x000090f0
        /*0b50*/ 	.word	0x00000004
        /*0b54*/ 	.word	0x00000000
        /*0b58*/ 	.short	0x0101
        /*0b5a*/ 	.byte	0x3f
	.zero		1


	//   ....[26]....
        /*0b5c*/ 	.word	0x00009130
        /*0b60*/ 	.word	0x0000005c
        /*0b64*/ 	.word	0x000228b0
        /*0b68*/ 	.short	0x010a
        /*0b6a*/ 	.byte	0x3f
	.zero		1


	//   ....[27]....
        /*0b6c*/ 	.word	0x00009570
        /*0b70*/ 	.word	0x0000005c
        /*0b74*/ 	.word	0x00000000
        /*0b78*/ 	.short	0x0101
        /*0b7a*/ 	.byte	0x3f
	.zero		1


	//   ....[28]....
        /*0b7c*/ 	.word	0x0000a130
        /*0b80*/ 	.word	0x00000010
        /*0b84*/ 	.word	0x00022800
        /*0b88*/ 	.short	0x010a
        /*0b8a*/ 	.byte	0x3f
	.zero		1


	//   ....[29]....
        /*0b8c*/ 	.word	0x0000a180
        /*0b90*/ 	.word	0x00000010
        /*0b94*/ 	.word	0x00022800
        /*0b98*/ 	.short	0x010a
        /*0b9a*/ 	.byte	0x3f
	.zero		1


	//   ....[30]....
        /*0b9c*/ 	.word	0x0000ac10
        /*0ba0*/ 	.word	0x00000010
        /*0ba4*/ 	.word	0x00022800
        /*0ba8*/ 	.short	0x010a
        /*0baa*/ 	.byte	0x3f
	.zero		1


	//   ....[31]....
        /*0bac*/ 	.word	0x0000e120
        /*0bb0*/ 	.word	0x00000010
        /*0bb4*/ 	.word	0x00022800
        /*0bb8*/ 	.short	0x010a
        /*0bba*/ 	.byte	0x3f
	.zero		1


	//   ....[32]....
        /*0bbc*/ 	.word	0x000111a0
        /*0bc0*/ 	.word	0x00000000
        /*0bc4*/ 	.word	0x00022830
        /*0bc8*/ 	.short	0x010a
        /*0bca*/ 	.byte	0x3f
	.zero		1


	//   ....[33]....
        /*0bcc*/ 	.word	0x00011210
        /*0bd0*/ 	.word	0x00000000
        /*0bd4*/ 	.word	0x00022830
        /*0bd8*/ 	.short	0x010a
        /*0bda*/ 	.byte	0x3f
	.zero		1


	//   ....[34]....
        /*0bdc*/ 	.word	0x00011aa0
        /*0be0*/ 	.word	0x00000000
        /*0be4*/ 	.word	0x00000000
        /*0be8*/ 	.short	0x0101
        /*0bea*/ 	.byte	0x3f
	.zero		1


	//   ....[35]....
        /*0bec*/ 	.word	0x00014b80
        /*0bf0*/ 	.word	0x00000009
        /*0bf4*/ 	.word	0x00022830
        /*0bf8*/ 	.short	0x010a
        /*0bfa*/ 	.byte	0x3f
	.zero		1


	//   ....[36]....
        /*0bfc*/ 	.word	0x00014bd0
        /*0c00*/ 	.word	0x00000009
        /*0c04*/ 	.word	0x00022830
        /*0c08*/ 	.short	0x010a
        /*0c0a*/ 	.byte	0x3f
	.zero		1


	//   ....[37]....
        /*0c0c*/ 	.word	0x00014f40
        /*0c10*/ 	.word	0x00000009
        /*0c14*/ 	.word	0x00022850
        /*0c18*/ 	.short	0x010a
        /*0c1a*/ 	.byte	0x3f
	.zero		1


	//   ....[38]....
        /*0c1c*/ 	.word	0x00014f80
        /*0c20*/ 	.word	0x00000009
        /*0c24*/ 	.word	0x00022850
        /*0c28*/ 	.short	0x010a
        /*0c2a*/ 	.byte	0x3f
	.zero		1


	//   ....[39]....
        /*0c2c*/ 	.word	0x00015aa0
        /*0c30*/ 	.word	0x00000009
        /*0c34*/ 	.word	0x00000000
        /*0c38*/ 	.short	0x0101
        /*0c3a*/ 	.byte	0x3f
	.zero		1


	//   ....[40]....
        /*0c3c*/ 	.word	0x00017cb0
        /*0c40*/ 	.word	0x00000007
        /*0c44*/ 	.word	0x00000000
        /*0c48*/ 	.short	0x0101
        /*0c4a*/ 	.byte	0x3f
	.zero		1


	//   ....[41]....
        /*0c4c*/ 	.word	0x00018560
        /*0c50*/ 	.word	0x00000007
        /*0c54*/ 	.word	0x00022830
        /*0c58*/ 	.short	0x010a
        /*0c5a*/ 	.byte	0x3f
	.zero		1


	//   ....[42]....
        /*0c5c*/ 	.word	0x000185b0
        /*0c60*/ 	.word	0x00000007
        /*0c64*/ 	.word	0x00022830
        /*0c68*/ 	.short	0x010a
        /*0c6a*/ 	.byte	0x3f
	.zero		1


	//   ....[43]....
        /*0c6c*/ 	.word	0x00018950
        /*0c70*/ 	.word	0x00000007
        /*0c74*/ 	.word	0x00022850
        /*0c78*/ 	.short	0x010a
        /*0c7a*/ 	.byte	0x3f
	.zero		1


	//   ....[44]....
        /*0c7c*/ 	.word	0x00018990
        /*0c80*/ 	.word	0x00000007
        /*0c84*/ 	.word	0x00022850
        /*0c88*/ 	.short	0x010a
        /*0c8a*/ 	.byte	0x3f
	.zero		1


	//   ....[45]....
        /*0c8c*/ 	.word	0x0001a4b0
        /*0c90*/ 	.word	0x00000003
        /*0c94*/ 	.word	0x00000000
        /*0c98*/ 	.short	0x0101
        /*0c9a*/ 	.byte	0x3f
	.zero		1


	//   ....[46]....
        /*0c9c*/ 	.word	0x0001a6b0
        /*0ca0*/ 	.word	0x00000006
        /*0ca4*/ 	.word	0x00000000
        /*0ca8*/ 	.short	0x0101
        /*0caa*/ 	.byte	0x3f
	.zero		1


	//   ....[47]....
        /*0cac*/ 	.word	0x0001add0
        /*0cb0*/ 	.word	0x00000007
        /*0cb4*/ 	.word	0x00022830
        /*0cb8*/ 	.short	0x010a
        /*0cba*/ 	.byte	0x3f
	.zero		1


	//   ....[48]....
        /*0cbc*/ 	.word	0x0001ae20
        /*0cc0*/ 	.word	0x00000007
        /*0cc4*/ 	.word	0x00022830
        /*0cc8*/ 	.short	0x010a
        /*0cca*/ 	.byte	0x3f
	.zero		1


	//   ....[49]....
        /*0ccc*/ 	.word	0x0001b1c0
        /*0cd0*/ 	.word	0x00000008
        /*0cd4*/ 	.word	0x00022850
        /*0cd8*/ 	.short	0x010a
        /*0cda*/ 	.byte	0x3f
	.zero		1


	//   ....[50]....
        /*0cdc*/ 	.word	0x0001b200
        /*0ce0*/ 	.word	0x00000008
        /*0ce4*/ 	.word	0x00022850
        /*0ce8*/ 	.short	0x010a
        /*0cea*/ 	.byte	0x3f
	.zero		1


	//   ....[51]....
        /*0cec*/ 	.word	0x0001bd20
        /*0cf0*/ 	.word	0x00000008
        /*0cf4*/ 	.word	0x00000000
        /*0cf8*/ 	.short	0x0101
        /*0cfa*/ 	.byte	0x3f
	.zero		1


	//   ....[52]....
        /*0cfc*/ 	.word	0x0001df80
        /*0d00*/ 	.word	0x00000008
        /*0d04*/ 	.word	0x00000000
        /*0d08*/ 	.short	0x0101
        /*0d0a*/ 	.byte	0x3f
	.zero		1


	//   ....[53]....
        /*0d0c*/ 	.word	0x0001e550
        /*0d10*/ 	.word	0x0000000d
        /*0d14*/ 	.word	0x00022850
        /*0d18*/ 	.short	0x010a
        /*0d1a*/ 	.byte	0x3f
	.zero		1


	//   ....[54]....
        /*0d1c*/ 	.word	0x0001e5d0
        /*0d20*/ 	.word	0x0000000d
        /*0d24*/ 	.word	0x00022850
        /*0d28*/ 	.short	0x010a
        /*0d2a*/ 	.byte	0x3f
	.zero		1


	//   ....[55]....
        /*0d2c*/ 	.word	0x0001ebc0
        /*0d30*/ 	.word	0x00000000
        /*0d34*/ 	.word	0x00000000
        /*0d38*/ 	.short	0x0101
        /*0d3a*/ 	.byte	0x3f
	.zero		1


	//   ....[56]....
        /*0d3c*/ 	.word	0x000204e0
        /*0d40*/ 	.word	0x00000000
        /*0d44*/ 	.word	0x00000000
        /*0d48*/ 	.short	0x0101
        /*0d4a*/ 	.byte	0x3f
	.zero		1


	//   ....[57]....
        /*0d4c*/ 	.word	0x00022e50
        /*0d50*/ 	.word	0x0000000c
        /*0d54*/ 	.word	0x00022820
        /*0d58*/ 	.short	0x010a
        /*0d5a*/ 	.byte	0x3f
	.zero		1


	//   ....[58]....
        /*0d5c*/ 	.word	0x00022f20
        /*0d60*/ 	.word	0x00000008
        /*0d64*/ 	.word	0x000228a0
        /*0d68*/ 	.short	0x010a
        /*0d6a*/ 	.byte	0x3f
	.zero		1


	//   ....[59]....
        /*0d6c*/ 	.word	0x00023340
        /*0d70*/ 	.word	0x00000008
        /*0d74*/ 	.word	0x000228c0
        /*0d78*/ 	.short	0x010a
        /*0d7a*/ 	.byte	0x3f
	.zero		1


	//   ....[60]....
        /*0d7c*/ 	.word	0x00023740
        /*0d80*/ 	.word	0x00000008
        /*0d84*/ 	.word	0x000228a0
        /*0d88*/ 	.short	0x010a
        /*0d8a*/ 	.byte	0x3f
	.zero		1


	//   ....[61]....
        /*0d8c*/ 	.word	0x00023b40
        /*0d90*/ 	.word	0x00000008
        /*0d94*/ 	.word	0x000228c0
        /*0d98*/ 	.short	0x010a
        /*0d9a*/ 	.byte	0x3f
	.zero		1


	//   ....[62]....
        /*0d9c*/ 	.word	0x00024fd0
        /*0da0*/ 	.word	0x00000005
        /*0da4*/ 	.word	0x00022880
        /*0da8*/ 	.short	0x010a
        /*0daa*/ 	.byte	0x3f
	.zero		1


	//   ....[63]....
        /*0dac*/ 	.word	0x000251b0
        /*0db0*/ 	.word	0x00000005
        /*0db4*/ 	.word	0x00022840
        /*0db8*/ 	.short	0x010a
        /*0dba*/ 	.byte	0x3f
	.zero		1


	//   ....[64]....
        /*0dbc*/ 	.word	0x00025750
        /*0dc0*/ 	.word	0x00000004
        /*0dc4*/ 	.word	0x00022820
        /*0dc8*/ 	.short	0x010a
        /*0dca*/ 	.byte	0x3f
	.zero		1


	//   ....[65]....
        /*0dcc*/ 	.word	0x00025a90
        /*0dd0*/ 	.word	0x00000005
        /*0dd4*/ 	.word	0x00022880
        /*0dd8*/ 	.short	0x010a
        /*0dda*/ 	.byte	0x3f
	.zero		1


	//   ....[66]....
        /*0ddc*/ 	.word	0x00025d00
        /*0de0*/ 	.word	0x00000005
        /*0de4*/ 	.word	0x00022840
        /*0de8*/ 	.short	0x010a
        /*0dea*/ 	.byte	0x3f
	.zero		1


	//   ....[67]....
        /*0dec*/ 	.word	0x00026230
        /*0df0*/ 	.word	0x00000005
        /*0df4*/ 	.word	0x00022870
        /*0df8*/ 	.short	0x010a
        /*0dfa*/ 	.byte	0x3f
	.zero		1


	//   ....[68]....
        /*0dfc*/ 	.word	0x000262c0
        /*0e00*/ 	.word	0x00000005
        /*0e04*/ 	.word	0x00022860
        /*0e08*/ 	.short	0x010a
        /*0e0a*/ 	.byte	0x3f
	.zero		1


	//   ....[69]....
        /*0e0c*/ 	.word	0x000267f0
        /*0e10*/ 	.word	0x00000004
        /*0e14*/ 	.word	0x00022850
        /*0e18*/ 	.short	0x0101
        /*0e1a*/ 	.byte	0x3f
	.zero		1


	//   ....[70]....
        /*0e1c*/ 	.word	0x00026850
        /*0e20*/ 	.word	0x00000004
        /*0e24*/ 	.word	0x00000000
        /*0e28*/ 	.short	0x0101
        /*0e2a*/ 	.byte	0x3f
	.zero		1


	//   ....[71]....
        /*0e2c*/ 	.word	0x00026a40
        /*0e30*/ 	.word	0x00000014
        /*0e34*/ 	.word	0x00022870
        /*0e38*/ 	.short	0x010a
        /*0e3a*/ 	.byte	0x3f
	.zero		1


	//   ....[72]....
        /*0e3c*/ 	.word	0x00026ad0
        /*0e40*/ 	.word	0x00000014
        /*0e44*/ 	.word	0x00022860
        /*0e48*/ 	.short	0x010a
        /*0e4a*/ 	.byte	0x3f
	.zero		1


	//   ....[73]....
        /*0e4c*/ 	.word	0x00026fd0
        /*0e50*/ 	.word	0x00000014
        /*0e54*/ 	.word	0x00022850
        /*0e58*/ 	.short	0x0101
        /*0e5a*/ 	.byte	0x3f
	.zero		1


	//   ....[74]....
        /*0e5c*/ 	.word	0x00027020
        /*0e60*/ 	.word	0x00000000
        /*0e64*/ 	.word	0x00000000
        /*0e68*/ 	.short	0x0101
        /*0e6a*/ 	.byte	0x3f
	.zero		1


	//   ....[75]....
        /*0e6c*/ 	.word	0x00027ed0
        /*0e70*/ 	.word	0x00000000
        /*0e74*/ 	.word	0x00022820
        /*0e78*/ 	.short	0x010a
        /*0e7a*/ 	.byte	0x3f
	.zero		1


	//   ....[76]....
        /*0e7c*/ 	.word	0x00028080
        /*0e80*/ 	.word	0x00000006
        /*0e84*/ 	.word	0x00000000
        /*0e88*/ 	.short	0x010a
        /*0e8a*/ 	.byte	0x3f
	.zero		1


	//   ....[77]....
        /*0e8c*/ 	.word	0x000280f0
        /*0e90*/ 	.word	0x00000007
        /*0e94*/ 	.word	0x00000000
        /*0e98*/ 	.short	0x010a
        /*0e9a*/ 	.byte	0x3f
	.zero		1


	//   ....[78]....
        /*0e9c*/ 	.word	0x00028150
        /*0ea0*/ 	.word	0x00000004
        /*0ea4*/ 	.word	0x00022860
        /*0ea8*/ 	.short	0x010a
        /*0eaa*/ 	.byte	0x3f
	.zero		1


	//   ....[79]....
        /*0eac*/ 	.word	0x000281a0
        /*0eb0*/ 	.word	0x00000003
        /*0eb4*/ 	.word	0x00022860
        /*0eb8*/ 	.short	0x010a
        /*0eba*/ 	.byte	0x3f
	.zero		1


	//   ....[80]....
        /*0ebc*/ 	.word	0x000281e0
        /*0ec0*/ 	.word	0x00000004
        /*0ec4*/ 	.word	0x00022880
        /*0ec8*/ 	.short	0x010a
        /*0eca*/ 	.byte	0x3f
	.zero		1


	//   ....[81]....
        /*0ecc*/ 	.word	0x00028200
        /*0ed0*/ 	.word	0x00000003
        /*0ed4*/ 	.word	0x00022880
        /*0ed8*/ 	.short	0x010a
        /*0eda*/ 	.byte	0x3f
	.zero		1


	//   ....[82]....
        /*0edc*/ 	.word	0x00028260
        /*0ee0*/ 	.word	0x0000005c
        /*0ee4*/ 	.word	0x00022890
        /*0ee8*/ 	.short	0x010a
        /*0eea*/ 	.byte	0x3f
	.zero		1


	//   ....[83]....
        /*0eec*/ 	.word	0x000282b0
        /*0ef0*/ 	.word	0x0000005c
        /*0ef4*/ 	.word	0x00022890
        /*0ef8*/ 	.short	0x010a
        /*0efa*/ 	.byte	0x3f
	.zero		1


	//   ....[84]....
        /*0efc*/ 	.word	0x00028300
        /*0f00*/ 	.word	0x0000005c
        /*0f04*/ 	.word	0x00022890
        /*0f08*/ 	.short	0x010a
        /*0f0a*/ 	.byte	0x3f
	.zero		1


	//   ....[85]....
        /*0f0c*/ 	.word	0x00028350
        /*0f10*/ 	.word	0x0000005c
        /*0f14*/ 	.word	0x000228b0
        /*0f18*/ 	.short	0x010a
        /*0f1a*/ 	.byte	0x3f
	.zero		1


	//   ....[86]....
        /*0f1c*/ 	.word	0x000286c0
        /*0f20*/ 	.word	0x00000010
        /*0f24*/ 	.word	0x00022800
        /*0f28*/ 	.short	0x010a
        /*0f2a*/ 	.byte	0x3f
	.zero		1


	//   ....[87]....
        /*0f2c*/ 	.word	0x00028980
        /*0f30*/ 	.word	0x00000010
        /*0f34*/ 	.word	0x00022800
        /*0f38*/ 	.short	0x010a
        /*0f3a*/ 	.byte	0x3f
	.zero		1


	//   ....[88]....
        /*0f3c*/ 	.word	0x000289d0
        /*0f40*/ 	.word	0x00000000
        /*0f44*/ 	.word	0x00022830
        /*0f48*/ 	.short	0x010a
        /*0f4a*/ 	.byte	0x3f
	.zero		1


	//   ....[89]....
        /*0f4c*/ 	.word	0x00028a20
        /*0f50*/ 	.word	0x00000009
        /*0f54*/ 	.word	0x00022830
        /*0f58*/ 	.short	0x010a
        /*0f5a*/ 	.byte	0x3f
	.zero		1


	//   ....[90]....
        /*0f5c*/ 	.word	0x00028a70
        /*0f60*/ 	.word	0x00000009
        /*0f64*/ 	.word	0x00022850
        /*0f68*/ 	.short	0x010a
        /*0f6a*/ 	.byte	0x3f
	.zero		1


	//   ....[91]....
        /*0f6c*/ 	.word	0x00028ac0
        /*0f70*/ 	.word	0x00000007
        /*0f74*/ 	.word	0x00022830
        /*0f78*/ 	.short	0x010a
        /*0f7a*/ 	.byte	0x3f
	.zero		1


	//   ....[92]....
        /*0f7c*/ 	.word	0x00028b10
        /*0f80*/ 	.word	0x00000007
        /*0f84*/ 	.word	0x00022850
        /*0f88*/ 	.short	0x010a
        /*0f8a*/ 	.byte	0x3f
	.zero		1


	//   ....[93]....
        /*0f8c*/ 	.word	0x00028b60
        /*0f90*/ 	.word	0x00000007
        /*0f94*/ 	.word	0x00022830
        /*0f98*/ 	.short	0x010a
        /*0f9a*/ 	.byte	0x3f
	.zero		1


	//   ....[94]....
        /*0f9c*/ 	.word	0x00028bb0
        /*0fa0*/ 	.word	0x00000008
        /*0fa4*/ 	.word	0x00022850
        /*0fa8*/ 	.short	0x010a
        /*0faa*/ 	.byte	0x3f
	.zero		1


	//   ....[95]....
        /*0fac*/ 	.word	0x00028c00
        /*0fb0*/ 	.word	0x0000000d
        /*0fb4*/ 	.word	0x00022850
        /*0fb8*/ 	.short	0x010a
        /*0fba*/ 	.byte	0x3f
	.zero		1


	//   ....[96]....
        /*0fbc*/ 	.word	0x00029d90
        /*0fc0*/ 	.word	0x0000000c
        /*0fc4*/ 	.word	0x00022820
        /*0fc8*/ 	.short	0x010a
        /*0fca*/ 	.byte	0x3f
	.zero		1


	//   ....[97]....
        /*0fcc*/ 	.word	0x00029de0
        /*0fd0*/ 	.word	0x00000008
        /*0fd4*/ 	.word	0x000228a0
        /*0fd8*/ 	.short	0x010a
        /*0fda*/ 	.byte	0x3f
	.zero		1


	//   ....[98]....
        /*0fdc*/ 	.word	0x00029e30
        /*0fe0*/ 	.word	0x00000008
        /*0fe4*/ 	.word	0x000228c0
        /*0fe8*/ 	.short	0x010a
        /*0fea*/ 	.byte	0x3f
	.zero		1


	//   ....[99]....
        /*0fec*/ 	.word	0x00029e80
        /*0ff0*/ 	.word	0x00000008
        /*0ff4*/ 	.word	0x000228a0
        /*0ff8*/ 	.short	0x010a
        /*0ffa*/ 	.byte	0x3f
	.zero		1


	//   ....[100]....
        /*0ffc*/ 	.word	0x00029ed0
        /*1000*/ 	.word	0x00000008
        /*1004*/ 	.word	0x000228c0
        /*1008*/ 	.short	0x010a
        /*100a*/ 	.byte	0x3f
	.zero		1


	//   ....[101]....
        /*100c*/ 	.word	0x0002a070
        /*1010*/ 	.word	0x00000005
        /*1014*/ 	.word	0x00022880
        /*1018*/ 	.short	0x010a
        /*101a*/ 	.byte	0x3f
	.zero		1


	//   ....[102]....
        /*101c*/ 	.word	0x0002a0c0
        /*1020*/ 	.word	0x00000005
        /*1024*/ 	.word	0x00022840
        /*1028*/ 	.short	0x010a
        /*102a*/ 	.byte	0x3f
	.zero		1


	//   ....[103]....
        /*102c*/ 	.word	0x0002a140
        /*1030*/ 	.word	0x00000004
        /*1034*/ 	.word	0x00022820
        /*1038*/ 	.short	0x010a
        /*103a*/ 	.byte	0x3f
	.zero		1


	//   ....[104]....
        /*103c*/ 	.word	0x0002a190
        /*1040*/ 	.word	0x00000005
        /*1044*/ 	.word	0x00022880
        /*1048*/ 	.short	0x010a
        /*104a*/ 	.byte	0x3f
	.zero		1


	//   ....[105]....
        /*104c*/ 	.word	0x0002a1e0
        /*1050*/ 	.word	0x00000005
        /*1054*/ 	.word	0x00022840
        /*1058*/ 	.short	0x010a
        /*105a*/ 	.byte	0x3f
	.zero		1


	//   ....[106]....
        /*105c*/ 	.word	0x0002a240
        /*1060*/ 	.word	0x00000005
        /*1064*/ 	.word	0x00022870
        /*1068*/ 	.short	0x010a
        /*106a*/ 	.byte	0x3f
	.zero		1


	//   ....[107]....
        /*106c*/ 	.word	0x0002a2a0
        /*1070*/ 	.word	0x00000005
        /*1074*/ 	.word	0x00022860
        /*1078*/ 	.short	0x010a
        /*107a*/ 	.byte	0x3f
	.zero		1


	//   ....[108]....
        /*107c*/ 	.word	0x0002a2f0
        /*1080*/ 	.word	0x00000014
        /*1084*/ 	.word	0x00022870
        /*1088*/ 	.short	0x010a
        /*108a*/ 	.byte	0x3f
	.zero		1


	//   ....[109]....
        /*108c*/ 	.word	0x0002a340
        /*1090*/ 	.word	0x00000014
        /*1094*/ 	.word	0x00022860
        /*1098*/ 	.short	0x010a
        /*109a*/ 	.byte	0x3f
	.zero		1


	//   ....[110]....
        /*109c*/ 	.word	0x0002ad00
        /*10a0*/ 	.word	0x00000000
        /*10a4*/ 	.word	0x00022820
        /*10a8*/ 	.short	0x010a
        /*10aa*/ 	.byte	0x3f
	.zero		1


	//   ....[111]....
        /*10ac*/ 	.word	0x0002aea0
        /*10b0*/ 	.word	0x00000006
        /*10b4*/ 	.word	0x00000000
        /*10b8*/ 	.short	0x010a
        /*10ba*/ 	.byte	0x3f
	.zero		1


	//   ....[112]....
        /*10bc*/ 	.word	0x0002aef0
        /*10c0*/ 	.word	0x00000007
        /*10c4*/ 	.word	0x00000000
        /*10c8*/ 	.short	0x010a
        /*10ca*/ 	.byte	0x3f
	.zero		1


	//   ....[113]....
        /*10cc*/ 	.word	0x0002af40
        /*10d0*/ 	.word	0x00000004
        /*10d4*/ 	.word	0x00022860
        /*10d8*/ 	.short	0x010a
        /*10da*/ 	.byte	0x3f
	.zero		1


	//   ....[114]....
        /*10dc*/ 	.word	0x0002af90
        /*10e0*/ 	.word	0x00000003
        /*10e4*/ 	.word	0x00022860
        /*10e8*/ 	.short	0x010a
        /*10ea*/ 	.byte	0x3f
	.zero		1


	//   ....[115]....
        /*10ec*/ 	.word	0x0002afe0
        /*10f0*/ 	.word	0x00000004
        /*10f4*/ 	.word	0x00022880
        /*10f8*/ 	.short	0x010a
        /*10fa*/ 	.byte	0x3f
	.zero		1


	//----- nvinfo : EIATTR_NUM_MBARRIERS
	.align		4
.L_279:
        /*10fc*/ 	.byte	0x03, 0x38
        /*10fe*/ 	.short	0x0016


	//----- nvinfo : EIATTR_EXIT_INSTR_OFFSETS
	.align		4
        /*1100*/ 	.byte	0x04, 0x1c
        /*1102*/ 	.short	(.L_281 - .L_280)


	//   ....[0]....
.L_280:
        /*1104*/ 	.word	0x00028250


	//----- nvinfo : EIATTR_MAX_THREADS
	.align		4
.L_281:
        /*1108*/ 	.byte	0x04, 0x05
        /*110a*/ 	.short	(.L_283 - .L_282)
.L_282:
        /*110c*/ 	.word	0x00000180
        /*1110*/ 	.word	0x00000001
        /*1114*/ 	.word	0x00000001


	//----- nvinfo : EIATTR_CRS_STACK_SIZE
	.align		4
.L_283:
        /*1118*/ 	.byte	0x04, 0x1e
        /*111a*/ 	.short	(.L_285 - .L_284)
.L_284:
        /*111c*/ 	.word	0x00000000


	//----- nvinfo : EIATTR_CBANK_PARAM_SIZE
	.align		4
.L_285:
        /*1120*/ 	.byte	0x03, 0x19
        /*1122*/ 	.short	0x0a70


	//----- nvinfo : EIATTR_PARAM_CBANK
	.align		4
        /*1124*/ 	.byte	0x04, 0x0a
        /*1126*/ 	.short	(.L_287 - .L_286)
	.align		4
.L_286:
        /*1128*/ 	.word	index@(.nv.constant0._ZN7cutlass13device_kernelIN5flash11enable_sm90INS1_16FlashAttnFwdSm90INS1_25CollectiveMainloopFwdSm90ILi2EN4cute5tupleIJNS5_1CILi1EEES8_S8_EEENS6_IJNS7_ILi128EEESA_NS7_ILi192EEEEEELi128ENS_12float_e4m3_tEfNS_4arch4Sm90ELb0ELb1ELb1ELb1ELb0ELb1ELb0ELb1ELb1ELb0ELb0ELb0EEENS1_21CollectiveEpilogueFwdINS6_IJSA_SA_SA_EEES9_NS_10bfloat16_tESF_Li256ELb1ELb0ELb0ELb1EEENS1_36VarlenDynamicPersistentTileSchedulerILi128ELi128ELi256ELi128ELb0ELb0ELb1ELb1ELb0ELb1EEEEEEEEEvNT_6ParamsE)
        /*112c*/ 	.short	0x0210
        /*112e*/ 	.short	0x0a70


	//----- nvinfo : EIATTR_SW_WAR
	.align		4
.L_287:
        /*1130*/ 	.byte	0x04, 0x36
        /*1132*/ 	.short	(.L_289 - .L_288)
.L_288:
        /*1134*/ 	.word	0x00000008
.L_289:


//--------------------- .nv.info._ZN7cutlass13device_kernelIN5flash11enable_sm90INS1_16FlashAttnFwdSm90INS1_25CollectiveMainloopFwdSm90ILi2EN4cute5tupleIJNS5_1CILi1EEES8_S8_EEENS6_IJNS7_ILi128EEENS7_ILi160EEENS7_ILi192EEEEEELi128ENS_12float_e4m3_tEfNS_4arch4Sm90ELb1ELb0ELb1ELb0ELb0ELb0ELb0ELb1ELb1ELb0ELb0ELb0EEENS1_21CollectiveEpilogueFwdINS6_IJSA_SA_SB_EEES9_NS_10bfloat16_tESG_Li256ELb0ELb0ELb0ELb1EEENS1_30DynamicPersistentTileSchedulerILi256ELi128ELb0ELb0ELb1EEEEEEEEEvNT_6ParamsE --------------------------
	.section	.nv.info._ZN7cutlass13device_kernelIN5flash11enable_sm90INS1_16FlashAttnFwdSm90INS1_25CollectiveMainloopFwdSm90ILi2EN4cute5tupleIJNS5_1CILi1EEES8_S8_EEENS6_IJNS7_ILi128EEENS7_ILi160EEENS7_ILi192EEEEEELi128ENS_12float_e4m3_tEfNS_4arch4Sm90ELb1ELb0ELb1ELb0ELb0ELb0ELb0ELb1ELb1ELb0ELb0ELb0EEENS1_21CollectiveEpilogueFwdINS6_IJSA_SA_SB_EEES9_NS_10bfloat16_tESG_Li256ELb0ELb0ELb0ELb1EEENS1_30DynamicPersistentTileSchedulerILi256ELi128ELb0ELb0ELb1EEEEEEEEEvNT_6ParamsE,"",@"SHT_CUDA_INFO"
	.sectionflags	@""
	.align	4


	//----- nvinfo : EIATTR_CUDA_API_VERSION
	.align		4
        /*0000*/ 	.byte	0x04, 0x37
        /*0002*/ 	.short	(.L_291 - .L_290)
.L_290:
        /*0004*/ 	.word	0x00000082


	//----- nvinfo : EIATTR_KPARAM_INFO
	.align		4
.L_291:
        /*0008*/ 	.byte	0x04, 0x17
        /*000a*/ 	.short	(.L_293 - .L_292)
.L_292:
        /*000c*/ 	.word	0x00000000
        /*0010*/ 	.short	0x0000
        /*0012*/ 	.short	0x0070
        /*0014*/ 	.byte	0x00, 0xf0, 0x01, 0x2e


	//----- nvinfo : EIATTR_SPARSE_MMA_MASK
	.align		4
.L_293:
        /*0018*/ 	.byte	0x03, 0x50
        /*001a*/ 	.short	0x0000


	//----- nvinfo : EIATTR_MAXREG_COUNT
	.align		4
        /*001c*/ 	.byte	0x03, 0x1b
        /*001e*/ 	.short	0x00a8


	//----- nvinfo : EIATTR_NUM_BARRIERS
	.align		4
        /*0020*/ 	.byte	0x02, 0x4c
        /*0022*/ 	.byte	0x10
	.zero		1


	//----- nvinfo : EIATTR_EXTERNS
	.align		4
        /*0024*/ 	.byte	0x04, 0x0f
        /*0026*/ 	.short	(.L_295 - .L_294)


	//   ....[0]....
	.align		4
.L_294:
        /*0028*/ 	.word	index@(__assertfail)


	//----- nvinfo : EIATTR_ANNOTATIONS
	.align		4
.L_295:
        /*002c*/ 	.byte	0x04, 0x55
        /*002e*/ 	.short	(.L_297 - .L_296)


	//   ....[0]....
.L_296:
        /* <DEDUP_REMOVED lines=35> */


	//----- nvinfo : EIATTR_MERCURY_ISA_VERSION
	.align		4
.L_297:
        /*0250*/ 	.byte	0x03, 0x5f
        /*0252*/ 	.short	0x0101


	//----- nvinfo : EIATTR_INT_WARP_WIDE_INSTR_OFFSETS
	.align		4
        /*0254*/ 	.byte	0x04, 0x31
        /*0256*/ 	.short	(.L_299 - .L_298)


	//   ....[0]....
.L_298:
        /*0258*/ 	.word	0x00000190


	//   ....[1]....
        /*025c*/ 	.word	0x000001c0


	//   ....[2]....
        /*0260*/ 	.word	0x000001d0


	//   ....[3]....
        /*0264*/ 	.word	0x0000fe20


	//   ....[4]....
        /*0268*/ 	.word	0x0000feb0


	//   ....[5]....
        /*026c*/ 	.word	0x00010590


	//   ....[6]....
        /*0270*/ 	.word	0x00012040


	//   ....[7]....
        /*0274*/ 	.word	0x000120d0


	//----- nvinfo : EIATTR_COOP_GROUP_MASK_REGIDS
	.align		4
.L_299:
        /*0278*/ 	.byte	0x04, 0x29
        /*027a*/ 	.short	(.L_301 - .L_300)


	//   ....[0]....
.L_300:
        /*027c*/ 	.word	0xffffffff


	//   ....[1]....
        /*0280*/ 	.word	0xffffffff


	//   ....[2]....
        /*0284*/ 	.word	0xffffffff


	//   ....[3]....
        /*0288*/ 	.word	0xffffffff


	//   ....[4]....
        /*028c*/ 	.word	0xffffffff


	//   ....[5]....
        /*0290*/ 	.word	0xffffffff


	//   ....[6]....
        /*0294*/ 	.word	0xffffffff


	//   ....[7]....
        /*0298*/ 	.word	0xffffffff


	//   ....[8]....
        /*029c*/ 	.word	0xffffffff


	//   ....[9]....
        /*02a0*/ 	.word	0xffffffff


	//   ....[10]....
        /*02a4*/ 	.word	0xffffffff


	//   ....[11]....
        /*02a8*/ 	.word	0xffffffff


	//   ....[12]....
        /*02ac*/ 	.word	0xffffffff


	//   ....[13]....
        /*02b0*/ 	.word	0xffffffff


	//   ....[14]....
        /*02b4*/ 	.word	0xffffffff


	//   ....[15]....
        /*02b8*/ 	.word	0xffffffff


	//   ....[16]....
        /*02bc*/ 	.word	0xffffffff


	//   ....[17]....
        /*02c0*/ 	.word	0xffffffff


	//   ....[18]....
        /*02c4*/ 	.word	0xffffffff


	//   ....[19]....
        /*02c8*/ 	.word	0xffffffff


	//   ....[20]....
        /*02cc*/ 	.word	0xffffffff


	//   ....[21]....
        /*02d0*/ 	.word	0xffffffff


	//   ....[22]....
        /*02d4*/ 	.word	0xffffffff


	//   ....[23]....
        /*02d8*/ 	.word	0xffffffff


	//   ....[24]....
        /*02dc*/ 	.word	0xffffffff


	//   ....[25]....
        /*02e0*/ 	.word	0xffffffff


	//   ....[26]....
        /*02e4*/ 	.word	0xffffffff


	//   ....[27]....
        /*02e8*/ 	.word	0xffffffff


	//   ....[28]....
        /*02ec*/ 	.word	0xffffffff


	//   ....[29]....
        /*02f0*/ 	.word	0xffffffff


	//   ....[30]....
        /*02f4*/ 	.word	0xffffffff


	//   ....[31]....
        /*02f8*/ 	.word	0xffffffff


	//   ....[32]....
        /*02fc*/ 	.word	0xffffffff


	//   ....[33]....
        /*0300*/ 	.word	0xffffffff


	//   ....[34]....
        /*0304*/ 	.word	0xffffffff


	//   ....[35]....
        /*0308*/ 	.word	0xffffffff


	//   ....[36]....
        /*030c*/ 	.word	0xffffffff


	//   ....[37]....
        /*0310*/ 	.word	0xffffffff


	//   ....[38]....
        /*0314*/ 	.word	0xffffffff


	//   ....[39]....
        /*0318*/ 	.word	0xffffffff


	//   ....[40]....
        /*031c*/ 	.word	0xffffffff


	//   ....[41]....
        /*0320*/ 	.word	0xffffffff


	//   ....[42]....
        /*0324*/ 	.word	0xffffffff


	//   ....[43]....
        /*0328*/ 	.word	0xffffffff


	//   ....[44]....
        /*032c*/ 	.word	0xffffffff


	//   ....[45]....
        /*0330*/ 	.word	0xffffffff


	//   ....[46]....
        /*0334*/ 	.word	0xffffffff


	//   ....[47]....
        /*0338*/ 	.word	0xffffffff


	//   ....[48]....
        /*033c*/ 	.word	0xffffffff


	//   ....[49]....
        /*0340*/ 	.word	0xffffffff


	//   ....[50]....
        /*0344*/ 	.word	0xffffffff


	//   ....[51]....
        /*0348*/ 	.word	0xffffffff


	//   ....[52]....
        /*034c*/ 	.word	0xffffffff


	//   ....[53]....
        /*0350*/ 	.word	0xffffffff


	//   ....[54]....
        /*0354*/ 	.word	0xffffffff


	//   ....[55]....
        /*0358*/ 	.word	0xffffffff


	//   ....[56]....
        /*035c*/ 	.word	0xffffffff


	//   ....[57]....
        /*0360*/ 	.word	0xffffffff


	//   ....[58]....
        /*0364*/ 	.word	0xffffffff


	//   ....[59]....
        /*0368*/ 	.word	0xffffffff


	//   ....[60]....
        /*036c*/ 	.word	0xffffffff


	//   ....[61]....
        /*0370*/ 	.word	0x0500000f


	//   ....[62]....
        /*0374*/ 	.word	0x0500000f


	//----- nvinfo : EIATTR_COOP_GROUP_INSTR_OFFSETS
	.align		4
.L_301:
        /*0378*/ 	.byte	0x04, 0x28
        /*037a*/ 	.short	(.L_303 - .L_302)


	//   ....[0]....
.L_302:
        /*037c*/ 	.word	0x00000070


	//   ....[1]....
        /*0380*/ 	.word	0x000001a0


	//   ....[2]....
        /*0384*/ 	.word	0x000001f0


	//   ....[3]....
        /*0388*/ 	.word	0x000003e0


	//   ....[4]....
        /*038c*/ 	.word	0x00000540


	//   ....[5]....
        /*0390*/ 	.word	0x00000660


	//   ....[6]....
        /*0394*/ 	.word	0x000007c0


	//   ....[7]....
        /*0398*/ 	.word	0x000014d0


	//   ....[8]....
        /*039c*/ 	.word	0x00003830


	//   ....[9]....
        /*03a0*/ 	.word	0x00003930


	//   ....[10]....
        /*03a4*/ 	.word	0x000044f0


	//   ....[11]....
        /*03a8*/ 	.word	0x00004570


	//   ....[12]....
        /*03ac*/ 	.word	0x00007930


	//   ....[13]....
        /*03b0*/ 	.word	0x00007a90


	//   ....[14]....
        /*03b4*/ 	.word	0x00008700


	//   ....[15]....
        /*03b8*/ 	.word	0x00008760


	//   ....[16]....
        /*03bc*/ 	.word	0x0000ba90


	//   ....[17]....
        /*03c0*/ 	.word	0x0000baf0


	//   ....[18]....
        /*03c4*/ 	.word	0x0000bb10


	//   ....[19]....
        /*03c8*/ 	.word	0x0000bb30


	//   ....[20]....
        /*03cc*/ 	.word	0x0000d660


	//   ....[21]....
        /*03d0*/ 	.word	0x0000d670


	//   ....[22]....
        /*03d4*/ 	.word	0x0000d6f0


	//   ....[23]....
        /*03d8*/ 	.word	0x0000d700


	//   ....[24]....
        /*03dc*/ 	.word	0x0000e6f0


	//   ....[25]....
        /*03e0*/ 	.word	0x0000e700


	//   ....[26]....
        /*03e4*/ 	.word	0x0000e710


	//   ....[27]....
        /*03e8*/ 	.word	0x0000e720


	//   ....[28]....
        /*03ec*/ 	.word	0x0000e730


	//   ....[29]....
        /*03f0*/ 	.word	0x0000e740


	//   ....[30]....
        /*03f4*/ 	.word	0x0000e750


	//   ....[31]....
        /*03f8*/ 	.word	0x0000e760


	//   ....[32]....
        /*03fc*/ 	.word	0x0000e790


	//   ....[33]....
        /*0400*/ 	.word	0x0000e7a0


	//   ....[34]....
        /*0404*/ 	.word	0x0000e7d0


	//   ....[35]....
        /*0408*/ 	.word	0x0000e7f0


	//   ....[36]....
        /*040c*/ 	.word	0x0000e820


	//   ....[37]....
        /*0410*/ 	.word	0x0000e830


	//   ....[38]....
        /*0414*/ 	.word	0x0000e860


	//   ....[39]....
        /*0418*/ 	.word	0x0000e870


	//   ....[40]....
        /*041c*/ 	.word	0x0000e8a0


	//   ....[41]....
        /*0420*/ 	.word	0x0000e8b0


	//   ....[42]....
        /*0424*/ 	.word	0x0000e8e0


	//   ....[43]....
        /*0428*/ 	.word	0x0000e8f0


	//   ....[44]....
        /*042c*/ 	.word	0x0000e900


	//   ....[45]....
        /*0430*/ 	.word	0x0000e920


	//   ....[46]....
        /*0434*/ 	.word	0x0000e930


	//   ....[47]....
        /*0438*/ 	.word	0x0000e940


	//   ....[48]....
        /*043c*/ 	.word	0x0000e950


	//   ....[49]....
        /*0440*/ 	.word	0x0000e960


	//   ....[50]....
        /*0444*/ 	.word	0x0000e990


	//   ....[51]....
        /*0448*/ 	.word	0x0000e9b0


	//   ....[52]....
        /*044c*/ 	.word	0x0000e9d0


	//   ....[53]....
        /*0450*/ 	.word	0x0000e9f0


	//   ....[54]....
        /*0454*/ 	.word	0x0000ea00


	//   ....[55]....
        /*0458*/ 	.word	0x0000ea10


	//   ....[56]....
        /*045c*/ 	.word	0x0000eb20


	//   ....[57]....
        /*0460*/ 	.word	0x0000f6a0


	//   ....[58]....
        /*0464*/ 	.word	0x000106d0


	//   ....[59]....
        /*0468*/ 	.word	0x00012990


	//   ....[60]....
        /*046c*/ 	.word	0x00012b30


	//   ....[61]....
        /*0470*/ 	.word	0x00013150


	//   ....[62]....
        /*0474*/ 	.word	0x000135e0


	//----- nvinfo : EIATTR_REG_RECONFIG
	.align		4
.L_303:
        /*0478*/ 	.byte	0x01, 0x54
	.zero		2


	//----- nvinfo : EIATTR_SYSCALL_OFFSETS
	.align		4
        /*047c*/ 	.byte	0x04, 0x46
        /*047e*/ 	.short	(.L_305 - .L_304)


	//   ....[0]....
.L_304:
        /*0480*/ 	.word	0x00001680


	//   ....[1]....
        /*0484*/ 	.word	0x00010050


	//   ....[2]....
        /*0488*/ 	.word	0x00010190


	//   ....[3]....
        /*048c*/ 	.word	0x000102d0


	//   ....[4]....
        /*0490*/ 	.word	0x000103f0


	//----- nvinfo : EIATTR_MBARRIER_INSTR_OFFSETS
	.align		4
.L_305:
        /*0494*/ 	.byte	0x04, 0x39
        /*0496*/ 	.short	(.L_307 - .L_306)


	//   ....[0]....
.L_306:
        /*0498*/ 	.word	0x00000290
        /*049c*/ 	.word	0x000000ff
        /*04a0*/ 	.word	0x00029800
        /*04a4*/ 	.short	0x0100
        /*04a6*/ 	.byte	0x06
	.zero		1


	//   ....[1]....
        /*04a8*/ 	.word	0x000002a0
        /*04ac*/ 	.word	0x000000ff
        /*04b0*/ 	.word	0x00029820
        /*04b4*/ 	.short	0x0100
        /*04b6*/ 	.byte	0x06
	.zero		1


	//   ....[2]....
        /*04b8*/ 	.word	0x00000390
        /*04bc*/ 	.word	0x000000ff
        /*04c0*/ 	.word	0x00029830
        /*04c4*/ 	.short	0x0100
        /*04c6*/ 	.byte	0x08
	.zero		1


	//   ....[3]....
        /*04c8*/ 	.word	0x000003a0
        /*04cc*/ 	.word	0x000000ff
        /*04d0*/ 	.word	0x00029840
        /*04d4*/ 	.short	0x0100
        /*04d6*/ 	.byte	0x08
	.zero		1


	//   ....[4]....
        /*04d8*/ 	.word	0x000003b0
        /*04dc*/ 	.word	0x000000ff
        /*04e0*/ 	.word	0x00029838
        /*04e4*/ 	.short	0x0100
        /*04e6*/ 	.byte	0x08
	.zero		1


	//   ....[5]....
        /*04e8*/ 	.word	0x000003c0
        /*04ec*/ 	.word	0x000000ff
        /*04f0*/ 	.word	0x00029848
        /*04f4*/ 	.short	0x0100
        /*04f6*/ 	.byte	0x08
	.zero		1


	//   ....[6]....
        /*04f8*/ 	.word	0x000004f0
        /*04fc*/ 	.word	0x000000ff
        /*0500*/ 	.word	0x00029850
        /*0504*/ 	.short	0x0100
        /*0506*/ 	.byte	0x08
	.zero		1


	//   ....[7]....
        /*0508*/ 	.word	0x00000500
        /*050c*/ 	.word	0x000000ff
        /*0510*/ 	.word	0x00029860
        /*0514*/ 	.short	0x0100
        /*0516*/ 	.byte	0x08
	.zero		1


	//   ....[8]....
        /*0518*/ 	.word	0x00000510
        /*051c*/ 	.word	0x000000ff
        /*0520*/ 	.word	0x00029858
        /*0524*/ 	.short	0x0100
        /*0526*/ 	.byte	0x08
	.zero		1


	//   ....[9]....
        /*0528*/ 	.word	0x00000520
        /*052c*/ 	.word	0x000000ff
        /*0530*/ 	.word	0x00029868
        /*0534*/ 	.short	0x0100
        /*0536*/ 	.byte	0x08
	.zero		1


	//   ....[10]....
        /*0538*/ 	.word	0x00000610
        /*053c*/ 	.word	0x000000ff
        /*0540*/ 	.word	0x00029870
        /*0544*/ 	.short	0x0100
        /*0546*/ 	.byte	0x06
	.zero		1


	//   ....[11]....
        /*0548*/ 	.word	0x00000620
        /*054c*/ 	.word	0x000000ff
        /*0550*/ 	.word	0x00029880
        /*0554*/ 	.short	0x0100
        /*0556*/ 	.byte	0x06
	.zero		1


	//   ....[12]....
        /*0558*/ 	.word	0x00000630
        /*055c*/ 	.word	0x000000ff
        /*0560*/ 	.word	0x00029878
        /*0564*/ 	.short	0x0100
        /*0566*/ 	.byte	0x06
	.zero		1


	//   ....[13]....
        /*0568*/ 	.word	0x00000640
        /*056c*/ 	.word	0x000000ff
        /*0570*/ 	.word	0x00029888
        /*0574*/ 	.short	0x0100
        /*0576*/ 	.byte	0x06
	.zero		1


	//   ....[14]....
        /*0578*/ 	.word	0x00000770
        /*057c*/ 	.word	0x000000ff
        /*0580*/ 	.word	0x00029890
        /*0584*/ 	.short	0x0100
        /*0586*/ 	.byte	0x08
	.zero		1


	//   ....[15]....
        /*0588*/ 	.word	0x00000780
        /*058c*/ 	.word	0x000000ff
        /*0590*/ 	.word	0x000298a0
        /*0594*/ 	.short	0x0100
        /*0596*/ 	.byte	0x08
	.zero		1


	//   ....[16]....
        /*0598*/ 	.word	0x00000790
        /*059c*/ 	.word	0x000000ff
        /*05a0*/ 	.word	0x00029898
        /*05a4*/ 	.short	0x0100
        /*05a6*/ 	.byte	0x08
	.zero		1


	//   ....[17]....
        /*05a8*/ 	.word	0x000007a0
        /*05ac*/ 	.word	0x000000ff
        /*05b0*/ 	.word	0x000298a8
        /*05b4*/ 	.short	0x0100
        /*05b6*/ 	.byte	0x08
	.zero		1


	//   ....[18]....
        /*05b8*/ 	.word	0x000008d0
        /*05bc*/ 	.word	0x000000ff
        /*05c0*/ 	.word	0x000298b0
        /*05c4*/ 	.short	0x0100
        /*05c6*/ 	.byte	0x08
	.zero		1


	//   ....[19]....
        /*05c8*/ 	.word	0x000008e0
        /*05cc*/ 	.word	0x000000ff
        /*05d0*/ 	.word	0x000298c0
        /*05d4*/ 	.short	0x0100
        /*05d6*/ 	.byte	0x08
	.zero		1


	//   ....[20]....
        /*05d8*/ 	.word	0x000008f0
        /*05dc*/ 	.word	0x000000ff
        /*05e0*/ 	.word	0x000298b8
        /*05e4*/ 	.short	0x0100
        /*05e6*/ 	.byte	0x08
	.zero		1


	//   ....[21]....
        /*05e8*/ 	.word	0x00000900
        /*05ec*/ 	.word	0x000000ff
        /*05f0*/ 	.word	0x000298c8
        /*05f4*/ 	.short	0x0100
        /*05f6*/ 	.byte	0x08
	.zero		1


	//   ....[22]....
        /*05f8*/ 	.word	0x000019d0
        /*05fc*/ 	.word	0x000000ff
        /*0600*/ 	.word	0x00029800
        /*0604*/ 	.short	0x010a
        /*0606*/ 	.byte	0x25
	.zero		1


	//   ....[23]....
        /*0608*/ 	.word	0x00001a70
        /*060c*/ 	.word	0x00000002
        /*0610*/ 	.word	0x00029830
        /*0614*/ 	.short	0x010a
        /*0616*/ 	.byte	0x3f
	.zero		1


	//   ....[24]....
        /*0618*/ 	.word	0x00001ae0
        /*061c*/ 	.word	0x00000002
        /*0620*/ 	.word	0x00029830
        /*0624*/ 	.short	0x010a
        /*0626*/ 	.byte	0x3f
	.zero		1


	//   ....[25]....
        /*0628*/ 	.word	0x000033b0
        /*062c*/ 	.word	0x00000002
        /*0630*/ 	.word	0x00000000
        /*0634*/ 	.short	0x0101
        /*0636*/ 	.byte	0x3f
	.zero		1


	//   ....[26]....
        /*0638*/ 	.word	0x00005b10
        /*063c*/ 	.word	0x000000ff
        /*0640*/ 	.word	0x00029830
        /*0644*/ 	.short	0x010a
        /*0646*/ 	.byte	0x05
	.zero		1


	//   ....[27]....
        /*0648*/ 	.word	0x00005b50
        /*064c*/ 	.word	0x000000ff
        /*0650*/ 	.word	0x00029830
        /*0654*/ 	.short	0x010a
        /*0656*/ 	.byte	0x05
	.zero		1


	//   ....[28]....
        /*0658*/ 	.word	0x00006790
        /*065c*/ 	.word	0x000000ff
        /*0660*/ 	.word	0x00029850
        /*0664*/ 	.short	0x010a
        /*0666*/ 	.byte	0x06
	.zero		1


	//   ....[29]....
        /*0668*/ 	.word	0x000067d0
        /*066c*/ 	.word	0x000000ff
        /*0670*/ 	.word	0x00029850
        /*0674*/ 	.short	0x010a
        /*0676*/ 	.byte	0x06
	.zero		1


	//   ....[30]....
        /*0678*/ 	.word	0x00009360
        /*067c*/ 	.word	0x00000002
        /*0680*/ 	.word	0x00000000
        /*0684*/ 	.short	0x0101
        /*0686*/ 	.byte	0x3f
	.zero		1


	//   ....[31]....
        /*0688*/ 	.word	0x000095e0
        /*068c*/ 	.word	0x000000ff
        /*0690*/ 	.word	0x00000000
        /*0694*/ 	.short	0x0101
        /*0696*/ 	.byte	0x06
	.zero		1


	//   ....[32]....
        /*0698*/ 	.word	0x00009d20
        /*069c*/ 	.word	0x000000ff
        /*06a0*/ 	.word	0x00029830
        /*06a4*/ 	.short	0x010a
        /*06a6*/ 	.byte	0x06
	.zero		1


	//   ....[33]....
        /*06a8*/ 	.word	0x00009d60
        /*06ac*/ 	.word	0x000000ff
        /*06b0*/ 	.word	0x00029830
        /*06b4*/ 	.short	0x010a
        /*06b6*/ 	.byte	0x06
	.zero		1


	//   ....[34]....
        /*06b8*/ 	.word	0x0000a970
        /*06bc*/ 	.word	0x000000ff
        /*06c0*/ 	.word	0x00029850
        /*06c4*/ 	.short	0x010a
        /*06c6*/ 	.byte	0x06
	.zero		1


	//   ....[35]....
        /*06c8*/ 	.word	0x0000a9b0
        /*06cc*/ 	.word	0x000000ff
        /*06d0*/ 	.word	0x00029850
        /*06d4*/ 	.short	0x010a
        /*06d6*/ 	.byte	0x06
	.zero		1


	//   ....[36]....
        /*06d8*/ 	.word	0x0000c940
        /*06dc*/ 	.word	0x00000002
        /*06e0*/ 	.word	0x00000000
        /*06e4*/ 	.short	0x0101
        /*06e6*/ 	.byte	0x3f
	.zero		1


	//   ....[37]....
        /*06e8*/ 	.word	0x0000cc90
        /*06ec*/ 	.word	0x000000ff
        /*06f0*/ 	.word	0x00000000
        /*06f4*/ 	.short	0x0101
        /*06f6*/ 	.byte	0x05
	.zero		1


	//   ....[38]....
        /*06f8*/ 	.word	0x0000d310
        /*06fc*/ 	.word	0x000000ff
        /*0700*/ 	.word	0x00029850
        /*0704*/ 	.short	0x010a
        /*0706*/ 	.byte	0x09
	.zero		1


	//   ....[39]....
        /*0708*/ 	.word	0x0000d350
        /*070c*/ 	.word	0x000000ff
        /*0710*/ 	.word	0x00029850
        /*0714*/ 	.short	0x010a
        /*0716*/ 	.byte	0x09
	.zero		1


	//   ....[40]....
        /*0718*/ 	.word	0x0000daa0
        /*071c*/ 	.word	0x000000ff
        /*0720*/ 	.word	0x00000000
        /*0724*/ 	.short	0x0101
        /*0726*/ 	.byte	0x04
	.zero		1


	//   ....[41]....
        /*0728*/ 	.word	0x0000ed80
        /*072c*/ 	.word	0x000000ff
        /*0730*/ 	.word	0x00000000
        /*0734*/ 	.short	0x0101
        /*0736*/ 	.byte	0x05
	.zero		1


	//   ....[42]....
        /*0738*/ 	.word	0x000108f0
        /*073c*/ 	.word	0x00000002
        /*0740*/ 	.word	0x00029880
        /*0744*/ 	.short	0x010a
        /*0746*/ 	.byte	0x3f
	.zero		1


	//   ....[43]....
        /*0748*/ 	.word	0x00010aa0
        /*074c*/ 	.word	0x00000002
        /*0750*/ 	.word	0x00029840
        /*0754*/ 	.short	0x010a
        /*0756*/ 	.byte	0x3f
	.zero		1


	//   ....[44]....
        /*0758*/ 	.word	0x00010f70
        /*075c*/ 	.word	0x000000ff
        /*0760*/ 	.word	0x00029820
        /*0764*/ 	.short	0x010a
        /*0766*/ 	.byte	0x28
	.zero		1


	//   ....[45]....
        /*0768*/ 	.word	0x00011270
        /*076c*/ 	.word	0x00000004
        /*0770*/ 	.word	0x00029880
        /*0774*/ 	.short	0x010a
        /*0776*/ 	.byte	0x3f
	.zero		1


	//   ....[46]....
        /*0778*/ 	.word	0x000114c0
        /*077c*/ 	.word	0x00000004
        /*0780*/ 	.word	0x00029840
        /*0784*/ 	.short	0x010a
        /*0786*/ 	.byte	0x3f
	.zero		1


	//   ....[47]....
        /*0788*/ 	.word	0x000119d0
        /*078c*/ 	.word	0x00000003
        /*0790*/ 	.word	0x00029870
        /*0794*/ 	.short	0x010a
        /*0796*/ 	.byte	0x3f
	.zero		1


	//   ....[48]....
        /*0798*/ 	.word	0x00011a40
        /*079c*/ 	.word	0x00000002
        /*07a0*/ 	.word	0x00029860
        /*07a4*/ 	.short	0x010a
        /*07a6*/ 	.byte	0x3f
	.zero		1


	//   ....[49]....
        /*07a8*/ 	.word	0x00011fb0
        /*07ac*/ 	.word	0x00000003
        /*07b0*/ 	.word	0x00029850
        /*07b4*/ 	.short	0x0101
        /*07b6*/ 	.byte	0x3f
	.zero		1


	//   ....[50]....
        /*07b8*/ 	.word	0x00011ff0
        /*07bc*/ 	.word	0x00000002
        /*07c0*/ 	.word	0x00000000
        /*07c4*/ 	.short	0x0101
        /*07c6*/ 	.byte	0x3f
	.zero		1


	//   ....[51]....
        /*07c8*/ 	.word	0x000121b0
        /*07cc*/ 	.word	0x00000014
        /*07d0*/ 	.word	0x00029870
        /*07d4*/ 	.short	0x010a
        /*07d6*/ 	.byte	0x3f
	.zero		1


	//   ....[52]....
        /*07d8*/ 	.word	0x00012240
        /*07dc*/ 	.word	0x00000014
        /*07e0*/ 	.word	0x00029860
        /*07e4*/ 	.short	0x010a
        /*07e6*/ 	.byte	0x3f
	.zero		1


	//   ....[53]....
        /*07e8*/ 	.word	0x00012780
        /*07ec*/ 	.word	0x00000014
        /*07f0*/ 	.word	0x00029850
        /*07f4*/ 	.short	0x0101
        /*07f6*/ 	.byte	0x3f
	.zero		1


	//   ....[54]....
        /*07f8*/ 	.word	0x000127d0
        /*07fc*/ 	.word	0x00000000
        /*0800*/ 	.word	0x00000000
        /*0804*/ 	.short	0x0101
        /*0806*/ 	.byte	0x3f
	.zero		1


	//   ....[55]....
        /*0808*/ 	.word	0x00012ab0
        /*080c*/ 	.word	0x00000000
        /*0810*/ 	.word	0x00029820
        /*0814*/ 	.short	0x010a
        /*0816*/ 	.byte	0x3f
	.zero		1


	//   ....[56]....
        /*0818*/ 	.word	0x00012c90
        /*081c*/ 	.word	0x00000006
        /*0820*/ 	.word	0x00000000
        /*0824*/ 	.short	0x010a
        /*0826*/ 	.byte	0x3f
	.zero		1


	//   ....[57]....
        /*0828*/ 	.word	0x00012d00
        /*082c*/ 	.word	0x00000007
        /*0830*/ 	.word	0x00000000
        /*0834*/ 	.short	0x010a
        /*0836*/ 	.byte	0x3f
	.zero		1


	//   ....[58]....
        /*0838*/ 	.word	0x00012d60
        /*083c*/ 	.word	0x00000004
        /*0840*/ 	.word	0x00029860
        /*0844*/ 	.short	0x010a
        /*0846*/ 	.byte	0x3f
	.zero		1


	//   ....[59]....
        /*0848*/ 	.word	0x00012db0
        /*084c*/ 	.word	0x00000003
        /*0850*/ 	.word	0x00029860
        /*0854*/ 	.short	0x010a
        /*0856*/ 	.byte	0x3f
	.zero		1


	//   ....[60]....
        /*0858*/ 	.word	0x00012df0
        /*085c*/ 	.word	0x00000004
        /*0860*/ 	.word	0x00029880
        /*0864*/ 	.short	0x010a
        /*0866*/ 	.byte	0x3f
	.zero		1


	//   ....[61]....
        /*0868*/ 	.word	0x00012e10
        /*086c*/ 	.word	0x00000003
        /*0870*/ 	.word	0x00029880
        /*0874*/ 	.short	0x010a
        /*0876*/ 	.byte	0x3f
	.zero		1


	//   ....[62]....
        /*0878*/ 	.word	0x00012e80
        /*087c*/ 	.word	0x00000003
        /*0880*/ 	.word	0x00029800
        /*0884*/ 	.short	0x010a
        /*0886*/ 	.byte	0x3f
	.zero		1


	//   ....[63]....
        /*0888*/ 	.word	0x00012ed0
        /*088c*/ 	.word	0x00000002
        /*0890*/ 	.word	0x00029830
        /*0894*/ 	.short	0x010a
        /*0896*/ 	.byte	0x3f
	.zero		1


	//   ....[64]....
        /*0898*/ 	.word	0x00012f30
        /*089c*/ 	.word	0x00000007
        /*08a0*/ 	.word	0x00029830
        /*08a4*/ 	.short	0x010a
        /*08a6*/ 	.byte	0x3f
	.zero		1


	//   ....[65]....
        /*08a8*/ 	.word	0x00012f90
        /*08ac*/ 	.word	0x00000007
        /*08b0*/ 	.word	0x00029850
        /*08b4*/ 	.short	0x010a
        /*08b6*/ 	.byte	0x3f
	.zero		1


	//   ....[66]....
        /*08b8*/ 	.word	0x00012ff0
        /*08bc*/ 	.word	0x00000007
        /*08c0*/ 	.word	0x00029830
        /*08c4*/ 	.short	0x010a
        /*08c6*/ 	.byte	0x3f
	.zero		1


	//   ....[67]....
        /*08c8*/ 	.word	0x00013050
        /*08cc*/ 	.word	0x00000007
        /*08d0*/ 	.word	0x00029850
        /*08d4*/ 	.short	0x010a
        /*08d6*/ 	.byte	0x3f
	.zero		1


	//   ....[68]....
        /*08d8*/ 	.word	0x000130b0
        /*08dc*/ 	.word	0x00000005
        /*08e0*/ 	.word	0x00029850
        /*08e4*/ 	.short	0x010a
        /*08e6*/ 	.byte	0x3f
	.zero		1


	//   ....[69]....
        /*08e8*/ 	.word	0x00013200
        /*08ec*/ 	.word	0x00000002
        /*08f0*/ 	.word	0x00029880
        /*08f4*/ 	.short	0x010a
        /*08f6*/ 	.byte	0x3f
	.zero		1


	//   ....[70]....
        /*08f8*/ 	.word	0x00013250
        /*08fc*/ 	.word	0x00000002
        /*0900*/ 	.word	0x00029840
        /*0904*/ 	.short	0x010a
        /*0906*/ 	.byte	0x3f
	.zero		1


	//   ....[71]....
        /*0908*/ 	.word	0x000132b0
        /*090c*/ 	.word	0x00000003
        /*0910*/ 	.word	0x00029820
        /*0914*/ 	.short	0x010a
        /*0916*/ 	.byte	0x3f
	.zero		1


	//   ....[72]....
        /*0918*/ 	.word	0x00013300
        /*091c*/ 	.word	0x00000004
        /*0920*/ 	.word	0x00029880
        /*0924*/ 	.short	0x010a
        /*0926*/ 	.byte	0x3f
	.zero		1


	//   ....[73]....
        /*0928*/ 	.word	0x00013350
        /*092c*/ 	.word	0x00000004
        /*0930*/ 	.word	0x00029840
        /*0934*/ 	.short	0x010a
        /*0936*/ 	.byte	0x3f
	.zero		1


	//   ....[74]....
        /*0938*/ 	.word	0x000133b0
        /*093c*/ 	.word	0x00000003
        /*0940*/ 	.word	0x00029870
        /*0944*/ 	.short	0x010a
        /*0946*/ 	.byte	0x3f
	.zero		1


	//   ....[75]....
        /*0948*/ 	.word	0x00013410
        /*094c*/ 	.word	0x00000004
        /*0950*/ 	.word	0x00029860
        /*0954*/ 	.short	0x010a
        /*0956*/ 	.byte	0x3f
	.zero		1


	//   ....[76]....
        /*0958*/ 	.word	0x00013460
        /*095c*/ 	.word	0x00000014
        /*0960*/ 	.word	0x00029870
        /*0964*/ 	.short	0x010a
        /*0966*/ 	.byte	0x3f
	.zero		1


	//   ....[77]....
        /*0968*/ 	.word	0x000134b0
        /*096c*/ 	.word	0x00000014
        /*0970*/ 	.word	0x00029860
        /*0974*/ 	.short	0x010a
        /*0976*/ 	.byte	0x3f
	.zero		1


	//   ....[78]....
        /*0978*/ 	.word	0x00013500
        /*097c*/ 	.word	0x00000000
        /*0980*/ 	.word	0x00029820
        /*0984*/ 	.short	0x010a
        /*0986*/ 	.byte	0x3f
	.zero		1


	//   ....[79]....
        /*0988*/ 	.word	0x000136a0
        /*098c*/ 	.word	0x00000006
        /*0990*/ 	.word	0x00000000
        /*0994*/ 	.short	0x010a
        /*0996*/ 	.byte	0x3f
	.zero		1


	//   ....[80]....
        /*0998*/ 	.word	0x000136f0
        /*099c*/ 	.word	0x00000007
        /*09a0*/ 	.word	0x00000000
        /*09a4*/ 	.short	0x010a
        /*09a6*/ 	.byte	0x3f
	.zero		1


	//   ....[81]....
        /*09a8*/ 	.word	0x00013740
        /*09ac*/ 	.word	0x00000004
        /*09b0*/ 	.word	0x00029860
        /*09b4*/ 	.short	0x010a
        /*09b6*/ 	.byte	0x3f
	.zero		1


	//   ....[82]....
        /*09b8*/ 	.word	0x00013790
        /*09bc*/ 	.word	0x00000003
        /*09c0*/ 	.word	0x00029860
        /*09c4*/ 	.short	0x010a
        /*09c6*/ 	.byte	0x3f
	.zero		1


	//   ....[83]....
        /*09c8*/ 	.word	0x000137e0
        /*09cc*/ 	.word	0x00000004
        /*09d0*/ 	.word	0x00029880
        /*09d4*/ 	.short	0x010a
        /*09d6*/ 	.byte	0x3f
	.zero		1


	//----- nvinfo : EIATTR_NUM_MBARRIERS
	.align		4
.L_307:
        /*09d8*/ 	.byte	0x03, 0x38
        /*09da*/ 	.short	0x0016


	//----- nvinfo : EIATTR_EXIT_INSTR_OFFSETS
	.align		4
        /*09dc*/ 	.byte	0x04, 0x1c
        /*09de*/ 	.short	(.L_309 - .L_308)


	//   ....[0]....
.L_308:
        /*09e0*/ 	.word	0x00000a80


	//   ....[1]....
        /*09e4*/ 	.word	0x0000f650


	//   ....[2]....
        /*09e8*/ 	.word	0x00012e60


	//----- nvinfo : EIATTR_MAX_THREADS
	.align		4
.L_309:
        /*09ec*/ 	.byte	0x04, 0x05
        /*09ee*/ 	.short	(.L_311 - .L_310)
.L_310:
        /*09f0*/ 	.word	0x00000180
        /*09f4*/ 	.word	0x00000001
        /*09f8*/ 	.word	0x00000001


	//----- nvinfo : EIATTR_CRS_STACK_SIZE
	.align		4
.L_311:
        /*09fc*/ 	.byte	0x04, 0x1e
        /*09fe*/ 	.short	(.L_313 - .L_312)
.L_312:
        /*0a00*/ 	.word	0x00000000


	//----- nvinfo : EIATTR_CBANK_PARAM_SIZE
	.align		4
.L_313:
        /*0a04*/ 	.byte	0x03, 0x19
        /*0a06*/ 	.short	0x0bf0


	//----- nvinfo : EIATTR_PARAM_CBANK
	.align		4
        /*0a08*/ 	.byte	0x04, 0x0a
        /*0a0a*/ 	.short	(.L_315 - .L_314)
	.align		4
.L_314:
        /*0a0c*/ 	.word	index@(.nv.constant0._ZN7cutlass13device_kernelIN5flash11enable_sm90INS1_16FlashAttnFwdSm90INS1_25CollectiveMainloopFwdSm90ILi2EN4cute5tupleIJNS5_1CILi1EEES8_S8_EEENS6_IJNS7_ILi128EEENS7_ILi160EEENS7_ILi192EEEEEELi128ENS_12float_e4m3_tEfNS_4arch4Sm90ELb1ELb0ELb1ELb0ELb0ELb0ELb0ELb1ELb1ELb0ELb0ELb0EEENS1_21CollectiveEpilogueFwdINS6_IJSA_SA_SB_EEES9_NS_10bfloat16_tESG_Li256ELb0ELb0ELb0ELb1EEENS1_30DynamicPersistentTileSchedulerILi256ELi128ELb0ELb0ELb1EEEEEEEEEvNT_6ParamsE)
        /*0a10*/ 	.short	0x0210
        /*0a12*/ 	.short	0x0bf0


	//----- nvinfo : EIATTR_SW_WAR
	.align		4
.L_315:
        /*0a14*/ 	.byte	0x04, 0x36
        /*0a16*/ 	.short	(.L_317 - .L_316)
.L_316:
        /*0a18*/ 	.word	0x00000008
.L_317:


//--------------------- .nv.info._ZN7cutlass13device_kernelIN5flash11enable_sm90INS1_16FlashAttnFwdSm90INS1_25CollectiveMainloopFwdSm90ILi2EN4cute5tupleIJNS5_1CILi1EEES8_S8_EEENS6_IJNS7_ILi128EEENS7_ILi160EEENS7_ILi192EEEEEELi128ENS_12float_e4m3_tEfNS_4arch4Sm90ELb1ELb0ELb1ELb1ELb0ELb0ELb0ELb1ELb1ELb0ELb0ELb0EEENS1_21CollectiveEpilogueFwdINS6_IJSA_SA_SB_EEES9_NS_10bfloat16_tESG_Li256ELb1ELb0ELb0ELb1EEENS1_36VarlenDynamicPersistentTileSchedulerILi128ELi160ELi256ELi128ELb0ELb0ELb1ELb1ELb1ELb1EEEEEEEEEvNT_6ParamsE --------------------------
	.section	.nv.info._ZN7cutlass13device_kernelIN5flash11enable_sm90INS1_16FlashAttnFwdSm90INS1_25CollectiveMainloopFwdSm90ILi2EN4cute5tupleIJNS5_1CILi1EEES8_S8_EEENS6_IJNS7_ILi128EEENS7_ILi160EEENS7_ILi192EEEEEELi128ENS_12float_e4m3_tEfNS_4arch4Sm90ELb1ELb0ELb1ELb1ELb0ELb0ELb0ELb1ELb1ELb0ELb0ELb0EEENS1_21CollectiveEpilogueFwdINS6_IJSA_SA_SB_EEES9_NS_10bfloat16_tESG_Li256ELb1ELb0ELb0ELb1EEENS1_36VarlenDynamicPersistentTileSchedulerILi128ELi160ELi256ELi128ELb0ELb0ELb1ELb1ELb1ELb1EEEEEEEEEvNT_6ParamsE,"",@"SHT_CUDA_INFO"
	.sectionflags	@""
	.align	4


	//----- nvinfo : EIATTR_CUDA_API_VERSION
	.align		4
        /*0000*/ 	.byte	0x04, 0x37
        /*0002*/ 	.short	(.L_319 - .L_318)
.L_318:
        /*0004*/ 	.word	0x00000082


	//----- nvinfo : EIATTR_KPARAM_INFO
	.align		4
.L_319:
        /*0008*/ 	.byte	0x04, 0x17
        /*000a*/ 	.short	(.L_321 - .L_320)
.L_320:
        /*000c*/ 	.word	0x00000000
        /*0010*/ 	.short	0x0000
        /*0012*/ 	.short	0x0070
        /*0014*/ 	.byte	0x00, 0xf0, 0x01, 0x28


	//----- nvinfo : EIATTR_SPARSE_MMA_MASK
	.align		4
.L_321:
        /*0018*/ 	.byte	0x03, 0x50
        /*001a*/ 	.short	0x0000


	//----- nvinfo : EIATTR_MAXREG_COUNT
	.align		4
        /*001c*/ 	.byte	0x03, 0x1b
        /*001e*/ 	.short	0x00a8


	//----- nvinfo : EIATTR_NUM_BARRIERS
	.align		4
        /*0020*/ 	.byte	0x02, 0x4c
        /*0022*/ 	.byte	0x10
	.zero		1


	//----- nvinfo : EIATTR_EXTERNS
	.align		4
        /*0024*/ 	.byte	0x04, 0x0f
        /*0026*/ 	.short	(.L_323 - .L_322)


	//   ....[0]....
	.align		4
.L_322:
        /*0028*/ 	.word	index@(__assertfail)


	//----- nvinfo : EIATTR_ANNOTATIONS
	.align		4
.L_323:
        /*002c*/ 	.byte	0x04, 0x55
        /*002e*/ 	.short	(.L_325 - .L_324)


	//   ....[0]....
.L_324:
        /* <DEDUP_REMOVED lines=40> */


	//----- nvinfo : EIATTR_MERCURY_ISA_VERSION
	.align		4
.L_325:
        /*02a0*/ 	.byte	0x03, 0x5f
        /*02a2*/ 	.short	0x0101


	//----- nvinfo : EIATTR_UNUSED_LOAD_BYTE_OFFSET
	.align		4
        /*02a4*/ 	.byte	0x04, 0x44
        /*02a6*/ 	.short	(.L_327 - .L_326)


	//   ....[0]....
.L_326:
        /*02a8*/ 	.word	0x00000a70
        /*02ac*/ 	.word	0x0000fff0


	//   ....[1]....
        /*02b0*/ 	.word	0x0000de50
        /*02b4*/ 	.word	0x0000fff0


	//----- nvinfo : EIATTR_INT_WARP_WIDE_INSTR_OFFSETS
	.align		4
.L_327:
        /*02b8*/ 	.byte	0x04, 0x31
        /*02ba*/ 	.short	(.L_329 - .L_328)


	//   ....[0]....
.L_328:
        /*02bc*/ 	.word	0x00000160


	//   ....[1]....
        /*02c0*/ 	.word	0x000001a0


	//   ....[2]....
        /*02c4*/ 	.word	0x00000210


	//   ....[3]....
        /*02c8*/ 	.word	0x00011920


	//   ....[4]....
        /*02cc*/ 	.word	0x000119b0


	//   ....[5]....
        /*02d0*/ 	.word	0x00012130


	//   ....[6]....
        /*02d4*/ 	.word	0x00013c10


	//   ....[7]....
        /*02d8*/ 	.word	0x00013ca0


	//----- nvinfo : EIATTR_COOP_GROUP_MASK_REGIDS
	.align		4
.L_329:
        /*02dc*/ 	.byte	0x04, 0x29
        /*02de*/ 	.short	(.L_331 - .L_330)


	//   ....[0]....
.L_330:
        /*02e0*/ 	.word	0xffffffff


	//   ....[1]....
        /*02e4*/ 	.word	0xffffffff


	//   ....[2]....
        /*02e8*/ 	.word	0xffffffff


	//   ....[3]....
        /*02ec*/ 	.word	0xffffffff


	//   ....[4]....
        /*02f0*/ 	.word	0xffffffff


	//   ....[5]....
        /*02f4*/ 	.word	0xffffffff


	//   ....[6]....
        /*02f8*/ 	.word	0xffffffff


	//   ....[7]....
        /*02fc*/ 	.word	0xffffffff


	//   ....[8]....
        /*0300*/ 	.word	0xffffffff


	//   ....[9]....
        /*0304*/ 	.word	0xffffffff


	//   ....[10]....
        /*0308*/ 	.word	0xffffffff


	//   ....[11]....
        /*030c*/ 	.word	0xffffffff


	//   ....[12]....
        /*0310*/ 	.word	0xffffffff


	//   ....[13]....
        /*0314*/ 	.word	0xffffffff


	//   ....[14]....
        /*0318*/ 	.word	0xffffffff


	//   ....[15]....
        /*031c*/ 	.word	0xffffffff


	//   ....[16]....
        /*0320*/ 	.word	0xffffffff


	//   ....[17]....
        /*0324*/ 	.word	0xffffffff


	//   ....[18]....
        /*0328*/ 	.word	0xffffffff


	//   ....[19]....
        /*032c*/ 	.word	0xffffffff


	//   ....[20]....
        /*0330*/ 	.word	0xffffffff


	//   ....[21]....
        /*0334*/ 	.word	0xffffffff


	//   ....[22]....
        /*0338*/ 	.word	0xffffffff


	//   ....[23]....
        /*033c*/ 	.word	0xffffffff


	//   ....[24]....
        /*0340*/ 	.word	0xffffffff


	//   ....[25]....
        /*0344*/ 	.word	0xffffffff


	//   ....[26]....
        /*0348*/ 	.word	0xffffffff


	//   ....[27]....
        /*034c*/ 	.word	0xffffffff


	//   ....[28]....
        /*0350*/ 	.word	0xffffffff


	//   ....[29]....
        /*0354*/ 	.word	0xffffffff


	//   ....[30]....
        /*0358*/ 	.word	0xffffffff


	//   ....[31]....
        /*035c*/ 	.word	0xffffffff


	//   ....[32]....
        /*0360*/ 	.word	0xffffffff


	//   ....[33]....
        /*0364*/ 	.word	0xffffffff


	//   ....[34]....
        /*0368*/ 	.word	0xffffffff


	//   ....[35]....
        /*036c*/ 	.word	0xffffffff


	//   ....[36]....
        /*0370*/ 	.word	0xffffffff


	//   ....[37]....
        /*0374*/ 	.word	0xffffffff


	//   ....[38]....
        /*0378*/ 	.word	0xffffffff


	//   ....[39]....
        /*037c*/ 	.word	0xffffffff


	//   ....[40]....
        /*0380*/ 	.word	0xffffffff


	//   ....[41]....
        /*0384*/ 	.word	0xffffffff


	//   ....[42]....
        /*0388*/ 	.word	0xffffffff


	//   ....[43]....
        /*038c*/ 	.word	0xffffffff


	//   ....[44]....
        /*0390*/ 	.word	0xffffffff


	//   ....[45]....
        /*0394*/ 	.word	0xffffffff


	//   ....[46]....
        /*0398*/ 	.word	0xffffffff


	//   ....[47]....
        /*039c*/ 	.word	0xffffffff


	//   ....[48]....
        /*03a0*/ 	.word	0xffffffff


	//   ....[49]....
        /*03a4*/ 	.word	0xffffffff


	//   ....[50]....
        /*03a8*/ 	.word	0xffffffff


	//   ....[51]....
        /*03ac*/ 	.word	0xffffffff


	//   ....[52]....
        /*03b0*/ 	.word	0xffffffff


	//   ....[53]....
        /*03b4*/ 	.word	0xffffffff


	//   ....[54]....
        /*03b8*/ 	.word	0xffffffff


	//   ....[55]....
        /*03bc*/ 	.word	0xffffffff


	//   ....[56]....
        /*03c0*/ 	.word	0xffffffff


	//   ....[57]....
        /*03c4*/ 	.word	0xffffffff


	//   ....[58]....
        /*03c8*/ 	.word	0xffffffff


	//   ....[59]....
        /*03cc*/ 	.word	0xffffffff


	//   ....[60]....
        /*03d0*/ 	.word	0xffffffff


	//   ....[61]....
        /*03d4*/ 	.word	0xffffffff


	//   ....[62]....
        /*03d8*/ 	.word	0xffffffff


	//   ....[63]....
        /*03dc*/ 	.word	0xffffffff


	//   ....[64]....
        /*03e0*/ 	.word	0xffffffff


	//   ....[65]....
        /*03e4*/ 	.word	0xffffffff


	//   ....[66]....
        /*03e8*/ 	.word	0xffffffff


	//   ....[67]....
        /*03ec*/ 	.word	0xffffffff


	//   ....[68]....
        /*03f0*/ 	.word	0xffffffff


	//   ....[69]....
        /*03f4*/ 	.word	0xffffffff


	//   ....[70]....
        /*03f8*/ 	.word	0xffffffff


	//   ....[71]....
        /*03fc*/ 	.word	0xffffffff


	//   ....[72]....
        /*0400*/ 	.word	0xffffffff


	//   ....[73]....
        /*0404*/ 	.word	0xffffffff


	//   ....[74]....
        /*0408*/ 	.word	0xffffffff


	//   ....[75]....
        /*040c*/ 	.word	0xffffffff


	//   ....[76]....
        /*0410*/ 	.word	0xffffffff


	//   ....[77]....
        /*0414*/ 	.word	0xffffffff


	//   ....[78]....
        /*0418*/ 	.word	0xffffffff


	//   ....[79]....
        /*041c*/ 	.word	0xffffffff


	//   ....[80]....
        /*0420*/ 	.word	0xffffffff


	//   ....[81]....
        /*0424*/ 	.word	0xffffffff


	//   ....[82]....
        /*0428*/ 	.word	0xffffffff


	//   ....[83]....
        /*042c*/ 	.word	0xffffffff


	//   ....[84]....
        /*0430*/ 	.word	0xffffffff


	//   ....[85]....
        /*0434*/ 	.word	0xffffffff


	//   ....[86]....
        /*0438*/ 	.word	0xffffffff


	//   ....[87]....
        /*043c*/ 	.word	0xffffffff


	//   ....[88]....
        /*0440*/ 	.word	0xffffffff


	//   ....[89]....
        /*0444*/ 	.word	0xffffffff


	//   ....[90]....
        /*0448*/ 	.word	0xffffffff


	//   ....[91]....
        /*044c*/ 	.word	0x0500000f


	//   ....[92]....
        /*0450*/ 	.word	0x0500000f


	//----- nvinfo : EIATTR_COOP_GROUP_INSTR_OFFSETS
	.align		4
.L_331:
        /*0454*/ 	.byte	0x04, 0x28
        /*0456*/ 	.short	(.L_333 - .L_332)


	//   ....[0]....
.L_332:
        /*0458*/ 	.word	0x00000070


	//   ....[1]....
        /*045c*/ 	.word	0x00000170


	//   ....[2]....
        /*0460*/ 	.word	0x000001c0


	//   ....[3]....
        /*0464*/ 	.word	0x000003f0


	//   ....[4]....
        /*0468*/ 	.word	0x00000550


	//   ....[5]....
        /*046c*/ 	.word	0x00000670


	//   ....[6]....
        /*0470*/ 	.word	0x000007d0


	//   ....[7]....
        /*0474*/ 	.word	0x000015c0


	//   ....[8]....
        /*0478*/ 	.word	0x00003970


	//   ....[9]....
        /*047c*/ 	.word	0x00003a50


	//   ....[10]....
        /*0480*/ 	.word	0x00004610


	//   ....[11]....
        /*0484*/ 	.word	0x00004690


	//   ....[12]....
        /*0488*/ 	.word	0x000079a0


	//   ....[13]....
        /*048c*/ 	.word	0x00007b00


	//   ....[14]....
        /*0490*/ 	.word	0x00008780


	//   ....[15]....
        /*0494*/ 	.word	0x000087e0


	//   ....[16]....
        /*0498*/ 	.word	0x0000bb00


	//   ....[17]....
        /*049c*/ 	.word	0x0000bb50


	//   ....[18]....
        /*04a0*/ 	.word	0x0000bb70


	//   ....[19]....
        /*04a4*/ 	.word	0x0000bb90


	//   ....[20]....
        /*04a8*/ 	.word	0x0000d6d0


	//   ....[21]....
        /*04ac*/ 	.word	0x0000d6e0


	//   ....[22]....
        /*04b0*/ 	.word	0x0000d760


	//   ....[23]....
        /*04b4*/ 	.word	0x0000d770


	//   ....[24]....
        /*04b8*/ 	.word	0x0000e6f0


	//   ....[25]....
        /*04bc*/ 	.word	0x0000e700


	//   ....[26]....
        /*04c0*/ 	.word	0x0000e710


	//   ....[27]....
        /*04c4*/ 	.word	0x0000e720


	//   ....[28]....
        /*04c8*/ 	.word	0x0000e730


	//   ....[29]....
        /*04cc*/ 	.word	0x0000e740


	//   ....[30]....
        /*04d0*/ 	.word	0x0000e750


	//   ....[31]....
        /*04d4*/ 	.word	0x0000e760


	//   ....[32]....
        /*04d8*/ 	.word	0x0000e790


	//   ....[33]....
        /*04dc*/ 	.word	0x0000e7a0


	//   ....[34]....
        /*04e0*/ 	.word	0x0000e7d0


	//   ....[35]....
        /*04e4*/ 	.word	0x0000e7e0


	//   ....[36]....
        /*04e8*/ 	.word	0x0000e840


	//   ....[37]....
        /*04ec*/ 	.word	0x0000e850


	//   ....[38]....
        /*04f0*/ 	.word	0x0000e860


	//   ....[39]....
        /*04f4*/ 	.word	0x0000e890


	//   ....[40]....
        /*04f8*/ 	.word	0x0000e8c0


	//   ....[41]....
        /*04fc*/ 	.word	0x0000e8d0


	//   ....[42]....
        /*0500*/ 	.word	0x0000e8e0


	//   ....[43]....
        /*0504*/ 	.word	0x0000e8f0


	//   ....[44]....
        /*0508*/ 	.word	0x0000e920


	//   ....[45]....
        /*050c*/ 	.word	0x0000e930


	//   ....[46]....
        /*0510*/ 	.word	0x0000e940


	//   ....[47]....
        /*0514*/ 	.word	0x0000e950


	//   ....[48]....
        /*0518*/ 	.word	0x0000e960


	//   ....[49]....
        /*051c*/ 	.word	0x0000e970


	//   ....[50]....
        /*0520*/ 	.word	0x0000e980


	//   ....[51]....
        /*0524*/ 	.word	0x0000e990


	//   ....[52]....
        /*0528*/ 	.word	0x0000e9a0


	//   ....[53]....
        /*052c*/ 	.word	0x0000e9b0


	//   ....[54]....
        /*0530*/ 	.word	0x0000e9d0


	//   ....[55]....
        /*0534*/ 	.word	0x0000ea00


	//   ....[56]....
        /*0538*/ 	.word	0x000104a0


	//   ....[57]....
        /*053c*/ 	.word	0x00010680


	//   ....[58]....
        /*0540*/ 	.word	0x000106b0


	//   ....[59]....
        /*0544*/ 	.word	0x000106e0


	//   ....[60]....
        /*0548*/ 	.word	0x00010720


	//   ....[61]....
        /*054c*/ 	.word	0x00010750


	//   ....[62]....
        /*0550*/ 	.word	0x00010790


	//   ....[63]....
        /*0554*/ 	.word	0x00010920


	//   ....[64]....
        /*0558*/ 	.word	0x00010950


	//   ....[65]....
        /*055c*/ 	.word	0x00010980


	//   ....[66]....
        /*0560*/ 	.word	0x000109b0


	//   ....[67]....
        /*0564*/ 	.word	0x000109e0


	//   ....[68]....
        /*0568*/ 	.word	0x00010a20


	//   ....[69]....
        /*056c*/ 	.word	0x00010ac0


	//   ....[70]....
        /*0570*/ 	.word	0x00010b50


	//   ....[71]....
        /*0574*/ 	.word	0x00010c00


	//   ....[72]....
        /*0578*/ 	.word	0x00012270


	//   ....[73]....
        /*057c*/ 	.word	0x00014650


	//   ....[74]....
        /*0580*/ 	.word	0x00014680


	//   ....[75]....
        /*0584*/ 	.word	0x000146b0


	//   ....[76]....
        /*0588*/ 	.word	0x000146e0


	//   ....[77]....
        /*058c*/ 	.word	0x00014710


	//   ....[78]....
        /*0590*/ 	.word	0x00014720


	//   ....[79]....
        /*0594*/ 	.word	0x00014750


	//   ....[80]....
        /*0598*/ 	.word	0x00014760


	//   ....[81]....
        /*059c*/ 	.word	0x000148a0


	//   ....[82]....
        /*05a0*/ 	.word	0x000148d0


	//   ....[83]....
        /*05a4*/ 	.word	0x00014900


	//   ....[84]....
        /*05a8*/ 	.word	0x00014930


	//   ....[85]....
        /*05ac*/ 	.word	0x00014960


	//   ....[86]....
        /*05b0*/ 	.word	0x000149a0


	//   ....[87]....
        /*05b4*/ 	.word	0x00014a30


	//   ....[88]....
        /*05b8*/ 	.word	0x00014ad0


	//   ....[89]....
        /*05bc*/ 	.word	0x00014b30


	//   ....[90]....
        /*05c0*/ 	.word	0x000151d0


	//   ....[91]....
        /*05c4*/ 	.word	0x000157d0


	//   ....[92]....
        /*05c8*/ 	.word	0x00015c60


	//----- nvinfo : EIATTR_REG_RECONFIG
	.align		4
.L_333:
        /*05cc*/ 	.byte	0x01, 0x54
	.zero		2


	//----- nvinfo : EIATTR_SYSCALL_OFFSETS
	.align		4
        /*05d0*/ 	.byte	0x04, 0x46
        /*05d2*/ 	.short	(.L_335 - .L_334)


	//   ....[0]....
.L_334:
        /*05d4*/ 	.word	0x000017a0


	//   ....[1]....
        /*05d8*/ 	.word	0x00011b50


	//   ....[2]....
        /*05dc*/ 	.word	0x00011c90


	//   ....[3]....
        /*05e0*/ 	.word	0x00011dd0


	//   ....[4]....
        /*05e4*/ 	.word	0x00011ef0


	//----- nvinfo : EIATTR_MBARRIER_INSTR_OFFSETS
	.align		4
.L_335:
        /*05e8*/ 	.byte	0x04, 0x39
        /*05ea*/ 	.short	(.L_337 - .L_336)


	//   ....[0]....
.L_336:
        /*05ec*/ 	.word	0x000002a0
        /*05f0*/ 	.word	0x000000ff
        /*05f4*/ 	.word	0x00029800
        /*05f8*/ 	.short	0x0100
        /*05fa*/ 	.byte	0x08
	.zero		1


	//   ....[1]....
        /*05fc*/ 	.word	0x000002b0
        /*0600*/ 	.word	0x000000ff
        /*0604*/ 	.word	0x00029820
        /*0608*/ 	.short	0x0100
        /*060a*/ 	.byte	0x08
	.zero		1


	//   ....[2]....
        /*060c*/ 	.word	0x000003a0
        /*0610*/ 	.word	0x000000ff
        /*0614*/ 	.word	0x00029830
        /*0618*/ 	.short	0x0100
        /*061a*/ 	.byte	0x08
	.zero		1


	//   ....[3]....
        /*061c*/ 	.word	0x000003b0
        /*0620*/ 	.word	0x000000ff
        /*0624*/ 	.word	0x00029840
        /*0628*/ 	.short	0x0100
        /*062a*/ 	.byte	0x08
	.zero		1


	//   ....[4]....
        /*062c*/ 	.word	0x000003c0
        /*0630*/ 	.word	0x000000ff
        /*0634*/ 	.word	0x00029838
        /*0638*/ 	.short	0x0100
        /*063a*/ 	.byte	0x08
	.zero		1


	//   ....[5]....
        /*063c*/ 	.word	0x000003d0
        /*0640*/ 	.word	0x000000ff
        /*0644*/ 	.word	0x00029848
        /*0648*/ 	.short	0x0100
        /*064a*/ 	.byte	0x08
	.zero		1


	//   ....[6]....
        /*064c*/ 	.word	0x00000500
        /*0650*/ 	.word	0x000000ff
        /*0654*/ 	.word	0x00029850
        /*0658*/ 	.short	0x0100
        /*065a*/ 	.byte	0x08
	.zero		1


	//   ....[7]....
        /*065c*/ 	.word	0x00000510
        /*0660*/ 	.word	0x000000ff
        /*0664*/ 	.word	0x00029860
        /*0668*/ 	.short	0x0100
        /*066a*/ 	.byte	0x08
	.zero		1


	//   ....[8]....
        /*066c*/ 	.word	0x00000520
        /*0670*/ 	.word	0x000000ff
        /*0674*/ 	.word	0x00029858
        /*0678*/ 	.short	0x0100
        /*067a*/ 	.byte	0x08
	.zero		1


	//   ....[9]....
        /*067c*/ 	.word	0x00000530
        /*0680*/ 	.word	0x000000ff
        /*0684*/ 	.word	0x00029868
        /*0688*/ 	.short	0x0100
        /*068a*/ 	.byte	0x08
	.zero		1


	//   ....[10]....
        /*068c*/ 	.word	0x00000620
        /*0690*/ 	.word	0x000000ff
        /*0694*/ 	.word	0x00029870
        /*0698*/ 	.short	0x0100
        /*069a*/ 	.byte	0x06
	.zero		1


	//   ....[11]....
        /*069c*/ 	.word	0x00000630
        /*06a0*/ 	.word	0x000000ff
        /*06a4*/ 	.word	0x00029880
        /*06a8*/ 	.short	0x0100
        /*06aa*/ 	.byte	0x06
	.zero		1


	//   ....[12]....
        /*06ac*/ 	.word	0x00000640
        /*06b0*/ 	.word	0x000000ff
        /*06b4*/ 	.word	0x00029878
        /*06b8*/ 	.short	0x0100
        /*06ba*/ 	.byte	0x06
	.zero		1


	//   ....[13]....
        /*06bc*/ 	.word	0x00000650
        /*06c0*/ 	.word	0x000000ff
        /*06c4*/ 	.word	0x00029888
        /*06c8*/ 	.short	0x0100
        /*06ca*/ 	.byte	0x06
	.zero		1


	//   ....[14]....
        /*06cc*/ 	.word	0x00000780
        /*06d0*/ 	.word	0x000000ff
        /*06d4*/ 	.word	0x00029890
        /*06d8*/ 	.short	0x0100
        /*06da*/ 	.byte	0x08
	.zero		1


	//   ....[15]....
        /*06dc*/ 	.word	0x00000790
        /*06e0*/ 	.word	0x000000ff
        /*06e4*/ 	.word	0x000298a0
        /*06e8*/ 	.short	0x0100
        /*06ea*/ 	.byte	0x08
	.zero		1


	//   ....[16]....
        /*06ec*/ 	.word	0x000007a0
        /*06f0*/ 	.word	0x000000ff
        /*06f4*/ 	.word	0x00029898
        /*06f8*/ 	.short	0x0100
        /*06fa*/ 	.byte	0x08
	.zero		1


	//   ....[17]....
        /*06fc*/ 	.word	0x000007b0
        /*0700*/ 	.word	0x000000ff
        /*0704*/ 	.word	0x000298a8
        /*0708*/ 	.short	0x0100
        /*070a*/ 	.byte	0x08
	.zero		1


	//   ....[18]....
        /*070c*/ 	.word	0x000008e0
        /*0710*/ 	.word	0x000000ff
        /*0714*/ 	.word	0x000298b0
        /*0718*/ 	.short	0x0100
        /*071a*/ 	.byte	0x08
	.zero		1


	//   ....[19]....
        /*071c*/ 	.word	0x000008f0
        /*0720*/ 	.word	0x000000ff
        /*0724*/ 	.word	0x000298c0
        /*0728*/ 	.short	0x0100
        /*072a*/ 	.byte	0x08
	.zero		1


	//   ....[20]....
        /*072c*/ 	.word	0x00000900
        /*0730*/ 	.word	0x000000ff
        /*0734*/ 	.word	0x000298b8
        /*0738*/ 	.short	0x0100
        /*073a*/ 	.byte	0x08
	.zero		1


	//   ....[21]....
        /*073c*/ 	.word	0x00000910
        /*0740*/ 	.word	0x000000ff
        /*0744*/ 	.word	0x000298c8
        /*0748*/ 	.short	0x0100
        /*074a*/ 	.byte	0x08
	.zero		1


	//   ....[22]....
        /*074c*/ 	.word	0x00001ad0
        /*0750*/ 	.word	0x000000ff
        /*0754*/ 	.word	0x00029800
        /*0758*/ 	.short	0x010a
        /*075a*/ 	.byte	0x29
	.zero		1


	//   ....[23]....
        /*075c*/ 	.word	0x00001b70
        /*0760*/ 	.word	0x00000002
        /*0764*/ 	.word	0x00029830
        /*0768*/ 	.short	0x010a
        /*076a*/ 	.byte	0x3f
	.zero		1


	//   ....[24]....
        /*076c*/ 	.word	0x00001be0
        /*0770*/ 	.word	0x00000002
        /*0774*/ 	.word	0x00029830
        /*0778*/ 	.short	0x010a
        /*077a*/ 	.byte	0x3f
	.zero		1


	//   ....[25]....
        /*077c*/ 	.word	0x000034c0
        /*0780*/ 	.word	0x00000002
        /*0784*/ 	.word	0x00000000
        /*0788*/ 	.short	0x0101
        /*078a*/ 	.byte	0x3f
	.zero		1


	//   ....[26]....
        /*078c*/ 	.word	0x00005c00
        /*0790*/ 	.word	0x000000ff
        /*0794*/ 	.word	0x00029830
        /*0798*/ 	.short	0x010a
        /*079a*/ 	.byte	0x06
	.zero		1


	//   ....[27]....
        /*079c*/ 	.word	0x00005c40
        /*07a0*/ 	.word	0x000000ff
        /*07a4*/ 	.word	0x00029830
        /*07a8*/ 	.short	0x010a
        /*07aa*/ 	.byte	0x06
	.zero		1


	//   ....[28]....
        /*07ac*/ 	.word	0x00006860
        /*07b0*/ 	.word	0x000000ff
        /*07b4*/ 	.word	0x00029850
        /*07b8*/ 	.short	0x010a
        /*07ba*/ 	.byte	0x06
	.zero		1


	//   ....[29]....
        /*07bc*/ 	.word	0x000068a0
        /*07c0*/ 	.word	0x000000ff
        /*07c4*/ 	.word	0x00029850
        /*07c8*/ 	.short	0x010a
        /*07ca*/ 	.byte	0x06
	.zero		1


	//   ....[30]....
        /*07cc*/ 	.word	0x000093e0
        /*07d0*/ 	.word	0x00000002
        /*07d4*/ 	.word	0x00000000
        /*07d8*/ 	.short	0x0101
        /*07da*/ 	.byte	0x3f
	.zero		1


	//   ....[31]....
        /*07dc*/ 	.word	0x00009660
        /*07e0*/ 	.word	0x000000ff
        /*07e4*/ 	.word	0x00000000
        /*07e8*/ 	.short	0x0101
        /*07ea*/ 	.byte	0x06
	.zero		1


	//   ....[32]....
        /*07ec*/ 	.word	0x00009da0
        /*07f0*/ 	.word	0x000000ff
        /*07f4*/ 	.word	0x00029830
        /*07f8*/ 	.short	0x010a
        /*07fa*/ 	.byte	0x06
	.zero		1


	//   ....[33]....
        /*07fc*/ 	.word	0x00009de0
        /*0800*/ 	.word	0x000000ff
        /*0804*/ 	.word	0x00029830
        /*0808*/ 	.short	0x010a
        /*080a*/ 	.byte	0x06
	.zero		1


	//   ....[34]....
        /*080c*/ 	.word	0x0000aa00
        /*0810*/ 	.word	0x000000ff
        /*0814*/ 	.word	0x00029850
        /*0818*/ 	.short	0x010a
        /*081a*/ 	.byte	0x06
	.zero		1


	//   ....[35]....
        /*081c*/ 	.word	0x0000aa40
        /*0820*/ 	.word	0x000000ff
        /*0824*/ 	.word	0x00029850
        /*0828*/ 	.short	0x010a
        /*082a*/ 	.byte	0x06
	.zero		1


	//   ....[36]....
        /*082c*/ 	.word	0x0000cb10
        /*0830*/ 	.word	0x00000002
        /*0834*/ 	.word	0x00000000
        /*0838*/ 	.short	0x0101
        /*083a*/ 	.byte	0x3f
	.zero		1


	//   ....[37]....
        /*083c*/ 	.word	0x0000cd00
        /*0840*/ 	.word	0x000000ff
        /*0844*/ 	.word	0x00000000
        /*0848*/ 	.short	0x0101
        /*084a*/ 	.byte	0x06
	.zero		1


	//   ....[38]....
        /*084c*/ 	.word	0x0000d390
        /*0850*/ 	.word	0x000000ff
        /*0854*/ 	.word	0x00029850
        /*0858*/ 	.short	0x010a
        /*085a*/ 	.byte	0x09
	.zero		1


	//   ....[39]....
        /*085c*/ 	.word	0x0000d3d0
        /*0860*/ 	.word	0x000000ff
        /*0864*/ 	.word	0x00029850
        /*0868*/ 	.short	0x010a
        /*086a*/ 	.byte	0x09
	.zero		1


	//   ....[40]....
        /*086c*/ 	.word	0x0000db00
        /*0870*/ 	.word	0x000000ff
        /*0874*/ 	.word	0x00000000
        /*0878*/ 	.short	0x0101
        /*087a*/ 	.byte	0x04
	.zero		1


	//   ....[41]....
        /*087c*/ 	.word	0x0000f420
        /*0880*/ 	.word	0x00000003
        /*0884*/ 	.word	0x00000000
        /*0888*/ 	.short	0x0101
        /*088a*/ 	.byte	0x3f
	.zero		1


	//   ....[42]....
        /*088c*/ 	.word	0x000124a0
        /*0890*/ 	.word	0x00000003
        /*0894*/ 	.word	0x00029880
        /*0898*/ 	.short	0x010a
        /*089a*/ 	.byte	0x3f
	.zero		1


	//   ....[43]....
        /*089c*/ 	.word	0x00012660
        /*08a0*/ 	.word	0x00000003
        /*08a4*/ 	.word	0x00029840
        /*08a8*/ 	.short	0x010a
        /*08aa*/ 	.byte	0x3f
	.zero		1


	//   ....[44]....
        /*08ac*/ 	.word	0x00012b40
        /*08b0*/ 	.word	0x000000ff
        /*08b4*/ 	.word	0x00029820
        /*08b8*/ 	.short	0x010a
        /*08ba*/ 	.byte	0x29
	.zero		1


	//   ....[45]....
        /*08bc*/ 	.word	0x00012e10
        /*08c0*/ 	.word	0x00000004
        /*08c4*/ 	.word	0x00029880
        /*08c8*/ 	.short	0x010a
        /*08ca*/ 	.byte	0x3f
	.zero		1


	//   ....[46]....
        /*08cc*/ 	.word	0x00013090
        /*08d0*/ 	.word	0x00000004
        /*08d4*/ 	.word	0x00029840
        /*08d8*/ 	.short	0x010a
        /*08da*/ 	.byte	0x3f
	.zero		1


	//   ....[47]....
        /*08dc*/ 	.word	0x000135a0
        /*08e0*/ 	.word	0x00000003
        /*08e4*/ 	.word	0x00029870
        /*08e8*/ 	.short	0x010a
        /*08ea*/ 	.byte	0x3f
	.zero		1


	//   ....[48]....
        /*08ec*/ 	.word	0x00013610
        /*08f0*/ 	.word	0x00000002
        /*08f4*/ 	.word	0x00029860
        /*08f8*/ 	.short	0x010a
        /*08fa*/ 	.byte	0x3f
	.zero		1


	//   ....[49]....
        /*08fc*/ 	.word	0x00013b80
        /*0900*/ 	.word	0x00000003
        /*0904*/ 	.word	0x00029850
        /*0908*/ 	.short	0x0101
        /*090a*/ 	.byte	0x3f
	.zero		1


	//   ....[50]....
        /*090c*/ 	.word	0x00013bc0
        /*0910*/ 	.word	0x00000002
        /*0914*/ 	.word	0x00000000
        /*0918*/ 	.short	0x0101
        /*091a*/ 	.byte	0x3f
	.zero		1


	//   ....[51]....
        /*091c*/ 	.word	0x00013d80
        /*0920*/ 	.word	0x00000014
        /*0924*/ 	.word	0x00029870
        /*0928*/ 	.short	0x010a
        /*092a*/ 	.byte	0x3f
	.zero		1


	//   ....[52]....
        /*092c*/ 	.word	0x00013e10
        /*0930*/ 	.word	0x00000014
        /*0934*/ 	.word	0x00029860
        /*0938*/ 	.short	0x010a
        /*093a*/ 	.byte	0x3f
	.zero		1


	//   ....[53]....
        /*093c*/ 	.word	0x00014350
        /*0940*/ 	.word	0x00000014
        /*0944*/ 	.word	0x00029850
        /*0948*/ 	.short	0x0101
        /*094a*/ 	.byte	0x3f
	.zero		1


	//   ....[54]....
        /*094c*/ 	.word	0x000143a0
        /*0950*/ 	.word	0x00000000
        /*0954*/ 	.word	0x00000000
        /*0958*/ 	.short	0x0101
        /*095a*/ 	.byte	0x3f
	.zero		1


	//   ....[55]....
        /*095c*/ 	.word	0x00015150
        /*0960*/ 	.word	0x00000000
        /*0964*/ 	.word	0x00029820
        /*0968*/ 	.short	0x010a
        /*096a*/ 	.byte	0x3f
	.zero		1


	//   ....[56]....
        /*096c*/ 	.word	0x00015310
        /*0970*/ 	.word	0x00000006
        /*0974*/ 	.word	0x00000000
        /*0978*/ 	.short	0x010a
        /*097a*/ 	.byte	0x3f
	.zero		1


	//   ....[57]....
        /*097c*/ 	.word	0x00015380
        /*0980*/ 	.word	0x00000007
        /*0984*/ 	.word	0x00000000
        /*0988*/ 	.short	0x010a
        /*098a*/ 	.byte	0x3f
	.zero		1


	//   ....[58]....
        /*098c*/ 	.word	0x000153e0
        /*0990*/ 	.word	0x00000004
        /*0994*/ 	.word	0x00029860
        /*0998*/ 	.short	0x010a
        /*099a*/ 	.byte	0x3f
	.zero		1


	//   ....[59]....
        /*099c*/ 	.word	0x00015430
        /*09a0*/ 	.word	0x00000003
        /*09a4*/ 	.word	0x00029860
        /*09a8*/ 	.short	0x010a
        /*09aa*/ 	.byte	0x3f
	.zero		1


	//   ....[60]....
        /*09ac*/ 	.word	0x00015470
        /*09b0*/ 	.word	0x00000004
        /*09b4*/ 	.word	0x00029880
        /*09b8*/ 	.short	0x010a
        /*09ba*/ 	.byte	0x3f
	.zero		1


	//   ....[61]....
        /*09bc*/ 	.word	0x00015490
        /*09c0*/ 	.word	0x00000003
        /*09c4*/ 	.word	0x00029880
        /*09c8*/ 	.short	0x010a
        /*09ca*/ 	.byte	0x3f
	.zero		1


	//   ....[62]....
        /*09cc*/ 	.word	0x00015500
        /*09d0*/ 	.word	0x00000003
        /*09d4*/ 	.word	0x00029800
        /*09d8*/ 	.short	0x010a
        /*09da*/ 	.byte	0x3f
	.zero		1


	//   ....[63]....
        /*09dc*/ 	.word	0x00015550
        /*09e0*/ 	.word	0x00000002
        /*09e4*/ 	.word	0x00029830
        /*09e8*/ 	.short	0x010a
        /*09ea*/ 	.byte	0x3f
	.zero		1


	//   ....[64]....
        /*09ec*/ 	.word	0x000155b0
        /*09f0*/ 	.word	0x00000007
        /*09f4*/ 	.word	0x00029830
        /*09f8*/ 	.short	0x010a
        /*09fa*/ 	.byte	0x3f
	.zero		1


	//   ....[65]....
        /*09fc*/ 	.word	0x00015610
        /*0a00*/ 	.word	0x00000007
        /*0a04*/ 	.word	0x00029850
        /*0a08*/ 	.short	0x010a
        /*0a0a*/ 	.byte	0x3f
	.zero		1


	//   ....[66]....
        /*0a0c*/ 	.word	0x00015670
        /*0a10*/ 	.word	0x00000007
        /*0a14*/ 	.word	0x00029830
        /*0a18*/ 	.short	0x010a
        /*0a1a*/ 	.byte	0x3f
	.zero		1


	//   ....[67]....
        /*0a1c*/ 	.word	0x000156d0
        /*0a20*/ 	.word	0x00000007
        /*0a24*/ 	.word	0x00029850
        /*0a28*/ 	.short	0x010a
        /*0a2a*/ 	.byte	0x3f
	.zero		1


	//   ....[68]....
        /*0a2c*/ 	.word	0x00015730
        /*0a30*/ 	.word	0x00000005
        /*0a34*/ 	.word	0x00029850
        /*0a38*/ 	.short	0x010a
        /*0a3a*/ 	.byte	0x3f
	.zero		1


	//   ....[69]....
        /*0a3c*/ 	.word	0x00015880
        /*0a40*/ 	.word	0x00000003
        /*0a44*/ 	.word	0x00029880
        /*0a48*/ 	.short	0x010a
        /*0a4a*/ 	.byte	0x3f
	.zero		1


	//   ....[70]....
        /*0a4c*/ 	.word	0x000158d0
        /*0a50*/ 	.word	0x00000003
        /*0a54*/ 	.word	0x00029840
        /*0a58*/ 	.short	0x010a
        /*0a5a*/ 	.byte	0x3f
	.zero		1


	//   ....[71]....
        /*0a5c*/ 	.word	0x00015930
        /*0a60*/ 	.word	0x00000003
        /*0a64*/ 	.word	0x00029820
        /*0a68*/ 	.short	0x010a
        /*0a6a*/ 	.byte	0x3f
	.zero		1


	//   ....[72]....
        /*0a6c*/ 	.word	0x00015980
        /*0a70*/ 	.word	0x00000004
        /*0a74*/ 	.word	0x00029880
        /*0a78*/ 	.short	0x010a
        /*0a7a*/ 	.byte	0x3f
	.zero		1


	//   ....[73]....
        /*0a7c*/ 	.word	0x000159d0
        /*0a80*/ 	.word	0x00000004
        /*0a84*/ 	.word	0x00029840
        /*0a88*/ 	.short	0x010a
        /*0a8a*/ 	.byte	0x3f
	.zero		1


	//   ....[74]....
        /*0a8c*/ 	.word	0x00015a30
        /*0a90*/ 	.word	0x00000003
        /*0a94*/ 	.word	0x00029870
        /*0a98*/ 	.short	0x010a
        /*0a9a*/ 	.byte	0x3f
	.zero		1


	//   ....[75]....
        /*0a9c*/ 	.word	0x00015a90
        /*0aa0*/ 	.word	0x00000004
        /*0aa4*/ 	.word	0x00029860
        /*0aa8*/ 	.short	0x010a
        /*0aaa*/ 	.byte	0x3f
	.zero		1


	//   ....[76]....
        /*0aac*/ 	.word	0x00015ae0
        /*0ab0*/ 	.word	0x00000014
        /*0ab4*/ 	.word	0x00029870
        /*0ab8*/ 	.short	0x010a
        /*0aba*/ 	.byte	0x3f
	.zero		1


	//   ....[77]....
        /*0abc*/ 	.word	0x00015b30
        /*0ac0*/ 	.word	0x00000014
        /*0ac4*/ 	.word	0x00029860
        /*0ac8*/ 	.short	0x010a
        /*0aca*/ 	.byte	0x3f
	.zero		1


	//   ....[78]....
        /*0acc*/ 	.word	0x00015b80
        /*0ad0*/ 	.word	0x00000000
        /*0ad4*/ 	.word	0x00029820
        /*0ad8*/ 	.short	0x010a
        /*0ada*/ 	.byte	0x3f
	.zero		1


	//   ....[79]....
        /*0adc*/ 	.word	0x00015d20
        /*0ae0*/ 	.word	0x00000006
        /*0ae4*/ 	.word	0x00000000
        /*0ae8*/ 	.short	0x010a
        /*0aea*/ 	.byte	0x3f
	.zero		1


	//   ....[80]....
        /*0aec*/ 	.word	0x00015d70
        /*0af0*/ 	.word	0x00000007
        /*0af4*/ 	.word	0x00000000
        /*0af8*/ 	.short	0x010a
        /*0afa*/ 	.byte	0x3f
	.zero		1


	//   ....[81]....
        /*0afc*/ 	.word	0x00015dc0
        /*0b00*/ 	.word	0x00000004
        /*0b04*/ 	.word	0x00029860
        /*0b08*/ 	.short	0x010a
        /*0b0a*/ 	.byte	0x3f
	.zero		1


	//   ....[82]....
        /*0b0c*/ 	.word	0x00015e10
        /*0b10*/ 	.word	0x00000003
        /*0b14*/ 	.word	0x00029860
        /*0b18*/ 	.short	0x010a
        /*0b1a*/ 	.byte	0x3f
	.zero		1


	//   ....[83]....
        /*0b1c*/ 	.word	0x00015e60
        /*0b20*/ 	.word	0x00000004
        /*0b24*/ 	.word	0x00029880
        /*0b28*/ 	.short	0x010a
        /*0b2a*/ 	.byte	0x3f
	.zero		1


	//----- nvinfo : EIATTR_NUM_MBARRIERS
	.align		4
.L_337:
        /*0b2c*/ 	.byte	0x03, 0x38
        /*0b2e*/ 	.short	0x0016


	//----- nvinfo : EIATTR_EXIT_INSTR_OFFSETS
	.align		4
        /*0b30*/ 	.byte	0x04, 0x1c
        /*0b32*/ 	.short	(.L_339 - .L_338)


	//   ....[0]....
.L_338:
        /*0b34*/ 	.word	0x00000ab0


	//   ....[1]....
        /*0b38*/ 	.word	0x00010450


	//   ....[2]....
        /*0b3c*/ 	.word	0x000154e0


	//----- nvinfo : EIATTR_MAX_THREADS
	.align		4
.L_339:
        /*0b40*/ 	.byte	0x04, 0x05
        /*0b42*/ 	.short	(.L_341 - .L_340)
.L_340:
        /*0b44*/ 	.word	0x00000180
        /*0b48*/ 	.word	0x00000001
        /*0b4c*/ 	.word	0x00000001


	//----- nvinfo : EIATTR_CRS_STACK_SIZE
	.align		4
.L_341:
        /*0b50*/ 	.byte	0x04, 0x1e
        /*0b52*/ 	.short	(.L_343 - .L_342)
.L_342:
        /*0b54*/ 	.word	0x00000000


	//----- nvinfo : EIATTR_CBANK_PARAM_SIZE
	.align		4
.L_343:
        /*0b58*/ 	.byte	0x03, 0x19
        /*0b5a*/ 	.short	0x0a70


	//----- nvinfo : EIATTR_PARAM_CBANK
	.align		4
        /*0b5c*/ 	.byte	0x04, 0x0a
        /*0b5e*/ 	.short	(.L_345 - .L_344)
	.align		4
.L_344:
        /*0b60*/ 	.word	index@(.nv.constant0._ZN7cutlass13device_kernelIN5flash11enable_sm90INS1_16FlashAttnFwdSm90INS1_25CollectiveMainloopFwdSm90ILi2EN4cute5tupleIJNS5_1CILi1EEES8_S8_EEENS6_IJNS7_ILi128EEENS7_ILi160EEENS7_ILi192EEEEEELi128ENS_12float_e4m3_tEfNS_4arch4Sm90ELb1ELb0ELb1ELb1ELb0ELb0ELb0ELb1ELb1ELb0ELb0ELb0EEENS1_21CollectiveEpilogueFwdINS6_IJSA_SA_SB_EEES9_NS_10bfloat16_tESG_Li256ELb1ELb0ELb0ELb1EEENS1_36VarlenDynamicPersistentTileSchedulerILi128ELi160ELi256ELi128ELb0ELb0ELb1ELb1ELb1ELb1EEEEEEEEEvNT_6ParamsE)
        /*0b64*/ 	.short	0x0210
        /*0b66*/ 	.short	0x0a70


	//----- nvinfo : EIATTR_SW_WAR
	.align		4
.L_345:
        /*0b68*/ 	.byte	0x04, 0x36
        /*0b6a*/ 	.short	(.L_347 - .L_346)
.L_346:
        /*0b6c*/ 	.word	0x00000008
.L_347:


//--------------------- .nv.info._ZN7cutlass13device_kernelIN5flash11enable_sm90INS1_16FlashAttnFwdSm90INS1_25CollectiveMainloopFwdSm90ILi2EN4cute5tupleIJNS5_1CILi1EEES8_S8_EEENS6_IJNS7_ILi128EEENS7_ILi160EEENS7_ILi192EEEEEELi128ENS_12float_e4m3_tEfNS_4arch4Sm90ELb1ELb0ELb1ELb1ELb0ELb1ELb0ELb1ELb1ELb0ELb0ELb0EEENS1_21CollectiveEpilogueFwdINS6_IJSA_SA_SB_EEES9_NS_10bfloat16_tESG_Li256ELb1ELb0ELb0ELb1EEENS1_36VarlenDynamicPersistentTileSchedulerILi128ELi160ELi256ELi128ELb0ELb0ELb1ELb1ELb1ELb1EEEEEEEEEvNT_6ParamsE --------------------------
	.section	.nv.info._ZN7cutlass13device_kernelIN5flash11enable_sm90INS1_16FlashAttnFwdSm90INS1_25CollectiveMainloopFwdSm90ILi2EN4cute5tupleIJNS5_1CILi1EEES8_S8_EEENS6_IJNS7_ILi128EEENS7_ILi160EEENS7_ILi192EEEEEELi128ENS_12float_e4m3_tEfNS_4arch4Sm90ELb1ELb0ELb1ELb1ELb0ELb1ELb0ELb1ELb1ELb0ELb0ELb0EEENS1_21CollectiveEpilogueFwdINS6_IJSA_SA_SB_EEES9_NS_10bfloat16_tESG_Li256ELb1ELb0ELb0ELb1EEENS1_36VarlenDynamicPersistentTileSchedulerILi128ELi160ELi256ELi128ELb0ELb0ELb1ELb1ELb1ELb1EEEEEEEEEvNT_6ParamsE,"",@"SHT_CUDA_INFO"
	.sectionflags	@""
	.align	4


	//----- nvinfo : EIATTR_CUDA_API_VERSION
	.align		4
        /*0000*/ 	.byte	0x04, 0x37
        /*0002*/ 	.short	(.L_349 - .L_348)
.L_348:
        /*0004*/ 	.word	0x00000082


	//----- nvinfo : EIATTR_KPARAM_INFO
	.align		4
.L_349:
        /*0008*/ 	.byte	0x04, 0x17
        /*000a*/ 	.short	(.L_351 - .L_350)
.L_350:
        /*000c*/ 	.word	0x00000000
        /*0010*/ 	.short	0x0000
        /*0012*/ 	.short	0x0070
        /*0014*/ 	.byte	0x00, 0xf0, 0x01, 0x28


	//----- nvinfo : EIATTR_SPARSE_MMA_MASK
	.align		4
.L_351:
        /*0018*/ 	.byte	0x03, 0x50
        /*001a*/ 	.short	0x0000


	//----- nvinfo : EIATTR_MAXREG_COUNT
	.align		4
        /*001c*/ 	.byte	0x03, 0x1b
        /*001e*/ 	.short	0x00a8


	//----- nvinfo : EIATTR_NUM_BARRIERS
	.align		4
        /*0020*/ 	.byte	0x02, 0x4c
        /*0022*/ 	.byte	0x10
	.zero		1


	//----- nvinfo : EIATTR_EXTERNS
	.align		4
        /*0024*/ 	.byte	0x04, 0x0f
        /*0026*/ 	.short	(.L_353 - .L_352)


	//   ....[0]....
	.align		4
.L_352:
        /*0028*/ 	.word	index@(__assertfail)


	//----- nvinfo : EIATTR_ANNOTATIONS
	.align		4
.L_353:
        /*002c*/ 	.byte	0x04, 0x55
        /*002e*/ 	.short	(.L_355 - .L_354)


	//   ....[0]....
.L_354:
        /* <DEDUP_REMOVED lines=69> */


	//----- nvinfo : EIATTR_MERCURY_ISA_VERSION
	.align		4
.L_355:
        /*0470*/ 	.byte	0x03, 0x5f
        /*0472*/ 	.short	0x0101


	//----- nvinfo : EIATTR_UNUSED_LOAD_BYTE_OFFSET
	.align		4
        /*0474*/ 	.byte	0x04, 0x44
        /*0476*/ 	.short	(.L_357 - .L_356)


	//   ....[0]....
.L_356:
        /*0478*/ 	.word	0x00000b10
        /*047c*/ 	.word	0x0000fff0


	//   ....[1]....
        /*0480*/ 	.word	0x00024660
        /*0484*/ 	.word	0x0000fff0


	//----- nvinfo : EIATTR_INT_WARP_WIDE_INSTR_OFFSETS
	.align		4
.L_357:
        /*0488*/ 	.byte	0x04, 0x31
        /*048a*/ 	.short	(.L_359 - .L_358)


	//   ....[0]....
.L_358:
        /*048c*/ 	.word	0x000001c0


	//   ....[1]....
        /*0490*/ 	.word	0x00000200


	//   ....[2]....
        /*0494*/ 	.word	0x00000270


	//   ....[3]....
        /*0498*/ 	.word	0x000292a0


	//   ....[4]....
        /*049c*/ 	.word	0x00029330


	//   ....[5]....
        /*04a0*/ 	.word	0x00029ab0


	//   ....[6]....
        /*04a4*/ 	.word	0x00029ae0


	//   ....[7]....
        /*04a8*/ 	.word	0x00029bb0


	//   ....[8]....
        /*04ac*/ 	.word	0x00029c80


	//   ....[9]....
        /*04b0*/ 	.word	0x0002b9d0


	//   ....[10]....
        /*04b4*/ 	.word	0x0002ba60


	//----- nvinfo : EIATTR_COOP_GROUP_MASK_REGIDS
	.align		4
.L_359:
        /*04b8*/ 	.byte	0x04, 0x29
        /*04ba*/ 	.short	(.L_361 - .L_360)


	//   ....[0]....
.L_360:
        /*04bc*/ 	.word	0xffffffff


	//   ....[1]....
        /*04c0*/ 	.word	0xffffffff


	//   ....[2]....
        /*04c4*/ 	.word	0xffffffff


	//   ....[3]....
        /*04c8*/ 	.word	0xffffffff


	//   ....[4]....
        /*04cc*/ 	.word	0xffffffff


	//   ....[5]....
        /*04d0*/ 	.word	0xffffffff


	//   ....[6]....
        /*04d4*/ 	.word	0xffffffff


	//   ....[7]....
        /*04d8*/ 	.word	0xffffffff


	//   ....[8]....
        /*04dc*/ 	.word	0xffffffff


	//   ....[9]....
        /*04e0*/ 	.word	0xffffffff


	//   ....[10]....
        /*04e4*/ 	.word	0xffffffff


	//   ....[11]....
        /*04e8*/ 	.word	0xffffffff


	//   ....[12]....
        /*04ec*/ 	.word	0xffffffff


	//   ....[13]....
        /*04f0*/ 	.word	0xffffffff


	//   ....[14]....
        /*04f4*/ 	.word	0xffffffff


	//   ....[15]....
        /*04f8*/ 	.word	0xffffffff


	//   ....[16]....
        /*04fc*/ 	.word	0xffffffff


	//   ....[17]....
        /*0500*/ 	.word	0xffffffff


	//   ....[18]....
        /*0504*/ 	.word	0xffffffff


	//   ....[19]....
        /*0508*/ 	.word	0xffffffff


	//   ....[20]....
        /*050c*/ 	.word	0xffffffff


	//   ....[21]....
        /*0510*/ 	.word	0xffffffff


	//   ....[22]....
        /*0514*/ 	.word	0xffffffff


	//   ....[23]....
        /*0518*/ 	.word	0xffffffff


	//   ....[24]....
        /*051c*/ 	.word	0xffffffff


	//   ....[25]....
        /*0520*/ 	.word	0xffffffff


	//   ....[26]....
        /*0524*/ 	.word	0xffffffff


	//   ....[27]....
        /*0528*/ 	.word	0xffffffff


	//   ....[28]....
        /*052c*/ 	.word	0xffffffff


	//   ....[29]....
        /*0530*/ 	.word	0xffffffff


	//   ....[30]....
        /*0534*/ 	.word	0xffffffff


	//   ....[31]....
        /*0538*/ 	.word	0xffffffff


	//   ....[32]....
        /*053c*/ 	.word	0xffffffff


	//   ....[33]....
        /*0540*/ 	.word	0xffffffff


	//   ....[34]....
        /*0544*/ 	.word	0xffffffff


	//   ....[35]....
        /*0548*/ 	.word	0xffffffff


	//   ....[36]....
        /*054c*/ 	.word	0xffffffff


	//   ....[37]....
        /*0550*/ 	.word	0xffffffff


	//   ....[38]....
        /*0554*/ 	.word	0xffffffff


	//   ....[39]....
        /*0558*/ 	.word	0xffffffff


	//   ....[40]....
        /*055c*/ 	.word	0xffffffff


	//   ....[41]....
        /*0560*/ 	.word	0xffffffff


	//   ....[42]....
        /*0564*/ 	.word	0xffffffff


	//   ....[43]....
        /*0568*/ 	.word	0xffffffff


	//   ....[44]....
        /*056c*/ 	.word	0xffffffff


	//   ....[45]....
        /*0570*/ 	.word	0xffffffff


	//   ....[46]....
        /*0574*/ 	.word	0xffffffff


	//   ....[47]....
        /*0578*/ 	.word	0xffffffff


	//   ....[48]....
        /*057c*/ 	.word	0xffffffff


	//   ....[49]....
        /*0580*/ 	.word	0xffffffff


	//   ....[50]....
        /*0584*/ 	.word	0xffffffff


	//   ....[51]....
        /*0588*/ 	.word	0xffffffff


	//   ....[52]....
        /*058c*/ 	.word	0xffffffff


	//   ....[53]....
        /*0590*/ 	.word	0xffffffff


	//   ....[54]....
        /*0594*/ 	.word	0xffffffff


	//   ....[55]....
        /*0598*/ 	.word	0xffffffff


	//   ....[56]....
        /*059c*/ 	.word	0xffffffff


	//   ....[57]....
        /*05a0*/ 	.word	0xffffffff


	//   ....[58]....
        /*05a4*/ 	.word	0xffffffff


	//   ....[59]....
        /*05a8*/ 	.word	0xffffffff


	//   ....[60]....
        /*05ac*/ 	.word	0xffffffff


	//   ....[61]....
        /*05b0*/ 	.word	0xffffffff


	//   ....[62]....
        /*05b4*/ 	.word	0xffffffff


	//   ....[63]....
        /*05b8*/ 	.word	0xffffffff


	//   ....[64]....
        /*05bc*/ 	.word	0xffffffff


	//   ....[65]....
        /*05c0*/ 	.word	0xffffffff


	//   ....[66]....
        /*05c4*/ 	.word	0xffffffff


	//   ....[67]....
        /*05c8*/ 	.word	0xffffffff


	//   ....[68]....
        /*05cc*/ 	.word	0xffffffff


	//   ....[69]....
        /*05d0*/ 	.word	0xffffffff


	//   ....[70]....
        /*05d4*/ 	.word	0xffffffff


	//   ....[71]....
        /*05d8*/ 	.word	0xffffffff


	//   ....[72]....
        /*05dc*/ 	.word	0xffffffff


	//   ....[73]....
        /*05e0*/ 	.word	0xffffffff


	//   ....[74]....
        /*05e4*/ 	.word	0xffffffff


	//   ....[75]....
        /*05e8*/ 	.word	0xffffffff


	//   ....[76]....
        /*05ec*/ 	.word	0xffffffff


	//   ....[77]....
        /*05f0*/ 	.word	0xffffffff


	//   ....[78]....
        /*05f4*/ 	.word	0xffffffff


	//   ....[79]....
        /*05f8*/ 	.word	0xffffffff


	//   ....[80]....
        /*05fc*/ 	.word	0xffffffff


	//   ....[81]....
        /*0600*/ 	.word	0xffffffff


	//   ....[82]....
        /*0604*/ 	.word	0xffffffff


	//   ....[83]....
        /*0608*/ 	.word	0xffffffff


	//   ....[84]....
        /*060c*/ 	.word	0xffffffff


	//   ....[85]....
        /*0610*/ 	.word	0xffffffff


	//   ....[86]....
        /*0614*/ 	.word	0xffffffff


	//   ....[87]....
        /*0618*/ 	.word	0xffffffff


	//   ....[88]....
        /*061c*/ 	.word	0xffffffff


	//   ....[89]....
        /*0620*/ 	.word	0xffffffff


	//   ....[90]....
        /*0624*/ 	.word	0xffffffff


	//   ....[91]....
        /*0628*/ 	.word	0xffffffff


	//   ....[92]....
        /*062c*/ 	.word	0x0500000f


	//   ....[93]....
        /*0630*/ 	.word	0x0500000f


	//   ....[94]....
        /*0634*/ 	.word	0x0500000f


	//   ....[95]....
        /*0638*/ 	.word	0x0500000f


	//   ....[96]....
        /*063c*/ 	.word	0x0500000f


	//   ....[97]....
        /*0640*/ 	.word	0x0500000f


	//   ....[98]....
        /*0644*/ 	.word	0x0500000f


	//   ....[99]....
        /*0648*/ 	.word	0x0500000f


	//   ....[100]....
        /*064c*/ 	.word	0x0500000f


	//   ....[101]....
        /*0650*/ 	.word	0x0500000f


	//   ....[102]....
        /*0654*/ 	.word	0x0500000f


	//   ....[103]....
        /*0658*/ 	.word	0x0500000f


	//   ....[104]....
        /*065c*/ 	.word	0x0500000f


	//   ....[105]....
        /*0660*/ 	.word	0x0500000f


	//   ....[106]....
        /*0664*/ 	.word	0x0500000f


	//   ....[107]....
        /*0668*/ 	.word	0x0500000f


	//   ....[108]....
        /*066c*/ 	.word	0x0500000f


	//   ....[109]....
        /*0670*/ 	.word	0x0500000f


	//   ....[110]....
        /*0674*/ 	.word	0x0500000f


	//   ....[111]....
        /*0678*/ 	.word	0x0500000f


	//   ....[112]....
        /*067c*/ 	.word	0x0500000f


	//   ....[113]....
        /*0680*/ 	.word	0x0500000f


	//   ....[114]....
        /*0684*/ 	.word	0x0500000f


	//   ....[115]....
        /*0688*/ 	.word	0x0500000f


	//   ....[116]....
        /*068c*/ 	.word	0x0500000f


	//   ....[117]....
        /*0690*/ 	.word	0x0500000f


	//   ....[118]....
        /*0694*/ 	.word	0x0500000f


	//   ....[119]....
        /*0698*/ 	.word	0x0500000f


	//   ....[120]....
        /*069c*/ 	.word	0x0500000f


	//   ....[121]....
        /*06a0*/ 	.word	0x0500000f


	//   ....[122]....
        /*06a4*/ 	.word	0x0500000f


	//   ....[123]....
        /*06a8*/ 	.word	0x0500000f


	//   ....[124]....
        /*06ac*/ 	.word	0x0500000f


	//   ....[125]....
        /*06b0*/ 	.word	0x0500000f


	//   ....[126]....
        /*06b4*/ 	.word	0x0500000f


	//   ....[127]....
        /*06b8*/ 	.word	0x0500000f


	//   ....[128]....
        /*06bc*/ 	.word	0x0500000f


	//   ....[129]....
        /*06c0*/ 	.word	0x0500000f


	//   ....[130]....
        /*06c4*/ 	.word	0x0500000f


	//   ....[131]....
        /*06c8*/ 	.word	0x0500000f


	//   ....[132]....
        /*06cc*/ 	.word	0x0500000f


	//   ....[133]....
        /*06d0*/ 	.word	0x0500000f


	//   ....[134]....
        /*06d4*/ 	.word	0x0500000f


	//   ....[135]....
        /*06d8*/ 	.word	0x0500000f


	//   ....[136]....
        /*06dc*/ 	.word	0x0500000f


	//   ....[137]....
        /*06e0*/ 	.word	0x0500000f


	//   ....[138]....
        /*06e4*/ 	.word	0x0500000f


	//   ....[139]....
        /*06e8*/ 	.word	0x0500000f


	//   ....[140]....
        /*06ec*/ 	.word	0x0500000f


	//   ....[141]....
        /*06f0*/ 	.word	0x0500000f


	//   ....[142]....
        /*06f4*/ 	.word	0x0500000f


	//   ....[143]....
        /*06f8*/ 	.word	0x0500000f


	//   ....[144]....
        /*06fc*/ 	.word	0x0500000f


	//   ....[145]....
        /*0700*/ 	.word	0x0500000f


	//   ....[146]....
        /*0704*/ 	.word	0x0500000f


	//   ....[147]....
        /*0708*/ 	.word	0x0500000f


	//   ....[148]....
        /*070c*/ 	.word	0x0500000f


	//   ....[149]....
        /*0710*/ 	.word	0x0500000f


	//   ....[150]....
        /*0714*/ 	.word	0x0500000f


	//   ....[151]....
        /*0718*/ 	.word	0x0500000f


	//   ....[152]....
        /*071c*/ 	.word	0x0500000f


	//----- nvinfo : EIATTR_COOP_GROUP_INSTR_OFFSETS
	.align		4
.L_361:
        /*0720*/ 	.byte	0x04, 0x28
        /*0722*/ 	.short	(.L_363 - .L_362)


	//   ....[0]....
.L_362:
        /*0724*/ 	.word	0x00000070


	//   ....[1]....
        /*0728*/ 	.word	0x000001d0


	//   ....[2]....
        /*072c*/ 	.word	0x00000220


	//   ....[3]....
        /*0730*/ 	.word	0x00000450


	//   ....[4]....
        /*0734*/ 	.word	0x000005b0


	//   ....[5]....
        /*0738*/ 	.word	0x000006d0


	//   ....[6]....
        /*073c*/ 	.word	0x00000830


	//   ....[7]....
        /*0740*/ 	.word	0x0000fe60


	//   ....[8]....
        /*0744*/ 	.word	0x000194c0


	//   ....[9]....
        /*0748*/ 	.word	0x00019580


	//   ....[10]....
        /*074c*/ 	.word	0x0001a1a0


	//   ....[11]....
        /*0750*/ 	.word	0x0001a1f0


	//   ....[12]....
        /*0754*/ 	.word	0x0001db00


	//   ....[13]....
        /*0758*/ 	.word	0x0001dc30


	//   ....[14]....
        /*075c*/ 	.word	0x0001e860


	//   ....[15]....
        /*0760*/ 	.word	0x0001e8d0


	//   ....[16]....
        /*0764*/ 	.word	0x00022050


	//   ....[17]....
        /*0768*/ 	.word	0x000220e0


	//   ....[18]....
        /*076c*/ 	.word	0x00022120


	//   ....[19]....
        /*0770*/ 	.word	0x00022180


	//   ....[20]....
        /*0774*/ 	.word	0x00023eb0


	//   ....[21]....
        /*0778*/ 	.word	0x00023ec0


	//   ....[22]....
        /*077c*/ 	.word	0x00023f40


	//   ....[23]....
        /*0780*/ 	.word	0x00023f50


	//   ....[24]....
        /*0784*/ 	.word	0x00024ca0


	//   ....[25]....
        /*0788*/ 	.word	0x00024cd0


	//   ....[26]....
        /*078c*/ 	.word	0x00024d00


	//   ....[27]....
        /*0790*/ 	.word	0x00024d30


	//   ....[28]....
        /*0794*/ 	.word	0x00024d60


	//   ....[29]....
        /*0798*/ 	.word	0x00024d90


	//   ....[30]....
        /*079c*/ 	.word	0x00024dc0


	//   ....[31]....
        /*07a0*/ 	.word	0x00024df0


	//   ....[32]....
        /*07a4*/ 	.word	0x00024e20


	//   ....[33]....
        /*07a8*/ 	.word	0x00024e50


	//   ....[34]....
        /*07ac*/ 	.word	0x00024e80


	//   ....[35]....
        /*07b0*/ 	.word	0x00024eb0


	//   ....[36]....
        /*07b4*/ 	.word	0x00024ee0


	//   ....[37]....
        /*07b8*/ 	.word	0x00024f10


	//   ....[38]....
        /*07bc*/ 	.word	0x00024f40


	//   ....[39]....
        /*07c0*/ 	.word	0x00024f70


	//   ....[40]....
        /*07c4*/ 	.word	0x00024fa0


	//   ....[41]....
        /*07c8*/ 	.word	0x00024fd0


	//   ....[42]....
        /*07cc*/ 	.word	0x00025000


	//   ....[43]....
        /*07d0*/ 	.word	0x00025030


	//   ....[44]....
        /*07d4*/ 	.word	0x00025060


	//   ....[45]....
        /*07d8*/ 	.word	0x00025090


	//   ....[46]....
        /*07dc*/ 	.word	0x000250c0


	//   ....[47]....
        /*07e0*/ 	.word	0x000250f0


	//   ....[48]....
        /*07e4*/ 	.word	0x00025100


	//   ....[49]....
        /*07e8*/ 	.word	0x00025110


	//   ....[50]....
        /*07ec*/ 	.word	0x00025120


	//   ....[51]....
        /*07f0*/ 	.word	0x00025130


	//   ....[52]....
        /*07f4*/ 	.word	0x00025140


	//   ....[53]....
        /*07f8*/ 	.word	0x00025150


	//   ....[54]....
        /*07fc*/ 	.word	0x00025180


	//   ....[55]....
        /*0800*/ 	.word	0x000251b0


	//   ....[56]....
        /*0804*/ 	.word	0x00026af0


	//   ....[57]....
        /*0808*/ 	.word	0x00026ce0


	//   ....[58]....
        /*080c*/ 	.word	0x00026d10


	//   ....[59]....
        /*0810*/ 	.word	0x00026d40


	//   ....[60]....
        /*0814*/ 	.word	0x00026d70


	//   ....[61]....
        /*0818*/ 	.word	0x00026da0


	//   ....[62]....
        /*081c*/ 	.word	0x00026de0


	//   ....[63]....
        /*0820*/ 	.word	0x00026f60


	//   ....[64]....
        /*0824*/ 	.word	0x00026f90


	//   ....[65]....
        /*0828*/ 	.word	0x00026fc0


	//   ....[66]....
        /*082c*/ 	.word	0x00026ff0


	//   ....[67]....
        /*0830*/ 	.word	0x00027020


	//   ....[68]....
        /*0834*/ 	.word	0x00027050


	//   ....[69]....
        /*0838*/ 	.word	0x000270f0


	//   ....[70]....
        /*083c*/ 	.word	0x00027130


	//   ....[71]....
        /*0840*/ 	.word	0x000271f0


	//   ....[72]....
        /*0844*/ 	.word	0x000280d0


	//   ....[73]....
        /*0848*/ 	.word	0x00029e10


	//   ....[74]....
        /*084c*/ 	.word	0x0002c420


	//   ....[75]....
        /*0850*/ 	.word	0x0002c450


	//   ....[76]....
        /*0854*/ 	.word	0x0002c490


	//   ....[77]....
        /*0858*/ 	.word	0x0002c4c0


	//   ....[78]....
        /*085c*/ 	.word	0x0002c4f0


	//   ....[79]....
        /*0860*/ 	.word	0x0002c520


	//   ....[80]....
        /*0864*/ 	.word	0x0002c550


	//   ....[81]....
        /*0868*/ 	.word	0x0002c580


	//   ....[82]....
        /*086c*/ 	.word	0x0002c720


	//   ....[83]....
        /*0870*/ 	.word	0x0002c750


	//   ....[84]....
        /*0874*/ 	.word	0x0002c780


	//   ....[85]....
        /*0878*/ 	.word	0x0002c7b0


	//   ....[86]....
        /*087c*/ 	.word	0x0002c7e0


	//   ....[87]....
        /*0880*/ 	.word	0x0002c810


	//   ....[88]....
        /*0884*/ 	.word	0x0002c8d0


	//   ....[89]....
        /*0888*/ 	.word	0x0002c8f0


	//   ....[90]....
        /*088c*/ 	.word	0x0002c960


	//   ....[91]....
        /*0890*/ 	.word	0x0002d0f0


	//   ....[92]....
        /*0894*/ 	.word	0x0002d5a0


	//   ....[93]....
        /*0898*/ 	.word	0x0002d640


	//   ....[94]....
        /*089c*/ 	.word	0x0002d6e0


	//   ....[95]....
        /*08a0*/ 	.word	0x0002d780


	//   ....[96]....
        /*08a4*/ 	.word	0x0002d820


	//   ....[97]....
        /*08a8*/ 	.word	0x0002d900


	//   ....[98]....
        /*08ac*/ 	.word	0x0002d9a0


	//   ....[99]....
        /*08b0*/ 	.word	0x0002da40


	//   ....[100]....
        /*08b4*/ 	.word	0x0002dae0


	//   ....[101]....
        /*08b8*/ 	.word	0x0002ddc0


	//   ....[102]....
        /*08bc*/ 	.word	0x0002dee0


	//   ....[103]....
        /*08c0*/ 	.word	0x0002e000


	//   ....[104]....
        /*08c4*/ 	.word	0x0002e0b0


	//   ....[105]....
        /*08c8*/ 	.word	0x0002e110


	//   ....[106]....
        /*08cc*/ 	.word	0x0002e190


	//   ....[107]....
        /*08d0*/ 	.word	0x0002e1f0


	//   ....[108]....
        /*08d4*/ 	.word	0x0002e270


	//   ....[109]....
        /*08d8*/ 	.word	0x0002e2d0


	//   ....[110]....
        /*08dc*/ 	.word	0x0002e350


	//   ....[111]....
        /*08e0*/ 	.word	0x0002e3b0


	//   ....[112]....
        /*08e4*/ 	.word	0x0002e430


	//   ....[113]....
        /*08e8*/ 	.word	0x0002e490


	//   ....[114]....
        /*08ec*/ 	.word	0x0002e510


	//   ....[115]....
        /*08f0*/ 	.word	0x0002e570


	//   ....[116]....
        /*08f4*/ 	.word	0x0002e5d0


	//   ....[117]....
        /*08f8*/ 	.word	0x0002e630


	//   ....[118]....
        /*08fc*/ 	.word	0x0002e6b0


	//   ....[119]....
        /*0900*/ 	.word	0x0002e710


	//   ....[120]....
        /*0904*/ 	.word	0x0002e790


	//   ....[121]....
        /*0908*/ 	.word	0x0002e7f0


	//   ....[122]....
        /*090c*/ 	.word	0x0002e860


	//   ....[123]....
        /*0910*/ 	.word	0x0002e8c0


	//   ....[124]....
        /*0914*/ 	.word	0x0002e940


	//   ....[125]....
        /*0918*/ 	.word	0x0002e9a0


	//   ....[126]....
        /*091c*/ 	.word	0x0002ea20


	//   ....[127]....
        /*0920*/ 	.word	0x0002ea80


	//   ....[128]....
        /*0924*/ 	.word	0x0002eb00


	//   ....[129]....
        /*0928*/ 	.word	0x0002eb60


	//   ....[130]....
        /*092c*/ 	.word	0x0002ebd0


	//   ....[131]....
        /*0930*/ 	.word	0x0002ec30


	//   ....[132]....
        /*0934*/ 	.word	0x0002ec90


	//   ....[133]....
        /*0938*/ 	.word	0x0002edd0


	//   ....[134]....
        /*093c*/ 	.word	0x0002f0b0


	//   ....[135]....
        /*0940*/ 	.word	0x0002f500


	//   ....[136]....
        /*0944*/ 	.word	0x0002f5a0


	//   ....[137]....
        /*0948*/ 	.word	0x0002f6d0


	//   ....[138]....
        /*094c*/ 	.word	0x0002f740


	//   ....[139]....
        /*0950*/ 	.word	0x0002f7b0


	//   ....[140]....
        /*0954*/ 	.word	0x0002f820


	//   ....[141]....
        /*0958*/ 	.word	0x0002f890


	//   ....[142]....
        /*095c*/ 	.word	0x0002f910


	//   ....[143]....
        /*0960*/ 	.word	0x0002f9a0


	//   ....[144]....
        /*0964*/ 	.word	0x0002fa30


	//   ....[145]....
        /*0968*/ 	.word	0x0002faa0


	//   ....[146]....
        /*096c*/ 	.word	0x0002fb10


	//   ....[147]....
        /*0970*/ 	.word	0x0002fb80


	//   ....[148]....
        /*0974*/ 	.word	0x0002fc00


	//   ....[149]....
        /*0978*/ 	.word	0x0002fc70


	//   ....[150]....
        /*097c*/ 	.word	0x0002fd10


	//   ....[151]....
        /*0980*/ 	.word	0x0002fda0


	//   ....[152]....
        /*0984*/ 	.word	0x0002fed0


	//----- nvinfo : EIATTR_REG_RECONFIG
	.align		4
.L_363:
        /*0988*/ 	.byte	0x01, 0x54
	.zero		2


	//----- nvinfo : EIATTR_SYSCALL_OFFSETS
	.align		4
        /*098c*/ 	.byte	0x04, 0x46
        /*098e*/ 	.short	(.L_365 - .L_364)


	//   ....[0]....
.L_364:
        /*0990*/ 	.word	0x00001b10


	//   ....[1]....
        /*0994*/ 	.word	0x00001c60


	//   ....[2]....
        /*0998*/ 	.word	0x0000fff0


	//   ....[3]....
        /*099c*/ 	.word	0x00010590


	//   ....[4]....
        /*09a0*/ 	.word	0x000294d0


	//   ....[5]....
        /*09a4*/ 	.word	0x00029680


	//   ....[6]....
        /*09a8*/ 	.word	0x000297c0


	//   ....[7]....
        /*09ac*/ 	.word	0x000298f0


	//----- nvinfo : EIATTR_MBARRIER_INSTR_OFFSETS
	.align		4
.L_365:
        /*09b0*/ 	.byte	0x04, 0x39
        /*09b2*/ 	.short	(.L_367 - .L_366)


	//   ....[0]....
.L_366:
        /*09b4*/ 	.word	0x00000300
        /*09b8*/ 	.word	0x000000ff
        /*09bc*/ 	.word	0x00029800
        /*09c0*/ 	.short	0x0100
        /*09c2*/ 	.byte	0x08
	.zero		1


	//   ....[1]....
        /*09c4*/ 	.word	0x00000310
        /*09c8*/ 	.word	0x000000ff
        /*09cc*/ 	.word	0x00029820
        /*09d0*/ 	.short	0x0100
        /*09d2*/ 	.byte	0x08
	.zero		1


	//   ....[2]....
        /*09d4*/ 	.word	0x00000400
        /*09d8*/ 	.word	0x000000ff
        /*09dc*/ 	.word	0x00029830
        /*09e0*/ 	.short	0x0100
        /*09e2*/ 	.byte	0x08
	.zero		1


	//   ....[3]....
        /*09e4*/ 	.word	0x00000410
        /*09e8*/ 	.word	0x000000ff
        /*09ec*/ 	.word	0x00029840
        /*09f0*/ 	.short	0x0100
        /*09f2*/ 	.byte	0x08
	.zero		1


	//   ....[4]....
        /*09f4*/ 	.word	0x00000420
        /*09f8*/ 	.word	0x000000ff
        /*09fc*/ 	.word	0x00029838
        /*0a00*/ 	.short	0x0100
        /*0a02*/ 	.byte	0x08
	.zero		1


	//   ....[5]....
        /*0a04*/ 	.word	0x00000430
        /*0a08*/ 	.word	0x000000ff
        /*0a0c*/ 	.word	0x00029848
        /*0a10*/ 	.short	0x0100
        /*0a12*/ 	.byte	0x08
	.zero		1


	//   ....[6]....
        /*0a14*/ 	.word	0x00000560
        /*0a18*/ 	.word	0x000000ff
        /*0a1c*/ 	.word	0x00029850
        /*0a20*/ 	.short	0x0100
        /*0a22*/ 	.byte	0x08
	.zero		1


	//   ....[7]....
        /*0a24*/ 	.word	0x00000570
        /*0a28*/ 	.word	0x000000ff
        /*0a2c*/ 	.word	0x00029860
        /*0a30*/ 	.short	0x0100
        /*0a32*/ 	.byte	0x08
	.zero		1


	//   ....[8]....
        /*0a34*/ 	.word	0x00000580
        /*0a38*/ 	.word	0x000000ff
        /*0a3c*/ 	.word	0x00029858
        /*0a40*/ 	.short	0x0100
        /*0a42*/ 	.byte	0x08
	.zero		1


	//   ....[9]....
        /*0a44*/ 	.word	0x00000590
        /*0a48*/ 	.word	0x000000ff
        /*0a4c*/ 	.word	0x00029868
        /*0a50*/ 	.short	0x0100
        /*0a52*/ 	.byte	0x08
	.zero		1


	//   ....[10]....
        /*0a54*/ 	.word	0x00000680
        /*0a58*/ 	.word	0x000000ff
        /*0a5c*/ 	.word	0x00029870
        /*0a60*/ 	.short	0x0100
        /*0a62*/ 	.byte	0x06
	.zero		1


	//   ....[11]....
        /*0a64*/ 	.word	0x00000690
        /*0a68*/ 	.word	0x000000ff
        /*0a6c*/ 	.word	0x00029880
        /*0a70*/ 	.short	0x0100
        /*0a72*/ 	.byte	0x06
	.zero		1


	//   ....[12]....
        /*0a74*/ 	.word	0x000006a0
        /*0a78*/ 	.word	0x000000ff
        /*0a7c*/ 	.word	0x00029878
        /*0a80*/ 	.short	0x0100
        /*0a82*/ 	.byte	0x06
	.zero		1


	//   ....[13]....
        /*0a84*/ 	.word	0x000006b0
        /*0a88*/ 	.word	0x000000ff
        /*0a8c*/ 	.word	0x00029888
        /*0a90*/ 	.short	0x0100
        /*0a92*/ 	.byte	0x06
	.zero		1


	//   ....[14]....
        /*0a94*/ 	.word	0x000007e0
        /*0a98*/ 	.word	0x000000ff
        /*0a9c*/ 	.word	0x00029890
        /*0aa0*/ 	.short	0x0100
        /*0aa2*/ 	.byte	0x08
	.zero		1


	//   ....[15]....
        /*0aa4*/ 	.word	0x000007f0
        /*0aa8*/ 	.word	0x000000ff
        /*0aac*/ 	.word	0x000298a0
        /*0ab0*/ 	.short	0x0100
        /*0ab2*/ 	.byte	0x08
	.zero		1


	//   ....[16]....
        /*0ab4*/ 	.word	0x00000800
        /*0ab8*/ 	.word	0x000000ff
        /*0abc*/ 	.word	0x00029898
        /*0ac0*/ 	.short	0x0100
        /*0ac2*/ 	.byte	0x08
	.zero		1


	//   ....[17]....
        /*0ac4*/ 	.word	0x00000810
        /*0ac8*/ 	.word	0x000000ff
        /*0acc*/ 	.word	0x000298a8
        /*0ad0*/ 	.short	0x0100
        /*0ad2*/ 	.byte	0x08
	.zero		1


	//   ....[18]....
        /*0ad4*/ 	.word	0x00000940
        /*0ad8*/ 	.word	0x000000ff
        /*0adc*/ 	.word	0x000298b0
        /*0ae0*/ 	.short	0x0100
        /*0ae2*/ 	.byte	0x08
	.zero		1


	//   ....[19]....
        /*0ae4*/ 	.word	0x00000950
        /*0ae8*/ 	.word	0x000000ff
        /*0aec*/ 	.word	0x000298c0
        /*0af0*/ 	.short	0x0100
        /*0af2*/ 	.byte	0x08
	.zero		1


	//   ....[20]....
        /*0af4*/ 	.word	0x00000960
        /*0af8*/ 	.word	0x000000ff
        /*0afc*/ 	.word	0x000298b8
        /*0b00*/ 	.short	0x0100
        /*0b02*/ 	.byte	0x08
	.zero		1


	//   ....[21]....
        /*0b04*/ 	.word	0x00000970
        /*0b08*/ 	.word	0x000000ff
        /*0b0c*/ 	.word	0x000298c8
        /*0b10*/ 	.short	0x0100
        /*0b12*/ 	.byte	0x08
	.zero		1


	//   ....[22]....
        /*0b14*/ 	.word	0x00003500
        /*0b18*/ 	.word	0x00000027
        /*0b1c*/ 	.word	0x00029890
        /*0b20*/ 	.short	0x010a
        /*0b22*/ 	.byte	0x3f
	.zero		1


	//   ....[23]....
        /*0b24*/ 	.word	0x000092c0
        /*0b28*/ 	.word	0x00000027
        /*0b2c*/ 	.word	0x00029890
        /*0b30*/ 	.short	0x010a
        /*0b32*/ 	.byte	0x3f
	.zero		1


	//   ....[24]....
        /*0b34*/ 	.word	0x0000f180
        /*0b38*/ 	.word	0x00000027
        /*0b3c*/ 	.word	0x00029890
        /*0b40*/ 	.short	0x010a
        /*0b42*/ 	.byte	0x3f
	.zero		1


	//   ....[25]....
        /*0b44*/ 	.word	0x0000f550
        /*0b48*/ 	.word	0x00000028
        /*0b4c*/ 	.word	0x00000000
        /*0b50*/ 	.short	0x0101
        /*0b52*/ 	.byte	0x3f
	.zero		1


	//   ....[26]....
        /*0b54*/ 	.word	0x0000f590
        /*0b58*/ 	.word	0x00000027
        /*0b5c*/ 	.word	0x000298b0
        /*0b60*/ 	.short	0x010a
        /*0b62*/ 	.byte	0x3f
	.zero		1


	//   ....[27]....
        /*0b64*/ 	.word	0x0000fa30
        /*0b68*/ 	.word	0x00000027
        /*0b6c*/ 	.word	0x00000000
        /*0b70*/ 	.short	0x0101
        /*0b72*/ 	.byte	0x3f
	.zero		1


	//   ....[28]....
        /*0b74*/ 	.word	0x000102f0
        /*0b78*/ 	.word	0x00000010
        /*0b7c*/ 	.word	0x00029800
        /*0b80*/ 	.short	0x010a
        /*0b82*/ 	.byte	0x3f
	.zero		1


	//   ....[29]....
        /*0b84*/ 	.word	0x00010340
        /*0b88*/ 	.word	0x00000010
        /*0b8c*/ 	.word	0x00029800
        /*0b90*/ 	.short	0x010a
        /*0b92*/ 	.byte	0x3f
	.zero		1


	//   ....[30]....
        /*0b94*/ 	.word	0x00010dd0
        /*0b98*/ 	.word	0x00000010
        /*0b9c*/ 	.word	0x00029800
        /*0ba0*/ 	.short	0x010a
        /*0ba2*/ 	.byte	0x3f
	.zero		1


	//   ....[31]....
        /*0ba4*/ 	.word	0x000142e0
        /*0ba8*/ 	.word	0x00000010
        /*0bac*/ 	.word	0x00029800
        /*0bb0*/ 	.short	0x010a
        /*0bb2*/ 	.byte	0x3f
	.zero		1


	//   ....[32]....
        /*0bb4*/ 	.word	0x00017360
        /*0bb8*/ 	.word	0x00000000
        /*0bbc*/ 	.word	0x00029830
        /*0bc0*/ 	.short	0x010a
        /*0bc2*/ 	.byte	0x3f
	.zero		1


	//   ....[33]....
        /*0bc4*/ 	.word	0x000173e0
        /*0bc8*/ 	.word	0x00000000
        /*0bcc*/ 	.word	0x00029830
        /*0bd0*/ 	.short	0x010a
        /*0bd2*/ 	.byte	0x3f
	.zero		1


	//   ....[34]....
        /*0bd4*/ 	.word	0x0001a400
        /*0bd8*/ 	.word	0x00000033
        /*0bdc*/ 	.word	0x00000000
        /*0be0*/ 	.short	0x0101
        /*0be2*/ 	.byte	0x3f
	.zero		1


	//   ....[35]....
        /*0be4*/ 	.word	0x0001b7e0
        /*0be8*/ 	.word	0x0000000b
        /*0bec*/ 	.word	0x00029830
        /*0bf0*/ 	.short	0x010a
        /*0bf2*/ 	.byte	0x3f
	.zero		1


	//   ....[36]....
        /*0bf4*/ 	.word	0x0001b830
        /*0bf8*/ 	.word	0x0000000b
        /*0bfc*/ 	.word	0x00029830
        /*0c00*/ 	.short	0x010a
        /*0c02*/ 	.byte	0x3f
	.zero		1


	//   ....[37]....
        /*0c04*/ 	.word	0x0001c930
        /*0c08*/ 	.word	0x0000000c
        /*0c0c*/ 	.word	0x00029850
        /*0c10*/ 	.short	0x010a
        /*0c12*/ 	.byte	0x3f
	.zero		1


	//   ....[38]....
        /*0c14*/ 	.word	0x0001c970
        /*0c18*/ 	.word	0x0000000c
        /*0c1c*/ 	.word	0x00029850
        /*0c20*/ 	.short	0x010a
        /*0c22*/ 	.byte	0x3f
	.zero		1


	//   ....[39]....
        /*0c24*/ 	.word	0x0001f530
        /*0c28*/ 	.word	0x00000003
        /*0c2c*/ 	.word	0x00000000
        /*0c30*/ 	.short	0x0101
        /*0c32*/ 	.byte	0x3f
	.zero		1


	//   ....[40]....
        /*0c34*/ 	.word	0x0001f7f0
        /*0c38*/ 	.word	0x00000006
        /*0c3c*/ 	.word	0x00000000
        /*0c40*/ 	.short	0x0101
        /*0c42*/ 	.byte	0x3f
	.zero		1


	//   ....[41]....
        /*0c44*/ 	.word	0x0001ff50
        /*0c48*/ 	.word	0x0000000b
        /*0c4c*/ 	.word	0x00029830
        /*0c50*/ 	.short	0x010a
        /*0c52*/ 	.byte	0x3f
	.zero		1


	//   ....[42]....
        /*0c54*/ 	.word	0x0001ffa0
        /*0c58*/ 	.word	0x0000000b
        /*0c5c*/ 	.word	0x00029830
        /*0c60*/ 	.short	0x010a
        /*0c62*/ 	.byte	0x3f
	.zero		1


	//   ....[43]....
        /*0c64*/ 	.word	0x000210a0
        /*0c68*/ 	.word	0x0000000c
        /*0c6c*/ 	.word	0x00029850
        /*0c70*/ 	.short	0x010a
        /*0c72*/ 	.byte	0x3f
	.zero		1


	//   ....[44]....
        /*0c74*/ 	.word	0x000210f0
        /*0c78*/ 	.word	0x0000000c
        /*0c7c*/ 	.word	0x00029850
        /*0c80*/ 	.short	0x010a
        /*0c82*/ 	.byte	0x3f
	.zero		1


	//   ....[45]....
        /*0c84*/ 	.word	0x00023270
        /*0c88*/ 	.word	0x00000000
        /*0c8c*/ 	.word	0x00000000
        /*0c90*/ 	.short	0x0101
        /*0c92*/ 	.byte	0x3f
	.zero		1


	//   ....[46]....
        /*0c94*/ 	.word	0x000234b0
        /*0c98*/ 	.word	0x00000009
        /*0c9c*/ 	.word	0x00000000
        /*0ca0*/ 	.short	0x0101
        /*0ca2*/ 	.byte	0x3f
	.zero		1


	//   ....[47]....
        /*0ca4*/ 	.word	0x00023b40
        /*0ca8*/ 	.word	0x0000000b
        /*0cac*/ 	.word	0x00029850
        /*0cb0*/ 	.short	0x010a
        /*0cb2*/ 	.byte	0x3f
	.zero		1


	//   ....[48]....
        /*0cb4*/ 	.word	0x00023bc0
        /*0cb8*/ 	.word	0x0000000b
        /*0cbc*/ 	.word	0x00029850
        /*0cc0*/ 	.short	0x010a
        /*0cc2*/ 	.byte	0x3f
	.zero		1


	//   ....[49]....
        /*0cc4*/ 	.word	0x000241d0
        /*0cc8*/ 	.word	0x00000000
        /*0ccc*/ 	.word	0x00000000
        /*0cd0*/ 	.short	0x0101
        /*0cd2*/ 	.byte	0x3f
	.zero		1


	//   ....[50]....
        /*0cd4*/ 	.word	0x00025b00
        /*0cd8*/ 	.word	0x00000000
        /*0cdc*/ 	.word	0x00000000
        /*0ce0*/ 	.short	0x0101
        /*0ce2*/ 	.byte	0x3f
	.zero		1


	//   ....[51]....
        /*0ce4*/ 	.word	0x000281e0
        /*0ce8*/ 	.word	0x0000000b
        /*0cec*/ 	.word	0x00029820
        /*0cf0*/ 	.short	0x010a
        /*0cf2*/ 	.byte	0x3f
	.zero		1


	//   ....[52]....
        /*0cf4*/ 	.word	0x000282b0
        /*0cf8*/ 	.word	0x00000008
        /*0cfc*/ 	.word	0x000298a0
        /*0d00*/ 	.short	0x010a
        /*0d02*/ 	.byte	0x3f
	.zero		1


	//   ....[53]....
        /*0d04*/ 	.word	0x000286d0
        /*0d08*/ 	.word	0x00000008
        /*0d0c*/ 	.word	0x000298c0
        /*0d10*/ 	.short	0x010a
        /*0d12*/ 	.byte	0x3f
	.zero		1


	//   ....[54]....
        /*0d14*/ 	.word	0x00028ad0
        /*0d18*/ 	.word	0x00000007
        /*0d1c*/ 	.word	0x000298a0
        /*0d20*/ 	.short	0x010a
        /*0d22*/ 	.byte	0x3f
	.zero		1


	//   ....[55]....
        /*0d24*/ 	.word	0x00028ed0
        /*0d28*/ 	.word	0x00000007
        /*0d2c*/ 	.word	0x000298c0
        /*0d30*/ 	.short	0x010a
        /*0d32*/ 	.byte	0x3f
	.zero		1


	//   ....[56]....
        /*0d34*/ 	.word	0x0002a090
        /*0d38*/ 	.word	0x00000006
        /*0d3c*/ 	.word	0x00029880
        /*0d40*/ 	.short	0x010a
        /*0d42*/ 	.byte	0x3f
	.zero		1


	//   ....[57]....
        /*0d44*/ 	.word	0x0002a270
        /*0d48*/ 	.word	0x00000006
        /*0d4c*/ 	.word	0x00029840
        /*0d50*/ 	.short	0x010a
        /*0d52*/ 	.byte	0x3f
	.zero		1


	//   ....[58]....
        /*0d54*/ 	.word	0x0002a810
        /*0d58*/ 	.word	0x00000004
        /*0d5c*/ 	.word	0x00029820
        /*0d60*/ 	.short	0x010a
        /*0d62*/ 	.byte	0x3f
	.zero		1


	//   ....[59]....
        /*0d64*/ 	.word	0x0002ab30
        /*0d68*/ 	.word	0x00000004
        /*0d6c*/ 	.word	0x00029880
        /*0d70*/ 	.short	0x010a
        /*0d72*/ 	.byte	0x3f
	.zero		1


	//   ....[60]....
        /*0d74*/ 	.word	0x0002adb0
        /*0d78*/ 	.word	0x00000004
        /*0d7c*/ 	.word	0x00029840
        /*0d80*/ 	.short	0x010a
        /*0d82*/ 	.byte	0x3f
	.zero		1


	//   ....[61]....
        /*0d84*/ 	.word	0x0002b2e0
        /*0d88*/ 	.word	0x00000004
        /*0d8c*/ 	.word	0x00029870
        /*0d90*/ 	.short	0x010a
        /*0d92*/ 	.byte	0x3f
	.zero		1


	//   ....[62]....
        /*0d94*/ 	.word	0x0002b370
        /*0d98*/ 	.word	0x00000004
        /*0d9c*/ 	.word	0x00029860
        /*0da0*/ 	.short	0x010a
        /*0da2*/ 	.byte	0x3f
	.zero		1


	//   ....[63]....
        /*0da4*/ 	.word	0x0002b940
        /*0da8*/ 	.word	0x00000003
        /*0dac*/ 	.word	0x00029850
        /*0db0*/ 	.short	0x0101
        /*0db2*/ 	.byte	0x3f
	.zero		1


	//   ....[64]....
        /*0db4*/ 	.word	0x0002b980
        /*0db8*/ 	.word	0x00000003
        /*0dbc*/ 	.word	0x00000000
        /*0dc0*/ 	.short	0x0101
        /*0dc2*/ 	.byte	0x3f
	.zero		1


	//   ....[65]....
        /*0dc4*/ 	.word	0x0002bb70
        /*0dc8*/ 	.word	0x00000014
        /*0dcc*/ 	.word	0x00029870
        /*0dd0*/ 	.short	0x010a
        /*0dd2*/ 	.byte	0x3f
	.zero		1


	//   ....[66]....
        /*0dd4*/ 	.word	0x0002bc00
        /*0dd8*/ 	.word	0x00000014
        /*0ddc*/ 	.word	0x00029860
        /*0de0*/ 	.short	0x010a
        /*0de2*/ 	.byte	0x3f
	.zero		1


	//   ....[67]....
        /*0de4*/ 	.word	0x0002c180
        /*0de8*/ 	.word	0x00000014
        /*0dec*/ 	.word	0x00029850
        /*0df0*/ 	.short	0x0101
        /*0df2*/ 	.byte	0x3f
	.zero		1


	//   ....[68]....
        /*0df4*/ 	.word	0x0002c1d0
        /*0df8*/ 	.word	0x00000000
        /*0dfc*/ 	.word	0x00000000
        /*0e00*/ 	.short	0x0101
        /*0e02*/ 	.byte	0x3f
	.zero		1


	//   ....[69]....
        /*0e04*/ 	.word	0x0002d070
        /*0e08*/ 	.word	0x00000000
        /*0e0c*/ 	.word	0x00029820
        /*0e10*/ 	.short	0x010a
        /*0e12*/ 	.byte	0x3f
	.zero		1


	//   ....[70]....
        /*0e14*/ 	.word	0x0002d220
        /*0e18*/ 	.word	0x00000006
        /*0e1c*/ 	.word	0x00000000
        /*0e20*/ 	.short	0x010a
        /*0e22*/ 	.byte	0x3f
	.zero		1


	//   ....[71]....
        /*0e24*/ 	.word	0x0002d290
        /*0e28*/ 	.word	0x00000007
        /*0e2c*/ 	.word	0x00000000
        /*0e30*/ 	.short	0x010a
        /*0e32*/ 	.byte	0x3f
	.zero		1


	//   ....[72]....
        /*0e34*/ 	.word	0x0002d2f0
        /*0e38*/ 	.word	0x00000004
        /*0e3c*/ 	.word	0x00029860
        /*0e40*/ 	.short	0x010a
        /*0e42*/ 	.byte	0x3f
	.zero		1


	//   ....[73]....
        /*0e44*/ 	.word	0x0002d340
        /*0e48*/ 	.word	0x00000003
        /*0e4c*/ 	.word	0x00029860
        /*0e50*/ 	.short	0x010a
        /*0e52*/ 	.byte	0x3f
	.zero		1


	//   ....[74]....
        /*0e54*/ 	.word	0x0002d380
        /*0e58*/ 	.word	0x00000004
        /*0e5c*/ 	.word	0x00029880
        /*0e60*/ 	.short	0x010a
        /*0e62*/ 	.byte	0x3f
	.zero		1


	//   ....[75]....
        /*0e64*/ 	.word	0x0002d3a0
        /*0e68*/ 	.word	0x00000003
        /*0e6c*/ 	.word	0x00029880
        /*0e70*/ 	.short	0x010a
        /*0e72*/ 	.byte	0x3f
	.zero		1


	//   ....[76]....
        /*0e74*/ 	.word	0x0002d400
        /*0e78*/ 	.word	0x00000027
        /*0e7c*/ 	.word	0x00029890
        /*0e80*/ 	.short	0x010a
        /*0e82*/ 	.byte	0x3f
	.zero		1


	//   ....[77]....
        /*0e84*/ 	.word	0x0002d450
        /*0e88*/ 	.word	0x00000027
        /*0e8c*/ 	.word	0x00029890
        /*0e90*/ 	.short	0x010a
        /*0e92*/ 	.byte	0x3f
	.zero		1


	//   ....[78]....
        /*0e94*/ 	.word	0x0002d4a0
        /*0e98*/ 	.word	0x00000027
        /*0e9c*/ 	.word	0x00029890
        /*0ea0*/ 	.short	0x010a
        /*0ea2*/ 	.byte	0x3f
	.zero		1


	//   ....[79]....
        /*0ea4*/ 	.word	0x0002d4f0
        /*0ea8*/ 	.word	0x00000027
        /*0eac*/ 	.word	0x000298b0
        /*0eb0*/ 	.short	0x010a
        /*0eb2*/ 	.byte	0x3f
	.zero		1


	//   ....[80]....
        /*0eb4*/ 	.word	0x0002d860
        /*0eb8*/ 	.word	0x00000010
        /*0ebc*/ 	.word	0x00029800
        /*0ec0*/ 	.short	0x010a
        /*0ec2*/ 	.byte	0x3f
	.zero		1


	//   ....[81]....
        /*0ec4*/ 	.word	0x0002db20
        /*0ec8*/ 	.word	0x00000010
        /*0ecc*/ 	.word	0x00029800
        /*0ed0*/ 	.short	0x010a
        /*0ed2*/ 	.byte	0x3f
	.zero		1


	//   ....[82]....
        /*0ed4*/ 	.word	0x0002db70
        /*0ed8*/ 	.word	0x00000000
        /*0edc*/ 	.word	0x00029830
        /*0ee0*/ 	.short	0x010a
        /*0ee2*/ 	.byte	0x3f
	.zero		1


	//   ....[83]....
        /*0ee4*/ 	.word	0x0002dbc0
        /*0ee8*/ 	.word	0x0000000b
        /*0eec*/ 	.word	0x00029830
        /*0ef0*/ 	.short	0x010a
        /*0ef2*/ 	.byte	0x3f
	.zero		1


	//   ....[84]....
        /*0ef4*/ 	.word	0x0002dc10
        /*0ef8*/ 	.word	0x0000000c
        /*0efc*/ 	.word	0x00029850
        /*0f00*/ 	.short	0x010a
        /*0f02*/ 	.byte	0x3f
	.zero		1


	//   ....[85]....
        /*0f04*/ 	.word	0x0002dc60
        /*0f08*/ 	.word	0x0000000b
        /*0f0c*/ 	.word	0x00029830
        /*0f10*/ 	.short	0x010a
        /*0f12*/ 	.byte	0x3f
	.zero		1


	//   ....[86]....
        /*0f14*/ 	.word	0x0002dcb0
        /*0f18*/ 	.word	0x0000000c
        /*0f1c*/ 	.word	0x00029850
        /*0f20*/ 	.short	0x010a
        /*0f22*/ 	.byte	0x3f
	.zero		1


	//   ....[87]....
        /*0f24*/ 	.word	0x0002dd00
        /*0f28*/ 	.word	0x0000000b
        /*0f2c*/ 	.word	0x00029850
        /*0f30*/ 	.short	0x010a
        /*0f32*/ 	.byte	0x3f
	.zero		1


	//   ....[88]....
        /*0f34*/ 	.word	0x0002ee90
        /*0f38*/ 	.word	0x0000000b
        /*0f3c*/ 	.word	0x00029820
        /*0f40*/ 	.short	0x010a
        /*0f42*/ 	.byte	0x3f
	.zero		1


	//   ....[89]....
        /*0f44*/ 	.word	0x0002eee0
        /*0f48*/ 	.word	0x00000008
        /*0f4c*/ 	.word	0x000298a0
        /*0f50*/ 	.short	0x010a
        /*0f52*/ 	.byte	0x3f
	.zero		1


	//   ....[90]....
        /*0f54*/ 	.word	0x0002ef30
        /*0f58*/ 	.word	0x00000008
        /*0f5c*/ 	.word	0x000298c0
        /*0f60*/ 	.short	0x010a
        /*0f62*/ 	.byte	0x3f
	.zero		1


	//   ....[91]....
        /*0f64*/ 	.word	0x0002ef80
        /*0f68*/ 	.word	0x00000007
        /*0f6c*/ 	.word	0x000298a0
        /*0f70*/ 	.short	0x010a
        /*0f72*/ 	.byte	0x3f
	.zero		1


	//   ....[92]....
        /*0f74*/ 	.word	0x0002efd0
        /*0f78*/ 	.word	0x00000007
        /*0f7c*/ 	.word	0x000298c0
        /*0f80*/ 	.short	0x010a
        /*0f82*/ 	.byte	0x3f
	.zero		1


	//   ....[93]....
        /*0f84*/ 	.word	0x0002f170
        /*0f88*/ 	.word	0x00000006
        /*0f8c*/ 	.word	0x00029880
        /*0f90*/ 	.short	0x010a
        /*0f92*/ 	.byte	0x3f
	.zero		1


	//   ....[94]....
        /*0f94*/ 	.word	0x0002f1c0
        /*0f98*/ 	.word	0x00000006
        /*0f9c*/ 	.word	0x00029840
        /*0fa0*/ 	.short	0x010a
        /*0fa2*/ 	.byte	0x3f
	.zero		1


	//   ....[95]....
        /*0fa4*/ 	.word	0x0002f240
        /*0fa8*/ 	.word	0x00000004
        /*0fac*/ 	.word	0x00029820
        /*0fb0*/ 	.short	0x010a
        /*0fb2*/ 	.byte	0x3f
	.zero		1


	//   ....[96]....
        /*0fb4*/ 	.word	0x0002f290
        /*0fb8*/ 	.word	0x00000004
        /*0fbc*/ 	.word	0x00029880
        /*0fc0*/ 	.short	0x010a
        /*0fc2*/ 	.byte	0x3f
	.zero		1


	//   ....[97]....
        /*0fc4*/ 	.word	0x0002f2e0
        /*0fc8*/ 	.word	0x00000004
        /*0fcc*/ 	.word	0x00029840
        /*0fd0*/ 	.short	0x010a
        /*0fd2*/ 	.byte	0x3f
	.zero		1


	//   ....[98]....
        /*0fd4*/ 	.word	0x0002f340
        /*0fd8*/ 	.word	0x00000004
        /*0fdc*/ 	.word	0x00029870
        /*0fe0*/ 	.short	0x010a
        /*0fe2*/ 	.byte	0x3f
	.zero		1


	//   ....[99]....
        /*0fe4*/ 	.word	0x0002f3a0
        /*0fe8*/ 	.word	0x00000004
        /*0fec*/ 	.word	0x00029860
        /*0ff0*/ 	.short	0x010a
        /*0ff2*/ 	.byte	0x3f
	.zero		1


	//   ....[100]....
        /*0ff4*/ 	.word	0x0002f3f0
        /*0ff8*/ 	.word	0x00000014
        /*0ffc*/ 	.word	0x00029870
        /*1000*/ 	.short	0x010a
        /*1002*/ 	.byte	0x3f
	.zero		1


	//   ....[101]....
        /*1004*/ 	.word	0x0002f440
        /*1008*/ 	.word	0x00000014
        /*100c*/ 	.word	0x00029860
        /*1010*/ 	.short	0x010a
        /*1012*/ 	.byte	0x3f
	.zero		1


	//   ....[102]....
        /*1014*/ 	.word	0x0002fdf0
        /*1018*/ 	.word	0x00000000
        /*101c*/ 	.word	0x00029820
        /*1020*/ 	.short	0x010a
        /*1022*/ 	.byte	0x3f
	.zero		1


	//   ....[103]....
        /*1024*/ 	.word	0x0002ff90
        /*1028*/ 	.word	0x00000006
        /*102c*/ 	.word	0x00000000
        /*1030*/ 	.short	0x010a
        /*1032*/ 	.byte	0x3f
	.zero		1


	//   ....[104]....
        /*1034*/ 	.word	0x0002ffe0
        /*1038*/ 	.word	0x00000007
        /*103c*/ 	.word	0x00000000
        /*1040*/ 	.short	0x010a
        /*1042*/ 	.byte	0x3f
	.zero		1


	//   ....[105]....
        /*1044*/ 	.word	0x00030030
        /*1048*/ 	.word	0x00000004
        /*104c*/ 	.word	0x00029860
        /*1050*/ 	.short	0x010a
        /*1052*/ 	.byte	0x3f
	.zero		1


	//   ....[106]....
        /*1054*/ 	.word	0x00030080
        /*1058*/ 	.word	0x00000003
        /*105c*/ 	.word	0x00029860
        /*1060*/ 	.short	0x010a
        /*1062*/ 	.byte	0x3f
	.zero		1


	//   ....[107]....
        /*1064*/ 	.word	0x000300d0
        /*1068*/ 	.word	0x00000004
        /*106c*/ 	.word	0x00029880
        /*1070*/ 	.short	0x010a
        /*1072*/ 	.byte	0x3f
	.zero		1


	//----- nvinfo : EIATTR_NUM_MBARRIERS
	.align		4
.L_367:
        /*1074*/ 	.byte	0x03, 0x38
        /*1076*/ 	.short	0x0016


	//----- nvinfo : EIATTR_EXIT_INSTR_OFFSETS
	.align		4
        /*1078*/ 	.byte	0x04, 0x1c
        /*107a*/ 	.short	(.L_369 - .L_368)


	//   ....[0]....
.L_368:
        /*107c*/ 	.word	0x0002d3f0


	//----- nvinfo : EIATTR_MAX_THREADS
	.align		4
.L_369:
        /*1080*/ 	.byte	0x04, 0x05
        /*1082*/ 	.short	(.L_371 - .L_370)
.L_370:
        /*1084*/ 	.word	0x00000180
        /*1088*/ 	.word	0x00000001
        /*108c*/ 	.word	0x00000001


	//----- nvinfo : EIATTR_CRS_STACK_SIZE
	.align		4
.L_371:
        /*1090*/ 	.byte	0x04, 0x1e
        /*1092*/ 	.short	(.L_373 - .L_372)
.L_372:
        /*1094*/ 	.word	0x00000000


	//----- nvinfo : EIATTR_CBANK_PARAM_SIZE
	.align		4
.L_373:
        /*1098*/ 	.byte	0x03, 0x19
        /*109a*/ 	.short	0x0a70


	//----- nvinfo : EIATTR_PARAM_CBANK
	.align		4
        /*109c*/ 	.byte	0x04, 0x0a
        /*109e*/ 	.short	(.L_375 - .L_374)
	.align		4
.L_374:
        /*10a0*/ 	.word	index@(.nv.constant0._ZN7cutlass13device_kernelIN5flash11enable_sm90INS1_16FlashAttnFwdSm90INS1_25CollectiveMainloopFwdSm90ILi2EN4cute5tupleIJNS5_1CILi1EEES8_S8_EEENS6_IJNS7_ILi128EEENS7_ILi160EEENS7_ILi192EEEEEELi128ENS_12float_e4m3_tEfNS_4arch4Sm90ELb1ELb0ELb1ELb1ELb0ELb1ELb0ELb1ELb1ELb0ELb0ELb0EEENS1_21CollectiveEpilogueFwdINS6_IJSA_SA_SB_EEES9_NS_10bfloat16_tESG_Li256ELb1ELb0ELb0ELb1EEENS1_36VarlenDynamicPersistentTileSchedulerILi128ELi160ELi256ELi128ELb0ELb0ELb1ELb1ELb1ELb1EEEEEEEEEvNT_6ParamsE)
        /*10a4*/ 	.short	0x0210
        /*10a6*/ 	.short	0x0a70


	//----- nvinfo : EIATTR_SW_WAR
	.align		4
.L_375:
        /*10a8*/ 	.byte	0x04, 0x36
        /*10aa*/ 	.short	(.L_377 - .L_376)
.L_376:
        /*10ac*/ 	.word	0x00000008
.L_377:


//--------------------- .nv.callgraph             --------------------------
	.section	.nv.callgraph,"",@"SHT_CUDA_CALLGRAPH"
	.align	4
	.sectionentsize	8
	.align		4
        /*0000*/ 	.word	0x00000000
	.align		4
        /*0004*/ 	.word	0xffffffff
	.align		4
        /*0008*/ 	.word	index@(_ZN7cutlass13device_kernelIN5flash11enable_sm90INS1_16FlashAttnFwdSm90INS1_25CollectiveMainloopFwdSm90ILi2EN4cute5tupleIJNS5_1CILi1EEES8_S8_EEENS6_IJNS7_ILi128EEENS7_ILi160EEENS7_ILi192EEEEEELi128ENS_12float_e4m3_tEfNS_4arch4Sm90ELb0ELb0ELb1ELb0ELb0ELb0ELb0ELb1ELb1ELb0ELb0ELb0EEENS1_21CollectiveEpilogueFwdINS6_IJSA_SA_SB_EEES9_NS_10bfloat16_tESG_Li256ELb0ELb0ELb0ELb1EEENS1_29StaticPersistentTileSchedulerILb0EEEEEEEEEvNT_6ParamsE)
	.align		4
        /*000c*/ 	.word	index@(__assertfail)
	.align		4
        /*0010*/ 	.word	index@(_ZN7cutlass13device_kernelIN5flash11enable_sm90INS1_16FlashAttnFwdSm90INS1_25CollectiveMainloopFwdSm90ILi2EN4cute5tupleIJNS5_1CILi2EEENS7_ILi1EEES9_EEENS6_IJNS7_ILi128EEENS7_ILi160EEENS7_ILi192EEEEEELi128ENS_12float_e4m3_tEfNS_4arch4Sm90ELb0ELb0ELb1ELb0ELb0ELb0ELb0ELb1ELb1ELb0ELb0ELb0EEENS1_21CollectiveEpilogueFwdINS6_IJSB_SB_SC_EEESA_NS_10bfloat16_tESH_Li256ELb0ELb0ELb0ELb1EEENS1_29StaticPersistentTileSchedulerILb0EEEEEEEEEvNT_6ParamsE)
	.align		4
        /*0014*/ 	.word	index@(__assertfail)
	.align		4
        /*0018*/ 	.word	index@(_ZN7cutlass13device_kernelIN5flash11enable_sm90INS1_16FlashAttnFwdSm90INS1_25CollectiveMainloopFwdSm90ILi2EN4cute5tupleIJNS5_1CILi1EEES8_S8_EEENS6_IJNS7_ILi128EEENS7_ILi160EEENS7_ILi192EEEEEELi128ENS_12float_e4m3_tEfNS_4arch4Sm90ELb0ELb0ELb1ELb1ELb0ELb0ELb0ELb1ELb1ELb0ELb0ELb0EEENS1_21CollectiveEpilogueFwdINS6_IJSA_SA_SB_EEES9_NS_10bfloat16_tESG_Li256ELb1ELb0ELb0ELb1EEENS1_36VarlenDynamicPersistentTileSchedulerILi128ELi160ELi256ELi128ELb0ELb0ELb1ELb0ELb1ELb1EEEEEEEEEvNT_6ParamsE)
	.align		4
        /*001c*/ 	.word	index@(__assertfail)
	.align		4
        /*0020*/ 	.word	index@(_ZN7cutlass13device_kernelIN5flash11enable_sm90INS1_16FlashAttnFwdSm90INS1_25CollectiveMainloopFwdSm90ILi2EN4cute5tupleIJNS5_1CILi1EEES8_S8_EEENS6_IJNS7_ILi128EEENS7_ILi160EEENS7_ILi192EEEEEELi128ENS_12float_e4m3_tEfNS_4arch4Sm90ELb0ELb0ELb1ELb1ELb0ELb1ELb0ELb1ELb1ELb0ELb0ELb0EEENS1_21CollectiveEpilogueFwdINS6_IJSA_SA_SB_EEES9_NS_10bfloat16_tESG_Li256ELb1ELb0ELb0ELb1EEENS1_36VarlenDynamicPersistentTileSchedulerILi128ELi160ELi256ELi128ELb0ELb0ELb1ELb0ELb1ELb1EEEEEEEEEvNT_6ParamsE)
	.align		4
        /*0024*/ 	.word	index@(__assertfail)
	.align		4
        /*0028*/ 	.word	index@(_ZN7cutlass13device_kernelIN5flash11enable_sm90INS1_16FlashAttnFwdSm90INS1_25CollectiveMainloopFwdSm90ILi2EN4cute5tupleIJNS5_1CILi1EEES8_S8_EEENS6_IJNS7_ILi128EEESA_NS7_ILi192EEEEEELi128ENS_12float_e4m3_tEfNS_4arch4Sm90ELb0ELb1ELb1ELb0ELb0ELb0ELb0ELb1ELb1ELb0ELb0ELb0EEENS1_21CollectiveEpilogueFwdINS6_IJSA_SA_SA_EEES9_NS_10bfloat16_tESF_Li256ELb0ELb0ELb0ELb1EEENS1_30DynamicPersistentTileSchedulerILi256ELi128ELb0ELb0ELb1EEEEEEEEEvNT_6ParamsE)
	.align		4
        /*002c*/ 	.word	index@(__assertfail)
	.align		4
        /*0030*/ 	.word	index@(_ZN7cutlass13device_kernelIN5flash11enable_sm90INS1_16FlashAttnFwdSm90INS1_25CollectiveMainloopFwdSm90ILi2EN4cute5tupleIJNS5_1CILi1EEES8_S8_EEENS6_IJNS7_ILi128EEESA_NS7_ILi192EEEEEELi128ENS_12float_e4m3_tEfNS_4arch4Sm90ELb0ELb1ELb1ELb1ELb0ELb0ELb0ELb1ELb1ELb0ELb0ELb0EEENS1_21CollectiveEpilogueFwdINS6_IJSA_SA_SA_EEES9_NS_10bfloat16_tESF_Li256ELb1ELb0ELb0ELb1EEENS1_36VarlenDynamicPersistentTileSchedulerILi128ELi128ELi256ELi128ELb0ELb0ELb1ELb1ELb0ELb1EEEEEEEEEvNT_6ParamsE)
	.align		4
        /*0034*/ 	.word	index@(__assertfail)
	.align		4
        /*0038*/ 	.word	index@(_ZN7cutlass13device_kernelIN5flash11enable_sm90INS1_16FlashAttnFwdSm90INS1_25CollectiveMainloopFwdSm90ILi2EN4cute5tupleIJNS5_1CILi1EEES8_S8_EEENS6_IJNS7_ILi128EEESA_NS7_ILi192EEEEEELi128ENS_12float_e4m3_tEfNS_4arch4Sm90ELb0ELb1ELb1ELb1ELb0ELb1ELb0ELb1ELb1ELb0ELb0ELb0EEENS1_21CollectiveEpilogueFwdINS6_IJSA_SA_SA_EEES9_NS_10bfloat16_tESF_Li256ELb1ELb0ELb0ELb1EEENS1_36VarlenDynamicPersistentTileSchedulerILi128ELi128ELi256ELi128ELb0ELb0ELb1ELb1ELb0ELb1EEEEEEEEEvNT_6ParamsE)
	.align		4
        /*003c*/ 	.word	index@(__assertfail)
	.align		4
        /*0040*/ 	.word	index@(_ZN7cutlass13device_kernelIN5flash11enable_sm90INS1_16FlashAttnFwdSm90INS1_25CollectiveMainloopFwdSm90ILi2EN4cute5tupleIJNS5_1CILi1EEES8_S8_EEENS6_IJNS7_ILi128EEENS7_ILi160EEENS7_ILi192EEEEEELi128ENS_12float_e4m3_tEfNS_4arch4Sm90ELb1ELb0ELb1ELb0ELb0ELb0ELb0ELb1ELb1ELb0ELb0ELb0EEENS1_21CollectiveEpilogueFwdINS6_IJSA_SA_SB_EEES9_NS_10bfloat16_tESG_Li256ELb0ELb0ELb0ELb1EEENS1_30DynamicPersistentTileSchedulerILi256ELi128ELb0ELb0ELb1EEEEEEEEEvNT_6ParamsE)
	.align		4
        /*0044*/ 	.word	index@(__assertfail)
	.align		4
        /*0048*/ 	.word	index@(_ZN7cutlass13device_kernelIN5flash11enable_sm90INS1_16FlashAttnFwdSm90INS1_25CollectiveMainloopFwdSm90ILi2EN4cute5tupleIJNS5_1CILi1EEES8_S8_EEENS6_IJNS7_ILi128EEENS7_ILi160EEENS7_ILi192EEEEEELi128ENS_12float_e4m3_tEfNS_4arch4Sm90ELb1ELb0ELb1ELb1ELb0ELb0ELb0ELb1ELb1ELb0ELb0ELb0EEENS1_21CollectiveEpilogueFwdINS6_IJSA_SA_SB_EEES9_NS_10bfloat16_tESG_Li256ELb1ELb0ELb0ELb1EEENS1_36VarlenDynamicPersistentTileSchedulerILi128ELi160ELi256ELi128ELb0ELb0ELb1ELb1ELb1ELb1EEEEEEEEEvNT_6ParamsE)
	.align		4
        /*004c*/ 	.word	index@(__assertfail)
	.align		4
        /*0050*/ 	.word	index@(_ZN7cutlass13device_kernelIN5flash11enable_sm90INS1_16FlashAttnFwdSm90INS1_25CollectiveMainloopFwdSm90ILi2EN4cute5tupleIJNS5_1CILi1EEES8_S8_EEENS6_IJNS7_ILi128EEENS7_ILi160EEENS7_ILi192EEEEEELi128ENS_12float_e4m3_tEfNS_4arch4Sm90ELb1ELb0ELb1ELb1ELb0ELb1ELb0ELb1ELb1ELb0ELb0ELb0EEENS1_21CollectiveEpilogueFwdINS6_IJSA_SA_SB_EEES9_NS_10bfloat16_tESG_Li256ELb1ELb0ELb0ELb1EEENS1_36VarlenDynamicPersistentTileSchedulerILi128ELi160ELi256ELi128ELb0ELb0ELb1ELb1ELb1ELb1EEEEEEEEEvNT_6ParamsE)
	.align		4
        /*0054*/ 	.word	index@(__assertfail)
	.align		4
        /*0058*/ 	.word	0x00000000
	.align		4
        /*005c*/ 	.word	0xfffffffe
	.align		4
        /*0060*/ 	.word	0x00000000
	.align		4
        /*0064*/ 	.word	0xfffffffd
	.align		4
        /*0068*/ 	.word	0x00000000
	.align		4
        /*006c*/ 	.word	0xfffffffc


//--------------------- .nv.constant4             --------------------------
	.section	.nv.constant4,"a",@progbits
	.align	8
	.align		8
.nv.constant4:
        /*0000*/ 	.dword	__assertfail
	.align		8
        /*0008*/ 	.dword	__unnamed_1
	.align		8
        /*0010*/ 	.dword	__unnamed_2
	.align		8
        /*0018*/ 	.dword	__unnamed_3
	.align		8
        /*0020*/ 	.dword	__unnamed_4
	.align		8
        /*0028*/ 	.dword	__unnamed_5
	.align		8
        /*0030*/ 	.dword	__unnamed_6
	.align		8
        /*0038*/ 	.dword	__unnamed_7
	.align		8
        /*0040*/ 	.dword	_ZZN5flash28permute_output_fp8_VcolmajorIN4cute6TensorINS1_11ArrayEngineIN7cutlass10bfloat16_tELm64EEENS1_6LayoutINS1_5tupleIJNS8_IJNS1_1CILi2EEESA_NS9_ILi16EEEEEENS9_ILi1EEESD_EEENS8_IJNS8_IJSD_SA_NS9_ILi4EEEEEENS9_ILi0EEESH_EEEEEEEEEvRT_E9upper_map
	.align		8
        /*0048*/ 	.dword	__unnamed_8
	.align		8
        /*0050*/ 	.dword	__unnamed_9
	.align		8
        /*0058*/ 	.dword	__unnamed_10
	.align		8
        /*0060*/ 	.dword	__unnamed_11
	.align		8
        /*0068*/ 	.dword	__unnamed_12
	.align		8
        /*0070*/ 	.dword	_ZN78_INTERNAL_1514b722_42_flash_fwd_hdim192_128_e4m3_softcap_sm90_cu_c784774a_34494cuda3std3__45__cpo5beginE
	.align		8
        /*0078*/ 	.dword	_ZN78_INTERNAL_1514b722_42_flash_fwd_hdim192_128_e4m3_softcap_sm90_cu_c784774a_34494cuda3std3__45__cpo3endE
	.align		8
        /*0080*/ 	.dword	_ZN78_INTERNAL_1514b722_42_flash_fwd_hdim192_128_e4m3_softcap_sm90_cu_c784774a_34494cuda3std3__45__cpo6cbeginE
	.align		8
        /*0088*/ 	.dword	_ZN78_INTERNAL_1514b722_42_flash_fwd_hdim192_128_e4m3_softcap_sm90_cu_c784774a_34494cuda3std3__45__cpo4cendE
	.align		8
        /*0090*/ 	.dword	_ZN78_INTERNAL_1514b722_42_flash_fwd_hdim192_128_e4m3_softcap_sm90_cu_c784774a_34494cuda3std3__480_GLOBAL__N__1514b722_42_flash_fwd_hdim192_128_e4m3_softcap_sm90_cu_c784774a_34496ignoreE
	.align		8
        /*0098*/ 	.dword	_ZN78_INTERNAL_1514b722_42_flash_fwd_hdim192_128_e4m3_softcap_sm90_cu_c784774a_34494cuda3std3__419piecewise_constructE
	.align		8
        /*00a0*/ 	.dword	_ZN78_INTERNAL_1514b722_42_flash_fwd_hdim192_128_e4m3_softcap_sm90_cu_c784774a_34494cuda3std3__48in_placeE
	.align		8
        /*00a8*/ 	.dword	_ZN78_INTERNAL_1514b722_42_flash_fwd_hdim192_128_e4m3_softcap_sm90_cu_c784774a_34494cuda3std6ranges3__45__cpo4swapE
	.align		8
        /*00b0*/ 	.dword	_ZN78_INTERNAL_1514b722_42_flash_fwd_hdim192_128_e4m3_softcap_sm90_cu_c784774a_34494cuda3std6ranges3__45__cpo9iter_moveE
	.align		8
        /*00b8*/ 	.dword	_ZN78_INTERNAL_1514b722_42_flash_fwd_hdim192_128_e4m3_softcap_sm90_cu_c784774a_34494cute7productE
	.align		8
        /*00c0*/ 	.dword	_ZN78_INTERNAL_1514b722_42_flash_fwd_hdim192_128_e4m3_softcap_sm90_cu_c784774a_34494cute1_E
	.align		8
        /*00c8*/ 	.dword	$str$25
	.align		8
        /*00d0*/ 	.dword	$str$26


//--------------------- .text._ZN7cutlass13device_kernelIN5flash11enable_sm90INS1_16FlashAttnFwdSm90INS1_25CollectiveMainloopFwdSm90ILi2EN4cute5tupleIJNS5_1CILi1EEES8_S8_EEENS6_IJNS7_ILi128EEENS7_ILi160EEENS7_ILi192EEEEEELi128ENS_12float_e4m3_tEfNS_4arch4Sm90ELb0ELb0ELb1ELb0ELb0ELb0ELb0ELb1ELb1ELb0ELb0ELb0EEENS1_21CollectiveEpilogueFwdINS6_IJSA_SA_SB_EEES9_NS_10bfloat16_tESG_Li256ELb0ELb0ELb0ELb1EEENS1_29StaticPersistentTileSchedulerILb0EEEEEEEEEvNT_6ParamsE --------------------------
	.section	.text._ZN7cutlass13device_kernelIN5flash11enable_sm90INS1_16FlashAttnFwdSm90INS1_25CollectiveMainloopFwdSm90ILi2EN4cute5tupleIJNS5_1CILi1EEES8_S8_EEENS6_IJNS7_ILi128EEENS7_ILi160EEENS7_ILi192EEEEEELi128ENS_12float_e4m3_tEfNS_4arch4Sm90ELb0ELb0ELb1ELb0ELb0ELb0ELb0ELb1ELb1ELb0ELb0ELb0EEENS1_21CollectiveEpilogueFwdINS6_IJSA_SA_SB_EEES9_NS_10bfloat16_tESG_Li256ELb0ELb0ELb0ELb1EEENS1_29StaticPersistentTileSchedulerILb0EEEEEEEEEvNT_6ParamsE,"ax",@progbits
	.align	128
.text._ZN7cutlass13device_kernelIN5flash11enable_sm90INS1_16FlashAttnFwdSm90INS1_25CollectiveMainloopFwdSm90ILi2EN4cute5tupleIJNS5_1CILi1EEES8_S8_EEENS6_IJNS7_ILi128EEENS7_ILi160EEENS7_ILi192EEEEEELi128ENS_12float_e4m3_tEfNS_4arch4Sm90ELb0ELb0ELb1ELb0ELb0ELb0ELb0ELb1ELb1ELb0ELb0ELb0EEENS1_21CollectiveEpilogueFwdINS6_IJSA_SA_SB_EEES9_NS_10bfloat16_tESG_Li256ELb0ELb0ELb0ELb1EEENS1_29StaticPersistentTileSchedulerILb0EEEEEEEEEvNT_6ParamsE:
        .type           _ZN7cutlass13device_kernelIN5flash11enable_sm90INS1_16FlashAttnFwdSm90INS1_25CollectiveMainloopFwdSm90ILi2EN4cute5tupleIJNS5_1CILi1EEES8_S8_EEENS6_IJNS7_ILi128EEENS7_ILi160EEENS7_ILi192EEEEEELi128ENS_12float_e4m3_tEfNS_4arch4Sm90ELb0ELb0ELb1ELb0ELb0ELb0ELb0ELb1ELb1ELb0ELb0ELb0EEENS1_21CollectiveEpilogueFwdINS6_IJSA_SA_SB_EEES9_NS_10bfloat16_tESG_Li256ELb0ELb0ELb0ELb1EEENS1_29StaticPersistentTileSchedulerILb0EEEEEEEEEvNT_6ParamsE,@function
        .size           _ZN7cutlass13device_kernelIN5flash11enable_sm90INS1_16FlashAttnFwdSm90INS1_25CollectiveMainloopFwdSm90ILi2EN4cute5tupleIJNS5_1CILi1EEES8_S8_EEENS6_IJNS7_ILi128EEENS7_ILi160EEENS7_ILi192EEEEEELi128ENS_12float_e4m3_tEfNS_4arch4Sm90ELb0ELb0ELb1ELb0ELb0ELb0ELb0ELb1ELb1ELb0ELb0ELb0EEENS1_21CollectiveEpilogueFwdINS6_IJSA_SA_SB_EEES9_NS_10bfloat16_tESG_Li256ELb0ELb0ELb0ELb1EEENS1_29StaticPersistentTileSchedulerILb0EEEEEEEEEvNT_6ParamsE,(.L_x_2622 - _ZN7cutlass13device_kernelIN5flash11enable_sm90INS1_16FlashAttnFwdSm90INS1_25CollectiveMainloopFwdSm90ILi2EN4cute5tupleIJNS5_1CILi1EEES8_S8_EEENS6_IJNS7_ILi128EEENS7_ILi160EEENS7_ILi192EEEEEELi128ENS_12float_e4m3_tEfNS_4arch4Sm90ELb0ELb0ELb1ELb0ELb0ELb0ELb0ELb1ELb1ELb0ELb0ELb0EEENS1_21CollectiveEpilogueFwdINS6_IJSA_SA_SB_EEES9_NS_10bfloat16_tESG_Li256ELb0ELb0ELb0ELb1EEENS1_29StaticPersistentTileSchedulerILb0EEEEEEEEEvNT_6ParamsE)
        .other          _ZN7cutlass13device_kernelIN5flash11enable_sm90INS1_16FlashAttnFwdSm90INS1_25CollectiveMainloopFwdSm90ILi2EN4cute5tupleIJNS5_1CILi1EEES8_S8_EEENS6_IJNS7_ILi128EEENS7_ILi160EEENS7_ILi192EEEEEELi128ENS_12float_e4m3_tEfNS_4arch4Sm90ELb0ELb0ELb1ELb0ELb0ELb0ELb0ELb1ELb1ELb0ELb0ELb0EEENS1_21CollectiveEpilogueFwdINS6_IJSA_SA_SB_EEES9_NS_10bfloat16_tESG_Li256ELb0ELb0ELb0ELb1EEENS1_29StaticPersistentTileSchedulerILb0EEEEEEEEEvNT_6ParamsE,@"STO_CUDA_ENTRY STV_DEFAULT"
_ZN7cutlass13device_kernelIN5flash11enable_sm90INS1_16FlashAttnFwdSm90INS1_25CollectiveMainloopFwdSm90ILi2EN4cute5tupleIJNS5_1CILi1EEES8_S8_EEENS6_IJNS7_ILi128EEENS7_ILi160EEENS7_ILi192EEEEEELi128ENS_12float_e4m3_tEfNS_4arch4Sm90ELb0ELb0ELb1ELb0ELb0ELb0ELb0ELb1ELb1ELb0ELb0ELb0EEENS1_21CollectiveEpilogueFwdINS6_IJSA_SA_SB_EEES9_NS_10bfloat16_tESG_Li256ELb0ELb0ELb0ELb1EEENS1_29StaticPersistentTileSchedulerILb0EEEEEEEEEvNT_6ParamsE:
[----:B------:R-:W1:Y:S02]  /*0000*/  LDC R1, c[0x0][0x28] ;  /* 0x00000a00ff017b82 */ /* 0x000e640000000800 */
[----:B-1----:R-:W-:Y:S01]  /*0010*/  VIADD R1, R1, 0xffffffe0 ;  /* 0xffffffe001017836 */ /* 0x002fe20000000000 */
[----:B------:R-:W1:Y:S01]  /*0020*/  S2R R3, SR_TID.X ;  /* 0x0000000000037919 */ /* 0x000e620000002100 */
[----:B------:R-:W-:Y:S01]  /*0030*/  ELECT P0, URZ, PT ;  /* 0x00000000003f782f */ /* 0x000fe20003800000 */
[----:B------:R-:W-:Y:S01]  /*0040*/  BSSY B0, `(.L_x_0) ;  /* 0x0000014000007945 */ /* 0x000fe20003800000 */
[--C-:B-1----:R-:W-:Y:S02]  /*0050*/  SHF.R.U32.HI R0, RZ, 0x5, R3.reuse ;  /* 0x00000005ff007819 */ /* 0x102fe40000011603 */
[----:B------:R-:W-:-:S03]  /*0060*/  SHF.R.U32.HI R18, RZ, 0x7, R3 ;  /* 0x00000007ff127819 */ /* 0x000fc60000011603 */
[----:B------:R-:W1:Y:S02]  /*0070*/  SHFL.IDX PT, R2, R0, RZ, 0x1f ;  /* 0x00001fff00027589 */ /* 0x000e6400000e0000 */
[----:B-1----:R-:W-:-:S13]  /*0080*/  ISETP.EQ.AND P0, PT, R2, RZ, P0 ;  /* 0x000000ff0200720c */ /* 0x002fda0000702270 */
[----:B------:R-:W-:Y:S05]  /*0090*/  @!P0 BRA `(.L_x_1) ;  /* 0x0000000000388947 */ /* 0x000fea0003800000 */
[----:B------:R-:W-:Y:S02]  /*00a0*/  ULDC.64 UR4, c[0x0][0x198] ;  /* 0x0000660000047ab9 */ /* 0x000fe40000000a00 */
[----:B------:R-:W-:Y:S02]  /*00b0*/  UIADD3 UR6, UP0, UR4, 0x270, URZ ;  /* 0x0000027004067890 */ /* 0x000fe4000ff1e03f */
[----:B------:R-:W-:Y:S02]  /*00c0*/  UIADD3 UR8, UP1, UR4, 0x370, URZ ;  /* 0x0000037004087890 */ /* 0x000fe4000ff3e03f */
[----:B------:R-:W-:Y:S02]  /*00d0*/  UIADD3 UR10, UP2, UR4, 0x470, URZ ;  /* 0x00000470040a7890 */ /* 0x000fe4000ff5e03f */
[----:B------:R-:W-:Y:S02]  /*00e0*/  UIADD3 UR4, UP3, UR4, 0x9f0, URZ ;  /* 0x000009f004047890 */ /* 0x000fe4000ff7e03f */
[----:B------:R-:W-:-:S02]  /*00f0*/  UIADD3.X UR7, URZ, UR5, URZ, UP0, !UPT ;  /* 0x000000053f077290 */ /* 0x000fc400087fe43f */
[----:B------:R-:W-:Y:S02]  /*0100*/  UIADD3.X UR9, URZ, UR5, URZ, UP1, !UPT ;  /* 0x000000053f097290 */ /* 0x000fe40008ffe43f */
[----:B------:R-:W-:Y:S02]  /*0110*/  UIADD3.X UR11, URZ, UR5, URZ, UP2, !UPT ;  /* 0x000000053f0b7290 */ /* 0x000fe400097fe43f */
[----:B------:R-:W-:-:S03]  /*0120*/  UIADD3.X UR5, URZ, UR5, URZ, UP3, !UPT ;  /* 0x000000053f057290 */ /* 0x000fc60009ffe43f */
[----:B------:R1:W-:Y:S02]  /*0130*/  UTMACCTL.PF [UR6] ;  /* 0x00000000060079b9 */ /* 0x0003e40008040000 */
[----:B------:R1:W-:Y:S02]  /*0140*/  UTMACCTL.PF [UR8] ;  /* 0x00000000080079b9 */ /* 0x0003e40008040000 */
[----:B------:R1:W-:Y:S02]  /*0150*/  UTMACCTL.PF [UR10] ;  /* 0x000000000a0079b9 */ /* 0x0003e40008040000 */
[----:B------:R1:W-:Y:S02]  /*0160*/  UTMACCTL.PF [UR4] ;  /* 0x00000000040079b9 */ /* 0x0003e40008040000 */
[----:B-1----:R-:W-:Y:S01]  /*0170*/  NOP ;  /* 0x0000000000007918 */ /* 0x002fe20000000000 */
.L_x_1:
[----:B------:R-:W-:Y:S05]  /*0180*/  BSYNC B0 ;  /* 0x0000000000007941 */ /* 0x000fea0003800000 */
.L_x_0:
[----:B------:R-:W-:Y:S01]  /*0190*/  VOTEU.ANY UP0, P0 ;  /* 0x00000000003f7886 */ /* 0x000fe20000000100 */
[----:B------:R-:W1:Y:S01]  /*01a0*/  SHFL.IDX PT, R3, R18, RZ, 0x1f ;  /* 0x00001fff12037589 */ /* 0x000e6200000e0000 */
[----:B------:R-:W-:Y:S01]  /*01b0*/  UMOV UR4, 0x1 ;  /* 0x0000000100047882 */ /* 0x000fe20000000000 */
[----:B------:R-:W-:Y:S01]  /*01c0*/  VOTEU.ANY UP1, P0 ;  /* 0x00000000003f7886 */ /* 0x000fe20000020100 */
[----:B------:R-:W-:Y:S01]  /*01d0*/  VOTEU.ANY UP2, P0 ;  /* 0x00000000003f7886 */ /* 0x000fe20000040100 */
[----:B------:R-:W2:Y:S01]  /*01e0*/  @UP0 S2UR UR7, SR_CgaCtaId ;  /* 0x00000000000709c3 */ /* 0x000ea20000008800 */
[----:B------:R-:W3:Y:S01]  /*01f0*/  SHFL.IDX PT, R2, R0, RZ, 0x1f ;  /* 0x00001fff00027589 */ /* 0x000ee200000e0000 */
[----:B------:R-:W-:Y:S01]  /*0200*/  @UP0 UMOV UR6, 0x400 ;  /* 0x0000040000060882 */ /* 0x000fe20000000000 */
[----:B------:R-:W-:-:S04]  /*0210*/  @UP0 UIADD3 UR4, -UR4, 0x100000, URZ ;  /* 0x0010000004040890 */ /* 0x000fc8000fffe13f */
[----:B------:R-:W-:Y:S02]  /*0220*/  @UP0 USHF.L.U32 UR5, UR4, 0xb, URZ ;  /* 0x0000000b04050899 */ /* 0x000fe4000800063f */
[----:B------:R-:W-:Y:S01]  /*0230*/  @UP0 USHF.L.U32 UR4, UR4, 0x1, URZ ;  /* 0x0000000104040899 */ /* 0x000fe2000800063f */
[----:B-1----:R-:W-:Y:S01]  /*0240*/  R2UR UR8, R3 ;  /* 0x00000000030872ca */ /* 0x002fe200000e0000 */
[----:B--2---:R-:W-:Y:S01]  /*0250*/  @UP0 ULEA UR6, UR7, UR6, 0x18 ;  /* 0x0000000607060291 */ /* 0x004fe2000f8ec03f */
[----:B---3--:R-:W-:-:S11]  /*0260*/  ISETP.NE.AND P1, PT, R2, RZ, PT ;  /* 0x000000ff0200720c */ /* 0x008fd60003f25270 */
[----:B------:R-:W-:Y:S01]  /*0270*/  UISETP.NE.AND UP0, UPT, UR8, URZ, UPT ;  /* 0x0000003f0800728c */ /* 0x000fe2000bf05270 */
[----:B------:R-:W1:Y:S02]  /*0280*/  FENCE.VIEW.ASYNC.S ;  /* 0x00000000000073c6 */ /* 0x000e640000000000 */
[----:B-1----:R1:W2:Y:S01]  /*0290*/  @UP1 SYNCS.EXCH.64 URZ, [UR6+0x29800], UR4 ;  /* 0x02980004063f15b2 */ /* 0x0022a20008000100 */
[----:B------:R1:W3:Y:S01]  /*02a0*/  @UP2 SYNCS.EXCH.64 URZ, [UR6+0x29820], UR4 ;  /* 0x02982004063f25b2 */ /* 0x0002e20008000100 */
[----:B------:R-:W-:Y:S06]  /*02b0*/  @P1 BRA `(.L_x_2) ;  /* 0x0000000000481947 */ /* 0x000fec0003800000 */
[----:B-1----:R-:W1:Y:S01]  /*02c0*/  S2UR UR5, SR_CgaCtaId ;  /* 0x00000000000579c3 */ /* 0x002e620000008800 */
[----:B------:R-:W-:Y:S01]  /*02d0*/  UMOV UR4, 0x400 ;  /* 0x0000040000047882 */ /* 0x000fe20000000000 */
[----:B------:R-:W-:Y:S01]  /*02e0*/  UMOV UR6, 0x1 ;  /* 0x0000000100067882 */ /* 0x000fe20000000000 */
[----:B------:R-:W-:Y:S01]  /*02f0*/  UMOV UR9, 0x2 ;  /* 0x0000000200097882 */ /* 0x000fe20000000000 */
[----:B------:R-:W-:-:S04]  /*0300*/  UIADD3 UR6, -UR6, 0x100000, URZ ;  /* 0x0010000006067890 */ /* 0x000fc8000fffe13f */
[----:B------:R-:W-:Y:S02]  /*0310*/  USHF.L.U32 UR7, UR6, 0xb, URZ ;  /* 0x0000000b06077899 */ /* 0x000fe4000800063f */
[----:B------:R-:W-:Y:S01]  /*0320*/  USHF.L.U32 UR6, UR6, 0x1, URZ ;  /* 0x0000000106067899 */ /* 0x000fe2000800063f */
[----:B------:R-:W-:Y:S01]  /*0330*/  ELECT P0, URZ, PT ;  /* 0x00000000003f782f */ /* 0x000fe20003800000 */
[----:B-1----:R-:W-:Y:S02]  /*0340*/  ULEA UR8, UR5, UR4, 0x18 ;  /* 0x0000000405087291 */ /* 0x002fe4000f8ec03f */
[----:B------:R-:W-:-:S04]  /*0350*/  UIADD3 UR4, -UR9, 0x100000, URZ ;  /* 0x0010000009047890 */ /* 0x000fc8000fffe13f */
[----:B------:R-:W-:Y:S02]  /*0360*/  USHF.L.U32 UR5, UR4, 0xb, URZ ;  /* 0x0000000b04057899 */ /* 0x000fe4000800063f */
[----:B------:R-:W-:Y:S01]  /*0370*/  USHF.L.U32 UR4, UR4, 0x1, URZ ;  /* 0x0000000104047899 */ /* 0x000fe2000800063f */
[----:B------:R-:W1:Y:S03]  /*0380*/  FENCE.VIEW.ASYNC.S ;  /* 0x00000000000073c6 */ /* 0x000e660000000000 */
[----:B-1----:R4:W1:Y:S08]  /*0390*/  SYNCS.EXCH.64 URZ, [UR8+0x29830], UR6 ;  /* 0x02983006083f75b2 */ /* 0x0028700008000100 */
[----:B------:R4:W1:Y:S01]  /*03a0*/  SYNCS.EXCH.64 URZ, [UR8+0x29840], UR4 ;  /* 0x02984004083f75b2 */ /* 0x0008620008000100 */
[----:B------:R4:W1:Y:S01]  /*03b0*/  SYNCS.EXCH.64 URZ, [UR8+0x29838], UR6 ;  /* 0x02983806083f75b2 */ /* 0x0008620008000100 */
[----:B------:R4:W1:Y:S02]  /*03c0*/  SYNCS.EXCH.64 URZ, [UR8+0x29848], UR4 ;  /* 0x02984804083f75b2 */ /* 0x0008640008000100 */
[----:B----4-:R-:W-:Y:S01]  /*03d0*/  NOP ;  /* 0x0000000000007918 */ /* 0x010fe20000000000 */
.L_x_2:
[----:B------:R-:W4:Y:S01]  /*03e0*/  SHFL.IDX PT, R2, R0, RZ, 0x1f ;  /* 0x00001fff00027589 */ /* 0x000f2200000e0000 */
[----:B------:R-:W-:Y:S01]  /*03f0*/  NOP ;  /* 0x0000000000007918 */ /* 0x000fe20000000000 */
[----:B----4-:R-:W-:-:S13]  /*0400*/  ISETP.NE.AND P0, PT, R2, RZ, PT ;  /* 0x000000ff0200720c */ /* 0x010fda0003f05270 */
[----:B------:R-:W-:Y:S05]  /*0410*/  @P0 BRA `(.L_x_3) ;  /* 0x0000000000480947 */ /* 0x000fea0003800000 */
[----:B-1----:R-:W1:Y:S01]  /*0420*/  S2UR UR5, SR_CgaCtaId ;  /* 0x00000000000579c3 */ /* 0x002e620000008800 */
[----:B------:R-:W-:Y:S01]  /*0430*/  UMOV UR4, 0x400 ;  /* 0x0000040000047882 */ /* 0x000fe20000000000 */
[----:B------:R-:W-:Y:S01]  /*0440*/  UMOV UR6, 0x80 ;  /* 0x0000008000067882 */ /* 0x000fe20000000000 */
[----:B------:R-:W-:Y:S01]  /*0450*/  UMOV UR7, 0x100 ;  /* 0x0000010000077882 */ /* 0x000fe20000000000 */
[----:B------:R-:W-:Y:S01]  /*0460*/  ELECT P0, URZ, PT ;  /* 0x00000000003f782f */ /* 0x000fe20003800000 */
[----:B-1----:R-:W-:Y:S02]  /*0470*/  ULEA UR8, UR5, UR4, 0x18 ;  /* 0x0000000405087291 */ /* 0x002fe4000f8ec03f */
[----:B------:R-:W-:-:S04]  /*0480*/  UIADD3 UR4, -UR6, 0x100000, URZ ;  /* 0x0010000006047890 */ /* 0x000fc8000fffe13f */
[----:B------:R-:W-:Y:S02]  /*0490*/  USHF.L.U32 UR5, UR4, 0xb, URZ ;  /* 0x0000000b04057899 */ /* 0x000fe4000800063f */
[----:B------:R-:W-:Y:S02]  /*04a0*/  USHF.L.U32 UR4, UR4, 0x1, URZ ;  /* 0x0000000104047899 */ /* 0x000fe4000800063f */
        /* <DEDUP_REMOVED lines=9> */
.L_x_3:
[----:B------:R-:W4:Y:S01]  /*0540*/  SHFL.IDX PT, R2, R0, RZ, 0x1f ;  /* 0x00001fff00027589 */ /* 0x000f2200000e0000 */
[----:B------:R-:W-:Y:S01]  /*0550*/  NOP ;  /* 0x0000000000007918 */ /* 0x000fe20000000000 */
[----:B----4-:R-:W-:-:S13]  /*0560*/  ISETP.NE.AND P0, PT, R2, RZ, PT ;  /* 0x000000ff0200720c */ /* 0x010fda0003f05270 */
[----:B------:R-:W-:Y:S05]  /*0570*/  @P0 BRA `(.L_x_4) ;  /* 0x0000000000380947 */ /* 0x000fea0003800000 */
[----:B-1----:R-:W1:Y:S01]  /*0580*/  S2UR UR5, SR_CgaCtaId ;  /* 0x00000000000579c3 */ /* 0x002e620000008800 */
[----:B------:R-:W-:Y:S01]  /*0590*/  UMOV UR4, 0x400 ;  /* 0x0000040000047882 */ /* 0x000fe20000000000 */
[----:B------:R-:W-:Y:S01]  /*05a0*/  UMOV UR7, 0x1 ;  /* 0x0000000100077882 */ /* 0x000fe20000000000 */
[----:B------:R-:W-:Y:S01]  /*05b0*/  ELECT P0, URZ, PT ;  /* 0x00000000003f782f */ /* 0x000fe20003800000 */
[----:B-1----:R-:W-:Y:S02]  /*05c0*/  ULEA UR6, UR5, UR4, 0x18 ;  /* 0x0000000405067291 */ /* 0x002fe4000f8ec03f */
[----:B------:R-:W-:-:S04]  /*05d0*/  UIADD3 UR4, -UR7, 0x100000, URZ ;  /* 0x0010000007047890 */ /* 0x000fc8000fffe13f */
[----:B------:R-:W-:Y:S02]  /*05e0*/  USHF.L.U32 UR5, UR4, 0xb, URZ ;  /* 0x0000000b04057899 */ /* 0x000fe4000800063f */
[----:B------:R-:W-:Y:S01]  /*05f0*/  USHF.L.U32 UR4, UR4, 0x1, URZ ;  /* 0x0000000104047899 */ /* 0x000fe2000800063f */
[----:B------:R-:W1:Y:S11]  /*0600*/  FENCE.VIEW.ASYNC.S ;  /* 0x00000000000073c6 */ /* 0x000e760000000000 */
[----:B-1----:R4:W1:Y:S01]  /*0610*/  SYNCS.EXCH.64 URZ, [UR6+0x29870], UR4 ;  /* 0x02987004063f75b2 */ /* 0x0028620008000100 */
[----:B------:R4:W1:Y:S01]  /*0620*/  SYNCS.EXCH.64 URZ, [UR6+0x29880], UR4 ;  /* 0x02988004063f75b2 */ /* 0x0008620008000100 */
[----:B------:R4:W1:Y:S01]  /*0630*/  SYNCS.EXCH.64 URZ, [UR6+0x29878], UR4 ;  /* 0x02987804063f75b2 */ /* 0x0008620008000100 */
[----:B------:R4:W1:Y:S02]  /*0640*/  SYNCS.EXCH.64 URZ, [UR6+0x29888], UR4 ;  /* 0x02988804063f75b2 */ /* 0x0008640008000100 */
[----:B----4-:R-:W-:Y:S01]  /*0650*/  NOP ;  /* 0x0000000000007918 */ /* 0x010fe20000000000 */
.L_x_4:
        /* <DEDUP_REMOVED lines=22> */
.L_x_5:
        /* <DEDUP_REMOVED lines=22> */
.L_x_6:
[----:B------:R-:W-:Y:S01]  /*0920*/  PLOP3.LUT P0, PT, PT, PT, UP0, 0x80, 0x0 ;  /* 0x000000000000781c */ /* 0x000fe20003f0f008 */
[----:B------:R-:W-:Y:S01]  /*0930*/  UMOV UR46, 0x1 ;  /* 0x00000001002e7882 */ /* 0x000fe20000000000 */
[----:B------:R-:W-:Y:S01]  /*0940*/  NOP ;  /* 0x0000000000007918 */ /* 0x000fe20000000000 */
[----:B------:R-:W-:Y:S01]  /*0950*/  USEL UR46, UR46, 0x2, !UP0 ;  /* 0x000000022e2e7887 */ /* 0x000fe2000c000000 */
[----:B------:R-:W-:Y:S01]  /*0960*/  ULDC.64 UR50, c[0x0][0x208] ;  /* 0x0000820000327ab9 */ /* 0x000fe20000000a00 */
[----:B-123--:R-:W-:Y:S08]  /*0970*/  BAR.SYNC.DEFER_BLOCKING 0x0 ;  /* 0x0000000000007b1d */ /* 0x00eff00000010000 */
[----:B------:R-:W-:Y:S05]  /*0980*/  @!P0 BRA `(.L_x_7) ;  /* 0x00000098004c8947 */ /* 0x000fea0003800000 */
.L_x_8:
[----:B------:R-:W-:-:S08]  /*0990*/  NOP ;  /* 0x0000000000007918 */ /* 0x000fd00000000000 */
[----:B------:R-:W1:Y:S02]  /*09a0*/  USETMAXREG.TRY_ALLOC.CTAPOOL UP0, 0xf0 ;  /* 0x000000f0000079c8 */ /* 0x000e640008000600 */
[----:B-1----:R-:W-:-:S13]  /*09b0*/  PLOP3.LUT P0, PT, PT, PT, UP0, 0x80, 0x0 ;  /* 0x000000000000781c */ /* 0x002fda0003f0f008 */
[----:B------:R-:W-:Y:S05]  /*09c0*/  @!P0 BRA `(.L_x_8) ;  /* 0xfffffffc00f08947 */ /* 0x000fea000383ffff */
[----:B------:R-:W1:Y:S01]  /*09d0*/  S2R R2, SR_TID.X ;  /* 0x0000000000027919 */ /* 0x000e620000002100 */
[----:B------:R-:W2:Y:S08]  /*09e0*/  S2UR UR48, SR_CTAID.X ;  /* 0x00000000003079c3 */ /* 0x000eb00000002500 */
[----:B------:R-:W-:Y:S06]  /*09f0*/  BAR.ARV 0x8, 0x120 ;  /* 0x0204800000007b1d */ /* 0x000fec0000002000 */
[----:B-1----:R-:W-:-:S04]  /*0a00*/  LOP3.LUT R0, R2, 0xffffff80, RZ, 0xc0, !PT ;  /* 0xffffff8002007812 */ /* 0x002fc800078ec0ff */
[----:B------:R-:W-:Y:S02]  /*0a10*/  ISETP.NE.AND P0, PT, R0, 0x80, PT ;  /* 0x000000800000780c */ /* 0x000fe40003f05270 */
[----:B------:R-:W2:Y:S11]  /*0a20*/  LDC R0, c[0x0][0xda4] ;  /* 0x00036900ff007b82 */ /* 0x000eb60000000800 */
[----:B------:R-:W-:Y:S06]  /*0a30*/  @!P0 BAR.ARV 0x9, 0x100 ;  /* 0x0244000000008b1d */ /* 0x000fec0000002000 */
[----:B--2---:R-:W-:-:S13]  /*0a40*/  ISETP.LE.AND P0, PT, R0, UR48, PT ;  /* 0x0000003000007c0c */ /* 0x004fda000bf03270 */
[----:B------:R-:W-:Y:S05]  /*0a50*/  @P0 EXIT ;  /* 0x000000000000094d */ /* 0x000fea0003800000 */
[----:B------:R-:W-:Y:S01]  /*0a60*/  VIADD R0, R2, 0xffffff80 ;  /* 0xffffff8002007836 */ /* 0x000fe20000000000 */
[----:B------:R-:W1:Y:S01]  /*0a70*/  S2UR UR37, SR_CgaCtaId ;  /* 0x00000000002579c3 */ /* 0x000e620000008800 */
[----:B------:R-:W-:Y:S01]  /*0a80*/  UMOV UR38, 0x400 ;  /* 0x0000040000267882 */ /* 0x000fe20000000000 */
[----:B------:R-:W-:Y:S01]  /*0a90*/  IMAD.MOV.U32 R168, RZ, RZ, -0x2 ;  /* 0xfffffffeffa87424 */ /* 0x000fe200078e00ff */
[----:B------:R-:W-:Y:S01]  /*0aa0*/  ULOP3.LUT UR47, UR46, 0x1, URZ, 0xfc, !UPT ;  /* 0x000000012e2f7892 */ /* 0x000fe2000f8efc3f */
[----:B------:R-:W-:Y:S01]  /*0ab0*/  SHF.R.S32.HI R3, RZ, 0x1f, R0 ;  /* 0x0000001fff037819 */ /* 0x000fe20000011400 */
[----:B------:R-:W-:Y:S01]  /*0ac0*/  ULDC.64 UR52, c[0x0][0x198] ;  /* 0x0000660000347ab9 */ /* 0x000fe20000000a00 */
[----:B------:R-:W-:Y:S01]  /*0ad0*/  UMOV UR39, URZ ;  /* 0x0000003f00277c82 */ /* 0x000fe20008000000 */
[----:B------:R-:W-:Y:S01]  /*0ae0*/  UMOV UR36, URZ ;  /* 0x0000003f00247c82 */ /* 0x000fe20008000000 */
[CC--:B------:R-:W-:Y:S01]  /*0af0*/  LEA.HI R4, R3.reuse, R0.reuse, RZ, 0x7 ;  /* 0x0000000003047211 */ /* 0x0c0fe200078f38ff */
[----:B------:R-:W2:Y:S01]  /*0b00*/  S2UR UR6, SR_SWINHI ;  /* 0x00000000000679c3 */ /* 0x000ea20000002f00 */
[----:B------:R-:W-:Y:S01]  /*0b10*/  LEA.HI R7, R3, R0, RZ, 0x4 ;  /* 0x0000000003077211 */ /* 0x000fe200078f20ff */
[----:B------:R-:W-:Y:S01]  /*0b20*/  UMOV UR49, URZ ;  /* 0x0000003f00317c82 */ /* 0x000fe20008000000 */
[----:B------:R-:W-:-:S02]  /*0b30*/  LOP3.LUT R5, R4, 0xffffff80, RZ, 0xc0, !PT ;  /* 0xffffff8004057812 */ /* 0x000fc400078ec0ff */
[----:B------:R-:W-:Y:S02]  /*0b40*/  SHF.R.S32.HI R8, RZ, 0x4, R7 ;  /* 0x00000004ff087819 */ /* 0x000fe40000011407 */
[----:B------:R-:W-:Y:S01]  /*0b50*/  LEA.HI R22, R3, R0, RZ, 0x5 ;  /* 0x0000000003167211 */ /* 0x000fe200078f28ff */
[C---:B------:R-:W-:Y:S01]  /*0b60*/  IMAD.IADD R2, R0.reuse, 0x1, -R5 ;  /* 0x0000000100027824 */ /* 0x040fe200078e0a05 */
[C---:B------:R-:W-:Y:S02]  /*0b70*/  LEA.HI R3, R7.reuse, R8, RZ, 0x1 ;  /* 0x0000000807037211 */ /* 0x040fe400078f08ff */
[----:B------:R-:W-:Y:S02]  /*0b80*/  LOP3.LUT R7, R7, 0x3fffff0, RZ, 0xc0, !PT ;  /* 0x03fffff007077812 */ /* 0x000fe400078ec0ff */
[----:B------:R-:W-:Y:S02]  /*0b90*/  SHF.R.S32.HI R5, RZ, 0x1f, R2 ;  /* 0x0000001fff057819 */ /* 0x000fe40000011402 */
[----:B------:R-:W-:Y:S01]  /*0ba0*/  LOP3.LUT R3, R3, 0x1ffffffe, RZ, 0xc0, !PT ;  /* 0x1ffffffe03037812 */ /* 0x000fe200078ec0ff */
[----:B------:R-:W-:Y:S01]  /*0bb0*/  IMAD.IADD R7, R0, 0x1, -R7 ;  /* 0x0000000100077824 */ /* 0x000fe200078e0a07 */
[----:B------:R-:W-:Y:S01]  /*0bc0*/  LEA.HI R6, R5, R2, RZ, 0x2 ;  /* 0x0000000205067211 */ /* 0x000fe200078f10ff */
[----:B-1----:R-:W-:Y:S01]  /*0bd0*/  ULEA UR38, UR37, UR38, 0x18 ;  /* 0x0000002625267291 */ /* 0x002fe2000f8ec03f */
[----:B------:R-:W-:Y:S01]  /*0be0*/  SHF.R.S32.HI R22, RZ, 0x5, R22 ;  /* 0x00000005ff167819 */ /* 0x000fe20000011416 */
[----:B------:R-:W-:Y:S01]  /*0bf0*/  IMAD.IADD R3, R8, 0x1, -R3 ;  /* 0x0000000108037824 */ /* 0x000fe200078e0a03 */
[----:B------:R-:W-:-:S02]  /*0c00*/  SHF.R.S32.HI R9, RZ, 0x2, R6 ;  /* 0x00000002ff097819 */ /* 0x000fc40000011406 */
[----:B------:R-:W-:Y:S01]  /*0c10*/  SHF.R.S32.HI R10, RZ, 0x1f, R6 ;  /* 0x0000001fff0a7819 */ /* 0x000fe20000011406 */
[----:B------:R-:W-:Y:S01]  /*0c20*/  IMAD R0, R22, 0x10, R7 ;  /* 0x0000001016007824 */ /* 0x000fe200078e0207 */
[----:B------:R-:W-:Y:S01]  /*0c30*/  SHF.R.S32.HI R19, RZ, 0x7, R4 ;  /* 0x00000007ff137819 */ /* 0x000fe20000011404 */
[----:B------:R-:W-:Y:S01]  /*0c40*/  UMOV UR4, UR38 ;  /* 0x0000002600047c82 */ /* 0x000fe20008000000 */
[----:B--2---:R-:W-:Y:S01]  /*0c50*/  UMOV UR5, UR6 ;  /* 0x0000000600057c82 */ /* 0x004fe20008000000 */
[----:B------:R-:W-:Y:S01]  /*0c60*/  LEA.HI R10, R10, R9, RZ, 0x3 ;  /* 0x000000090a0a7211 */ /* 0x000fe200078f18ff */
[----:B------:R-:W-:Y:S01]  /*0c70*/  IMAD R7, R0, 0x8, R3 ;  /* 0x0000000800077824 */ /* 0x000fe200078e0203 */
[----:B------:R-:W-:Y:S01]  /*0c80*/  LEA.HI R4, R4, R19, RZ, 0x1 ;  /* 0x0000001304047211 */ /* 0x000fe200078f08ff */
[----:B------:R-:W-:Y:S01]  /*0c90*/  IMAD.U32 R16, RZ, RZ, UR4 ;  /* 0x00000004ff107e24 */ /* 0x000fe2000f8e00ff */
[----:B------:R-:W-:Y:S01]  /*0ca0*/  LOP3.LUT R10, R10, 0xfffffff8, RZ, 0xc0, !PT ;  /* 0xfffffff80a0a7812 */ /* 0x000fe200078ec0ff */
[----:B------:R-:W-:Y:S01]  /*0cb0*/  IMAD.U32 R17, RZ, RZ, UR5 ;  /* 0x00000005ff117e24 */ /* 0x000fe2000f8e00ff */
[----:B------:R-:W-:-:S02]  /*0cc0*/  LEA.HI R5, R5, R2, RZ, 0x5 ;  /* 0x0000000205057211 */ /* 0x000fc400078f28ff */
[----:B------:R-:W-:Y:S01]  /*0cd0*/  LOP3.LUT R3, R6, 0x7ffffffc, RZ, 0xc0, !PT ;  /* 0x7ffffffc06037812 */ /* 0x000fe200078ec0ff */
[----:B------:R-:W-:Y:S01]  /*0ce0*/  IMAD.IADD R9, R9, 0x1, -R10 ;  /* 0x0000000109097824 */ /* 0x000fe200078e0a0a */
[----:B------:R-:W-:Y:S02]  /*0cf0*/  LOP3.LUT R4, R4, 0x3fffffe, RZ, 0xc0, !PT ;  /* 0x03fffffe04047812 */ /* 0x000fe400078ec0ff */
[----:B------:R-:W-:Y:S01]  /*0d00*/  SHF.R.S32.HI R0, RZ, 0x5, R5 ;  /* 0x00000005ff007819 */ /* 0x000fe20000011405 */
[----:B------:R-:W-:Y:S02]  /*0d10*/  IMAD.IADD R3, R2, 0x1, -R3 ;  /* 0x0000000102037824 */ /* 0x000fe400078e0a03 */
[----:B------:R-:W-:Y:S02]  /*0d20*/  IMAD.SHL.U32 R5, R7, 0x8, RZ ;  /* 0x0000000807057824 */ /* 0x000fe400078e00ff */
[----:B------:R-:W-:Y:S02]  /*0d30*/  IMAD R9, R0, 0x10, R9 ;  /* 0x0000001000097824 */ /* 0x000fe400078e0209 */
[----:B------:R-:W-:-:S02]  /*0d40*/  IMAD.IADD R4, R19, 0x1, -R4 ;  /* 0x0000000113047824 */ /* 0x000fc400078e0a04 */
[----:B------:R-:W-:Y:S02]  /*0d50*/  IMAD R168, R3, R168, 0xa0 ;  /* 0x000000a003a87424 */ /* 0x000fe400078e02a8 */
[----:B------:R-:W-:-:S04]  /*0d60*/  IMAD.WIDE R16, R5, 0x2, R16 ;  /* 0x0000000205107825 */ /* 0x000fc800078e0210 */
[----:B------:R-:W-:-:S07]  /*0d70*/  IMAD R23, R4, 0x40, R9 ;  /* 0x0000004004177824 */ /* 0x000fce00078e0209 */
.L_x_33:
[----:B------:R-:W1:Y:S01]  /*0d80*/  SHFL.IDX PT, R0, R19, RZ, 0x1f ;  /* 0x00001fff13007589 */ /* 0x000e6200000e0000 */
[----:B------:R-:W-:Y:S01]  /*0d90*/  ULDC UR4, c[0x0][0xda8] ;  /* 0x00036a0000047ab9 */ /* 0x000fe20000000800 */
[----:B------:R-:W-:Y:S01]  /*0da0*/  ULDC.64 UR6, c[0x0][0x3f8] ;  /* 0x0000fe0000067ab9 */ /* 0x000fe20000000a00 */
[----:B------:R-:W-:Y:S01]  /*0db0*/  UISETP.NE.AND UP1, UPT, UR4, 0x1, UPT ;  /* 0x000000010400788c */ /* 0x000fe2000bf25270 */
[----:B------:R-:W-:Y:S01]  /*0dc0*/  ULDC UR43, c[0x0][0xdb4] ;  /* 0x00036d00002b7ab9 */ /* 0x000fe20000000800 */
[----:B------:R-:W-:Y:S02]  /*0dd0*/  UISETP.NE.U32.AND UP0, UPT, UR6, URZ, UPT ;  /* 0x0000003f0600728c */ /* 0x000fe4000bf05070 */
[----:B------:R-:W-:Y:S02]  /*0de0*/  UISETP.NE.AND UP3, UPT, UR43, 0x1, UPT ;  /* 0x000000012b00788c */ /* 0x000fe4000bf65270 */
[----:B------:R-:W-:Y:S01]  /*0df0*/  UISETP.NE.AND.EX UP0, UPT, UR7, URZ, UPT, UP0 ;  /* 0x0000003f0700728c */ /* 0x000fe2000bf05300 */
[----:B------:R-:W-:Y:S01]  /*0e00*/  ULDC UR6, c[0x0][0x428] ;  /* 0x00010a0000067ab9 */ /* 0x000fe20000000800 */
[----:B------:R-:W-:-:S03]  /*0e10*/  ULDC UR55, c[0x0][0x404] ;  /* 0x0001010000377ab9 */ /* 0x000fc60000000800 */
[----:B------:R-:W-:Y:S01]  /*0e20*/  @UP1 ULDC UR4, c[0x0][0xdac] ;  /* 0x00036b0000041ab9 */ /* 0x000fe20000000800 */
[----:B------:R-:W-:Y:S02]  /*0e30*/  UISETP.NE.AND UP2, UPT, UR6, 0x1, UPT ;  /* 0x000000010600788c */ /* 0x000fe4000bf45270 */
[----:B------:R-:W-:Y:S01]  /*0e40*/  UIMAD.WIDE.U32 UR4, UR48, UR4, URZ ;  /* 0x00000004300472a5 */ /* 0x000fe2000f8e003f */
[----:B------:R-:W-:Y:S01]  /*0e50*/  @UP1 ULDC UR6, c[0x0][0xdb0] ;  /* 0x00036c0000061ab9 */ /* 0x000fe20000000800 */
[----:B------:R-:W-:Y:S01]  /*0e60*/  UMOV UR42, UR48 ;  /* 0x00000030002a7c82 */ /* 0x000fe20008000000 */
[----:B------:R-:W-:Y:S02]  /*0e70*/  USEL UR55, UR55, 0x1, UP0 ;  /* 0x0000000137377887 */ /* 0x000fe40008000000 */
[----:B------:R-:W-:Y:S01]  /*0e80*/  @UP1 USHF.R.U32.HI UR42, URZ, UR6, UR5 ;  /* 0x000000063f2a1299 */ /* 0x000fe20008011605 */
[----:B-1----:R-:W-:Y:S01]  /*0e90*/  R2UR UR40, R0 ;  /* 0x00000000002872ca */ /* 0x002fe200000e0000 */
[----:B------:R-:W-:Y:S01]  /*0ea0*/  ULDC UR10, c[0x0][0x2e0] ;  /* 0x0000b800000a7ab9 */ /* 0x000fe20000000800 */
[----:B------:R-:W-:Y:S01]  /*0eb0*/  UIADD3 UR7, UR38, 0x14400, URZ ;  /* 0x0001440026077890 */ /* 0x000fe2000fffe03f */
[----:B------:R-:W-:Y:S01]  /*0ec0*/  @UP3 ULDC.64 UR8, c[0x0][0xdb8] ;  /* 0x00036e0000083ab9 */ /* 0x000fe20000000a00 */
[----:B------:R-:W-:-:S02]  /*0ed0*/  UIMAD UR55, UR55, UR10, URZ ;  /* 0x0000000a373772a4 */ /* 0x000fc4000f8e023f */
[----:B------:R-:W-:Y:S02]  /*0ee0*/  UIMAD.WIDE.U32 UR4, UR42, UR8, URZ ;  /* 0x000000082a0472a5 */ /* 0x000fe4000f8e003f */
[----:B------:R-:W-:Y:S02]  /*0ef0*/  ULOP3.LUT UP0, URZ, UR7, 0x9f, URZ, 0xc0, !UPT ;  /* 0x0000009f073f7892 */ /* 0x000fe4000f80c03f */
[----:B------:R-:W-:-:S03]  /*0f00*/  UIADD3 UR8, UR55, 0x9f, URZ ;  /* 0x0000009f37087890 */ /* 0x000fc6000fffe03f */
[----:B------:R-:W-:Y:S01]  /*0f10*/  ULEA.HI UR6, UR40, UR40, URZ, 0x1 ;  /* 0x0000002828067291 */ /* 0x000fe2000f8f083f */
[----:B------:R-:W-:Y:S01]  /*0f20*/  UMOV UR44, UR42 ;  /* 0x0000002a002c7c82 */ /* 0x000fe20008000000 */
[----:B------:R-:W-:Y:S01]  /*0f30*/  @UP3 USHF.R.U32.HI UR44, URZ, UR9, UR5 ;  /* 0x000000093f2c3299 */ /* 0x000fe20008011605 */
[----:B------:R-:W-:Y:S01]  /*0f40*/  PLOP3.LUT P0, PT, PT, PT, UP0, 0x80, 0x0 ;  /* 0x000000000000781c */ /* 0x000fe20003f0f008 */
[----:B------:R-:W-:Y:S02]  /*0f50*/  ULOP3.LUT UR6, UR6, 0x3e, URZ, 0xc0, !UPT ;  /* 0x0000003e06067892 */ /* 0x000fe4000f8ec03f */
[----:B------:R-:W-:Y:S02]  /*0f60*/  UIMAD.WIDE UR4, UR8, 0x66666667, URZ ;  /* 0x66666667080478a5 */ /* 0x000fe4000f8e023f */
[----:B------:R-:W-:Y:S02]  /*0f70*/  UIADD3 UR6, UR40, -UR6, URZ ;  /* 0x8000000628067290 */ /* 0x000fe4000fffe03f */
[----:B------:R-:W-:-:S02]  /*0f80*/  UIADD3 UR8, -UR44, URZ, URZ ;  /* 0x0000003f2c087290 */ /* 0x000fc4000fffe13f */
[----:B------:R-:W-:Y:S02]  /*0f90*/  ULEA UR6, UR6, UR7, 0xc ;  /* 0x0000000706067291 */ /* 0x000fe4000f8e603f */
[----:B------:R-:W-:Y:S01]  /*0fa0*/  UIMAD UR43, UR43, UR8, UR42 ;  /* 0x000000082b2b72a4 */ /* 0x000fe2000f8e022a */
[----:B------:R-:W-:Y:S01]  /*0fb0*/  @UP2 ULDC UR9, c[0x0][0x42c] ;  /* 0x00010b0000092ab9 */ /* 0x000fe20000000800 */
[----:B------:R-:W-:Y:S01]  /*0fc0*/  UMOV UR54, UR5 ;  /* 0x0000000500367c82 */ /* 0x000fe20008000000 */
[----:B------:R-:W-:Y:S02]  /*0fd0*/  USHF.R.U32.HI UR6, URZ, 0x4, UR6 ;  /* 0x000000043f067899 */ /* 0x000fe40008011606 */
[----:B------:R-:W-:Y:S02]  /*0fe0*/  USHF.R.U32.HI UR7, URZ, 0x1f, UR54 ;  /* 0x0000001f3f077899 */ /* 0x000fe40008011636 */
[----:B------:R-:W-:Y:S01]  /*0ff0*/  UIMAD.WIDE.U32 UR4, UR43, UR9, URZ ;  /* 0x000000092b0472a5 */ /* 0x000fe2000f8e003f */
[----:B------:R-:W-:Y:S01]  /*1000*/  @UP2 ULDC UR10, c[0x0][0x430] ;  /* 0x00010c00000a2ab9 */ /* 0x000fe20000000800 */
[----:B------:R-:W-:Y:S01]  /*1010*/  UMOV UR41, UR43 ;  /* 0x0000002b00297c82 */ /* 0x000fe20008000000 */
[----:B------:R-:W-:-:S02]  /*1020*/  ULOP3.LUT UR56, UR6, 0x3fff, URZ, 0xc0, !UPT ;  /* 0x00003fff06387892 */ /* 0x000fc4000f8ec03f */
[----:B------:R-:W-:Y:S02]  /*1030*/  ULEA.HI.SX32 UR54, UR54, UR7, 0x1a ;  /* 0x0000000736367291 */ /* 0x000fe4000f8fd23f */
[----:B------:R-:W-:Y:S01]  /*1040*/  @UP2 USHF.R.U32.HI UR41, URZ, UR10, UR5 ;  /* 0x0000000a3f292299 */ /* 0x000fe20008011605 */
[----:B------:R-:W-:Y:S11]  /*1050*/  @!P0 BRA `(.L_x_9) ;  /* 0x0000000000408947 */ /* 0x000ff60003800000 */
[----:B------:R-:W-:Y:S01]  /*1060*/  MOV R0, 0x0 ;  /* 0x0000000000007802 */ /* 0x000fe20000000f00 */
[----:B------:R-:W-:Y:S01]  /*1070*/  ULDC.64 UR4, c[0x4][0xc8] ;  /* 0x0100320000047ab9 */ /* 0x000fe20000000a00 */
[----:B------:R-:W-:Y:S01]  /*1080*/  ULDC.64 UR6, c[0x4][0x30] ;  /* 0x01000c0000067ab9 */ /* 0x000fe20000000a00 */
[----:B------:R-:W-:Y:S01]  /*1090*/  IMAD.U32 R4, RZ, RZ, UR4 ;  /* 0x00000004ff047e24 */ /* 0x000fe2000f8e00ff */
[----:B------:R1:W2:Y:S01]  /*10a0*/  LDC.64 R14, c[0x4][R0] ;  /* 0x01000000000e7b82 */ /* 0x0002a20000000a00 */
[----:B------:R-:W-:Y:S01]  /*10b0*/  IMAD.U32 R5, RZ, RZ, UR5 ;  /* 0x00000005ff057e24 */ /* 0x000fe2000f8e00ff */
[----:B------:R-:W-:Y:S01]  /*10c0*/  ULDC.64 UR4, c[0x4][0xd0] ;  /* 0x0100340000047ab9 */ /* 0x000fe20000000a00 */
[----:B------:R-:W-:Y:S01]  /*10d0*/  MOV R10, UR6 ;  /* 0x00000006000a7c02 */ /* 0x000fe20008000f00 */
[----:B------:R-:W-:Y:S02]  /*10e0*/  IMAD.U32 R6, RZ, RZ, UR4 ;  /* 0x00000004ff067e24 */ /* 0x000fe4000f8e00ff */
[----:B------:R-:W-:-:S02]  /*10f0*/  IMAD.U32 R7, RZ, RZ, UR5 ;  /* 0x00000005ff077e24 */ /* 0x000fc4000f8e00ff */
[----:B------:R-:W-:Y:S02]  /*1100*/  IMAD.U32 R11, RZ, RZ, UR7 ;  /* 0x00000007ff0b7e24 */ /* 0x000fe4000f8e00ff */
[----:B------:R-:W-:Y:S02]  /*1110*/  IMAD.MOV.U32 R8, RZ, RZ, 0x70 ;  /* 0x00000070ff087424 */ /* 0x000fe400078e00ff */
[----:B------:R-:W-:Y:S02]  /*1120*/  IMAD.MOV.U32 R12, RZ, RZ, 0x1 ;  /* 0x00000001ff0c7424 */ /* 0x000fe400078e00ff */
[----:B-1----:R-:W-:-:S07]  /*1130*/  IMAD.MOV.U32 R13, RZ, RZ, RZ ;  /* 0x000000ffff0d7224 */ /* 0x002fce00078e00ff */
[----:B------:R-:W-:-:S07]  /*1140*/  LEPC R20, `(.L_x_9) ;  /* 0x000000001014794e */ /* 0x000fce0000000000 */
[----:B--2---:R-:W-:Y:S05]  /*1150*/  CALL.ABS.NOINC R14 ;  /* 0x000000000e007343 */ /* 0x004fea0003c00000 */
.L_x_9:
[----:B------:R-:W-:Y:S01]  /*1160*/  ULDC.64 UR4, c[0x0][0x998] ;  /* 0x0002660000047ab9 */ /* 0x000fe20000000a00 */
[----:B------:R-:W-:Y:S01]  /*1170*/  ULDC.64 UR6, c[0x0][0x990] ;  /* 0x0002640000067ab9 */ /* 0x000fe20000000a00 */
[----:B------:R-:W-:Y:S01]  /*1180*/  UISETP.NE.U32.AND UP1, UPT, UR4, URZ, UPT ;  /* 0x0000003f0400728c */ /* 0x000fe2000bf25070 */
[----:B------:R-:W-:Y:S01]  /*1190*/  IMAD.MOV.U32 R3, RZ, RZ, 0x3f800000 ;  /* 0x3f800000ff037424 */ /* 0x000fe200078e00ff */
[----:B------:R-:W-:Y:S01]  /*11a0*/  UISETP.NE.U32.AND UP0, UPT, UR6, URZ, UPT ;  /* 0x0000003f0600728c */ /* 0x000fe2000bf05070 */
[----:B------:R-:W-:Y:S01]  /*11b0*/  IMAD.MOV.U32 R0, RZ, RZ, 0x3f800000 ;  /* 0x3f800000ff007424 */ /* 0x000fe200078e00ff */
[----:B------:R-:W-:Y:S02]  /*11c0*/  UISETP.NE.AND.EX UP1, UPT, UR5, URZ, UPT, UP1 ;  /* 0x0000003f0500728c */ /* 0x000fe4000bf25310 */
[----:B------:R-:W-:-:S04]  /*11d0*/  UISETP.NE.AND.EX UP0, UPT, UR7, URZ, UPT, UP0 ;  /* 0x0000003f0700728c */ /* 0x000fc8000bf05300 */
[----:B------:R-:W-:Y:S02]  /*11e0*/  PLOP3.LUT P1, PT, PT, PT, UP1, 0x80, 0x0 ;  /* 0x000000000000781c */ /* 0x000fe40003f2f018 */
[----:B------:R-:W-:-:S03]  /*11f0*/  PLOP3.LUT P0, PT, PT, PT, UP0, 0x80, 0x0 ;  /* 0x000000000000781c */ /* 0x000fc60003f0f008 */
[----:B------:R-:W-:Y:S02]  /*1200*/  @UP1 USHF.R.S32.HI UR14, URZ, 0x1f, UR44 ;  /* 0x0000001f3f0e1899 */ /* 0x000fe4000801142c */
[----:B------:R-:W-:Y:S01]  /*1210*/  @UP0 USHF.R.S32.HI UR10, URZ, 0x1f, UR44 ;  /* 0x0000001f3f0a0899 */ /* 0x000fe2000801142c */
[----:B------:R-:W-:Y:S01]  /*1220*/  @UP1 ULDC.64 UR12, c[0x0][0x9b8] ;  /* 0x00026e00000c1ab9 */ /* 0x000fe20000000a00 */
[----:B------:R-:W-:Y:S01]  /*1230*/  @UP0 ULDC.64 UR16, c[0x0][0x9a8] ;  /* 0x00026a0000100ab9 */ /* 0x000fe20000000a00 */
[----:B------:R-:W-:Y:S02]  /*1240*/  @UP1 UIMAD UR14, UR14, UR12, URZ ;  /* 0x0000000c0e0e12a4 */ /* 0x000fe4000f8e023f */
[----:B------:R-:W-:Y:S02]  /*1250*/  @UP0 UIMAD UR10, UR10, UR16, URZ ;  /* 0x000000100a0a02a4 */ /* 0x000fe4000f8e023f */
[----:B------:R-:W-:Y:S02]  /*1260*/  @UP0 UIMAD.WIDE.U32 UR8, UR44, UR16, URZ ;  /* 0x000000102c0802a5 */ /* 0x000fe4000f8e003f */
[----:B------:R-:W-:-:S02]  /*1270*/  @UP0 UIMAD UR17, UR44, UR17, UR10 ;  /* 0x000000112c1102a4 */ /* 0x000fc4000f8e020a */
[----:B------:R-:W-:Y:S02]  /*1280*/  @UP0 USHF.R.S32.HI UR16, URZ, 0x1f, UR41 ;  /* 0x0000001f3f100899 */ /* 0x000fe40008011429 */
[----:B------:R-:W-:Y:S02]  /*1290*/  @UP1 UIMAD.WIDE.U32 UR10, UR44, UR12, URZ ;  /* 0x0000000c2c0a12a5 */ /* 0x000fe4000f8e003f */
[----:B------:R-:W-:Y:S02]  /*12a0*/  @UP1 UIMAD UR18, UR44, UR13, UR14 ;  /* 0x0000000d2c1212a4 */ /* 0x000fe4000f8e020e */
[----:B------:R-:W-:Y:S01]  /*12b0*/  @UP1 USHF.R.S32.HI UR19, URZ, 0x1f, UR41 ;  /* 0x0000001f3f131899 */ /* 0x000fe20008011429 */
[----:B------:R-:W-:Y:S01]  /*12c0*/  @UP0 ULDC.64 UR14, c[0x0][0x9b0] ;  /* 0x00026c00000e0ab9 */ /* 0x000fe20000000a00 */
[----:B------:R-:W-:Y:S01]  /*12d0*/  @UP1 ULDC.64 UR12, c[0x0][0x9c0] ;  /* 0x00027000000c1ab9 */ /* 0x000fe20000000a00 */
[----:B------:R-:W-:Y:S02]  /*12e0*/  @UP0 UIMAD UR16, UR16, UR14, URZ ;  /* 0x0000000e101002a4 */ /* 0x000fe4000f8e023f */
[----:B------:R-:W-:-:S02]  /*12f0*/  @UP0 UIADD3 UR9, UR9, UR17, URZ ;  /* 0x0000001109090290 */ /* 0x000fc4000fffe03f */
[----:B------:R-:W-:Y:S02]  /*1300*/  @UP1 UIMAD UR17, UR19, UR12, URZ ;  /* 0x0000000c131112a4 */ /* 0x000fe4000f8e023f */
[----:B------:R-:W-:Y:S02]  /*1310*/  @UP1 UIADD3 UR11, UR11, UR18, URZ ;  /* 0x000000120b0b1290 */ /* 0x000fe4000fffe03f */
[----:B------:R-:W-:Y:S02]  /*1320*/  @UP0 UIMAD UR15, UR41, UR15, UR16 ;  /* 0x0000000f290f02a4 */ /* 0x000fe4000f8e0210 */
[----:B------:R-:W-:Y:S02]  /*1330*/  @UP0 UIMAD.WIDE.U32 UR8, UR41, UR14, UR8 ;  /* 0x0000000e290802a5 */ /* 0x000fe4000f8e0008 */
[----:B------:R-:W-:Y:S02]  /*1340*/  @UP1 UIMAD UR13, UR41, UR13, UR17 ;  /* 0x0000000d290d12a4 */ /* 0x000fe4000f8e0211 */
[----:B------:R-:W-:-:S02]  /*1350*/  @UP1 UIMAD.WIDE.U32 UR10, UR41, UR12, UR10 ;  /* 0x0000000c290a12a5 */ /* 0x000fc4000f8e000a */
[----:B------:R-:W-:Y:S02]  /*1360*/  @UP0 UIADD3 UR12, UR9, UR15, URZ ;  /* 0x0000000f090c0290 */ /* 0x000fe4000fffe03f */
[----:B------:R-:W-:Y:S02]  /*1370*/  @UP0 ULEA UR6, UP2, UR8, UR6, 0x2 ;  /* 0x0000000608060291 */ /* 0x000fe4000f84103f */
[----:B------:R-:W-:Y:S02]  /*1380*/  @UP1 UIADD3 UR9, UR11, UR13, URZ ;  /* 0x0000000d0b091290 */ /* 0x000fe4000fffe03f */
[----:B------:R-:W-:Y:S02]  /*1390*/  @UP1 ULEA UR4, UP3, UR10, UR4, 0x2 ;  /* 0x000000040a041291 */ /* 0x000fe4000f86103f */
[----:B------:R-:W-:Y:S01]  /*13a0*/  @UP0 ULEA.HI.X UR7, UR8, UR7, UR12, 0x2, UP2 ;  /* 0x0000000708070291 */ /* 0x000fe200090f140c */
[----:B------:R-:W-:Y:S01]  /*13b0*/  IMAD.U32 R4, RZ, RZ, UR6 ;  /* 0x00000006ff047e24 */ /* 0x000fe2000f8e00ff */
[----:B------:R-:W-:-:S02]  /*13c0*/  @UP1 ULEA.HI.X UR5, UR10, UR5, UR9, 0x2, UP3 ;  /* 0x000000050a051291 */ /* 0x000fc400098f1409 */
[----:B------:R-:W-:Y:S02]  /*13d0*/  IMAD.U32 R6, RZ, RZ, UR4 ;  /* 0x00000004ff067e24 */ /* 0x000fe4000f8e00ff */
[----:B------:R-:W-:Y:S02]  /*13e0*/  IMAD.U32 R5, RZ, RZ, UR7 ;  /* 0x00000007ff057e24 */ /* 0x000fe4000f8e00ff */
[----:B------:R-:W-:-:S03]  /*13f0*/  IMAD.U32 R7, RZ, RZ, UR5 ;  /* 0x00000005ff077e24 */ /* 0x000fc6000f8e00ff */
[----:B------:R-:W2:Y:S04]  /*1400*/  @P0 LDG.E R3, desc[UR50][R4.64] ;  /* 0x0000003204030981 */ /* 0x000ea8000c1e1900 */
[----:B------:R-:W2:Y:S01]  /*1410*/  @P1 LDG.E R0, desc[UR50][R6.64] ;  /* 0x0000003206001981 */ /* 0x000ea2000c1e1900 */
[----:B------:R-:W-:Y:S01]  /*1420*/  ULOP3.LUT UR4, UR39, 0x1, URZ, 0xc0, !UPT ;  /* 0x0000000127047892 */ /* 0x000fe2000f8ec03f */
[----:B------:R-:W-:-:S05]  /*1430*/  IMAD.U32 R9, RZ, RZ, UR47 ;  /* 0x0000002fff097e24 */ /* 0x000fca000f8e00ff */
[----:B------:R-:W-:Y:S01]  /*1440*/  IMAD.U32 R8, RZ, RZ, UR4 ;  /* 0x00000004ff087e24 */ /* 0x000fe2000f8e00ff */
[----:B------:R-:W-:Y:S01]  /*1450*/  ULDC UR4, c[0x0][0x9d8] ;  /* 0x0002760000047ab9 */ /* 0x000fe20000000800 */
[----:B------:R-:W-:-:S03]  /*1460*/  ISETP.NE.AND P0, PT, R9, 0x3, PT ;  /* 0x000000030900780c */ /* 0x000fc60003f05270 */
[----:B------:R-:W-:-:S04]  /*1470*/  SHF.L.U32 R8, R8, 0x1f, RZ ;  /* 0x0000001f08087819 */ /* 0x000fc800000006ff */
[----:B------:R-:W1:Y:S01]  /*1480*/  SYNCS.PHASECHK.TRANS64.TRYWAIT P1, [UR38+0x29800], R8 ;  /* 0x02980008ff0075a7 */ /* 0x000e620008020166 */
[----:B--2---:R-:W-:-:S04]  /*1490*/  FMUL.FTZ R0, R3, R0 ;  /* 0x0000000003007220 */ /* 0x004fc80000410000 */
[----:B------:R-:W-:Y:S01]  /*14a0*/  FMUL.FTZ R0, R0, UR4 ;  /* 0x0000000400007c20 */ /* 0x000fe20008410000 */
[----:B-1----:R-:W-:Y:S06]  /*14b0*/  @!P1 BRA `(.L_x_10) ;  /* 0x000000bc00a09947 */ /* 0x002fec0003800000 */
.L_x_92:
[----:B------:R-:W-:Y:S05]  /*14c0*/  @!P0 BRA `(.L_x_11) ;  /* 0x0000000000048947 */ /* 0x000fea0003800000 */
[----:B------:R-:W-:Y:S01]  /*14d0*/  BPT.TRAP 0x1 ;  /* 0x000000040000795c */ /* 0x000fe20000300000 */
.L_x_11:
[----:B-1----:R-:W-:Y:S02]  /*14e0*/  IMAD.U32 R3, RZ, RZ, UR49 ;  /* 0x00000031ff037e24 */ /* 0x002fe4000f8e00ff */
[----:B------:R-:W-:-:S03]  /*14f0*/  IMAD.U32 R4, RZ, RZ, UR36 ;  /* 0x00000024ff047e24 */ /* 0x000fc6000f8e00ff */
[----:B------:R-:W-:Y:S02]  /*1500*/  LEA R3, R3, UR38, 0x3 ;  /* 0x0000002603037c11 */ /* 0x000fe4000f8e18ff */
[----:B------:R-:W-:-:S04]  /*1510*/  SHF.L.U32 R4, R4, 0x1f, RZ ;  /* 0x0000001f04047819 */ /* 0x000fc800000006ff */
[----:B------:R1:W2:Y:S01]  /*1520*/  SYNCS.PHASECHK.TRANS64.TRYWAIT P1, [R3+URZ+0x29830], R4 ;  /* 0x02983004030075a7 */ /* 0x0002a2000802017f */
[----:B------:R-:W-:Y:S05]  /*1530*/  @!P0 BRA `(.L_x_12) ;  /* 0x0000000000048947 */ /* 0x000fea0003800000 */
[----:B------:R-:W-:Y:S01]  /*1540*/  BPT.TRAP 0x1 ;  /* 0x000000040000795c */ /* 0x000fe20000300000 */
.L_x_12:
[----:B------:R-:W3:Y:S01]  /*1550*/  S2R R5, SR_TID.X ;  /* 0x0000000000057919 */ /* 0x000ee20000002100 */
[----:B------:R-:W-:Y:S01]  /*1560*/  IMAD.MOV.U32 R87, RZ, RZ, RZ ;  /* 0x000000ffff577224 */ /* 0x000fe200078e00ff */
[----:B---3--:R-:W-:Y:S01]  /*1570*/  LOP3.LUT P2, RZ, R5, 0x7f, RZ, 0xc0, !PT ;  /* 0x0000007f05ff7812 */ /* 0x008fe2000784c0ff */
[----:B--2---:R-:W-:-:S12]  /*1580*/  @P1 BRA `(.L_x_13) ;  /* 0x0000000000081947 */ /* 0x004fd80003800000 */
[----:B------:R-:W2:Y:S02]  /*1590*/  SYNCS.PHASECHK.TRANS64.TRYWAIT P1, [R3+URZ+0x29830], R4 ;  /* 0x02983004030075a7 */ /* 0x000ea4000802017f */
[----:B--2---:R-:W-:Y:S05]  /*15a0*/  @!P1 BRA `(.L_x_14) ;  /* 0x000000bc007c9947 */ /* 0x004fea0003800000 */
.L_x_13:
[----:B------:R-:W-:Y:S05]  /*15b0*/  WARPSYNC.ALL ;  /* 0x0000000000007948 */ /* 0x000fea0003800000 */
[----:B------:R-:W-:Y:S01]  /*15c0*/  UIADD3 UR4, UR38, 0x1a400, URZ ;  /* 0x0001a40026047890 */ /* 0x000fe2000fffe03f */
[----:B------:R-:W-:Y:S01]  /*15d0*/  WARPGROUP.ARRIVE ;  /* 0x00000000000079c5 */ /* 0x000fe20000000000 */
[----:B------:R-:W-:Y:S01]  /*15e0*/  ULOP3.LUT UR28, UR56, 0x10000, URZ, 0xfc, !UPT ;  /* 0x00010000381c7892 */ /* 0x000fe2000f8efc3f */
[----:B------:R-:W-:Y:S01]  /*15f0*/  VIADD R6, R168, UR55 ;  /* 0x00000037a8067c36 */ /* 0x000fe20008000000 */
[----:B------:R-:W-:-:S03]  /*1600*/  USHF.R.U32.HI UR4, URZ, 0x4, UR4 ;  /* 0x000000043f047899 */ /* 0x000fc60008011604 */
[----:B------:R-:W3:Y:S01]  /*1610*/  S2R R84, SR_TID.X ;  /* 0x0000000000547919 */ /* 0x000ee20000002100 */
[----:B------:R-:W-:Y:S01]  /*1620*/  UMOV UR25, 0x80000020 ;  /* 0x8000002000197882 */ /* 0x000fe20000000000 */
[----:B------:R-:W-:Y:S01]  /*1630*/  UMOV UR27, 0x80000020 ;  /* 0x80000020001b7882 */ /* 0x000fe20000000000 */
[----:B------:R-:W-:Y:S01]  /*1640*/  ULOP3.LUT UR4, UR4, 0x3fff, URZ, 0xc0, !UPT ;  /* 0x00003fff04047892 */ /* 0x000fe2000f8ec03f */
[----:B------:R-:W-:Y:S01]  /*1650*/  IMAD.MOV.U32 R86, RZ, RZ, R87 ;  /* 0x000000ffff567224 */ /* 0x000fe200078e0057 */
[----:B------:R-:W-:Y:S01]  /*1660*/  UMOV UR24, UR28 ;  /* 0x0000001c00187c82 */ /* 0x000fe20008000000 */
[----:B------:R-:W-:Y:S01]  /*1670*/  UMOV UR5, UR25 ;  /* 0x0000001900057c82 */ /* 0x000fe20008000000 */
[----:B------:R-:W-:Y:S01]  /*1680*/  ULOP3.LUT UR45, UR4, 0x10000, URZ, 0xfc, !UPT ;  /* 0x00010000042d7892 */ /* 0x000fe2000f8efc3f */
[----:B------:R-:W-:Y:S02]  /*1690*/  UMOV UR7, 0x80000020 ;  /* 0x8000002000077882 */ /* 0x000fe40000000000 */
[----:B------:R-:W-:Y:S01]  /*16a0*/  UMOV UR4, UR24 ;  /* 0x0000001800047c82 */ /* 0x000fe20008000000 */
[----:B------:R-:W-:Y:S01]  /*16b0*/  UIMAD UR32, UR49, 0x780, UR45 ;  /* 0x00000780312078a4 */ /* 0x000fe2000f8e022d */
[----:B------:R-:W-:Y:S01]  /*16c0*/  UMOV UR8, UR24 ;  /* 0x0000001800087c82 */ /* 0x000fe20008000000 */
[----:B------:R-:W-:-:S02]  /*16d0*/  UMOV UR9, UR25 ;  /* 0x0000001900097c82 */ /* 0x000fc40008000000 */
[----:B------:R-:W-:Y:S02]  /*16e0*/  UIADD3 UR6, UR32, 0x100, URZ ;  /* 0x0000010020067890 */ /* 0x000fe4000fffe03f */
[----:B------:R-:W-:Y:S02]  /*16f0*/  UIADD3 UR10, UR32, 0x180, URZ ;  /* 0x00000180200a7890 */ /* 0x000fe4000fffe03f */
[----:B------:R-:W-:Y:S01]  /*1700*/  UMOV UR26, UR32 ;  /* 0x00000020001a7c82 */ /* 0x000fe20008000000 */
[----:B------:R-:W-:Y:S01]  /*1710*/  UMOV UR11, 0x80000020 ;  /* 0x80000020000b7882 */ /* 0x000fe20000000000 */
[----:B------:R-:W-:Y:S01]  /*1720*/  QGMMA.64x32x32.F32.E4M3.E4M3 R104, gdesc[UR24], RZ, !UPT, gsb0 ;  /* 0x00600000186879f3 */ /* 0x000fe2000c0008ff */
[----:B------:R-:W-:Y:S01]  /*1730*/  UIADD3 UR26, UR32, 0x80, URZ ;  /* 0x00000080201a7890 */ /* 0x000fe2000fffe03f */
[----:B------:R-:W-:Y:S01]  /*1740*/  UMOV UR27, 0x80000020 ;  /* 0x80000020001b7882 */ /* 0x000fe20000000000 */
[----:B------:R-:W-:Y:S02]  /*1750*/  UIADD3 UR12, UR28, 0x2, URZ ;  /* 0x000000021c0c7890 */ /* 0x000fe4000fffe03f */
[----:B------:R-:W-:Y:S01]  /*1760*/  UIADD3 UR14, UR32, 0x182, URZ ;  /* 0x00000182200e7890 */ /* 0x000fe2000fffe03f */
[----:B------:R-:W-:Y:S01]  /*1770*/  UMOV UR15, 0x80000020 ;  /* 0x80000020000f7882 */ /* 0x000fe20000000000 */
[----:B------:R-:W-:-:S02]  /*1780*/  UIADD3 UR16, UR28, 0x200, URZ ;  /* 0x000002001c107890 */ /* 0x000fc4000fffe03f */
[----:B------:R-:W-:Y:S01]  /*1790*/  UIADD3 UR18, UR32, 0x400, URZ ;  /* 0x0000040020127890 */ /* 0x000fe2000fffe03f */
[----:B------:R-:W-:Y:S01]  /*17a0*/  UMOV UR19, 0x80000020 ;  /* 0x8000002000137882 */ /* 0x000fe20000000000 */
[----:B------:R-:W-:Y:S01]  /*17b0*/  UIADD3 UR22, UR32, 0x402, URZ ;  /* 0x0000040220167890 */ /* 0x000fe2000fffe03f */
[----:B------:R-:W-:Y:S01]  /*17c0*/  UMOV UR23, 0x80000020 ;  /* 0x8000002000177882 */ /* 0x000fe20000000000 */
[----:B------:R-:W-:Y:S01]  /*17d0*/  UIADD3 UR30, UR32, 0x680, URZ ;  /* 0x00000680201e7890 */ /* 0x000fe2000fffe03f */
[----:B------:R-:W-:Y:S01]  /*17e0*/  UMOV UR31, 0x80000020 ;  /* 0x80000020001f7882 */ /* 0x000fe20000000000 */
[----:B------:R-:W-:Y:S01]  /*17f0*/  UISETP.GE.AND UP0, UPT, UR55, 0xa1, UPT ;  /* 0x000000a13700788c */ /* 0x000fe2000bf06270 */
[----:B------:R-:W-:Y:S02]  /*1800*/  WARPGROUP.DEPBAR.LE gsb0, 0x0 ;  /* 0x00008000000079c5 */ /* 0x000fe40000010000 */
[----:B------:R-:W-:-:S06]  /*1810*/  WARPGROUP.ARRIVE ;  /* 0x00000000000079c5 */ /* 0x000fcc0000000000 */
[----:B------:R-:W-:Y:S01]  /*1820*/  QGMMA.64x32x32.F32.E4M3.E4M3 R88, gdesc[UR24], RZ, !UPT, gsb0 ;  /* 0x00600000185879f3 */ /* 0x000fe2000c0008ff */
[----:B------:R-:W-:Y:S01]  /*1830*/  UIADD3 UR26, UR32, 0x200, URZ ;  /* 0x00000200201a7890 */ /* 0x000fe2000fffe03f */
[----:B------:R-:W-:Y:S01]  /*1840*/  UMOV UR27, 0x80000020 ;  /* 0x80000020001b7882 */ /* 0x000fe20000000000 */
[----:B------:R-:W-:Y:S02]  /*1850*/  WARPGROUP.DEPBAR.LE gsb0, 0x0 ;  /* 0x00008000000079c5 */ /* 0x000fe40000010000 */
[----:B------:R-:W-:-:S06]  /*1860*/  WARPGROUP.ARRIVE ;  /* 0x00000000000079c5 */ /* 0x000fcc0000000000 */
[----:B------:R-:W-:Y:S01]  /*1870*/  QGMMA.64x32x32.F32.E4M3.E4M3 R56, gdesc[UR4], RZ, !UPT, gsb0 ;  /* 0x00600000043879f3 */ /* 0x000fe2000c0008ff */
[----:B------:R-:W-:Y:S01]  /*1880*/  UIADD3 UR6, UR32, 0x2, URZ ;  /* 0x0000000220067890 */ /* 0x000fe2000fffe03f */
[----:B------:R-:W-:Y:S01]  /*1890*/  UMOV UR4, UR12 ;  /* 0x0000000c00047c82 */ /* 0x000fe20008000000 */
[----:B------:R-:W-:Y:S01]  /*18a0*/  UMOV UR5, 0x80000020 ;  /* 0x8000002000057882 */ /* 0x000fe20000000000 */
[----:B------:R-:W-:Y:S01]  /*18b0*/  UMOV UR7, 0x80000020 ;  /* 0x8000002000077882 */ /* 0x000fe20000000000 */
[----:B------:R-:W-:Y:S01]  /*18c0*/  UMOV UR12, UR4 ;  /* 0x00000004000c7c82 */ /* 0x000fe20008000000 */
[----:B------:R-:W-:Y:S01]  /*18d0*/  UMOV UR13, UR5 ;  /* 0x00000005000d7c82 */ /* 0x000fe20008000000 */
[----:B------:R-:W-:Y:S02]  /*18e0*/  WARPGROUP.DEPBAR.LE gsb0, 0x0 ;  /* 0x00008000000079c5 */ /* 0x000fe40000010000 */
[----:B------:R-:W-:-:S06]  /*18f0*/  WARPGROUP.ARRIVE ;  /* 0x00000000000079c5 */ /* 0x000fcc0000000000 */
[----:B------:R-:W-:Y:S01]  /*1900*/  QGMMA.64x32x32.F32.E4M3.E4M3 R40, gdesc[UR8], RZ, !UPT, gsb0 ;  /* 0x00600000082879f3 */ /* 0x000fe2000c0008ff */
[----:B------:R-:W-:Y:S01]  /*1910*/  UIADD3 UR10, UR32, 0x102, URZ ;  /* 0x00000102200a7890 */ /* 0x000fe2000fffe03f */
[----:B------:R-:W-:Y:S01]  /*1920*/  UMOV UR8, UR4 ;  /* 0x0000000400087c82 */ /* 0x000fe20008000000 */
[----:B------:R-:W-:Y:S01]  /*1930*/  UMOV UR9, UR5 ;  /* 0x0000000500097c82 */ /* 0x000fe20008000000 */
[----:B------:R-:W-:Y:S01]  /*1940*/  UMOV UR11, 0x80000020 ;  /* 0x80000020000b7882 */ /* 0x000fe20000000000 */
[----:B------:R-:W-:Y:S02]  /*1950*/  WARPGROUP.DEPBAR.LE gsb0, 0x0 ;  /* 0x00008000000079c5 */ /* 0x000fe40000010000 */
[----:B------:R-:W-:-:S06]  /*1960*/  WARPGROUP.ARRIVE ;  /* 0x00000000000079c5 */ /* 0x000fcc0000000000 */
[----:B------:R-:W-:Y:S03]  /*1970*/  QGMMA.64x32x32.F32.E4M3.E4M3 R24, gdesc[UR24], RZ, !UPT, gsb0 ;  /* 0x00600000181879f3 */ /* 0x000fe6000c0008ff */
[----:B------:R-:W-:Y:S02]  /*1980*/  WARPGROUP.DEPBAR.LE gsb0, 0x0 ;  /* 0x00008000000079c5 */ /* 0x000fe40000010000 */
[----:B------:R-:W-:-:S06]  /*1990*/  WARPGROUP.ARRIVE ;  /* 0x00000000000079c5 */ /* 0x000fcc0000000000 */
[----:B------:R-:W-:Y:S01]  /*19a0*/  QGMMA.64x32x32.F32.E4M3.E4M3 R104, gdesc[UR4], R104, gsb0 ;  /* 0x00600000046879f3 */ /* 0x000fe20008000868 */
[----:B------:R-:W-:Y:S01]  /*19b0*/  UIADD3 UR6, UR32, 0x82, URZ ;  /* 0x0000008220067890 */ /* 0x000fe2000fffe03f */
[----:B------:R-:W-:Y:S01]  /*19c0*/  UMOV UR7, 0x80000020 ;  /* 0x8000002000077882 */ /* 0x000fe20000000000 */
        /* <DEDUP_REMOVED lines=16> */
[----:B------:R-:W-:Y:S01]  /*1ad0*/  QGMMA.64x32x32.F32.E4M3.E4M3 R40, gdesc[UR12], R40, gsb0 ;  /* 0x006000000c2879f3 */ /* 0x000fe20008000828 */
[----:B------:R-:W-:Y:S01]  /*1ae0*/  UIADD3 UR14, UR32, 0x380, URZ ;  /* 0x00000380200e7890 */ /* 0x000fe2000fffe03f */
[----:B------:R-:W-:Y:S01]  /*1af0*/  UMOV UR12, UR8 ;  /* 0x00000008000c7c82 */ /* 0x000fe20008000000 */
[----:B------:R-:W-:Y:S01]  /*1b00*/  UMOV UR13, UR9 ;  /* 0x00000009000d7c82 */ /* 0x000fe20008000000 */
[----:B------:R-:W-:Y:S01]  /*1b10*/  UMOV UR15, 0x80000020 ;  /* 0x80000020000f7882 */ /* 0x000fe20000000000 */
[----:B------:R-:W-:Y:S02]  /*1b20*/  WARPGROUP.DEPBAR.LE gsb0, 0x0 ;  /* 0x00008000000079c5 */ /* 0x000fe40000010000 */
[----:B------:R-:W-:-:S06]  /*1b30*/  WARPGROUP.ARRIVE ;  /* 0x00000000000079c5 */ /* 0x000fcc0000000000 */
[----:B------:R-:W-:Y:S01]  /*1b40*/  QGMMA.64x32x32.F32.E4M3.E4M3 R24, gdesc[UR4], R24, gsb0 ;  /* 0x00600000041879f3 */ /* 0x000fe20008000818 */
[----:B------:R-:W-:Y:S02]  /*1b50*/  UIADD3 UR6, UR28, 0x202, URZ ;  /* 0x000002021c067890 */ /* 0x000fe4000fffe03f */
        /* <DEDUP_REMOVED lines=19> */
[----:B------:R-:W-:Y:S01]  /*1c90*/  UIADD3 UR6, UR28, 0x400, URZ ;  /* 0x000004001c067890 */ /* 0x000fe2000fffe03f */
        /* <DEDUP_REMOVED lines=9> */
[----:B------:R-:W-:Y:S03]  /*1d30*/  QGMMA.64x32x32.F32.E4M3.E4M3 R24, gdesc[UR8], R24, gsb0 ;  /* 0x00600000081879f3 */ /* 0x000fe60008000818 */
        /* <DEDUP_REMOVED lines=17> */
[----:B------:R-:W-:Y:S01]  /*1e50*/  UIADD3 UR6, UR28, 0x402, URZ ;  /* 0x000004021c067890 */ /* 0x000fe2000fffe03f */
[----:B------:R-:W-:Y:S02]  /*1e60*/  UMOV UR29, UR17 ;  /* 0x00000011001d7c82 */ /* 0x000fe40008000000 */
        /* <DEDUP_REMOVED lines=28> */
[----:B------:R-:W-:Y:S01]  /*2030*/  ULDC UR6, c[0x0][0x988] ;  /* 0x0002620000067ab9 */ /* 0x000fe20000000800 */
[----:B------:R-:W-:Y:S02]  /*2040*/  WARPGROUP.DEPBAR.LE gsb0, 0x0 ;  /* 0x00008000000079c5 */ /* 0x000fe40000010000 */
[----:B------:R-:W-:-:S06]  /*2050*/  WARPGROUP.ARRIVE ;  /* 0x00000000000079c5 */ /* 0x000fcc0000000000 */
[----:B------:R-:W-:Y:S03]  /*2060*/  QGMMA.64x32x32.F32.E4M3.E4M3 R40, gdesc[UR28], R40, gsb0 ;  /* 0x006000001c2879f3 */ /* 0x000fe60008000828 */
        /* <DEDUP_REMOVED lines=9> */
[----:B------:R-:W-:Y:S01]  /*2100*/  WARPGROUP.ARRIVE ;  /* 0x00000000000079c5 */ /* 0x000fe20000000000 */
[C---:B------:R-:W-:Y:S01]  /*2110*/  FMUL.FTZ R106, R0.reuse, R106 ;  /* 0x0000006a006a7220 */ /* 0x040fe20000410000 */
[C---:B------:R-:W-:Y:S01]  /*2120*/  FMUL.FTZ R107, R0.reuse, R107 ;  /* 0x0000006b006b7220 */ /* 0x040fe20000410000 */
[C---:B------:R-:W-:Y:S01]  /*2130*/  FMUL.FTZ R110, R0.reuse, R110 ;  /* 0x0000006e006e7220 */ /* 0x040fe20000410000 */
[C---:B------:R-:W-:Y:S01]  /*2140*/  FMUL.FTZ R111, R0.reuse, R111 ;  /* 0x0000006f006f7220 */ /* 0x040fe20000410000 */
[C---:B------:R-:W-:Y:S01]  /*2150*/  FMUL.FTZ R104, R0.reuse, R104 ;  /* 0x0000006800687220 */ /* 0x040fe20000410000 */
[----:B------:R-:W-:Y:S01]  /*2160*/  QGMMA.64x32x32.F32.E4M3.E4M3 R88, gdesc[UR20], R88, gsb0 ;  /* 0x00600000145879f3 */ /* 0x000fe20008000858 */
[----:B------:R-:W-:Y:S01]  /*2170*/  UIADD3 UR22, UR32, 0x602, URZ ;  /* 0x0000060220167890 */ /* 0x000fe2000fffe03f */
[----:B------:R-:W4:Y:S01]  /*2180*/  MUFU.TANH R106, R106 ;  /* 0x0000006a006a7308 */ /* 0x000f220000002400 */
[----:B------:R-:W-:Y:S01]  /*2190*/  UMOV UR23, 0x80000020 ;  /* 0x8000002000177882 */ /* 0x000fe20000000000 */
[C---:B------:R-:W-:Y:S01]  /*21a0*/  FMUL.FTZ R114, R0.reuse, R114 ;  /* 0x0000007200727220 */ /* 0x040fe20000410000 */
[C---:B------:R-:W-:Y:S01]  /*21b0*/  FMUL.FTZ R105, R0.reuse, R105 ;  /* 0x0000006900697220 */ /* 0x040fe20000410000 */
[C---:B------:R-:W-:Y:S01]  /*21c0*/  FMUL.FTZ R115, R0.reuse, R115 ;  /* 0x0000007300737220 */ /* 0x040fe20000410000 */
[C---:B------:R-:W-:Y:S01]  /*21d0*/  FMUL.FTZ R118, R0.reuse, R118 ;  /* 0x0000007600767220 */ /* 0x040fe20000410000 */
[C---:B------:R-:W-:Y:S01]  /*21e0*/  FMUL.FTZ R108, R0.reuse, R108 ;  /* 0x0000006c006c7220 */ /* 0x040fe20000410000 */
[C---:B------:R-:W-:Y:S01]  /*21f0*/  FMUL.FTZ R119, R0.reuse, R119 ;  /* 0x0000007700777220 */ /* 0x040fe20000410000 */
[----:B------:R-:W5:Y:S01]  /*2200*/  MUFU.TANH R8, R107 ;  /* 0x0000006b00087308 */ /* 0x000f620000002400 */
[C---:B------:R-:W-:Y:S01]  /*2210*/  FMUL.FTZ R109, R0.reuse, R109 ;  /* 0x0000006d006d7220 */ /* 0x040fe20000410000 */
[C---:B------:R-:W-:Y:S01]  /*2220*/  FMUL.FTZ R112, R0.reuse, R112 ;  /* 0x0000007000707220 */ /* 0x040fe20000410000 */
[C---:B------:R-:W-:Y:S01]  /*2230*/  FMUL.FTZ R113, R0.reuse, R113 ;  /* 0x0000007100717220 */ /* 0x040fe20000410000 */
[C---:B------:R-:W-:Y:S01]  /*2240*/  FMUL.FTZ R116, R0.reuse, R116 ;  /* 0x0000007400747220 */ /* 0x040fe20000410000 */
[----:B------:R-:W-:-:S03]  /*2250*/  FMUL.FTZ R117, R0, R117 ;  /* 0x0000007500757220 */ /* 0x000fc60000410000 */
[----:B------:R-:W3:Y:S08]  /*2260*/  MUFU.TANH R75, R110 ;  /* 0x0000006e004b7308 */ /* 0x000ef00000002400 */
[----:B------:R-:W3:Y:S08]  /*2270*/  MUFU.TANH R77, R111 ;  /* 0x0000006f004d7308 */ /* 0x000ef00000002400 */
[----:B------:R-:W3:Y:S08]  /*2280*/  MUFU.TANH R5, R104 ;  /* 0x0000006800057308 */ /* 0x000ef00000002400 */
[----:B------:R-:W3:Y:S08]  /*2290*/  MUFU.TANH R79, R114 ;  /* 0x00000072004f7308 */ /* 0x000ef00000002400 */
[----:B-12---:R-:W1:Y:S08]  /*22a0*/  MUFU.TANH R4, R105 ;  /* 0x0000006900047308 */ /* 0x006e700000002400 */
[----:B------:R-:W2:Y:S01]  /*22b0*/  MUFU.TANH R83, R115 ;  /* 0x0000007300537308 */ /* 0x000ea20000002400 */
[----:B------:R-:W-:-:S02]  /*22c0*/  WARPGROUP.DEPBAR.LE gsb0, 0x0 ;  /* 0x00008000000079c5 */ /* 0x000fc40000010000 */
[----:B------:R-:W-:Y:S01]  /*22d0*/  WARPGROUP.ARRIVE ;  /* 0x00000000000079c5 */ /* 0x000fe20000000000 */
[C---:B------:R-:W-:Y:S01]  /*22e0*/  FMUL.FTZ R90, R0.reuse, R90 ;  /* 0x0000005a005a7220 */ /* 0x040fe20000410000 */
[C---:B------:R-:W-:Y:S01]  /*22f0*/  FMUL.FTZ R91, R0.reuse, R91 ;  /* 0x0000005b005b7220 */ /* 0x040fe20000410000 */
[C---:B------:R-:W-:Y:S02]  /*2300*/  FMUL.FTZ R94, R0.reuse, R94 ;  /* 0x0000005e005e7220 */ /* 0x040fe40000410000 */
[----:B------:R-:W2:Y:S01]  /*2310*/  MUFU.TANH R7, R108 ;  /* 0x0000006c00077308 */ /* 0x000ea20000002400 */
[C---:B------:R-:W-:Y:S01]  /*2320*/  FMUL.FTZ R95, R0.reuse, R95 ;  /* 0x0000005f005f7220 */ /* 0x040fe20000410000 */
[----:B------:R-:W-:Y:S01]  /*2330*/  QGMMA.64x32x32.F32.E4M3.E4M3 R56, gdesc[UR20], R56, gsb0 ;  /* 0x00600000143879f3 */ /* 0x000fe20008000838 */
[----:B------:R-:W-:Y:S01]  /*2340*/  UIADD3 UR22, UR32, 0x682, URZ ;  /* 0x0000068220167890 */ /* 0x000fe2000fffe03f */
[C---:B------:R-:W-:Y:S01]  /*2350*/  FMUL.FTZ R101, R0.reuse, R101 ;  /* 0x0000006500657220 */ /* 0x040fe20000410000 */
[----:B------:R-:W-:Y:S01]  /*2360*/  UMOV UR23, 0x80000020 ;  /* 0x8000002000177882 */ /* 0x000fe20000000000 */
[C---:B------:R-:W-:Y:S01]  /*2370*/  FMUL.FTZ R88, R0.reuse, R88 ;  /* 0x0000005800587220 */ /* 0x040fe20000410000 */
[C---:B------:R-:W-:Y:S01]  /*2380*/  FMUL.FTZ R98, R0.reuse, R98 ;  /* 0x0000006200627220 */ /* 0x040fe20000410000 */
[----:B------:R-:W2:Y:S01]  /*2390*/  MUFU.TANH R118, R118 ;  /* 0x0000007600767308 */ /* 0x000ea20000002400 */
[C---:B------:R-:W-:Y:S01]  /*23a0*/  FMUL.FTZ R93, R0.reuse, R93 ;  /* 0x0000005d005d7220 */ /* 0x040fe20000410000 */
[C---:B------:R-:W-:Y:S01]  /*23b0*/  FMUL.FTZ R89, R0.reuse, R89 ;  /* 0x0000005900597220 */ /* 0x040fe20000410000 */
[C---:B------:R-:W-:Y:S01]  /*23c0*/  FMUL.FTZ R99, R0.reuse, R99 ;  /* 0x0000006300637220 */ /* 0x040fe20000410000 */
[C---:B------:R-:W-:Y:S01]  /*23d0*/  FMUL.FTZ R92, R0.reuse, R92 ;  /* 0x0000005c005c7220 */ /* 0x040fe20000410000 */
[C---:B------:R-:W-:Y:S01]  /*23e0*/  FMUL.FTZ R97, R0.reuse, R97 ;  /* 0x0000006100617220 */ /* 0x040fe20000410000 */
[C---:B------:R-:W-:Y:S01]  /*23f0*/  FMUL.FTZ R102, R0.reuse, R102 ;  /* 0x0000006600667220 */ /* 0x040fe20000410000 */
[C---:B------:R-:W-:Y:S01]  /*2400*/  FMUL.FTZ R103, R0.reuse, R103 ;  /* 0x0000006700677220 */ /* 0x040fe20000410000 */
[----:B------:R-:W2:Y:S01]  /*2410*/  MUFU.TANH R9, R109 ;  /* 0x0000006d00097308 */ /* 0x000ea20000002400 */
[C---:B------:R-:W-:Y:S01]  /*2420*/  FMUL.FTZ R96, R0.reuse, R96 ;  /* 0x0000006000607220 */ /* 0x040fe20000410000 */
[----:B------:R-:W-:-:S06]  /*2430*/  FMUL.FTZ R100, R0, R100 ;  /* 0x0000006400647220 */ /* 0x000fcc0000410000 */
[----:B------:R-:W2:Y:S08]  /*2440*/  MUFU.TANH R119, R119 ;  /* 0x0000007700777308 */ /* 0x000eb00000002400 */
[----:B------:R-:W2:Y:S08]  /*2450*/  MUFU.TANH R11, R112 ;  /* 0x00000070000b7308 */ /* 0x000eb00000002400 */
[----:B------:R-:W2:Y:S08]  /*2460*/  MUFU.TANH R90, R90 ;  /* 0x0000005a005a7308 */ /* 0x000eb00000002400 */
[----:B------:R-:W2:Y:S08]  /*2470*/  MUFU.TANH R13, R113 ;  /* 0x00000071000d7308 */ /* 0x000eb00000002400 */
[----:B------:R-:W2:Y:S01]  /*2480*/  MUFU.TANH R91, R91 ;  /* 0x0000005b005b7308 */ /* 0x000ea20000002400 */
[----:B------:R-:W-:-:S02]  /*2490*/  WARPGROUP.DEPBAR.LE gsb0, 0x0 ;  /* 0x00008000000079c5 */ /* 0x000fc40000010000 */
[----:B------:R-:W-:Y:S01]  /*24a0*/  WARPGROUP.ARRIVE ;  /* 0x00000000000079c5 */ /* 0x000fe20000000000 */
[C---:B------:R-:W-:Y:S01]  /*24b0*/  FMUL.FTZ R57, R0.reuse, R57 ;  /* 0x0000003900397220 */ /* 0x040fe20000410000 */
[----:B------:R-:W-:-:S03]  /*24c0*/  FMUL.FTZ R69, R0, R69 ;  /* 0x0000004500457220 */ /* 0x000fc60000410000 */
[----:B------:R-:W2:Y:S01]  /*24d0*/  MUFU.TANH R15, R116 ;  /* 0x00000074000f7308 */ /* 0x000ea20000002400 */
[C---:B------:R-:W-:Y:S01]  /*24e0*/  FMUL.FTZ R56, R0.reuse, R56 ;  /* 0x0000003800387220 */ /* 0x040fe20000410000 */
[C---:B------:R-:W-:Y:S01]  /*24f0*/  FMUL.FTZ R58, R0.reuse, R58 ;  /* 0x0000003a003a7220 */ /* 0x040fe20000410000 */
[----:B------:R-:W-:Y:S01]  /*2500*/  QGMMA.64x32x32.F32.E4M3.E4M3 R40, gdesc[UR20], R40, gsb0 ;  /* 0x00600000142879f3 */ /* 0x000fe20008000828 */
[----:B------:R-:W-:Y:S01]  /*2510*/  UIADD3 UR22, UR32, 0x702, URZ ;  /* 0x0000070220167890 */ /* 0x000fe2000fffe03f */
[C---:B------:R-:W-:Y:S01]  /*2520*/  FMUL.FTZ R60, R0.reuse, R60 ;  /* 0x0000003c003c7220 */ /* 0x040fe20000410000 */
[----:B------:R-:W-:Y:S01]  /*2530*/  UMOV UR23, 0x80000020 ;  /* 0x8000002000177882 */ /* 0x000fe20000000000 */
[C---:B------:R-:W-:Y:S01]  /*2540*/  FMUL.FTZ R62, R0.reuse, R62 ;  /* 0x0000003e003e7220 */ /* 0x040fe20000410000 */
[----:B------:R4:W-:Y:S01]  /*2550*/  MUFU.TANH R73, R57 ;  /* 0x0000003900497308 */ /* 0x0009e20000002400 */
[C---:B------:R-:W-:Y:S01]  /*2560*/  FMUL.FTZ R67, R0.reuse, R67 ;  /* 0x0000004300437220 */ /* 0x040fe20000410000 */
[C---:B------:R-:W-:Y:S01]  /*2570*/  FMUL.FTZ R71, R0.reuse, R71 ;  /* 0x0000004700477220 */ /* 0x040fe20000410000 */
[C---:B------:R-:W-:Y:S01]  /*2580*/  FMUL.FTZ R59, R0.reuse, R59 ;  /* 0x0000003b003b7220 */ /* 0x040fe20000410000 */
[C---:B------:R-:W-:Y:S01]  /*2590*/  FMUL.FTZ R63, R0.reuse, R63 ;  /* 0x0000003f003f7220 */ /* 0x040fe20000410000 */
[C---:B------:R-:W-:Y:S01]  /*25a0*/  FMUL.FTZ R66, R0.reuse, R66 ;  /* 0x0000004200427220 */ /* 0x040fe20000410000 */
[C---:B------:R-:W-:Y:S01]  /*25b0*/  FMUL.FTZ R61, R0.reuse, R61 ;  /* 0x0000003d003d7220 */ /* 0x040fe20000410000 */
[----:B------:R-:W-:Y:S01]  /*25c0*/  FMUL.FTZ R70, R0, R70 ;  /* 0x0000004600467220 */ /* 0x000fe20000410000 */
[----:B------:R5:W-:Y:S01]  /*25d0*/  MUFU.TANH R76, R69 ;  /* 0x00000045004c7308 */ /* 0x000be20000002400 */
[----:B----4-:R-:W-:-:S02]  /*25e0*/  IMAD.U32 R57, RZ, RZ, UR54 ;  /* 0x00000036ff397e24 */ /* 0x010fc4000f8e00ff */
[C---:B------:R-:W-:Y:S01]  /*25f0*/  FMUL.FTZ R64, R0.reuse, R64 ;  /* 0x0000004000407220 */ /* 0x040fe20000410000 */
[C---:B------:R-:W-:Y:S01]  /*2600*/  FMUL.FTZ R65, R0.reuse, R65 ;  /* 0x0000004100417220 */ /* 0x040fe20000410000 */
[----:B------:R-:W-:Y:S01]  /*2610*/  FMUL.FTZ R68, R0, R68 ;  /* 0x0000004400447220 */ /* 0x000fe20000410000 */
[----:B------:R-:W-:Y:S02]  /*2620*/  IMAD R6, R57, -0xa0, R6 ;  /* 0xffffff6039067824 */ /* 0x000fe400078e0206 */
[----:B------:R-:W-:Y:S03]  /*2630*/  MUFU.TANH R94, R94 ;  /* 0x0000005e005e7308 */ /* 0x000fe60000002400 */
[C---:B------:R-:W-:Y:S02]  /*2640*/  ISETP.GT.AND P1, PT, R6.reuse, RZ, PT ;  /* 0x000000ff0600720c */ /* 0x040fe40003f24270 */
[----:B------:R-:W-:-:S02]  /*2650*/  ISETP.GT.AND P2, PT, R6, 0x1, PT ;  /* 0x000000010600780c */ /* 0x000fc40003f44270 */
[----:B------:R-:W-:Y:S02]  /*2660*/  ISETP.GT.AND P3, PT, R6, 0x8, PT ;  /* 0x000000080600780c */ /* 0x000fe40003f64270 */
[----:B-----5:R-:W-:Y:S01]  /*2670*/  FSEL R69, R106, -INF , P1 ;  /* 0xff8000006a457808 */ /* 0x020fe20000800000 */
[----:B------:R4:W-:Y:S01]  /*2680*/  MUFU.TANH R12, R95 ;  /* 0x0000005f000c7308 */ /* 0x0009e20000002400 */
[----:B------:R-:W-:Y:S02]  /*2690*/  FSEL R8, R8, -INF , P2 ;  /* 0xff80000008087808 */ /* 0x000fe40001000000 */
[C---:B------:R-:W-:Y:S02]  /*26a0*/  ISETP.GT.AND P4, PT, R6.reuse, 0x9, PT ;  /* 0x000000090600780c */ /* 0x040fe40003f84270 */
[----:B---3--:R-:W-:Y:S02]  /*26b0*/  FSEL R75, R75, -INF , P3 ;  /* 0xff8000004b4b7808 */ /* 0x008fe40001800000 */
[----:B------:R-:W-:Y:S01]  /*26c0*/  FMNMX.FTZ R82, R69, R8, !PT ;  /* 0x0000000845527209 */ /* 0x000fe20007810000 */
[----:B------:R-:W3:Y:S01]  /*26d0*/  MUFU.TANH R21, R117 ;  /* 0x0000007500157308 */ /* 0x000ee20000002400 */
[----:B------:R-:W-:-:S02]  /*26e0*/  ISETP.GT.AND P5, PT, R6, 0x10, PT ;  /* 0x000000100600780c */ /* 0x000fc40003fa4270 */
[----:B------:R-:W-:Y:S02]  /*26f0*/  FSEL R77, R77, -INF , P4 ;  /* 0xff8000004d4d7808 */ /* 0x000fe40002000000 */
[----:B------:R-:W-:Y:S02]  /*2700*/  FMNMX.FTZ R82, R75, R82, !PT ;  /* 0x000000524b527209 */ /* 0x000fe40007810000 */
[----:B------:R-:W-:Y:S01]  /*2710*/  FSEL R5, R5, -INF , P1 ;  /* 0xff80000005057808 */ /* 0x000fe20000800000 */
[----:B------:R5:W-:Y:S01]  /*2720*/  MUFU.TANH R20, R101 ;  /* 0x0000006500147308 */ /* 0x000be20000002400 */
[----:B------:R-:W-:Y:S02]  /*2730*/  ISETP.GT.AND P1, PT, R6, 0x11, PT ;  /* 0x000000110600780c */ /* 0x000fe40003f24270 */
[----:B------:R-:W-:Y:S02]  /*2740*/  FSEL R79, R79, -INF , P5 ;  /* 0xff8000004f4f7808 */ /* 0x000fe40002800000 */
[----:B------:R-:W-:-:S02]  /*2750*/  FMNMX.FTZ R82, R77, R82, !PT ;  /* 0x000000524d527209 */ /* 0x000fc40007810000 */
[----:B-1----:R-:W-:Y:S01]  /*2760*/  FSEL R4, R4, -INF , P2 ;  /* 0xff80000004047808 */ /* 0x002fe20001000000 */
[----:B------:R-:W-:Y:S01]  /*2770*/  MUFU.TANH R88, R88 ;  /* 0x0000005800587308 */ /* 0x000fe20000002400 */
[C---:B------:R-:W-:Y:S02]  /*2780*/  ISETP.GT.AND P2, PT, R6.reuse, 0x18, PT ;  /* 0x000000180600780c */ /* 0x040fe40003f44270 */
[----:B--2---:R-:W-:Y:S02]  /*2790*/  FSEL R83, R83, -INF , P1 ;  /* 0xff80000053537808 */ /* 0x004fe40000800000 */
[----:B------:R-:W-:Y:S01]  /*27a0*/  FMNMX.FTZ R82, R79, R82, !PT ;  /* 0x000000524f527209 */ /* 0x000fe20007810000 */
[----:B------:R-:W-:Y:S02]  /*27b0*/  WARPGROUP.DEPBAR.LE gsb0, 0x0 ;  /* 0x00008000000079c5 */ /* 0x000fe40000010000 */
[----:B------:R-:W-:Y:S01]  /*27c0*/  WARPGROUP.ARRIVE ;  /* 0x00000000000079c5 */ /* 0x000fe20000000000 */
[----:B------:R-:W-:Y:S01]  /*27d0*/  FSEL R7, R7, -INF , P3 ;  /* 0xff80000007077808 */ /* 0x000fe20001800000 */
[----:B------:R1:W-:Y:S01]  /*27e0*/  MUFU.TANH R10, R93 ;  /* 0x0000005d000a7308 */ /* 0x0003e20000002400 */
[----:B------:R-:W-:Y:S01]  /*27f0*/  ISETP.GT.AND P3, PT, R6, 0x19, PT ;  /* 0x000000190600780c */ /* 0x000fe20003f64270 */
[----:B------:R-:W-:Y:S01]  /*2800*/  FMUL.FTZ R41, R0, R41 ;  /* 0x0000002900297220 */ /* 0x000fe20000410000 */
[----:B----4-:R-:W-:Y:S01]  /*2810*/  FSEL R95, R118, -INF , P2 ;  /* 0xff800000765f7808 */ /* 0x010fe20001000000 */
[----:B------:R-:W-:Y:S01]  /*2820*/  QGMMA.64x32x32.F32.E4M3.E4M3 R24, gdesc[UR20], R24, gsb0 ;  /* 0x00600000141879f3 */ /* 0x000fe20008000818 */
[----:B------:R-:W-:Y:S01]  /*2830*/  FMNMX.FTZ R82, R83, R82, !PT ;  /* 0x0000005253527209 */ /* 0x000fe20007810000 */
[----:B------:R-:W-:Y:S01]  /*2840*/  FMUL.FTZ R43, R0, R43 ;  /* 0x0000002b002b7220 */ /* 0x000fe20000410000 */
[----:B------:R-:W-:Y:S01]  /*2850*/  FSEL R9, R9, -INF , P4 ;  /* 0xff80000009097808 */ /* 0x000fe20002000000 */
[----:B------:R-:W2:Y:S01]  /*2860*/  MUFU.TANH R98, R98 ;  /* 0x0000006200627308 */ /* 0x000ea20000002400 */
[----:B------:R-:W-:Y:S01]  /*2870*/  ISETP.GT.AND P4, PT, R6, 0x20, PT ;  /* 0x000000200600780c */ /* 0x000fe20003f84270 */
[C---:B------:R-:W-:Y:S01]  /*2880*/  FMUL.FTZ R51, R0.reuse, R51 ;  /* 0x0000003300337220 */ /* 0x040fe20000410000 */
[----:B-----5:R-:W-:Y:S01]  /*2890*/  FSEL R101, R119, -INF , P3 ;  /* 0xff80000077657808 */ /* 0x020fe20001800000 */
[C---:B------:R-:W-:Y:S01]  /*28a0*/  FMUL.FTZ R45, R0.reuse, R45 ;  /* 0x0000002d002d7220 */ /* 0x040fe20000410000 */
[----:B------:R-:W-:Y:S01]  /*28b0*/  FMNMX.FTZ R82, R95, R82, !PT ;  /* 0x000000525f527209 */ /* 0x000fe20007810000 */
[----:B------:R-:W-:Y:S01]  /*28c0*/  FMUL.FTZ R48, R0, R48 ;  /* 0x0000003000307220 */ /* 0x000fe20000410000 */
[----:B------:R-:W-:Y:S01]  /*28d0*/  FSEL R11, R11, -INF , P5 ;  /* 0xff8000000b0b7808 */ /* 0x000fe20002800000 */
[----:B------:R-:W-:Y:S01]  /*28e0*/  MUFU.TANH R89, R89 ;  /* 0x0000005900597308 */ /* 0x000fe20000002400 */
[----:B------:R-:W-:Y:S01]  /*28f0*/  ISETP.GT.AND P5, PT, R6, 0x21, PT ;  /* 0x000000210600780c */ /* 0x000fe20003fa4270 */
[----:B------:R-:W-:Y:S01]  /*2900*/  FMUL.FTZ R47, R0, R47 ;  /* 0x0000002f002f7220 */ /* 0x000fe20000410000 */
[----:B-1----:R-:W-:Y:S01]  /*2910*/  FSEL R93, R90, -INF , P4 ;  /* 0xff8000005a5d7808 */ /* 0x002fe20002000000 */
[C---:B------:R-:W-:Y:S01]  /*2920*/  FMUL.FTZ R57, R0.reuse, R50 ;  /* 0x0000003200397220 */ /* 0x040fe20000410000 */
[----:B------:R-:W-:Y:S01]  /*2930*/  FMNMX.FTZ R82, R101, R82, !PT ;  /* 0x0000005265527209 */ /* 0x000fe20007810000 */
[----:B------:R-:W-:Y:S01]  /*2940*/  FMUL.FTZ R49, R0, R49 ;  /* 0x0000003100317220 */ /* 0x000fe20000410000 */
[----:B------:R-:W-:Y:S01]  /*2950*/  FSEL R13, R13, -INF , P1 ;  /* 0xff8000000d0d7808 */ /* 0x000fe20000800000 */
[----:B------:R-:W1:Y:S01]  /*2960*/  MUFU.TANH R99, R99 ;  /* 0x0000006300637308 */ /* 0x000e620000002400 */
[----:B------:R-:W-:Y:S01]  /*2970*/  ISETP.GT.AND P1, PT, R6, 0x28, PT ;  /* 0x000000280600780c */ /* 0x000fe20003f24270 */
[C---:B------:R-:W-:Y:S01]  /*2980*/  FMUL.FTZ R40, R0.reuse, R40 ;  /* 0x0000002800287220 */ /* 0x040fe20000410000 */
[----:B------:R-:W-:Y:S01]  /*2990*/  FSEL R91, R91, -INF , P5 ;  /* 0xff8000005b5b7808 */ /* 0x000fe20002800000 */
[C---:B------:R-:W-:Y:S01]  /*29a0*/  FMUL.FTZ R42, R0.reuse, R42 ;  /* 0x0000002a002a7220 */ /* 0x040fe20000410000 */
[----:B------:R-:W-:Y:S01]  /*29b0*/  FMNMX.FTZ R82, R93, R82, !PT ;  /* 0x000000525d527209 */ /* 0x000fe20007810000 */
[----:B------:R-:W-:Y:S01]  /*29c0*/  FMUL.FTZ R80, R0, R55 ;  /* 0x0000003700507220 */ /* 0x000fe20000410000 */
[----:B------:R-:W-:Y:S01]  /*29d0*/  FSEL R15, R15, -INF , P2 ;  /* 0xff8000000f0f7808 */ /* 0x000fe20001000000 */
[----:B------:R4:W-:Y:S01]  /*29e0*/  MUFU.TANH R14, R97 ;  /* 0x00000061000e7308 */ /* 0x0009e20000002400 */
[----:B------:R-:W-:Y:S01]  /*29f0*/  ISETP.GT.AND P2, PT, R6, 0x29, PT ;  /* 0x000000290600780c */ /* 0x000fe20003f44270 */
[C---:B------:R-:W-:Y:S01]  /*2a00*/  FMUL.FTZ R46, R0.reuse, R46 ;  /* 0x0000002e002e7220 */ /* 0x040fe20000410000 */
[----:B------:R-:W-:Y:S01]  /*2a10*/  FMNMX.FTZ R82, R91, R82, !PT ;  /* 0x000000525b527209 */ /* 0x000fe20007810000 */
[C---:B------:R-:W-:Y:S01]  /*2a20*/  FMUL.FTZ R52, R0.reuse, R52 ;  /* 0x0000003400347220 */ /* 0x040fe20000410000 */
[----:B---3--:R-:W-:Y:S01]  /*2a30*/  FSEL R21, R21, -INF , P3 ;  /* 0xff80000015157808 */ /* 0x008fe20001800000 */
[----:B------:R-:W-:Y:S01]  /*2a40*/  FMUL.FTZ R54, R0, R54 ;  /* 0x0000003600367220 */ /* 0x000fe20000410000 */
[----:B------:R-:W-:Y:S01]  /*2a50*/  ISETP.GT.AND P3, PT, R6, 0x30, PT ;  /* 0x000000300600780c */ /* 0x000fe20003f64270 */
[----:B------:R-:W-:Y:S01]  /*2a60*/  MUFU.TANH R92, R92 ;  /* 0x0000005c005c7308 */ /* 0x000fe20000002400 */
[----:B----4-:R-:W-:Y:S01]  /*2a70*/  FSEL R97, R12, -INF , P2 ;  /* 0xff8000000c617808 */ /* 0x010fe20001000000 */
[----:B------:R-:W-:Y:S01]  /*2a80*/  FMUL.FTZ R44, R0, R44 ;  /* 0x0000002c002c7220 */ /* 0x000fe20000410000 */
[----:B--2---:R-:W-:-:S05]  /*2a90*/  FSEL R107, R98, -INF , P3 ;  /* 0xff800000626b7808 */ /* 0x004fca0001800000 */
[----:B------:R-:W2:Y:S08]  /*2aa0*/  MUFU.TANH R102, R102 ;  /* 0x0000006600667308 */ /* 0x000eb00000002400 */
[----:B------:R3:W-:Y:S08]  /*2ab0*/  MUFU.TANH R72, R103 ;  /* 0x0000006700487308 */ /* 0x0007f00000002400 */
[----:B------:R-:W-:Y:S01]  /*2ac0*/  MUFU.TANH R56, R56 ;  /* 0x0000003800387308 */ /* 0x000fe20000002400 */
[----:B---3--:R-:W-:Y:S01]  /*2ad0*/  FSEL R103, R94, -INF , P1 ;  /* 0xff8000005e677808 */ /* 0x008fe20000800000 */
[----:B------:R-:W-:-:S02]  /*2ae0*/  WARPGROUP.DEPBAR.LE gsb0, 0x0 ;  /* 0x00008000000079c5 */ /* 0x000fc40000010000 */
[C---:B------:R-:W-:Y:S01]  /*2af0*/  FMUL.FTZ R28, R0.reuse, R28 ;  /* 0x0000001c001c7220 */ /* 0x040fe20000410000 */
[----:B------:R-:W-:Y:S01]  /*2b00*/  FMNMX.FTZ R82, R103, R82, !PT ;  /* 0x0000005267527209 */ /* 0x000fe20007810000 */
[C---:B------:R-:W-:Y:S01]  /*2b10*/  FMUL.FTZ R30, R0.reuse, R30 ;  /* 0x0000001e001e7220 */ /* 0x040fe20000410000 */
[C---:B------:R-:W-:Y:S01]  /*2b20*/  FMUL.FTZ R12, R0.reuse, R25 ;  /* 0x00000019000c7220 */ /* 0x040fe20000410000 */
[----:B------:R-:W-:Y:S01]  /*2b30*/  MUFU.TANH R58, R58 ;  /* 0x0000003a003a7308 */ /* 0x000fe20000002400 */
[----:B------:R-:W-:Y:S01]  /*2b40*/  FMNMX.FTZ R82, R97, R82, !PT ;  /* 0x0000005261527209 */ /* 0x000fe20007810000 */
[C---:B------:R-:W-:Y:S01]  /*2b50*/  FMUL.FTZ R24, R0.reuse, R24 ;  /* 0x0000001800187220 */ /* 0x040fe20000410000 */
[C---:B------:R-:W-:Y:S01]  /*2b60*/  FMUL.FTZ R26, R0.reuse, R26 ;  /* 0x0000001a001a7220 */ /* 0x040fe20000410000 */
[C---:B------:R-:W-:Y:S01]  /*2b70*/  FMUL.FTZ R34, R0.reuse, R34 ;  /* 0x0000002200227220 */ /* 0x040fe20000410000 */
[----:B------:R-:W-:Y:S01]  /*2b80*/  FMNMX.FTZ R82, R107, R82, !PT ;  /* 0x000000526b527209 */ /* 0x000fe20007810000 */
[C---:B------:R-:W-:Y:S01]  /*2b90*/  FMUL.FTZ R38, R0.reuse, R38 ;  /* 0x0000002600267220 */ /* 0x040fe20000410000 */
[C---:B------:R-:W-:Y:S01]  /*2ba0*/  FMUL.FTZ R32, R0.reuse, R32 ;  /* 0x0000002000207220 */ /* 0x040fe20000410000 */
[----:B------:R-:W-:Y:S01]  /*2bb0*/  MUFU.TANH R96, R96 ;  /* 0x0000006000607308 */ /* 0x000fe20000002400 */
[C---:B------:R-:W-:Y:S01]  /*2bc0*/  FMUL.FTZ R29, R0.reuse, R29 ;  /* 0x0000001d001d7220 */ /* 0x040fe20000410000 */
[C---:B------:R-:W-:Y:S01]  /*2bd0*/  FMUL.FTZ R36, R0.reuse, R36 ;  /* 0x0000002400247220 */ /* 0x040fe20000410000 */
[C---:B------:R-:W-:Y:S01]  /*2be0*/  FMUL.FTZ R33, R0.reuse, R33 ;  /* 0x0000002100217220 */ /* 0x040fe20000410000 */
[----:B------:R-:W-:-:S04]  /*2bf0*/  FMUL.FTZ R37, R0, R37 ;  /* 0x0000002500257220 */ /* 0x000fc80000410000 */
[----:B------:R-:W-:Y:S08]  /*2c00*/  MUFU.TANH R60, R60 ;  /* 0x0000003c003c7308 */ /* 0x000ff00000002400 */
[----:B------:R-:W3:Y:S08]  /*2c10*/  MUFU.TANH R62, R62 ;  /* 0x0000003e003e7308 */ /* 0x000ef00000002400 */
[----:B------:R4:W-:Y:S08]  /*2c20*/  MUFU.TANH R78, R41 ;  /* 0x00000029004e7308 */ /* 0x0009f00000002400 */
[----:B------:R-:W-:Y:S01]  /*2c30*/  MUFU.TANH R67, R67 ;  /* 0x0000004300437308 */ /* 0x000fe20000002400 */
[----:B----4-:R-:W-:Y:S01]  /*2c40*/  FSEL R41, R88, -INF , P4 ;  /* 0xff80000058297808 */ /* 0x010fe20002000000 */
[----:B------:R-:W-:Y:S01]  /*2c50*/  IMAD.U32 R88, RZ, RZ, UR6 ;  /* 0x00000006ff587e24 */ /* 0x000fe2000f8e00ff */
[----:B------:R-:W-:-:S04]  /*2c60*/  ISETP.GT.AND P4, PT, R6, 0x31, PT ;  /* 0x000000310600780c */ /* 0x000fc80003f84270 */
[----:B-1----:R-:W-:Y:S01]  /*2c70*/  FSEL R105, R99, -INF , P4 ;  /* 0xff80000063697808 */ /* 0x002fe20002000000 */
[----:B------:R1:W-:Y:S03]  /*2c80*/  MUFU.TANH R135, R43 ;  /* 0x0000002b00877308 */ /* 0x0003e60000002400 */
[----:B------:R-:W-:-:S05]  /*2c90*/  FMNMX.FTZ R82, R105, R82, !PT ;  /* 0x0000005269527209 */ /* 0x000fca0007810000 */
[----:B------:R4:W-:Y:S01]  /*2ca0*/  MUFU.TANH R121, R59 ;  /* 0x0000003b00797308 */ /* 0x0009e20000002400 */
[----:B-1----:R-:W-:Y:S02]  /*2cb0*/  FSEL R43, R89, -INF , P5 ;  /* 0xff800000592b7808 */ /* 0x002fe40002800000 */
[----:B------:R-:W-:-:S04]  /*2cc0*/  ISETP.GT.AND P5, PT, R6, 0x38, PT ;  /* 0x000000380600780c */ /* 0x000fc80003fa4270 */
[----:B--2---:R-:W-:Y:S01]  /*2cd0*/  FSEL R109, R102, -INF , P5 ;  /* 0xff800000666d7808 */ /* 0x004fe20002800000 */
[----:B------:R-:W-:Y:S01]  /*2ce0*/  MUFU.TANH R71, R71 ;  /* 0x0000004700477308 */ /* 0x000fe20000002400 */
[----:B----4-:R-:W-:Y:S02]  /*2cf0*/  FMUL.FTZ R59, R0, R53 ;  /* 0x00000035003b7220 */ /* 0x010fe40000410000 */
[----:B------:R-:W-:-:S05]  /*2d00*/  FMNMX.FTZ R82, R109, R82, !PT ;  /* 0x000000526d527209 */ /* 0x000fca0007810000 */
[----:B------:R1:W-:Y:S08]  /*2d10*/  MUFU.TANH R145, R51 ;  /* 0x0000003300917308 */ /* 0x0003f00000002400 */
[----:B------:R-:W2:Y:S01]  /*2d20*/  MUFU.TANH R100, R100 ;  /* 0x0000006400647308 */ /* 0x000ea20000002400 */
[----:B-1----:R-:W-:Y:S01]  /*2d30*/  FSEL R51, R14, -INF , P4 ;  /* 0xff8000000e337808 */ /* 0x002fe20002000000 */
[----:B------:R-:W-:Y:S01]  /*2d40*/  FMUL.FTZ R14, R0, R27 ;  /* 0x0000001b000e7220 */ /* 0x000fe20000410000 */
[----:B------:R-:W-:-:S04]  /*2d50*/  ISETP.GT.AND P4, PT, R6, 0x48, PT ;  /* 0x000000480600780c */ /* 0x000fc80003f84270 */
[----:B---3--:R-:W-:Y:S01]  /*2d60*/  FSEL R123, R62, -INF , P4 ;  /* 0xff8000003e7b7808 */ /* 0x008fe20002000000 */
[----:B------:R1:W-:Y:S08]  /*2d70*/  MUFU.TANH R81, R45 ;  /* 0x0000002d00517308 */ /* 0x0003f00000002400 */
[----:B------:R3:W-:Y:S01]  /*2d80*/  MUFU.TANH R141, R47 ;  /* 0x0000002f008d7308 */ /* 0x0007e20000002400 */
[----:B-1----:R-:W-:-:S02]  /*2d90*/  FSEL R45, R92, -INF , P1 ;  /* 0xff8000005c2d7808 */ /* 0x002fc40000800000 */
[----:B------:R-:W-:Y:S02]  /*2da0*/  ISETP.GT.AND P1, PT, R6, 0x39, PT ;  /* 0x000000390600780c */ /* 0x000fe40003f24270 */
[----:B--2---:R-:W-:Y:S02]  /*2db0*/  FSEL R53, R100, -INF , P5 ;  /* 0xff80000064357808 */ /* 0x004fe40002800000 */
[----:B------:R-:W-:Y:S01]  /*2dc0*/  FSEL R119, R72, -INF , P1 ;  /* 0xff80000048777808 */ /* 0x000fe20000800000 */
[----:B------:R-:W-:Y:S01]  /*2dd0*/  MUFU.TANH R48, R48 ;  /* 0x0000003000307308 */ /* 0x000fe20000002400 */
[----:B---3--:R-:W-:Y:S02]  /*2de0*/  FSEL R47, R10, -INF , P2 ;  /* 0xff8000000a2f7808 */ /* 0x008fe40001000000 */
[----:B------:R-:W-:Y:S02]  /*2df0*/  ISETP.GT.AND P2, PT, R6, 0x40, PT ;  /* 0x000000400600780c */ /* 0x000fe40003f44270 */
[----:B------:R-:W-:-:S02]  /*2e00*/  FMNMX.FTZ R82, R119, R82, !PT ;  /* 0x0000005277527209 */ /* 0x000fc40007810000 */
[----:B------:R-:W-:Y:S01]  /*2e10*/  FSEL R117, R58, -INF , P2 ;  /* 0xff8000003a757808 */ /* 0x000fe20001000000 */
[----:B------:R1:W-:Y:S01]  /*2e20*/  MUFU.TANH R143, R57 ;  /* 0x00000039008f7308 */ /* 0x0003e20000002400 */
[----:B------:R-:W-:Y:S02]  /*2e30*/  ISETP.GT.AND P5, PT, R6, 0x49, PT ;  /* 0x000000490600780c */ /* 0x000fe40003fa4270 */
[----:B------:R-:W-:Y:S02]  /*2e40*/  FMNMX.FTZ R82, R117, R82, !PT ;  /* 0x0000005275527209 */ /* 0x000fe40007810000 */
[----:B------:R-:W-:Y:S01]  /*2e50*/  FSEL R55, R20, -INF , P1 ;  /* 0xff80000014377808 */ /* 0x000fe20000800000 */
[----:B------:R-:W-:Y:S01]  /*2e60*/  FMUL.FTZ R20, R0, R31 ;  /* 0x0000001f00147220 */ /* 0x000fe20000410000 */
[----:B------:R-:W-:Y:S01]  /*2e70*/  ISETP.GT.AND P1, PT, R6, 0x50, PT ;  /* 0x000000500600780c */ /* 0x000fe20003f24270 */
[----:B------:R-:W2:Y:S01]  /*2e80*/  MUFU.TANH R63, R63 ;  /* 0x0000003f003f7308 */ /* 0x000ea20000002400 */
[----:B-1----:R-:W-:-:S02]  /*2e90*/  FSEL R57, R56, -INF , P2 ;  /* 0xff80000038397808 */ /* 0x002fc40001000000 */
[----:B------:R-:W-:-:S04]  /*2ea0*/  ISETP.GT.AND P2, PT, R6, 0x51, PT ;  /* 0x000000510600780c */ /* 0x000fc80003f44270 */
[----:B------:R-:W-:Y:S01]  /*2eb0*/  FSEL R129, R67, -INF , P2 ;  /* 0xff80000043817808 */ /* 0x000fe20001000000 */
[----:B------:R-:W1:Y:S08]  /*2ec0*/  MUFU.TANH R14, R14 ;  /* 0x0000000e000e7308 */ /* 0x000e700000002400 */
[----:B------:R3:W-:Y:S01]  /*2ed0*/  MUFU.TANH R74, R61 ;  /* 0x0000003d004a7308 */ /* 0x0007e20000002400 */
[----:B--2---:R-:W-:-:S07]  /*2ee0*/  FSEL R125, R63, -INF , P5 ;  /* 0xff8000003f7d7808 */ /* 0x004fce0002800000 */
[----:B------:R2:W-:Y:S01]  /*2ef0*/  MUFU.TANH R50, R49 ;  /* 0x0000003100327308 */ /* 0x0005e20000002400 */
[----:B---3--:R-:W-:Y:S02]  /*2f00*/  FSEL R61, R60, -INF , P4 ;  /* 0xff8000003c3d7808 */ /* 0x008fe40002000000 */
[----:B------:R-:W-:-:S04]  /*2f10*/  ISETP.GT.AND P4, PT, R6, 0x59, PT ;  /* 0x000000590600780c */ /* 0x000fc80003f84270 */
[----:B------:R-:W-:Y:S01]  /*2f20*/  FSEL R67, R76, -INF , P4 ;  /* 0xff8000004c437808 */ /* 0x000fe20002000000 */
[----:B------:R-:W3:Y:S01]  /*2f30*/  MUFU.TANH R66, R66 ;  /* 0x0000004200427308 */ /* 0x000ee20000002400 */
[----:B--2---:R-:W-:Y:S02]  /*2f40*/  FSEL R49, R96, -INF , P3 ;  /* 0xff80000060317808 */ /* 0x004fe40001800000 */
[C---:B------:R-:W-:Y:S02]  /*2f50*/  ISETP.GT.AND P3, PT, R6.reuse, 0x41, PT ;  /* 0x000000410600780c */ /* 0x040fe40003f64270 */
[----:B------:R-:W-:Y:S02]  /*2f60*/  FSEL R133, R71, -INF , P4 ;  /* 0xff80000047857808 */ /* 0x000fe40002000000 */
[----:B------:R-:W-:Y:S01]  /*2f70*/  FSEL R121, R121, -INF , P3 ;  /* 0xff80000079797808 */ /* 0x000fe20001800000 */
[----:B------:R-:W2:Y:S01]  /*2f80*/  MUFU.TANH R40, R40 ;  /* 0x0000002800287308 */ /* 0x000ea20000002400 */
[----:B------:R-:W-:-:S02]  /*2f90*/  ISETP.GT.AND P4, PT, R6, 0x70, PT ;  /* 0x000000700600780c */ /* 0x000fc40003f84270 */
[----:B------:R-:W-:Y:S02]  /*2fa0*/  FMNMX.FTZ R82, R121, R82, !PT ;  /* 0x0000005279527209 */ /* 0x000fe40007810000 */
[----:B------:R-:W-:Y:S02]  /*2fb0*/  FSEL R85, R48, -INF , P4 ;  /* 0xff80000030557808 */ /* 0x000fe40002000000 */
[----:B------:R-:W-:Y:S01]  /*2fc0*/  FSEL R143, R143, -INF , P4 ;  /* 0xff8000008f8f7808 */ /* 0x000fe20002000000 */
[----:B------:R-:W4:Y:S01]  /*2fd0*/  MUFU.TANH R42, R42 ;  /* 0x0000002a002a7308 */ /* 0x000f220000002400 */
[----:B------:R-:W-:Y:S02]  /*2fe0*/  ISETP.GT.AND P4, PT, R6, 0x81, PT ;  /* 0x000000810600780c */ /* 0x000fe40003f84270 */
[----:B------:R-:W-:Y:S02]  /*2ff0*/  FMNMX.FTZ R82, R123, R82, !PT ;  /* 0x000000527b527209 */ /* 0x000fe40007810000 */
[----:B-1----:R-:W-:Y:S01]  /*3000*/  FSEL R153, R14, -INF , P4 ;  /* 0xff8000000e997808 */ /* 0x002fe20002000000 */
[----:B------:R-:W-:Y:S01]  /*3010*/  FMUL.FTZ R14, R0, R39 ;  /* 0x00000027000e7220 */ /* 0x000fe20000410000 */
[----:B---3--:R-:W-:Y:S01]  /*3020*/  FSEL R127, R66, -INF , P1 ;  /* 0xff800000427f7808 */ /* 0x008fe20000800000 */
[----:B------:R-:W-:Y:S01]  /*3030*/  MUFU.TANH R70, R70 ;  /* 0x0000004600467308 */ /* 0x000fe20000002400 */
[----:B------:R-:W-:-:S02]  /*3040*/  FMNMX.FTZ R82, R125, R82, !PT ;  /* 0x000000527d527209 */ /* 0x000fc40007810000 */
[----:B------:R-:W-:Y:S02]  /*3050*/  FSEL R25, R74, -INF , P5 ;  /* 0xff8000004a197808 */ /* 0x000fe40002800000 */
[----:B------:R-:W-:Y:S02]  /*3060*/  ISETP.GT.AND P5, PT, R6, 0x60, PT ;  /* 0x000000600600780c */ /* 0x000fe40003fa4270 */
[----:B------:R-:W-:Y:S01]  /*3070*/  FMNMX.FTZ R82, R127, R82, !PT ;  /* 0x000000527f527209 */ /* 0x000fe20007810000 */
[----:B------:R-:W1:Y:S01]  /*3080*/  MUFU.TANH R64, R64 ;  /* 0x0000004000407308 */ /* 0x000e620000002400 */
[----:B--2---:R-:W-:Y:S01]  /*3090*/  FSEL R71, R40, -INF , P5 ;  /* 0xff80000028477808 */ /* 0x004fe20002800000 */
[----:B------:R-:W-:Y:S01]  /*30a0*/  FMUL.FTZ R40, R0, R35 ;  /* 0x0000002300287220 */ /* 0x000fe20000410000 */
[----:B----4-:R-:W-:Y:S02]  /*30b0*/  FSEL R137, R42, -INF , P5 ;  /* 0xff8000002a897808 */ /* 0x010fe40002800000 */
[----:B------:R-:W-:-:S02]  /*30c0*/  FMNMX.FTZ R82, R129, R82, !PT ;  /* 0x0000005281527209 */ /* 0x000fc40007810000 */
[----:B------:R-:W-:Y:S01]  /*30d0*/  ISETP.GT.AND P5, PT, R6, 0x71, PT ;  /* 0x000000710600780c */ /* 0x000fe20003fa4270 */
[----:B------:R-:W2:Y:S03]  /*30e0*/  MUFU.TANH R28, R28 ;  /* 0x0000001c001c7308 */ /* 0x000ea60000002400 */
[----:B------:R-:W-:Y:S02]  /*30f0*/  FSEL R99, R50, -INF , P5 ;  /* 0xff80000032637808 */ /* 0x000fe40002800000 */
[----:B------:R-:W-:Y:S02]  /*3100*/  FSEL R145, R145, -INF , P5 ;  /* 0xff80000091917808 */ /* 0x000fe40002800000 */
[----:B------:R-:W-:Y:S01]  /*3110*/  ISETP.GT.AND P5, PT, R6, 0x88, PT ;  /* 0x000000880600780c */ /* 0x000fe20003fa4270 */
[----:B------:R-:W3:Y:S01]  /*3120*/  MUFU.TANH R30, R30 ;  /* 0x0000001e001e7308 */ /* 0x000ee20000002400 */
[----:B-1----:R-:W-:-:S02]  /*3130*/  FSEL R63, R64, -INF , P1 ;  /* 0xff800000403f7808 */ /* 0x002fc40000800000 */
[----:B------:R-:W-:-:S04]  /*3140*/  ISETP.GT.AND P1, PT, R6, 0x61, PT ;  /* 0x000000610600780c */ /* 0x000fc80003f24270 */
[----:B------:R-:W-:Y:S01]  /*3150*/  FSEL R135, R135, -INF , P1 ;  /* 0xff80000087877808 */ /* 0x000fe20000800000 */
[----:B------:R-:W1:Y:S01]  /*3160*/  MUFU.TANH R65, R65 ;  /* 0x0000004100417308 */ /* 0x000e620000002400 */
[----:B--2---:R-:W-:-:S07]  /*3170*/  FSEL R115, R28, -INF , P5 ;  /* 0xff8000001c737808 */ /* 0x004fce0002800000 */
[----:B------:R2:W-:Y:S01]  /*3180*/  MUFU.TANH R10, R59 ;  /* 0x0000003b000a7308 */ /* 0x0005e20000002400 */
[----:B---3--:R-:W-:Y:S02]  /*3190*/  FSEL R155, R30, -INF , P5 ;  /* 0xff8000001e9b7808 */ /* 0x008fe40002800000 */
[----:B------:R-:W-:-:S05]  /*31a0*/  ISETP.GT.AND P5, PT, R6, 0x99, PT ;  /* 0x000000990600780c */ /* 0x000fca0003fa4270 */
[----:B------:R-:W3:Y:S01]  /*31b0*/  MUFU.TANH R14, R14 ;  /* 0x0000000e000e7308 */ /* 0x000ee20000002400 */
[----:B--2---:R-:W-:Y:S02]  /*31c0*/  FSEL R59, R73, -INF , P3 ;  /* 0xff800000493b7808 */ /* 0x004fe40001800000 */
[----:B------:R-:W-:Y:S02]  /*31d0*/  ISETP.GT.AND P3, PT, R6, 0x58, PT ;  /* 0x000000580600780c */ /* 0x000fe40003f64270 */
[----:B-1----:R-:W-:Y:S02]  /*31e0*/  FSEL R27, R65, -INF , P2 ;  /* 0xff800000411b7808 */ /* 0x002fe40001000000 */
[----:B------:R-:W-:Y:S01]  /*31f0*/  FSEL R131, R70, -INF , P3 ;  /* 0xff80000046837808 */ /* 0x000fe20001800000 */
[----:B------:R-:W1:Y:S01]  /*3200*/  MUFU.TANH R68, R68 ;  /* 0x0000004400447308 */ /* 0x000e620000002400 */
[----:B------:R-:W-:Y:S02]  /*3210*/  ISETP.GT.AND P2, PT, R6, 0x68, PT ;  /* 0x000000680600780c */ /* 0x000fe40003f44270 */
[----:B------:R-:W-:-:S02]  /*3220*/  FMNMX.FTZ R82, R131, R82, !PT ;  /* 0x0000005283527209 */ /* 0x000fc40007810000 */
[----:B------:R-:W-:Y:S02]  /*3230*/  FSEL R73, R78, -INF , P1 ;  /* 0xff8000004e497808 */ /* 0x000fe40000800000 */
[----:B------:R-:W-:Y:S01]  /*3240*/  FMNMX.FTZ R82, R133, R82, !PT ;  /* 0x0000005285527209 */ /* 0x000fe20007810000 */
[----:B------:R-:W2:Y:S01]  /*3250*/  MUFU.TANH R46, R46 ;  /* 0x0000002e002e7308 */ /* 0x000ea20000002400 */
[----:B------:R-:W-:Y:S02]  /*3260*/  ISETP.GT.AND P1, PT, R6, 0x78, PT ;  /* 0x000000780600780c */ /* 0x000fe40003f24270 */
[----:B------:R-:W-:Y:S02]  /*3270*/  FMNMX.FTZ R82, R137, R82, !PT ;  /* 0x0000005289527209 */ /* 0x000fe40007810000 */
[----:B---3--:R-:W-:Y:S02]  /*3280*/  FSEL R163, R14, -INF , P5 ;  /* 0xff8000000ea37808 */ /* 0x008fe40002800000 */
[----:B------:R-:W-:Y:S01]  /*3290*/  FMNMX.FTZ R14, R5, R4, !PT ;  /* 0x00000004050e7209 */ /* 0x000fe20007810000 */
[----:B------:R-:W3:Y:S01]  /*32a0*/  MUFU.TANH R52, R52 ;  /* 0x0000003400347308 */ /* 0x000ee20000002400 */
[----:B-1----:R-:W-:-:S02]  /*32b0*/  FSEL R65, R68, -INF , P3 ;  /* 0xff80000044417808 */ /* 0x002fc40001800000 */
[----:B------:R-:W-:Y:S02]  /*32c0*/  ISETP.GT.AND P3, PT, R6, 0x69, PT ;  /* 0x000000690600780c */ /* 0x000fe40003f64270 */
[----:B------:R-:W-:Y:S02]  /*32d0*/  FMNMX.FTZ R82, R135, R82, !PT ;  /* 0x0000005287527209 */ /* 0x000fe40007810000 */
[----:B------:R-:W-:Y:S01]  /*32e0*/  FMNMX.FTZ R14, R7, R14, !PT ;  /* 0x0000000e070e7209 */ /* 0x000fe20007810000 */
[----:B------:R-:W1:Y:S01]  /*32f0*/  MUFU.TANH R54, R54 ;  /* 0x0000003600367308 */ /* 0x000e620000002400 */
[----:B--2---:R-:W-:Y:S02]  /*3300*/  FSEL R139, R46, -INF , P2 ;  /* 0xff8000002e8b7808 */ /* 0x004fe40001000000 */
[----:B------:R-:W-:Y:S02]  /*3310*/  FSEL R141, R141, -INF , P3 ;  /* 0xff8000008d8d7808 */ /* 0x000fe40001800000 */
[----:B------:R-:W-:-:S02]  /*3320*/  FMNMX.FTZ R82, R139, R82, !PT ;  /* 0x000000528b527209 */ /* 0x000fc40007810000 */
[----:B------:R-:W-:Y:S01]  /*3330*/  FSEL R81, R81, -INF , P3 ;  /* 0xff80000051517808 */ /* 0x000fe20001800000 */
[----:B------:R-:W2:Y:S01]  /*3340*/  MUFU.TANH R20, R20 ;  /* 0x0000001400147308 */ /* 0x000ea20000002400 */
[----:B---3--:R-:W-:Y:S02]  /*3350*/  FSEL R35, R52, -INF , P1 ;  /* 0xff80000034237808 */ /* 0x008fe40000800000 */
[----:B------:R-:W-:Y:S02]  /*3360*/  FMNMX.FTZ R82, R141, R82, !PT ;  /* 0x000000528d527209 */ /* 0x000fe40007810000 */
[----:B------:R-:W-:Y:S02]  /*3370*/  ISETP.GT.AND P3, PT, R6, 0x80, PT ;  /* 0x000000800600780c */ /* 0x000fe40003f64270 */
[----:B------:R-:W-:Y:S01]  /*3380*/  FMNMX.FTZ R82, R143, R82, !PT ;  /* 0x000000528f527209 */ /* 0x000fe20007810000 */
[----:B------:R-:W3:Y:S01]  /*3390*/  MUFU.TANH R44, R44 ;  /* 0x0000002c002c7308 */ /* 0x000ee20000002400 */
[----:B-1----:R-:W-:-:S02]  /*33a0*/  FSEL R147, R54, -INF , P1 ;  /* 0xff80000036937808 */ /* 0x002fc40000800000 */
[----:B------:R-:W-:Y:S02]  /*33b0*/  ISETP.GT.AND P1, PT, R6, 0x89, PT ;  /* 0x000000890600780c */ /* 0x000fe40003f24270 */
[----:B------:R-:W-:-:S03]  /*33c0*/  FMNMX.FTZ R82, R145, R82, !PT ;  /* 0x0000005291527209 */ /* 0x000fc60007810000 */
[----:B------:R-:W1:Y:S01]  /*33d0*/  MUFU.TANH R80, R80 ;  /* 0x0000005000507308 */ /* 0x000e620000002400 */
[----:B--2---:R-:W-:Y:S02]  /*33e0*/  FSEL R157, R20, -INF , P1 ;  /* 0xff800000149d7808 */ /* 0x004fe40000800000 */
[----:B------:R-:W-:Y:S02]  /*33f0*/  FMNMX.FTZ R20, R9, R14, !PT ;  /* 0x0000000e09147209 */ /* 0x000fe40007810000 */
[----:B------:R-:W-:Y:S02]  /*3400*/  FMNMX.FTZ R82, R147, R82, !PT ;  /* 0x0000005293527209 */ /* 0x000fe40007810000 */
[----:B------:R-:W-:Y:S01]  /*3410*/  FMNMX.FTZ R20, R11, R20, !PT ;  /* 0x000000140b147209 */ /* 0x000fe20007810000 */
[----:B------:R-:W2:Y:S01]  /*3420*/  MUFU.TANH R24, R24 ;  /* 0x0000001800187308 */ /* 0x000ea20000002400 */
[----:B---3--:R-:W-:Y:S02]  /*3430*/  FSEL R31, R44, -INF , P2 ;  /* 0xff8000002c1f7808 */ /* 0x008fe40001000000 */
[----:B------:R-:W-:-:S02]  /*3440*/  FMNMX.FTZ R20, R13, R20, !PT ;  /* 0x000000140d147209 */ /* 0x000fc40007810000 */
[----:B------:R-:W-:Y:S02]  /*3450*/  ISETP.GT.AND P2, PT, R6, 0x79, PT ;  /* 0x000000790600780c */ /* 0x000fe40003f44270 */
[----:B------:R-:W-:Y:S01]  /*3460*/  FMNMX.FTZ R20, R15, R20, !PT ;  /* 0x000000140f147209 */ /* 0x000fe20007810000 */
[----:B------:R-:W3:Y:S01]  /*3470*/  MUFU.TANH R26, R26 ;  /* 0x0000001a001a7308 */ /* 0x000ee20000002400 */
[----:B-1----:R-:W-:Y:S02]  /*3480*/  FSEL R149, R80, -INF , P2 ;  /* 0xff80000050957808 */ /* 0x002fe40001000000 */
[----:B------:R-:W-:Y:S02]  /*3490*/  FSEL R39, R10, -INF , P2 ;  /* 0xff8000000a277808 */ /* 0x000fe40001000000 */
[----:B------:R-:W-:Y:S02]  /*34a0*/  FMNMX.FTZ R82, R149, R82, !PT ;  /* 0x0000005295527209 */ /* 0x000fe40007810000 */
[----:B------:R-:W-:Y:S01]  /*34b0*/  ISETP.GT.AND P2, PT, R6, 0x90, PT ;  /* 0x000000900600780c */ /* 0x000fe20003f44270 */
[----:B------:R-:W1:Y:S01]  /*34c0*/  MUFU.TANH R34, R34 ;  /* 0x0000002200227308 */ /* 0x000e620000002400 */
[----:B--2---:R-:W-:-:S02]  /*34d0*/  FSEL R111, R24, -INF , P3 ;  /* 0xff800000186f7808 */ /* 0x004fc40001800000 */
[----:B------:R-:W-:-:S04]  /*34e0*/  FMNMX.FTZ R24, R21, R20, !PT ;  /* 0x0000001415187209 */ /* 0x000fc80007810000 */
[----:B------:R-:W-:Y:S01]  /*34f0*/  FMNMX.FTZ R24, R41, R24, !PT ;  /* 0x0000001829187209 */ /* 0x000fe20007810000 */
[----:B------:R-:W2:Y:S01]  /*3500*/  MUFU.TANH R12, R12 ;  /* 0x0000000c000c7308 */ /* 0x000ea20000002400 */
[----:B---3--:R-:W-:Y:S02]  /*3510*/  FSEL R151, R26, -INF , P3 ;  /* 0xff8000001a977808 */ /* 0x008fe40001800000 */
[----:B------:R-:W-:Y:S02]  /*3520*/  FMNMX.FTZ R24, R43, R24, !PT ;  /* 0x000000182b187209 */ /* 0x000fe40007810000 */
[----:B------:R-:W-:Y:S02]  /*3530*/  FMNMX.FTZ R82, R151, R82, !PT ;  /* 0x0000005297527209 */ /* 0x000fe40007810000 */
[----:B------:R-:W-:Y:S01]  /*3540*/  FMNMX.FTZ R24, R45, R24, !PT ;  /* 0x000000182d187209 */ /* 0x000fe20007810000 */
[----:B------:R-:W3:Y:S01]  /*3550*/  MUFU.TANH R40, R40 ;  /* 0x0000002800287308 */ /* 0x000ee20000002400 */
[----:B------:R-:W-:-:S02]  /*3560*/  FMNMX.FTZ R82, R153, R82, !PT ;  /* 0x0000005299527209 */ /* 0x000fc40007810000 */
[----:B------:R-:W-:Y:S02]  /*3570*/  FMNMX.FTZ R26, R47, R24, !PT ;  /* 0x000000182f1a7209 */ /* 0x000fe40007810000 */
[----:B------:R-:W-:Y:S02]  /*3580*/  FMNMX.FTZ R82, R155, R82, !PT ;  /* 0x000000529b527209 */ /* 0x000fe40007810000 */
[----:B------:R-:W-:Y:S01]  /*3590*/  ISETP.GT.AND P3, PT, R6, 0x91, PT ;  /* 0x000000910600780c */ /* 0x000fe20003f64270 */
[----:B------:R-:W4:Y:S01]  /*35a0*/  MUFU.TANH R38, R38 ;  /* 0x0000002600267308 */ /* 0x000f220000002400 */
[----:B-1----:R-:W-:Y:S02]  /*35b0*/  FSEL R159, R34, -INF , P2 ;  /* 0xff800000229f7808 */ /* 0x002fe40001000000 */
[----:B------:R-:W-:Y:S02]  /*35c0*/  FMNMX.FTZ R82, R157, R82, !PT ;  /* 0x000000529d527209 */ /* 0x000fe40007810000 */
[----:B--2---:R-:W-:-:S02]  /*35d0*/  FSEL R113, R12, -INF , P4 ;  /* 0xff8000000c717808 */ /* 0x004fc40002000000 */
[----:B------:R-:W-:Y:S01]  /*35e0*/  FMNMX.FTZ R26, R49, R26, !PT ;  /* 0x0000001a311a7209 */ /* 0x000fe20007810000 */
[----:B------:R-:W-:Y:S01]  /*35f0*/  MUFU.TANH R44, R36 ;  /* 0x00000024002c7308 */ /* 0x000fe20000002400 */
[----:B------:R-:W-:Y:S02]  /*3600*/  ISETP.GT.AND P4, PT, R6, 0x98, PT ;  /* 0x000000980600780c */ /* 0x000fe40003f84270 */
[----:B---3--:R-:W-:Y:S02]  /*3610*/  FSEL R161, R40, -INF , P3 ;  /* 0xff80000028a17808 */ /* 0x008fe40001800000 */
[----:B------:R-:W-:Y:S02]  /*3620*/  FMNMX.FTZ R82, R159, R82, !PT ;  /* 0x000000529f527209 */ /* 0x000fe40007810000 */
[----:B------:R-:W-:Y:S01]  /*3630*/  FMNMX.FTZ R26, R51, R26, !PT ;  /* 0x0000001a331a7209 */ /* 0x000fe20007810000 */
[----:B------:R1:W-:Y:S01]  /*3640*/  MUFU.TANH R40, R32 ;  /* 0x0000002000287308 */ /* 0x0003e20000002400 */
[----:B----4-:R-:W-:-:S02]  /*3650*/  FSEL R165, R38, -INF , P4 ;  /* 0xff80000026a57808 */ /* 0x010fc40002000000 */
[----:B------:R-:W-:Y:S02]  /*3660*/  FMNMX.FTZ R82, R161, R82, !PT ;  /* 0x00000052a1527209 */ /* 0x000fe40007810000 */
[----:B------:R-:W-:Y:S02]  /*3670*/  FMNMX.FTZ R26, R53, R26, !PT ;  /* 0x0000001a351a7209 */ /* 0x000fe40007810000 */
[----:B------:R-:W-:Y:S01]  /*3680*/  FMNMX.FTZ R82, R165, R82, !PT ;  /* 0x00000052a5527209 */ /* 0x000fe20007810000 */
[----:B------:R-:W2:Y:S01]  /*3690*/  MUFU.TANH R38, R29 ;  /* 0x0000001d00267308 */ /* 0x000ea20000002400 */
[----:B------:R-:W-:Y:S02]  /*36a0*/  FMNMX.FTZ R28, R55, R26, !PT ;  /* 0x0000001a371c7209 */ /* 0x000fe40007810000 */
[----:B------:R-:W-:Y:S02]  /*36b0*/  FMNMX.FTZ R82, R163, R82, !PT ;  /* 0x00000052a3527209 */ /* 0x000fe40007810000 */
[----:B------:R-:W-:-:S03]  /*36c0*/  FMNMX.FTZ R28, R57, R28, !PT ;  /* 0x0000001c391c7209 */ /* 0x000fc60007810000 */
[----:B------:R-:W3:Y:S01]  /*36d0*/  SHFL.BFLY PT, R89, R82, 0x2, 0x1f ;  /* 0x0c401f0052597f89 */ /* 0x000ee200000e0000 */
[----:B------:R-:W-:Y:S01]  /*36e0*/  FMNMX.FTZ R28, R59, R28, !PT ;  /* 0x0000001c3b1c7209 */ /* 0x000fe20007810000 */
[----:B------:R4:W5:Y:S03]  /*36f0*/  MUFU.TANH R42, R33 ;  /* 0x00000021002a7308 */ /* 0x0009660000002400 */
[----:B------:R-:W-:-:S04]  /*3700*/  FMNMX.FTZ R28, R61, R28, !PT ;  /* 0x0000001c3d1c7209 */ /* 0x000fc80007810000 */
[----:B------:R-:W-:Y:S01]  /*3710*/  FMNMX.FTZ R30, R25, R28, !PT ;  /* 0x0000001c191e7209 */ /* 0x000fe20007810000 */
[----:B------:R-:W5:Y:S03]  /*3720*/  MUFU.TANH R46, R37 ;  /* 0x00000025002e7308 */ /* 0x000f660000002400 */
[----:B------:R-:W-:-:S04]  /*3730*/  FMNMX.FTZ R30, R63, R30, !PT ;  /* 0x0000001e3f1e7209 */ /* 0x000fc80007810000 */
[----:B------:R-:W-:-:S04]  /*3740*/  FMNMX.FTZ R30, R27, R30, !PT ;  /* 0x0000001e1b1e7209 */ /* 0x000fc80007810000 */
[----:B------:R-:W-:Y:S02]  /*3750*/  FMNMX.FTZ R30, R65, R30, !PT ;  /* 0x0000001e411e7209 */ /* 0x000fe40007810000 */
[----:B---3--:R-:W-:Y:S02]  /*3760*/  FMNMX.FTZ R6, R82, R89, !PT ;  /* 0x0000005952067209 */ /* 0x008fe40007810000 */
[----:B-1----:R-:W-:-:S03]  /*3770*/  FMNMX.FTZ R32, R67, R30, !PT ;  /* 0x0000001e43207209 */ /* 0x002fc60007810000 */
[----:B------:R-:W1:Y:S01]  /*3780*/  SHFL.BFLY PT, R89, R6, 0x1, 0x1f ;  /* 0x0c201f0006597f89 */ /* 0x000e6200000e0000 */
[----:B------:R-:W-:-:S04]  /*3790*/  FMNMX.FTZ R32, R71, R32, !PT ;  /* 0x0000002047207209 */ /* 0x000fc80007810000 */
[----:B------:R-:W-:-:S04]  /*37a0*/  FMNMX.FTZ R32, R73, R32, !PT ;  /* 0x0000002049207209 */ /* 0x000fc80007810000 */
[----:B------:R-:W-:-:S04]  /*37b0*/  FMNMX.FTZ R32, R31, R32, !PT ;  /* 0x000000201f207209 */ /* 0x000fc80007810000 */
[----:B------:R-:W-:-:S04]  /*37c0*/  FMNMX.FTZ R34, R81, R32, !PT ;  /* 0x0000002051227209 */ /* 0x000fc80007810000 */
[----:B------:R-:W-:-:S04]  /*37d0*/  FMNMX.FTZ R34, R85, R34, !PT ;  /* 0x0000002255227209 */ /* 0x000fc80007810000 */
[----:B------:R-:W-:Y:S02]  /*37e0*/  FMNMX.FTZ R34, R99, R34, !PT ;  /* 0x0000002263227209 */ /* 0x000fe40007810000 */
[----:B-1----:R-:W-:Y:S02]  /*37f0*/  FMNMX.FTZ R89, R6, R89, !PT ;  /* 0x0000005906597209 */ /* 0x002fe40007810000 */
[----:B------:R-:W-:Y:S02]  /*3800*/  FMNMX.FTZ R34, R35, R34, !PT ;  /* 0x0000002223227209 */ /* 0x000fe40007810000 */
[C---:B------:R-:W-:Y:S01]  /*3810*/  FSETP.NEU.FTZ.AND P6, PT, R89.reuse, -INF , PT ;  /* 0xff8000005900780b */ /* 0x040fe20003fdd000 */
[----:B------:R-:W-:-:S01]  /*3820*/  FFMA.FTZ R10, R89, R88, -8 ;  /* 0xc1000000590a7423 */ /* 0x000fc20000010058 */
[----:B------:R-:W-:-:S04]  /*3830*/  FMNMX.FTZ R36, R39, R34, !PT ;  /* 0x0000002227247209 */ /* 0x000fc80007810000 */
[----:B------:R-:W-:Y:S02]  /*3840*/  FMNMX.FTZ R36, R111, R36, !PT ;  /* 0x000000246f247209 */ /* 0x000fe40007810000 */
[----:B------:R-:W-:Y:S02]  /*3850*/  FSEL R54, R10, RZ, P6 ;  /* 0x000000ff0a367208 */ /* 0x000fe40003000000 */
[----:B------:R-:W-:Y:S02]  /*3860*/  FMNMX.FTZ R36, R113, R36, !PT ;  /* 0x0000002471247209 */ /* 0x000fe40007810000 */
[----:B------:R-:W-:Y:S01]  /*3870*/  LOP3.LUT P6, RZ, R84, 0x7f, RZ, 0xc0, !PT ;  /* 0x0000007f54ff7812 */ /* 0x000fe200078cc0ff */
[-CC-:B------:R-:W-:Y:S01]  /*3880*/  FFMA.FTZ R12, R95, R88.reuse, -R54.reuse ;  /* 0x000000585f0c7223 */ /* 0x180fe20000010836 */
[----:B------:R-:W-:-:S01]  /*3890*/  FFMA.FTZ R95, R125, R88, -R54 ;  /* 0x000000587d5f7223 */ /* 0x000fc20000010836 */
[-CC-:B------:R-:W-:Y:S01]  /*38a0*/  FFMA.FTZ R127, R127, R88.reuse, -R54.reuse ;  /* 0x000000587f7f7223 */ /* 0x180fe20000010836 */
[----:B--2---:R-:W-:Y:S01]  /*38b0*/  FSEL R125, R38, -INF , P1 ;  /* 0xff800000267d7808 */ /* 0x004fe20000800000 */
[--C-:B----4-:R-:W-:Y:S01]  /*38c0*/  FFMA.FTZ R33, R77, R88, -R54.reuse ;  /* 0x000000584d217223 */ /* 0x110fe20000010836 */
[----:B------:R-:W-:Y:S01]  /*38d0*/  FMNMX.FTZ R36, R115, R36, !PT ;  /* 0x0000002473247209 */ /* 0x000fe20007810000 */
[----:B------:R1:W-:Y:S01]  /*38e0*/  MUFU.EX2 R32, R127 ;  /* 0x0000007f00207308 */ /* 0x0003e20000000800 */
[----:B------:R-:W-:-:S01]  /*38f0*/  FFMA.FTZ R77, R97, R88, -R54 ;  /* 0x00000058614d7223 */ /* 0x000fc20000010836 */
[--C-:B------:R-:W-:Y:S01]  /*3900*/  FFMA.FTZ R97, R129, R88, -R54.reuse ;  /* 0x0000005881617223 */ /* 0x100fe20000010836 */
[----:B------:R-:W-:Y:S01]  /*3910*/  FMNMX.FTZ R38, R125, R36, !PT ;  /* 0x000000247d267209 */ /* 0x000fe20007810000 */
[-CC-:B------:R-:W-:Y:S01]  /*3920*/  FFMA.FTZ R131, R131, R88.reuse, -R54.reuse ;  /* 0x0000005883837223 */ /* 0x180fe20000010836 */
[----:B-----5:R-:W-:Y:S01]  /*3930*/  FSEL R129, R42, -INF , P3 ;  /* 0xff8000002a817808 */ /* 0x020fe20001800000 */
[-CC-:B------:R-:W-:Y:S01]  /*3940*/  FFMA.FTZ R6, R69, R88.reuse, -R54.reuse ;  /* 0x0000005845067223 */ /* 0x180fe20000010836 */
[----:B------:R-:W-:-:S01]  /*3950*/  FFMA.FTZ R69, R101, R88, -R54 ;  /* 0x0000005865457223 */ /* 0x000fc20000010836 */
[----:B------:R2:W-:Y:S01]  /*3960*/  MUFU.EX2 R34, R131 ;  /* 0x0000008300227308 */ /* 0x0005e20000000800 */
[----:B-1----:R-:W-:Y:S01]  /*3970*/  FSEL R127, R40, -INF , P2 ;  /* 0xff800000287f7808 */ /* 0x002fe20001000000 */
[-CC-:B------:R-:W-:Y:S01]  /*3980*/  FFMA.FTZ R101, R133, R88.reuse, -R54.reuse ;  /* 0x0000005885657223 */ /* 0x180fe20000010836 */
[----:B------:R-:W-:Y:S01]  /*3990*/  FSEL R133, R46, -INF , P5 ;  /* 0xff8000002e857808 */ /* 0x000fe20002800000 */
[--C-:B------:R-:W-:Y:S01]  /*39a0*/  FFMA.FTZ R29, R8, R88, -R54.reuse ;  /* 0x00000058081d7223 */ /* 0x100fe20000010836 */
[----:B------:R-:W-:Y:S01]  /*39b0*/  FMNMX.FTZ R38, R127, R38, !PT ;  /* 0x000000267f267209 */ /* 0x000fe20007810000 */
[-CC-:B------:R-:W-:Y:S01]  /*39c0*/  FFMA.FTZ R8, R75, R88.reuse, -R54.reuse ;  /* 0x000000584b087223 */ /* 0x180fe20000010836 */
[----:B------:R-:W-:-:S01]  /*39d0*/  FFMA.FTZ R75, R91, R88, -R54 ;  /* 0x000000585b4b7223 */ /* 0x000fc20000010836 */
[-CC-:B------:R-:W-:Y:S01]  /*39e0*/  FFMA.FTZ R93, R93, R88.reuse, -R54.reuse ;  /* 0x000000585d5d7223 */ /* 0x180fe20000010836 */
[----:B--2---:R-:W-:Y:S01]  /*39f0*/  FSEL R131, R44, -INF , P4 ;  /* 0xff8000002c837808 */ /* 0x004fe20002000000 */
[--C-:B------:R-:W-:Y:S01]  /*3a00*/  FFMA.FTZ R103, R103, R88, -R54.reuse ;  /* 0x0000005867677223 */ /* 0x100fe20000010836 */
[----:B------:R-:W-:Y:S01]  /*3a10*/  FMNMX.FTZ R38, R129, R38, !PT ;  /* 0x0000002681267209 */ /* 0x000fe20007810000 */
[-CC-:B------:R-:W-:Y:S01]  /*3a20*/  FFMA.FTZ R107, R107, R88.reuse, -R54.reuse ;  /* 0x000000586b6b7223 */ /* 0x180fe20000010836 */
[----:B------:R-:W-:-:S01]  /*3a30*/  FFMA.FTZ R109, R109, R88, -R54 ;  /* 0x000000586d6d7223 */ /* 0x000fc20000010836 */
[--C-:B------:R-:W-:Y:S01]  /*3a40*/  FFMA.FTZ R117, R117, R88, -R54.reuse ;  /* 0x0000005875757223 */ /* 0x100fe20000010836 */
[----:B------:R-:W-:Y:S01]  /*3a50*/  FMNMX.FTZ R38, R131, R38, !PT ;  /* 0x0000002683267209 */ /* 0x000fe20007810000 */
[-CC-:B------:R-:W-:Y:S01]  /*3a60*/  FFMA.FTZ R123, R123, R88.reuse, -R54.reuse ;  /* 0x000000587b7b7223 */ /* 0x180fe20000010836 */
[----:B------:R-:W-:-:S01]  /*3a70*/  FFMA.FTZ R10, R79, R88, -R54 ;  /* 0x000000584f0a7223 */ /* 0x000fc20000010836 */
[--C-:B------:R-:W-:Y:S01]  /*3a80*/  FFMA.FTZ R37, R83, R88, -R54.reuse ;  /* 0x0000005853257223 */ /* 0x100fe20000010836 */
[----:B------:R-:W-:Y:S01]  /*3a90*/  FMNMX.FTZ R44, R133, R38, !PT ;  /* 0x00000026852c7209 */ /* 0x000fe20007810000 */
[----:B------:R1:W-:Y:S01]  /*3aa0*/  MUFU.EX2 R14, R93 ;  /* 0x0000005d000e7308 */ /* 0x0003e20000000800 */
[----:B------:R-:W-:-:S01]  /*3ab0*/  FFMA.FTZ R79, R105, R88, -R54 ;  /* 0x00000058694f7223 */ /* 0x000fc20000010836 */
[-CC-:B------:R-:W-:Y:S01]  /*3ac0*/  FFMA.FTZ R83, R119, R88.reuse, -R54.reuse ;  /* 0x0000005877537223 */ /* 0x180fe20000010836 */
[----:B------:R-:W-:-:S01]  /*3ad0*/  FFMA.FTZ R137, R137, R88, -R54 ;  /* 0x0000005889897223 */ /* 0x000fc20000010836 */
[----:B------:R-:W2:Y:S01]  /*3ae0*/  SHFL.BFLY PT, R91, R44, 0x2, 0x1f ;  /* 0x0c401f002c5b7f89 */ /* 0x000ea200000e0000 */
[----:B------:R-:W-:-:S01]  /*3af0*/  FFMA.FTZ R139, R139, R88, -R54 ;  /* 0x000000588b8b7223 */ /* 0x000fc20000010836 */
[-CC-:B------:R-:W-:Y:S01]  /*3b00*/  FFMA.FTZ R105, R141, R88.reuse, -R54.reuse ;  /* 0x000000588d697223 */ /* 0x180fe20000010836 */
[----:B------:R-:W-:-:S01]  /*3b10*/  FFMA.FTZ R40, R143, R88, -R54 ;  /* 0x000000588f287223 */ /* 0x000fc20000010836 */
[----:B------:R3:W-:Y:S01]  /*3b20*/  MUFU.EX2 R20, R103 ;  /* 0x0000006700147308 */ /* 0x0007e20000000800 */
[----:B-1----:R-:W-:-:S01]  /*3b30*/  FFMA.FTZ R93, R121, R88, -R54 ;  /* 0x00000058795d7223 */ /* 0x002fc20000010836 */
[-CC-:B------:R-:W-:Y:S01]  /*3b40*/  FFMA.FTZ R42, R147, R88.reuse, -R54.reuse ;  /* 0x00000058932a7223 */ /* 0x180fe20000010836 */
[----:B------:R-:W-:-:S01]  /*3b50*/  FFMA.FTZ R46, R155, R88, -R54 ;  /* 0x000000589b2e7223 */ /* 0x000fc20000010836 */
[-CC-:B------:R-:W-:Y:S01]  /*3b60*/  FFMA.FTZ R119, R157, R88.reuse, -R54.reuse ;  /* 0x000000589d777223 */ /* 0x180fe20000010836 */
[----:B------:R-:W-:-:S01]  /*3b70*/  FFMA.FTZ R48, R159, R88, -R54 ;  /* 0x000000589f307223 */ /* 0x000fc20000010836 */
[-CC-:B------:R-:W-:Y:S01]  /*3b80*/  FFMA.FTZ R121, R161, R88.reuse, -R54.reuse ;  /* 0x00000058a1797223 */ /* 0x180fe20000010836 */
[----:B------:R-:W-:Y:S01]  /*3b90*/  @!P6 IADD3 R3, R3, 0x29840, RZ ;  /* 0x000298400303e810 */ /* 0x000fe20007ffe0ff */
[----:B------:R1:W-:Y:S01]  /*3ba0*/  MUFU.EX2 R24, R107 ;  /* 0x0000006b00187308 */ /* 0x0003e20000000800 */
[----:B---3--:R-:W-:-:S02]  /*3bb0*/  FFMA.FTZ R103, R135, R88, -R54 ;  /* 0x0000005887677223 */ /* 0x008fc40000010836 */
[----:B------:R-:W-:-:S04]  /*3bc0*/  @!P6 PRMT R3, RZ, 0x654, R3 ;  /* 0x00000654ff03e816 */ /* 0x000fc80000000003 */
[----:B------:R3:W-:Y:S01]  /*3bd0*/  @!P6 SYNCS.ARRIVE.TRANS64.RED.A1T0 RZ, [R3+URZ], RZ ;  /* 0x000000ff03ffe9a7 */ /* 0x0007e2000810043f */
[----:B------:R4:W-:Y:S01]  /*3be0*/  MUFU.EX2 R26, R109 ;  /* 0x0000006d001a7308 */ /* 0x0009e20000000800 */
[----:B-1----:R-:W-:-:S01]  /*3bf0*/  FFMA.FTZ R107, R145, R88, -R54 ;  /* 0x00000058916b7223 */ /* 0x002fc20000010836 */
[----:B--2---:R-:W-:Y:S01]  /*3c00*/  FMNMX.FTZ R50, R44, R91, !PT ;  /* 0x0000005b2c327209 */ /* 0x004fe20007810000 */
[----:B------:R-:W-:-:S05]  /*3c10*/  FFMA.FTZ R44, R151, R88, -R54 ;  /* 0x00000058972c7223 */ /* 0x000fca0000010836 */
[----:B------:R1:W-:Y:S01]  /*3c20*/  MUFU.EX2 R28, R117 ;  /* 0x00000075001c7308 */ /* 0x0003e20000000800 */
[----:B------:R-:W2:Y:S01]  /*3c30*/  SHFL.BFLY PT, R91, R50, 0x1, 0x1f ;  /* 0x0c201f00325b7f89 */ /* 0x000ea200000e0000 */
[----:B----4-:R-:W-:-:S06]  /*3c40*/  FFMA.FTZ R109, R149, R88, -R54 ;  /* 0x00000058956d7223 */ /* 0x010fcc0000010836 */
[----:B------:R4:W-:Y:S01]  /*3c50*/  MUFU.EX2 R30, R123 ;  /* 0x0000007b001e7308 */ /* 0x0009e20000000800 */
[----:B-1----:R-:W-:-:S07]  /*3c60*/  FFMA.FTZ R117, R153, R88, -R54 ;  /* 0x0000005899757223 */ /* 0x002fce0000010836 */
[----:B------:R-:W-:Y:S01]  /*3c70*/  MUFU.EX2 R6, R6 ;  /* 0x0000000600067308 */ /* 0x000fe20000000800 */
[----:B----4-:R-:W-:-:S07]  /*3c80*/  FFMA.FTZ R123, R163, R88, -R54 ;  /* 0x00000058a37b7223 */ /* 0x010fce0000010836 */
[----:B------:R-:W1:Y:S01]  /*3c90*/  MUFU.EX2 R29, R29 ;  /* 0x0000001d001d7308 */ /* 0x000e620000000800 */
[----:B--2---:R-:W-:Y:S01]  /*3ca0*/  FMNMX.FTZ R91, R50, R91, !PT ;  /* 0x0000005b325b7209 */ /* 0x004fe20007810000 */
[----:B------:R-:W-:-:S03]  /*3cb0*/  FFMA.FTZ R50, R165, R88, -R54 ;  /* 0x00000058a5327223 */ /* 0x000fc60000010836 */
[C---:B------:R-:W-:Y:S01]  /*3cc0*/  FSETP.NEU.FTZ.AND P1, PT, R91.reuse, -INF , PT ;  /* 0xff8000005b00780b */ /* 0x040fe20003f3d000 */
[----:B------:R-:W-:-:S02]  /*3cd0*/  FFMA.FTZ R52, R91, R88, -8 ;  /* 0xc10000005b347423 */ /* 0x000fc40000010058 */
[----:B------:R-:W-:Y:S03]  /*3ce0*/  MUFU.EX2 R8, R8 ;  /* 0x0000000800087308 */ /* 0x000fe60000000800 */
[----:B------:R-:W-:Y:S02]  /*3cf0*/  FSEL R60, R52, RZ, P1 ;  /* 0x000000ff343c7208 */ /* 0x000fe40000800000 */
[----:B------:R-:W-:-:S03]  /*3d00*/  PLOP3.LUT P1, PT, PT, PT, UP0, 0x80, 0x0 ;  /* 0x000000000000781c */ /* 0x000fc60003f2f008 */
[-CC-:B------:R-:W-:Y:S01]  /*3d10*/  FFMA.FTZ R5, R5, R88.reuse, -R60.reuse ;  /* 0x0000005805057223 */ /* 0x180fe2000001083c */
[----:B------:R-:W-:-:S01]  /*3d20*/  FFMA.FTZ R4, R4, R88, -R60 ;  /* 0x0000005804047223 */ /* 0x000fc2000001083c */
[-CC-:B------:R-:W-:Y:S01]  /*3d30*/  FFMA.FTZ R54, R7, R88.reuse, -R60.reuse ;  /* 0x0000005807367223 */ /* 0x180fe2000001083c */
[----:B------:R-:W-:-:S01]  /*3d40*/  FFMA.FTZ R56, R9, R88, -R60 ;  /* 0x0000005809387223 */ /* 0x000fc2000001083c */
[-CC-:B------:R-:W-:Y:S01]  /*3d50*/  FFMA.FTZ R7, R11, R88.reuse, -R60.reuse ;  /* 0x000000580b077223 */ /* 0x180fe2000001083c */
[----:B------:R-:W-:Y:S01]  /*3d60*/  MUFU.EX2 R33, R33 ;  /* 0x0000002100217308 */ /* 0x000fe20000000800 */
[----:B------:R-:W-:-:S01]  /*3d70*/  FFMA.FTZ R52, R13, R88, -R60 ;  /* 0x000000580d347223 */ /* 0x000fc2000001083c */
[-CC-:B------:R-:W-:Y:S01]  /*3d80*/  FFMA.FTZ R15, R15, R88.reuse, -R60.reuse ;  /* 0x000000580f0f7223 */ /* 0x180fe2000001083c */
[----:B------:R-:W-:-:S01]  /*3d90*/  FFMA.FTZ R9, R41, R88, -R60 ;  /* 0x0000005829097223 */ /* 0x000fc2000001083c */
[-CC-:B------:R-:W-:Y:S01]  /*3da0*/  FFMA.FTZ R21, R21, R88.reuse, -R60.reuse ;  /* 0x0000005815157223 */ /* 0x180fe2000001083c */
[----:B------:R-:W-:-:S01]  /*3db0*/  FFMA.FTZ R25, R25, R88, -R60 ;  /* 0x0000005819197223 */ /* 0x000fc2000001083c */
[-CC-:B------:R-:W-:Y:S01]  /*3dc0*/  FFMA.FTZ R27, R27, R88.reuse, -R60.reuse ;  /* 0x000000581b1b7223 */ /* 0x180fe2000001083c */
[----:B------:R-:W-:-:S01]  /*3dd0*/  FFMA.FTZ R45, R45, R88, -R60 ;  /* 0x000000582d2d7223 */ /* 0x000fc2000001083c */
        /* <DEDUP_REMOVED lines=8> */
[----:B------:R-:W2:Y:S01]  /*3e60*/  MUFU.EX2 R4, R4 ;  /* 0x0000000400047308 */ /* 0x000ea20000000800 */
[----:B------:R-:W-:-:S01]  /*3e70*/  FFMA.FTZ R65, R65, R88, -R60 ;  /* 0x0000005841417223 */ /* 0x000fc2000001083c */
[-CC-:B------:R-:W-:Y:S01]  /*3e80*/  FFMA.FTZ R67, R67, R88.reuse, -R60.reuse ;  /* 0x0000005843437223 */ /* 0x180fe2000001083c */
[----:B------:R-:W-:-:S01]  /*3e90*/  FFMA.FTZ R71, R71, R88, -R60 ;  /* 0x0000005847477223 */ /* 0x000fc2000001083c */
[-CC-:B------:R-:W-:Y:S01]  /*3ea0*/  FFMA.FTZ R73, R73, R88.reuse, -R60.reuse ;  /* 0x0000005849497223 */ /* 0x180fe2000001083c */
[----:B------:R-:W-:-:S01]  /*3eb0*/  FFMA.FTZ R31, R31, R88, -R60 ;  /* 0x000000581f1f7223 */ /* 0x000fc2000001083c */
[-CC-:B------:R-:W-:Y:S01]  /*3ec0*/  FFMA.FTZ R81, R81, R88.reuse, -R60.reuse ;  /* 0x0000005851517223 */ /* 0x180fe2000001083c */
[----:B------:R-:W-:-:S01]  /*3ed0*/  FFMA.FTZ R85, R85, R88, -R60 ;  /* 0x0000005855557223 */ /* 0x000fc2000001083c */
[----:B------:R4:W5:Y:S01]  /*3ee0*/  MUFU.EX2 R62, R54 ;  /* 0x00000036003e7308 */ /* 0x0009620000000800 */
[----:B------:R-:W-:-:S01]  /*3ef0*/  FFMA.FTZ R99, R99, R88, -R60 ;  /* 0x0000005863637223 */ /* 0x000fc2000001083c */
[-CC-:B------:R-:W-:Y:S01]  /*3f00*/  FFMA.FTZ R35, R35, R88.reuse, -R60.reuse ;  /* 0x0000005823237223 */ /* 0x180fe2000001083c */
[----:B------:R-:W-:-:S01]  /*3f10*/  FFMA.FTZ R39, R39, R88, -R60 ;  /* 0x0000005827277223 */ /* 0x000fc2000001083c */
[-CC-:B------:R-:W-:Y:S01]  /*3f20*/  FFMA.FTZ R111, R111, R88.reuse, -R60.reuse ;  /* 0x000000586f6f7223 */ /* 0x180fe2000001083c */
[----:B------:R-:W-:-:S01]  /*3f30*/  FFMA.FTZ R113, R113, R88, -R60 ;  /* 0x0000005871717223 */ /* 0x000fc2000001083c */
[-CC-:B------:R-:W-:Y:S01]  /*3f40*/  FFMA.FTZ R115, R115, R88.reuse, -R60.reuse ;  /* 0x0000005873737223 */ /* 0x180fe2000001083c */
[----:B------:R-:W-:-:S01]  /*3f50*/  FFMA.FTZ R125, R125, R88, -R60 ;  /* 0x000000587d7d7223 */ /* 0x000fc2000001083c */
[----:B------:R3:W3:Y:S01]  /*3f60*/  MUFU.EX2 R135, R56 ;  /* 0x0000003800877308 */ /* 0x0006e20000000800 */
[----:B----4-:R-:W-:-:S01]  /*3f70*/  FFMA.FTZ R54, R43, R88, -R60 ;  /* 0x000000582b367223 */ /* 0x010fc2000001083c */
[----:B-1----:R-:W-:Y:S01]  /*3f80*/  FADD.FTZ R43, R6, R29 ;  /* 0x0000001d062b7221 */ /* 0x002fe20000010000 */
[----:B--2---:R-:W-:-:S01]  /*3f90*/  FADD.FTZ R41, R5, R4 ;  /* 0x0000000405297221 */ /* 0x004fc20000010000 */
[-CC-:B------:R-:W-:Y:S01]  /*3fa0*/  FFMA.FTZ R127, R127, R88.reuse, -R60.reuse ;  /* 0x000000587f7f7223 */ /* 0x180fe2000001083c */
[----:B------:R-:W-:-:S01]  /*3fb0*/  FFMA.FTZ R129, R129, R88, -R60 ;  /* 0x0000005881817223 */ /* 0x000fc2000001083c */
[----:B------:R-:W-:Y:S01]  /*3fc0*/  FADD.FTZ R78, R8, R43 ;  /* 0x0000002b084e7221 */ /* 0x000fe20000010000 */
[----:B------:R-:W-:-:S01]  /*3fd0*/  FFMA.FTZ R131, R131, R88, -R60 ;  /* 0x0000005883837223 */ /* 0x000fc2000001083c */
[----:B------:R-:W1:Y:S01]  /*3fe0*/  MUFU.EX2 R10, R10 ;  /* 0x0000000a000a7308 */ /* 0x000e620000000800 */
[----:B-----5:R-:W-:-:S01]  /*3ff0*/  FADD.FTZ R76, R62, R41 ;  /* 0x000000293e4c7221 */ /* 0x020fc20000010000 */
[----:B---3--:R-:W-:Y:S01]  /*4000*/  FFMA.FTZ R56, R51, R88, -R60 ;  /* 0x0000005833387223 */ /* 0x008fe2000001083c */
[--C-:B------:R-:W-:Y:S01]  /*4010*/  IMAD.MOV.U32 R59, RZ, RZ, R87.reuse ;  /* 0x000000ffff3b7224 */ /* 0x100fe200078e0057 */
[----:B------:R-:W-:Y:S01]  /*4020*/  MOV R49, R87 ;  /* 0x0000005700317202 */ /* 0x000fe20000000f00 */
[----:B------:R-:W-:-:S02]  /*4030*/  IMAD.MOV.U32 R57, RZ, RZ, R87 ;  /* 0x000000ffff397224 */ /* 0x000fc400078e0057 */
[----:B------:R-:W-:Y:S01]  /*4040*/  IMAD.MOV.U32 R51, RZ, RZ, R87 ;  /* 0x000000ffff337224 */ /* 0x000fe200078e0057 */
[----:B------:R-:W2:Y:S01]  /*4050*/  MUFU.EX2 R7, R7 ;  /* 0x0000000700077308 */ /* 0x000ea20000000800 */
[----:B------:R-:W-:-:S01]  /*4060*/  FADD.FTZ R76, R135, R76 ;  /* 0x0000004c874c7221 */ /* 0x000fc20000010000 */
[----:B------:R-:W-:Y:S01]  /*4070*/  F2FP.SATFINITE.E4M3.F32.PACK_AB_MERGE_C R62, R135, R62, RZ ;  /* 0x0000003e873e723e */ /* 0x000fe200048070ff */
[--C-:B------:R-:W-:Y:S02]  /*4080*/  IMAD.MOV.U32 R43, RZ, RZ, R87.reuse ;  /* 0x000000ffff2b7224 */ /* 0x100fe400078e0057 */
[--C-:B------:R-:W-:Y:S01]  /*4090*/  IMAD.MOV.U32 R41, RZ, RZ, R87.reuse ;  /* 0x000000ffff297224 */ /* 0x100fe200078e0057 */
[----:B------:R-:W-:Y:S01]  /*40a0*/  F2FP.SATFINITE.E4M3.F32.PACK_AB_MERGE_C R172, R4, R5, R62 ;  /* 0x0000000504ac723e */ /* 0x000fe2000480703e */
[----:B------:R-:W-:Y:S01]  /*40b0*/  IMAD.MOV.U32 R62, RZ, RZ, R87 ;  /* 0x000000ffff3e7224 */ /* 0x000fe200078e0057 */
[----:B------:R-:W-:Y:S08]  /*40c0*/  MUFU.EX2 R37, R37 ;  /* 0x0000002500257308 */ /* 0x000ff00000000800 */
[----:B------:R-:W3:Y:S08]  /*40d0*/  MUFU.EX2 R52, R52 ;  /* 0x0000003400347308 */ /* 0x000ef00000000800 */
[----:B------:R-:W-:Y:S08]  /*40e0*/  MUFU.EX2 R12, R12 ;  /* 0x0000000c000c7308 */ /* 0x000ff00000000800 */
[----:B------:R4:W5:Y:S08]  /*40f0*/  MUFU.EX2 R64, R15 ;  /* 0x0000000f00407308 */ /* 0x0009700000000800 */
[----:B------:R-:W-:Y:S01]  /*4100*/  MUFU.EX2 R69, R69 ;  /* 0x0000004500457308 */ /* 0x000fe20000000800 */
[----:B----4-:R-:W-:-:S01]  /*4110*/  FFMA.FTZ R15, R63, R88, -R60 ;  /* 0x000000583f0f7223 */ /* 0x010fc2000001083c */
[----:B------:R-:W-:Y:S01]  /*4120*/  FFMA.FTZ R60, R133, R88, -R60 ;  /* 0x00000058853c7223 */ /* 0x000fe2000001083c */
[----:B------:R-:W-:-:S05]  /*4130*/  IMAD.MOV.U32 R63, RZ, RZ, R87 ;  /* 0x000000ffff3f7224 */ /* 0x000fca00078e0057 */
[----:B------:R4:W-:Y:S08]  /*4140*/  MUFU.EX2 R70, R25 ;  /* 0x0000001900467308 */ /* 0x0009f00000000800 */
[----:B------:R-:W5:Y:S01]  /*4150*/  MUFU.EX2 R21, R21 ;  /* 0x0000001500157308 */ /* 0x000f620000000800 */
[----:B----4-:R-:W-:-:S01]  /*4160*/  FADD.FTZ R25, R33, R78 ;  /* 0x0000004e21197221 */ /* 0x010fc20000010000 */
[----:B------:R-:W-:-:S03]  /*4170*/  F2FP.SATFINITE.E4M3.F32.PACK_AB_MERGE_C R33, R33, R8, RZ ;  /* 0x000000082121723e */ /* 0x000fc600048070ff */
[----:B-1----:R-:W-:Y:S01]  /*4180*/  FADD.FTZ R78, R10, R25 ;  /* 0x000000190a4e7221 */ /* 0x002fe20000010000 */
[----:B--2---:R-:W-:-:S01]  /*4190*/  FADD.FTZ R25, R7, R76 ;  /* 0x0000004c07197221 */ /* 0x004fc20000010000 */
[----:B------:R-:W-:Y:S01]  /*41a0*/  F2FP.SATFINITE.E4M3.F32.PACK_AB_MERGE_C R173, R29, R6, R33 ;  /* 0x000000061dad723e */ /* 0x000fe20004807021 */
[----:B------:R-:W1:Y:S01]  /*41b0*/  MUFU.EX2 R9, R9 ;  /* 0x0000000900097308 */ /* 0x000e620000000800 */
[----:B------:R-:W-:Y:S02]  /*41c0*/  IMAD.MOV.U32 R33, RZ, RZ, R87 ;  /* 0x000000ffff217224 */ /* 0x000fe400078e0057 */
[----:B---3--:R-:W-:Y:S01]  /*41d0*/  FADD.FTZ R25, R52, R25 ;  /* 0x0000001934197221 */ /* 0x008fe20000010000 */
[----:B------:R-:W-:-:S04]  /*41e0*/  IMAD.MOV.U32 R29, RZ, RZ, R87 ;  /* 0x000000ffff1d7224 */ /* 0x000fc800078e0057 */
[----:B------:R-:W2:Y:S08]  /*41f0*/  MUFU.EX2 R75, R75 ;  /* 0x0000004b004b7308 */ /* 0x000eb00000000800 */
[----:B------:R3:W-:Y:S08]  /*4200*/  MUFU.EX2 R72, R27 ;  /* 0x0000001b00487308 */ /* 0x0007f00000000800 */
[----:B------:R-:W4:Y:S01]  /*4210*/  MUFU.EX2 R54, R54 ;  /* 0x0000003600367308 */ /* 0x000f220000000800 */
[----:B---3--:R-:W-:-:S01]  /*4220*/  FADD.FTZ R27, R37, R78 ;  /* 0x0000004e251b7221 */ /* 0x008fc20000010000 */
[----:B-----5:R-:W-:Y:S01]  /*4230*/  FADD.FTZ R78, R64, R25 ;  /* 0x00000019404e7221 */ /* 0x020fe20000010000 */
[----:B------:R-:W-:-:S02]  /*4240*/  F2FP.SATFINITE.E4M3.F32.PACK_AB_MERGE_C R64, R21, R64, RZ ;  /* 0x000000401540723e */ /* 0x000fc400048070ff */
[----:B------:R-:W-:Y:S01]  /*4250*/  FADD.FTZ R80, R12, R27 ;  /* 0x0000001b0c507221 */ /* 0x000fe20000010000 */
[----:B------:R-:W-:-:S01]  /*4260*/  FADD.FTZ R78, R21, R78 ;  /* 0x0000004e154e7221 */ /* 0x000fc20000010000 */
[----:B------:R-:W-:Y:S01]  /*4270*/  F2FP.SATFINITE.E4M3.F32.PACK_AB_MERGE_C R174, R52, R7, R64 ;  /* 0x0000000734ae723e */ /* 0x000fe20004807040 */
[----:B------:R-:W3:Y:S01]  /*4280*/  MUFU.EX2 R45, R45 ;  /* 0x0000002d002d7308 */ /* 0x000ee20000000800 */
[----:B------:R-:W-:-:S01]  /*4290*/  FADD.FTZ R3, R69, R80 ;  /* 0x0000005045037221 */ /* 0x000fc20000010000 */
[----:B------:R-:W-:Y:S01]  /*42a0*/  F2FP.SATFINITE.E4M3.F32.PACK_AB_MERGE_C R69, R69, R12, RZ ;  /* 0x0000000c4545723e */ /* 0x000fe200048070ff */
[----:B------:R-:W-:Y:S02]  /*42b0*/  IMAD.MOV.U32 R64, RZ, RZ, R87 ;  /* 0x000000ffff407224 */ /* 0x000fe400078e0057 */
[----:B------:R-:W-:Y:S01]  /*42c0*/  FADD.FTZ R80, R14, R3 ;  /* 0x000000030e507221 */ /* 0x000fe20000010000 */
[----:B-1----:R-:W-:-:S01]  /*42d0*/  FADD.FTZ R3, R9, R78 ;  /* 0x0000004e09037221 */ /* 0x002fc20000010000 */
[----:B------:R-:W-:Y:S01]  /*42e0*/  F2FP.SATFINITE.E4M3.F32.PACK_AB_MERGE_C R175, R37, R10, R69 ;  /* 0x0000000a25af723e */ /* 0x000fe20004807045 */
[----:B------:R-:W1:Y:S01]  /*42f0*/  MUFU.EX2 R77, R77 ;  /* 0x0000004d004d7308 */ /* 0x000e620000000800 */
[----:B--2---:R-:W-:-:S01]  /*4300*/  FADD.FTZ R25, R75, R80 ;  /* 0x000000504b197221 */ /* 0x004fc20000010000 */
[----:B----4-:R-:W-:Y:S01]  /*4310*/  FADD.FTZ R80, R54, R3 ;  /* 0x0000000336507221 */ /* 0x010fe20000010000 */
[----:B------:R-:W-:-:S02]  /*4320*/  IMAD.MOV.U32 R69, RZ, RZ, R87 ;  /* 0x000000ffff457224 */ /* 0x000fc400078e0057 */
[----:B------:R-:W-:Y:S01]  /*4330*/  FADD.FTZ R82, R20, R25 ;  /* 0x0000001914527221 */ /* 0x000fe20000010000 */
[----:B------:R-:W-:Y:S02]  /*4340*/  IMAD.MOV.U32 R52, RZ, RZ, R87 ;  /* 0x000000ffff347224 */ /* 0x000fe400078e0057 */
[----:B------:R2:W4:Y:S01]  /*4350*/  MUFU.EX2 R66, R47 ;  /* 0x0000002f00427308 */ /* 0x0005220000000800 */
[----:B---3--:R-:W-:-:S01]  /*4360*/  FADD.FTZ R3, R45, R80 ;  /* 0x000000502d037221 */ /* 0x008fc20000010000 */
[--C-:B------:R-:W-:Y:S02]  /*4370*/  IMAD.MOV.U32 R37, RZ, RZ, R87.reuse ;  /* 0x000000ffff257224 */ /* 0x100fe400078e0057 */
[----:B------:R-:W-:-:S04]  /*4380*/  IMAD.MOV.U32 R27, RZ, RZ, R87 ;  /* 0x000000ffff1b7224 */ /* 0x000fc800078e0057 */
[----:B------:R-:W3:Y:S01]  /*4390*/  MUFU.EX2 R11, R11 ;  /* 0x0000000b000b7308 */ /* 0x000ee20000000800 */
[----:B-1----:R-:W-:-:S01]  /*43a0*/  FADD.FTZ R25, R77, R82 ;  /* 0x000000524d197221 */ /* 0x002fc20000010000 */
[----:B------:R-:W-:Y:S01]  /*43b0*/  F2FP.SATFINITE.E4M3.F32.PACK_AB_MERGE_C R77, R77, R20, RZ ;  /* 0x000000144d4d723e */ /* 0x000fe200048070ff */
[----:B--2---:R-:W-:Y:S02]  /*43c0*/  IMAD.MOV.U32 R47, RZ, RZ, R87 ;  /* 0x000000ffff2f7224 */ /* 0x004fe400078e0057 */
[----:B------:R-:W-:Y:S01]  /*43d0*/  FADD.FTZ R82, R24, R25 ;  /* 0x0000001918527221 */ /* 0x000fe20000010000 */
[----:B------:R-:W-:Y:S01]  /*43e0*/  F2FP.SATFINITE.E4M3.F32.PACK_AB_MERGE_C R177, R75, R14, R77 ;  /* 0x0000000e4bb1723e */ /* 0x000fe2000480704d */
[----:B------:R-:W-:Y:S01]  /*43f0*/  IMAD.MOV.U32 R77, RZ, RZ, R87 ;  /* 0x000000ffff4d7224 */ /* 0x000fe200078e0057 */
[----:B------:R-:W1:Y:S01]  /*4400*/  MUFU.EX2 R79, R79 ;  /* 0x0000004f004f7308 */ /* 0x000e620000000800 */
[----:B----4-:R-:W-:-:S01]  /*4410*/  FADD.FTZ R80, R66, R3 ;  /* 0x0000000342507221 */ /* 0x010fc20000010000 */
[----:B------:R-:W-:Y:S01]  /*4420*/  F2FP.SATFINITE.E4M3.F32.PACK_AB_MERGE_C R45, R66, R45, RZ ;  /* 0x0000002d422d723e */ /* 0x000fe200048070ff */
[----:B------:R-:W-:-:S02]  /*4430*/  IMAD.MOV.U32 R75, RZ, RZ, R87 ;  /* 0x000000ffff4b7224 */ /* 0x000fc400078e0057 */
[----:B------:R-:W-:Y:S01]  /*4440*/  IMAD.MOV.U32 R66, RZ, RZ, R87 ;  /* 0x000000ffff427224 */ /* 0x000fe200078e0057 */
[----:B------:R-:W-:Y:S01]  /*4450*/  F2FP.SATFINITE.E4M3.F32.PACK_AB_MERGE_C R176, R54, R9, R45 ;  /* 0x0000000936b0723e */ /* 0x000fe2000480702d */
[----:B------:R-:W-:Y:S01]  /*4460*/  IMAD.MOV.U32 R54, RZ, RZ, R87 ;  /* 0x000000ffff367224 */ /* 0x000fe200078e0057 */
[----:B------:R-:W2:Y:S01]  /*4470*/  MUFU.EX2 R56, R56 ;  /* 0x0000003800387308 */ /* 0x000ea20000000800 */
[----:B---3--:R-:W-:-:S01]  /*4480*/  FADD.FTZ R3, R11, R80 ;  /* 0x000000500b037221 */ /* 0x008fc20000010000 */
[----:B------:R-:W-:-:S06]  /*4490*/  IMAD.MOV.U32 R45, RZ, RZ, R87 ;  /* 0x000000ffff2d7224 */ /* 0x000fcc00078e0057 */
[----:B------:R-:W3:Y:S01]  /*44a0*/  MUFU.EX2 R53, R53 ;  /* 0x0000003500357308 */ /* 0x000ee20000000800 */
[----:B-1----:R-:W-:-:S04]  /*44b0*/  FADD.FTZ R25, R79, R82 ;  /* 0x000000524f197221 */ /* 0x002fc80000010000 */
[----:B------:R-:W-:-:S03]  /*44c0*/  FADD.FTZ R84, R26, R25 ;  /* 0x000000191a547221 */ /* 0x000fc60000010000 */
[----:B------:R-:W1:Y:S01]  /*44d0*/  MUFU.EX2 R83, R83 ;  /* 0x0000005300537308 */ /* 0x000e620000000800 */
[----:B--2---:R-:W-:-:S07]  /*44e0*/  FADD.FTZ R82, R56, R3 ;  /* 0x0000000338527221 */ /* 0x004fce0000010000 */
[----:B------:R-:W2:Y:S01]  /*44f0*/  MUFU.EX2 R68, R55 ;  /* 0x0000003700447308 */ /* 0x000ea20000000800 */
[----:B---3--:R-:W-:-:S07]  /*4500*/  FADD.FTZ R3, R53, R82 ;  /* 0x0000005235037221 */ /* 0x008fce0000010000 */
[----:B------:R-:W3:Y:S01]  /*4510*/  MUFU.EX2 R13, R13 ;  /* 0x0000000d000d7308 */ /* 0x000ee20000000800 */
[----:B-1----:R-:W-:-:S01]  /*4520*/  FADD.FTZ R25, R83, R84 ;  /* 0x0000005453197221 */ /* 0x002fc20000010000 */
[----:B------:R-:W-:Y:S01]  /*4530*/  F2FP.SATFINITE.E4M3.F32.PACK_AB_MERGE_C R83, R83, R26, RZ ;  /* 0x0000001a5353723e */ /* 0x000fe200048070ff */
[----:B------:R-:W-:Y:S02]  /*4540*/  IMAD.MOV.U32 R84, RZ, RZ, R87 ;  /* 0x000000ffff547224 */ /* 0x000fe400078e0057 */
[----:B------:R-:W-:Y:S01]  /*4550*/  FADD.FTZ R82, R28, R25 ;  /* 0x000000191c527221 */ /* 0x000fe20000010000 */
[----:B------:R-:W-:Y:S01]  /*4560*/  F2FP.SATFINITE.E4M3.F32.PACK_AB_MERGE_C R179, R79, R24, R83 ;  /* 0x000000184fb3723e */ /* 0x000fe20004807053 */
[----:B------:R-:W-:Y:S01]  /*4570*/  IMAD.MOV.U32 R83, RZ, RZ, R87 ;  /* 0x000000ffff537224 */ /* 0x000fe200078e0057 */
[----:B------:R-:W1:Y:S01]  /*4580*/  MUFU.EX2 R93, R93 ;  /* 0x0000005d005d7308 */ /* 0x000e620000000800 */
[----:B--2---:R-:W-:-:S01]  /*4590*/  FADD.FTZ R8, R68, R3 ;  /* 0x0000000344087221 */ /* 0x004fc20000010000 */
[----:B------:R-:W-:Y:S01]  /*45a0*/  F2FP.SATFINITE.E4M3.F32.PACK_AB_MERGE_C R53, R68, R53, RZ ;  /* 0x000000354435723e */ /* 0x000fe200048070ff */
[--C-:B------:R-:W-:Y:S01]  /*45b0*/  IMAD.MOV.U32 R79, RZ, RZ, R87.reuse ;  /* 0x000000ffff4f7224 */ /* 0x100fe200078e0057 */
[----:B------:R-:W-:Y:S01]  /*45c0*/  MOV R68, R87 ;  /* 0x0000005700447202 */ /* 0x000fe20000000f00 */
[----:B------:R-:W-:Y:S01]  /*45d0*/  IMAD.MOV.U32 R55, RZ, RZ, R87 ;  /* 0x000000ffff377224 */ /* 0x000fe200078e0057 */
[----:B------:R-:W-:Y:S01]  /*45e0*/  F2FP.SATFINITE.E4M3.F32.PACK_AB_MERGE_C R178, R56, R11, R53 ;  /* 0x0000000b38b2723e */ /* 0x000fe20004807035 */
[----:B------:R-:W-:Y:S01]  /*45f0*/  IMAD.MOV.U32 R56, RZ, RZ, R87 ;  /* 0x000000ffff387224 */ /* 0x000fe200078e0057 */
[----:B------:R-:W2:Y:S01]  /*4600*/  MUFU.EX2 R58, R58 ;  /* 0x0000003a003a7308 */ /* 0x000ea20000000800 */
[----:B---3--:R-:W-:-:S01]  /*4610*/  FADD.FTZ R3, R13, R8 ;  /* 0x000000080d037221 */ /* 0x008fc20000010000 */
[----:B------:R-:W-:-:S02]  /*4620*/  IMAD.MOV.U32 R53, RZ, RZ, R87 ;  /* 0x000000ffff357224 */ /* 0x000fc400078e0057 */
[----:B------:R-:W-:-:S04]  /*4630*/  IMAD.MOV.U32 R24, RZ, RZ, R87 ;  /* 0x000000ffff187224 */ /* 0x000fc800078e0057 */
[----:B------:R-:W3:Y:S01]  /*4640*/  MUFU.EX2 R61, R61 ;  /* 0x0000003d003d7308 */ /* 0x000ee20000000800 */
[----:B-1----:R-:W-:-:S01]  /*4650*/  FADD.FTZ R25, R93, R82 ;  /* 0x000000525d197221 */ /* 0x002fc20000010000 */
[----:B------:R-:W-:-:S03]  /*4660*/  IMAD.MOV.U32 R82, RZ, RZ, R87 ;  /* 0x000000ffff527224 */ /* 0x000fc600078e0057 */
[----:B------:R-:W-:Y:S01]  /*4670*/  FADD.FTZ R20, R30, R25 ;  /* 0x000000191e147221 */ /* 0x000fe20000010000 */
[----:B------:R-:W-:Y:S02]  /*4680*/  IMAD.MOV.U32 R25, RZ, RZ, R87 ;  /* 0x000000ffff197224 */ /* 0x000fe400078e0057 */
[----:B------:R-:W1:Y:S01]  /*4690*/  MUFU.EX2 R95, R95 ;  /* 0x0000005f005f7308 */ /* 0x000e620000000800 */
[----:B--2---:R-:W-:-:S07]  /*46a0*/  FADD.FTZ R12, R58, R3 ;  /* 0x000000033a0c7221 */ /* 0x004fce0000010000 */
[----:B------:R-:W2:Y:S01]  /*46b0*/  MUFU.EX2 R15, R15 ;  /* 0x0000000f000f7308 */ /* 0x000ea20000000800 */
[----:B---3--:R-:W-:-:S01]  /*46c0*/  FADD.FTZ R3, R61, R12 ;  /* 0x0000000c3d037221 */ /* 0x008fc20000010000 */
[----:B------:R-:W-:-:S03]  /*46d0*/  F2FP.SATFINITE.E4M3.F32.PACK_AB_MERGE_C R61, R70, R61, RZ ;  /* 0x0000003d463d723e */ /* 0x000fc600048070ff */
[----:B------:R-:W-:Y:S01]  /*46e0*/  FADD.FTZ R12, R70, R3 ;  /* 0x00000003460c7221 */ /* 0x000fe20000010000 */
[----:B------:R-:W-:Y:S01]  /*46f0*/  F2FP.SATFINITE.E4M3.F32.PACK_AB_MERGE_C R180, R58, R13, R61 ;  /* 0x0000000d3ab4723e */ /* 0x000fe2000480703d */
[--C-:B------:R-:W-:Y:S01]  /*4700*/  IMAD.MOV.U32 R70, RZ, RZ, R87.reuse ;  /* 0x000000ffff467224 */ /* 0x100fe200078e0057 */
[----:B------:R-:W3:Y:S01]  /*4710*/  MUFU.EX2 R97, R97 ;  /* 0x0000006100617308 */ /* 0x000ee20000000800 */
[C---:B-1----:R-:W-:Y:S01]  /*4720*/  F2FP.SATFINITE.E4M3.F32.PACK_AB_MERGE_C R30, R95.reuse, R30, RZ ;  /* 0x0000001e5f1e723e */ /* 0x042fe200048070ff */
[----:B------:R-:W-:Y:S01]  /*4730*/  FADD.FTZ R95, R95, R20 ;  /* 0x000000145f5f7221 */ /* 0x000fe20000010000 */
[----:B------:R-:W-:Y:S02]  /*4740*/  IMAD.MOV.U32 R61, RZ, RZ, R87 ;  /* 0x000000ffff3d7224 */ /* 0x000fe400078e0057 */
[----:B------:R-:W-:Y:S01]  /*4750*/  F2FP.SATFINITE.E4M3.F32.PACK_AB_MERGE_C R181, R93, R28, R30 ;  /* 0x0000001c5db5723e */ /* 0x000fe2000480701e */
[----:B------:R-:W-:-:S01]  /*4760*/  FADD.FTZ R20, R32, R95 ;  /* 0x0000005f20147221 */ /* 0x000fc20000010000 */
[----:B------:R-:W-:Y:S01]  /*4770*/  IMAD.MOV.U32 R58, RZ, RZ, R87 ;  /* 0x000000ffff3a7224 */ /* 0x000fe200078e0057 */
[----:B------:R-:W1:Y:S01]  /*4780*/  MUFU.EX2 R65, R65 ;  /* 0x0000004100417308 */ /* 0x000e620000000800 */
[----:B--2---:R-:W-:-:S01]  /*4790*/  FADD.FTZ R3, R15, R12 ;  /* 0x0000000c0f037221 */ /* 0x004fc20000010000 */
[----:B------:R-:W-:Y:S01]  /*47a0*/  MOV R30, R87 ;  /* 0x00000057001e7202 */ /* 0x000fe20000000f00 */
[----:B------:R-:W-:-:S05]  /*47b0*/  IMAD.MOV.U32 R28, RZ, RZ, R87 ;  /* 0x000000ffff1c7224 */ /* 0x000fca00078e0057 */
[----:B------:R-:W2:Y:S01]  /*47c0*/  MUFU.EX2 R101, R101 ;  /* 0x0000006500657308 */ /* 0x000ea20000000800 */
[----:B---3--:R-:W-:-:S01]  /*47d0*/  FADD.FTZ R21, R97, R20 ;  /* 0x0000001461157221 */ /* 0x008fc20000010000 */
[----:B------:R-:W-:-:S03]  /*47e0*/  FADD.FTZ R20, R72, R3 ;  /* 0x0000000348147221 */ /* 0x000fc60000010000 */
[----:B------:R-:W-:-:S03]  /*47f0*/  FADD.FTZ R26, R34, R21 ;  /* 0x00000015221a7221 */ /* 0x000fc60000010000 */
[----:B------:R3:W4:Y:S01]  /*4800*/  MUFU.EX2 R74, R67 ;  /* 0x00000043004a7308 */ /* 0x0007220000000800 */
[----:B-1----:R-:W-:-:S07]  /*4810*/  FADD.FTZ R3, R65, R20 ;  /* 0x0000001441037221 */ /* 0x002fce0000010000 */
[----:B------:R-:W1:Y:S01]  /*4820*/  MUFU.EX2 R36, R137 ;  /* 0x0000008900247308 */ /* 0x000e620000000800 */
[C---:B--2---:R-:W-:Y:S01]  /*4830*/  F2FP.SATFINITE.E4M3.F32.PACK_AB_MERGE_C R34, R101.reuse, R34, RZ ;  /* 0x000000226522723e */ /* 0x044fe200048070ff */
[----:B------:R-:W-:Y:S01]  /*4840*/  FADD.FTZ R101, R101, R26 ;  /* 0x0000001a65657221 */ /* 0x000fe20000010000 */
[--C-:B---3--:R-:W-:Y:S02]  /*4850*/  IMAD.MOV.U32 R67, RZ, RZ, R87.reuse ;  /* 0x000000ffff437224 */ /* 0x108fe400078e0057 */
[----:B------:R-:W-:Y:S01]  /*4860*/  F2FP.SATFINITE.E4M3.F32.PACK_AB_MERGE_C R183, R97, R32, R34 ;  /* 0x0000002061b7723e */ /* 0x000fe20004807022 */
[----:B------:R-:W-:Y:S02]  /*4870*/  IMAD.MOV.U32 R34, RZ, RZ, R87 ;  /* 0x000000ffff227224 */ /* 0x000fe400078e0057 */
[----:B------:R-:W2:Y:S01]  /*4880*/  MUFU.EX2 R71, R71 ;  /* 0x0000004700477308 */ /* 0x000ea20000000800 */
[C---:B----4-:R-:W-:Y:S01]  /*4890*/  F2FP.SATFINITE.E4M3.F32.PACK_AB_MERGE_C R65, R74.reuse, R65, RZ ;  /* 0x000000414a41723e */ /* 0x050fe200048070ff */
[----:B------:R-:W-:Y:S01]  /*48a0*/  FADD.FTZ R74, R74, R3 ;  /* 0x000000034a4a7221 */ /* 0x000fe20000010000 */
[----:B------:R-:W-:-:S02]  /*48b0*/  IMAD.MOV.U32 R32, RZ, RZ, R87 ;  /* 0x000000ffff207224 */ /* 0x000fc400078e0057 */
[----:B------:R-:W-:Y:S01]  /*48c0*/  F2FP.SATFINITE.E4M3.F32.PACK_AB_MERGE_C R182, R72, R15, R65 ;  /* 0x0000000f48b6723e */ /* 0x000fe20004807041 */
[----:B------:R-:W-:Y:S02]  /*48d0*/  IMAD.MOV.U32 R72, RZ, RZ, R87 ;  /* 0x000000ffff487224 */ /* 0x000fe400078e0057 */
[----:B------:R-:W3:Y:S01]  /*48e0*/  MUFU.EX2 R103, R103 ;  /* 0x0000006700677308 */ /* 0x000ee20000000800 */
[----:B-1----:R-:W-:-:S01]  /*48f0*/  FADD.FTZ R6, R36, R101 ;  /* 0x0000006524067221 */ /* 0x002fc20000010000 */
[--C-:B------:R-:W-:Y:S02]  /*4900*/  IMAD.MOV.U32 R65, RZ, RZ, R87.reuse ;  /* 0x000000ffff417224 */ /* 0x100fe400078e0057 */
[----:B------:R-:W-:-:S04]  /*4910*/  IMAD.MOV.U32 R26, RZ, RZ, R87 ;  /* 0x000000ffff1a7224 */ /* 0x000fc800078e0057 */
[----:B------:R1:W4:Y:S01]  /*4920*/  MUFU.EX2 R76, R73 ;  /* 0x00000049004c7308 */ /* 0x0003220000000800 */
[----:B--2---:R-:W-:-:S01]  /*4930*/  FADD.FTZ R3, R71, R74 ;  /* 0x0000004a47037221 */ /* 0x004fc20000010000 */
[----:B------:R-:W-:-:S06]  /*4940*/  IMAD.MOV.U32 R74, RZ, RZ, R87 ;  /* 0x000000ffff4a7224 */ /* 0x000fcc00078e0057 */
[----:B------:R-:W2:Y:S01]  /*4950*/  MUFU.EX2 R38, R139 ;  /* 0x0000008b00267308 */ /* 0x000ea20000000800 */
[----:B---3--:R-:W-:-:S01]  /*4960*/  FADD.FTZ R21, R103, R6 ;  /* 0x0000000667157221 */ /* 0x008fc20000010000 */
[----:B-1----:R-:W-:-:S06]  /*4970*/  IMAD.MOV.U32 R73, RZ, RZ, R87 ;  /* 0x000000ffff497224 */ /* 0x002fcc00078e0057 */
[----:B------:R-:W1:Y:S01]  /*4980*/  MUFU.EX2 R31, R31 ;  /* 0x0000001f001f7308 */ /* 0x000e620000000800 */
[----:B----4-:R-:W-:-:S07]  /*4990*/  FADD.FTZ R10, R76, R3 ;  /* 0x000000034c0a7221 */ /* 0x010fce0000010000 */
[----:B------:R-:W3:Y:S01]  /*49a0*/  MUFU.EX2 R105, R105 ;  /* 0x0000006900697308 */ /* 0x000ee20000000800 */
[----:B--2---:R-:W-:-:S07]  /*49b0*/  FADD.FTZ R14, R38, R21 ;  /* 0x00000015260e7221 */ /* 0x004fce0000010000 */
[----:B------:R2:W4:Y:S01]  /*49c0*/  MUFU.EX2 R78, R81 ;  /* 0x00000051004e7308 */ /* 0x0005220000000800 */
[----:B-1----:R-:W-:-:S07]  /*49d0*/  FADD.FTZ R3, R31, R10 ;  /* 0x0000000a1f037221 */ /* 0x002fce0000010000 */
[----:B------:R-:W1:Y:S01]  /*49e0*/  MUFU.EX2 R40, R40 ;  /* 0x0000002800287308 */ /* 0x000e620000000800 */
[C---:B---3--:R-:W-:Y:S01]  /*49f0*/  F2FP.SATFINITE.E4M3.F32.PACK_AB_MERGE_C R38, R105.reuse, R38, RZ ;  /* 0x000000266926723e */ /* 0x048fe200048070ff */
[----:B------:R-:W-:Y:S01]  /*4a00*/  FADD.FTZ R105, R105, R14 ;  /* 0x0000000e69697221 */ /* 0x000fe20000010000 */
[--C-:B--2---:R-:W-:Y:S02]  /*4a10*/  IMAD.MOV.U32 R81, RZ, RZ, R87.reuse ;  /* 0x000000ffff517224 */ /* 0x104fe400078e0057 */
        /* <DEDUP_REMOVED lines=12> */
[----:B------:R-:W1:Y:S01]  /*4ae0*/  MUFU.EX2 R80, R99 ;  /* 0x0000006300507308 */ /* 0x000e620000000800 */
[----:B--2---:R-:W-:-:S01]  /*4af0*/  FADD.FTZ R3, R85, R78 ;  /* 0x0000004e55037221 */ /* 0x004fc20000010000 */
[----:B------:R-:W-:-:S06]  /*4b00*/  IMAD.MOV.U32 R78, RZ, RZ, R87 ;  /* 0x000000ffff4e7224 */ /* 0x000fcc00078e0057 */
[----:B------:R-:W-:Y:S01]  /*4b10*/  MUFU.EX2 R42, R42 ;  /* 0x0000002a002a7308 */ /* 0x000fe20000000800 */
[----:B---3--:R-:W-:-:S07]  /*4b20*/  FADD.FTZ R21, R107, R10 ;  /* 0x0000000a6b157221 */ /* 0x008fce0000010000 */
[----:B------:R-:W2:Y:S01]  /*4b30*/  MUFU.EX2 R109, R109 ;  /* 0x0000006d006d7308 */ /* 0x000ea20000000800 */
[----:B-1----:R-:W-:-:S07]  /*4b40*/  FADD.FTZ R14, R80, R3 ;  /* 0x00000003500e7221 */ /* 0x002fce0000010000 */
[----:B------:R-:W1:Y:S08]  /*4b50*/  MUFU.EX2 R35, R35 ;  /* 0x0000002300237308 */ /* 0x000e700000000800 */
[----:B------:R3:W4:Y:S01]  /*4b60*/  MUFU.EX2 R8, R39 ;  /* 0x0000002700087308 */ /* 0x0007220000000800 */
[----:B--2---:R-:W-:Y:S01]  /*4b70*/  F2FP.SATFINITE.E4M3.F32.PACK_AB_MERGE_C R20, R109, R42, RZ ;  /* 0x0000002a6d14723e */ /* 0x004fe200048070ff */
[----:B------:R-:W-:-:S03]  /*4b80*/  FADD.FTZ R42, R42, R21 ;  /* 0x000000152a2a7221 */ /* 0x000fc60000010000 */
[----:B------:R-:W-:Y:S01]  /*4b90*/  F2FP.SATFINITE.E4M3.F32.PACK_AB_MERGE_C R187, R107, R40, R20 ;  /* 0x000000286bbb723e */ /* 0x000fe20004807014 */
[----:B------:R-:W-:-:S01]  /*4ba0*/  FADD.FTZ R109, R109, R42 ;  /* 0x0000002a6d6d7221 */ /* 0x000fc20000010000 */
[----:B------:R-:W-:Y:S01]  /*4bb0*/  IMAD.MOV.U32 R42, RZ, RZ, R87 ;  /* 0x000000ffff2a7224 */ /* 0x000fe200078e0057 */
[----:B------:R-:W-:Y:S01]  /*4bc0*/  MUFU.EX2 R46, R46 ;  /* 0x0000002e002e7308 */ /* 0x000fe20000000800 */
[----:B-1----:R-:W-:-:S01]  /*4bd0*/  FADD.FTZ R3, R35, R14 ;  /* 0x0000000e23037221 */ /* 0x002fc20000010000 */
[--C-:B------:R-:W-:Y:S02]  /*4be0*/  IMAD.MOV.U32 R40, RZ, RZ, R87.reuse ;  /* 0x000000ffff287224 */ /* 0x100fe400078e0057 */
[----:B---3--:R-:W-:-:S04]  /*4bf0*/  IMAD.MOV.U32 R39, RZ, RZ, R87 ;  /* 0x000000ffff277224 */ /* 0x008fc800078e0057 */
[----:B------:R-:W1:Y:S01]  /*4c00*/  MUFU.EX2 R119, R119 ;  /* 0x0000007700777308 */ /* 0x000e620000000800 */
[C---:B----4-:R-:W-:Y:S01]  /*4c10*/  F2FP.SATFINITE.E4M3.F32.PACK_AB_MERGE_C R35, R8.reuse, R35, RZ ;  /* 0x000000230823723e */ /* 0x050fe200048070ff */
[----:B------:R-:W-:-:S03]  /*4c20*/  FADD.FTZ R8, R8, R3 ;  /* 0x0000000308087221 */ /* 0x000fc60000010000 */
[----:B------:R-:W-:Y:S01]  /*4c30*/  F2FP.SATFINITE.E4M3.F32.PACK_AB_MERGE_C R186, R80, R85, R35 ;  /* 0x0000005550ba723e */ /* 0x000fe20004807023 */
[--C-:B------:R-:W-:Y:S02]  /*4c40*/  IMAD.MOV.U32 R85, RZ, RZ, R87.reuse ;  /* 0x000000ffff557224 */ /* 0x100fe400078e0057 */
[----:B------:R-:W2:Y:S01]  /*4c50*/  MUFU.EX2 R44, R44 ;  /* 0x0000002c002c7308 */ /* 0x000ea20000000800 */
[--C-:B------:R-:W-:Y:S02]  /*4c60*/  IMAD.MOV.U32 R80, RZ, RZ, R87.reuse ;  /* 0x000000ffff507224 */ /* 0x100fe400078e0057 */
[----:B------:R-:W-:-:S05]  /*4c70*/  IMAD.MOV.U32 R35, RZ, RZ, R87 ;  /* 0x000000ffff237224 */ /* 0x000fca00078e0057 */
[----:B------:R-:W3:Y:S01]  /*4c80*/  MUFU.EX2 R111, R111 ;  /* 0x0000006f006f7308 */ /* 0x000ee20000000800 */
[----:B-1----:R-:W-:-:S07]  /*4c90*/  F2FP.SATFINITE.E4M3.F32.PACK_AB_MERGE_C R5, R119, R46, RZ ;  /* 0x0000002e7705723e */ /* 0x002fce00048070ff */
[----:B------:R-:W1:Y:S01]  /*4ca0*/  MUFU.EX2 R117, R117 ;  /* 0x0000007500757308 */ /* 0x000e620000000800 */
[----:B--2---:R-:W-:-:S07]  /*4cb0*/  FADD.FTZ R4, R44, R109 ;  /* 0x0000006d2c047221 */ /* 0x004fce0000010000 */
[----:B------:R-:W2:Y:S01]  /*4cc0*/  MUFU.EX2 R12, R113 ;  /* 0x00000071000c7308 */ /* 0x000ea20000000800 */
[----:B---3--:R-:W-:-:S07]  /*4cd0*/  FADD.FTZ R3, R111, R8 ;  /* 0x000000086f037221 */ /* 0x008fce0000010000 */
[----:B------:R-:W3:Y:S01]  /*4ce0*/  MUFU.EX2 R115, R115 ;  /* 0x0000007300737308 */ /* 0x000ee20000000800 */
[C---:B-1----:R-:W-:Y:S01]  /*4cf0*/  F2FP.SATFINITE.E4M3.F32.PACK_AB_MERGE_C R189, R117.reuse, R44, R5 ;  /* 0x0000002c75bd723e */ /* 0x042fe20004807005 */
[----:B------:R-:W-:Y:S01]  /*4d00*/  FADD.FTZ R117, R117, R4 ;  /* 0x0000000475757221 */ /* 0x000fe20000010000 */
[----:B------:R-:W-:-:S03]  /*4d10*/  IMAD.MOV.U32 R44, RZ, RZ, R87 ;  /* 0x000000ffff2c7224 */ /* 0x000fc600078e0057 */
[----:B------:R-:W-:Y:S02]  /*4d20*/  FADD.FTZ R46, R46, R117 ;  /* 0x000000752e2e7221 */ /* 0x000fe40000010000 */
[----:B------:R-:W1:Y:S01]  /*4d30*/  MUFU.EX2 R6, R125 ;  /* 0x0000007d00067308 */ /* 0x000e620000000800 */
[----:B--2---:R-:W-:-:S01]  /*4d40*/  FADD.FTZ R4, R12, R3 ;  /* 0x000000030c047221 */ /* 0x004fc20000010000 */
[----:B------:R-:W-:Y:S01]  /*4d50*/  FADD.FTZ R119, R119, R46 ;  /* 0x0000002e77777221 */ /* 0x000fe20000010000 */
[----:B------:R-:W-:-:S05]  /*4d60*/  IMAD.MOV.U32 R46, RZ, RZ, R87 ;  /* 0x000000ffff2e7224 */ /* 0x000fca00078e0057 */
[----:B------:R-:W-:Y:S01]  /*4d70*/  MUFU.EX2 R50, R50 ;  /* 0x0000003200327308 */ /* 0x000fe20000000800 */
[----:B---3--:R-:W-:-:S07]  /*4d80*/  FADD.FTZ R3, R115, R4 ;  /* 0x0000000473037221 */ /* 0x008fce0000010000 */
[----:B------:R-:W2:Y:S01]  /*4d90*/  MUFU.EX2 R123, R123 ;  /* 0x0000007b007b7308 */ /* 0x000ea20000000800 */
[C---:B-1----:R-:W-:Y:S01]  /*4da0*/  F2FP.SATFINITE.E4M3.F32.PACK_AB_MERGE_C R115, R6.reuse, R115, RZ ;  /* 0x000000730673723e */ /* 0x042fe200048070ff */
[----:B------:R-:W-:-:S03]  /*4db0*/  FADD.FTZ R6, R6, R3 ;  /* 0x0000000306067221 */ /* 0x000fc60000010000 */
[----:B------:R-:W-:-:S03]  /*4dc0*/  F2FP.SATFINITE.E4M3.F32.PACK_AB_MERGE_C R188, R12, R111, R115 ;  /* 0x0000006f0cbc723e */ /* 0x000fc60004807073 */
[----:B------:R-:W1:Y:S08]  /*4dd0*/  MUFU.EX2 R48, R48 ;  /* 0x0000003000307308 */ /* 0x000e700000000800 */
[----:B------:R-:W3:Y:S01]  /*4de0*/  MUFU.EX2 R127, R127 ;  /* 0x0000007f007f7308 */ /* 0x000ee20000000800 */
[----:B--2---:R-:W-:-:S07]  /*4df0*/  F2FP.SATFINITE.E4M3.F32.PACK_AB_MERGE_C R5, R123, R50, RZ ;  /* 0x000000327b05723e */ /* 0x004fce00048070ff */
[----:B------:R-:W2:Y:S01]  /*4e00*/  MUFU.EX2 R121, R121 ;  /* 0x0000007900797308 */ /* 0x000ea20000000800 */
[----:B-1----:R-:W-:-:S07]  /*4e10*/  FADD.FTZ R4, R48, R119 ;  /* 0x0000007730047221 */ /* 0x002fce0000010000 */
[----:B------:R-:W1:Y:S01]  /*4e20*/  MUFU.EX2 R10, R129 ;  /* 0x00000081000a7308 */ /* 0x000e620000000800 */
[----:B---3--:R-:W-:-:S07]  /*4e30*/  FADD.FTZ R3, R127, R6 ;  /* 0x000000067f037221 */ /* 0x008fce0000010000 */
[----:B------:R-:W3:Y:S01]  /*4e40*/  MUFU.EX2 R131, R131 ;  /* 0x0000008300837308 */ /* 0x000ee20000000800 */
[C---:B--2---:R-:W-:Y:S01]  /*4e50*/  F2FP.SATFINITE.E4M3.F32.PACK_AB_MERGE_C R191, R121.reuse, R48, R5 ;  /* 0x0000003079bf723e */ /* 0x044fe20004807005 */
[----:B------:R-:W-:Y:S01]  /*4e60*/  FADD.FTZ R121, R121, R4 ;  /* 0x0000000479797221 */ /* 0x000fe20000010000 */
[----:B------:R-:W-:-:S03]  /*4e70*/  IMAD.MOV.U32 R48, RZ, RZ, R87 ;  /* 0x000000ffff307224 */ /* 0x000fc600078e0057 */
[----:B------:R-:W-:Y:S02]  /*4e80*/  FADD.FTZ R50, R50, R121 ;  /* 0x0000007932327221 */ /* 0x000fe40000010000 */
[----:B------:R-:W2:Y:S01]  /*4e90*/  MUFU.EX2 R60, R60 ;  /* 0x0000003c003c7308 */ /* 0x000ea20000000800 */
[----:B-1----:R-:W-:-:S04]  /*4ea0*/  FADD.FTZ R4, R10, R3 ;  /* 0x000000030a047221 */ /* 0x002fc80000010000 */
[----:B---3--:R-:W-:Y:S01]  /*4eb0*/  FADD.FTZ R5, R131, R4 ;  /* 0x0000000483057221 */ /* 0x008fe20000010000 */
[----:B------:R-:W-:-:S01]  /*4ec0*/  FADD.FTZ R4, R123, R50 ;  /* 0x000000327b047221 */ /* 0x000fc20000010000 */
[----:B------:R-:W-:Y:S01]  /*4ed0*/  IMAD.MOV.U32 R50, RZ, RZ, R87 ;  /* 0x000000ffff327224 */ /* 0x000fe200078e0057 */
[C---:B--2---:R-:W-:Y:S01]  /*4ee0*/  F2FP.SATFINITE.E4M3.F32.PACK_AB_MERGE_C R3, R60.reuse, R131, RZ ;  /* 0x000000833c03723e */ /* 0x044fe200048070ff */
[----:B------:R-:W-:Y:S01]  /*4ef0*/  FADD.FTZ R5, R60, R5 ;  /* 0x000000053c057221 */ /* 0x000fe20000010000 */
[----:B------:R-:W-:Y:S02]  /*4f00*/  IMAD.MOV.U32 R60, RZ, RZ, R87 ;  /* 0x000000ffff3c7224 */ /* 0x000fe400078e0057 */
[----:B------:R-:W-:Y:S01]  /*4f10*/  F2FP.SATFINITE.E4M3.F32.PACK_AB_MERGE_C R190, R10, R127, R3 ;  /* 0x0000007f0abe723e */ /* 0x000fe20004807003 */
[----:B------:R-:W-:Y:S06]  /*4f20*/  @!P1 BRA `(.L_x_15) ;  /* 0x0000003800349947 */ /* 0x000fec0003800000 */
[----:B------:R-:W-:Y:S01]  /*4f30*/  IMAD.MOV.U32 R6, RZ, RZ, R89 ;  /* 0x000000ffff067224 */ /* 0x000fe200078e0059 */
[----:B------:R-:W-:Y:S01]  /*4f40*/  CS2R R86, SRZ ;  /* 0x0000000000567805 */ /* 0x000fe2000001ff00 */
[----:B------:R-:W-:Y:S01]  /*4f50*/  IMAD.MOV.U32 R3, RZ, RZ, R91 ;  /* 0x000000ffff037224 */ /* 0x000fe200078e005b */
[----:B------:R-:W-:Y:S02]  /*4f60*/  CS2R R84, SRZ ;  /* 0x0000000000547805 */ /* 0x000fe4000001ff00 */
[----:B------:R-:W-:Y:S02]  /*4f70*/  CS2R R82, SRZ ;  /* 0x0000000000527805 */ /* 0x000fe4000001ff00 */
[----:B------:R-:W-:Y:S02]  /*4f80*/  CS2R R80, SRZ ;  /* 0x0000000000507805 */ /* 0x000fe4000001ff00 */
[----:B------:R-:W-:Y:S02]  /*4f90*/  CS2R R78, SRZ ;  /* 0x00000000004e7805 */ /* 0x000fe4000001ff00 */
[----:B------:R-:W-:-:S02]  /*4fa0*/  CS2R R76, SRZ ;  /* 0x00000000004c7805 */ /* 0x000fc4000001ff00 */
[----:B------:R-:W-:Y:S02]  /*4fb0*/  CS2R R74, SRZ ;  /* 0x00000000004a7805 */ /* 0x000fe4000001ff00 */
        /* <DEDUP_REMOVED lines=24> */
[----:B------:R-:W-:Y:S01]  /*5140*/  CS2R R24, SRZ ;  /* 0x0000000000187805 */ /* 0x000fe2000001ff00 */
[----:B------:R-:W-:Y:S01]  /*5150*/  UIADD3 UR54, UR54, -0x2, URZ ;  /* 0xfffffffe36367890 */ /* 0x000fe2000fffe03f */
[----:B------:R-:W-:Y:S01]  /*5160*/  UMOV UR56, UR36 ;  /* 0x0000002400387c82 */ /* 0x000fe20008000000 */
[----:B------:R-:W-:-:S10]  /*5170*/  UMOV UR55, UR49 ;  /* 0x0000003100377c82 */ /* 0x000fd40008000000 */
.L_x_25:
[----:B------:R-:W-:Y:S01]  /*5180*/  ISETP.NE.AND P2, PT, RZ, UR40, PT ;  /* 0x00000028ff007c0c */ /* 0x000fe2000bf45270 */
[----:B------:R-:W-:-:S04]  /*5190*/  UISETP.NE.AND UP0, UPT, UR55, 0x1, UPT ;  /* 0x000000013700788c */ /* 0x000fc8000bf05270 */
[----:B------:R-:W-:-:S04]  /*51a0*/  USEL UR36, URZ, 0x1, UP0 ;  /* 0x000000013f247887 */ /* 0x000fc80008000000 */
[----:B------:R-:W-:-:S04]  /*51b0*/  ULOP3.LUT UR36, UR56, UR36, URZ, 0x3c, !UPT ;  /* 0x0000002438247292 */ /* 0x000fc8000f8e3c3f */
[----:B------:R-:W-:Y:S08]  /*51c0*/  @P2 BRA `(.L_x_16) ;  /* 0x0000000000382947 */ /* 0x000ff00003800000 */
[----:B------:R-:W-:Y:S05]  /*51d0*/  @!P0 BRA `(.L_x_17) ;  /* 0x0000000000048947 */ /* 0x000fea0003800000 */
[----:B------:R-:W-:Y:S01]  /*51e0*/  BPT.TRAP 0x1 ;  /* 0x000000040000795c */ /* 0x000fe20000300000 */
.L_x_17:
[----:B------:R-:W-:Y:S01]  /*51f0*/  UIADD3 UR6, UR55, 0x1, URZ ;  /* 0x0000000137067890 */ /* 0x000fe2000fffe03f */
[----:B------:R-:W-:-:S03]  /*5200*/  IMAD.U32 R7, RZ, RZ, UR36 ;  /* 0x00000024ff077e24 */ /* 0x000fc6000f8e00ff */
[----:B------:R-:W-:Y:S02]  /*5210*/  UISETP.NE.AND UP0, UPT, UR6, 0x2, UPT ;  /* 0x000000020600788c */ /* 0x000fe4000bf05270 */
[----:B------:R-:W-:Y:S02]  /*5220*/  SHF.L.U32 R7, R7, 0x1f, RZ ;  /* 0x0000001f07077819 */ /* 0x000fe400000006ff */
[----:B------:R-:W-:-:S04]  /*5230*/  USEL UR6, UR6, URZ, UP0 ;  /* 0x0000003f06067287 */ /* 0x000fc80008000000 */
[----:B------:R-:W-:-:S09]  /*5240*/  ULEA UR6, UR6, UR38, 0x3 ;  /* 0x0000002606067291 */ /* 0x000fd2000f8e183f */
[----:B------:R1:W2:Y:S01]  /*5250*/  SYNCS.PHASECHK.TRANS64.TRYWAIT P1, [UR6+0x29830], R7 ;  /* 0x02983007ff0075a7 */ /* 0x0002a20008020146 */
[----:B------:R-:W-:Y:S05]  /*5260*/  @!P0 BRA `(.L_x_18) ;  /* 0x0000000000048947 */ /* 0x000fea0003800000 */
[----:B------:R-:W-:Y:S01]  /*5270*/  BPT.TRAP 0x1 ;  /* 0x000000040000795c */ /* 0x000fe20000300000 */
.L_x_18:
[----:B--2---:R-:W-:Y:S05]  /*5280*/  @P1 BRA `(.L_x_16) ;  /* 0x0000000000081947 */ /* 0x004fea0003800000 */
[----:B------:R-:W2:Y:S02]  /*5290*/  SYNCS.PHASECHK.TRANS64.TRYWAIT P1, [UR6+0x29830], R7 ;  /* 0x02983007ff0075a7 */ /* 0x000ea40008020146 */
[----:B--2---:R-:W-:Y:S05]  /*52a0*/  @!P1 BRA `(.L_x_19) ;  /* 0x0000008000509947 */ /* 0x004fea0003800000 */
.L_x_16:
[----:B-12---:R-:W-:Y:S01]  /*52b0*/  VIADD R7, R18, 0x8 ;  /* 0x0000000812077836 */ /* 0x006fe20000000000 */
[----:B------:R-:W-:Y:S01]  /*52c0*/  UIADD3 UR49, UR55, 0x1, URZ ;  /* 0x0000000137317890 */ /* 0x000fe2000fffe03f */
[----:B------:R-:W-:Y:S01]  /*52d0*/  UMOV UR27, 0x80000020 ;  /* 0x80000020001b7882 */ /* 0x000fe20000000000 */
[----:B------:R-:W-:Y:S02]  /*52e0*/  UMOV UR28, UR24 ;  /* 0x00000018001c7c82 */ /* 0x000fe40008000000 */
[----:B------:R1:W-:Y:S01]  /*52f0*/  BAR.SYNC.DEFER_BLOCKING R7, 0x100 ;  /* 0x000400070000751d */ /* 0x0003e20000010000 */
[----:B------:R-:W-:-:S04]  /*5300*/  UISETP.NE.AND UP0, UPT, UR49, 0x2, UPT ;  /* 0x000000023100788c */ /* 0x000fc8000bf05270 */
[----:B------:R-:W-:Y:S01]  /*5310*/  USEL UR49, UR49, URZ, UP0 ;  /* 0x0000003f31317287 */ /* 0x000fe20008000000 */
[----:B------:R-:W-:Y:S01]  /*5320*/  UMOV UR29, UR25 ;  /* 0x00000019001d7c82 */ /* 0x000fe20008000000 */
[----:B------:R-:W-:Y:S02]  /*5330*/  UMOV UR31, 0x80000020 ;  /* 0x80000020001f7882 */ /* 0x000fe40000000000 */
[----:B------:R-:W-:Y:S01]  /*5340*/  UIMAD UR57, UR49, 0x780, UR45 ;  /* 0x00000780313978a4 */ /* 0x000fe2000f8e022d */
[----:B------:R-:W-:Y:S01]  /*5350*/  UMOV UR32, UR24 ;  /* 0x0000001800207c82 */ /* 0x000fe20008000000 */
[----:B------:R-:W-:Y:S02]  /*5360*/  UMOV UR33, UR25 ;  /* 0x0000001900217c82 */ /* 0x000fe40008000000 */
[----:B------:R-:W-:Y:S02]  /*5370*/  UIADD3 UR30, UR57, 0x80, URZ ;  /* 0x00000080391e7890 */ /* 0x000fe4000fffe03f */
[----:B------:R-:W-:-:S02]  /*5380*/  UIADD3 UR34, UR57, 0x100, URZ ;  /* 0x0000010039227890 */ /* 0x000fc4000fffe03f */
[----:B------:R-:W-:Y:S01]  /*5390*/  UMOV UR26, UR57 ;  /* 0x00000039001a7c82 */ /* 0x000fe20008000000 */
[----:B------:R-:W-:Y:S01]  /*53a0*/  UMOV UR35, 0x80000020 ;  /* 0x8000002000237882 */ /* 0x000fe20000000000 */
[----:B------:R-:W-:Y:S01]  /*53b0*/  UIADD3 UR6, UR57, 0x200, URZ ;  /* 0x0000020039067890 */ /* 0x000fe2000fffe03f */
[----:B------:R-:W-:Y:S01]  /*53c0*/  UMOV UR7, 0x80000020 ;  /* 0x8000002000077882 */ /* 0x000fe20000000000 */
[----:B------:R-:W-:Y:S01]  /*53d0*/  UIADD3 UR10, UR57, 0x202, URZ ;  /* 0x00000202390a7890 */ /* 0x000fe2000fffe03f */
[----:B------:R-:W-:Y:S01]  /*53e0*/  WARPGROUP.ARRIVE ;  /* 0x00000000000079c5 */ /* 0x000fe20000000000 */
[----:B------:R-:W-:Y:S01]  /*53f0*/  UMOV UR11, 0x80000020 ;  /* 0x80000020000b7882 */ /* 0x000fe20000000000 */
[----:B------:R-:W-:Y:S01]  /*5400*/  UIADD3 UR14, UR57, 0x282, URZ ;  /* 0x00000282390e7890 */ /* 0x000fe2000fffe03f */
[----:B------:R-:W-:Y:S01]  /*5410*/  UMOV UR15, 0x80000020 ;  /* 0x80000020000f7882 */ /* 0x000fe20000000000 */
[----:B------:R-:W-:Y:S02]  /*5420*/  UIADD3 UR18, UR57, 0x500, URZ ;  /* 0x0000050039127890 */ /* 0x000fe4000fffe03f */
[----:B------:R-:W-:Y:S01]  /*5430*/  QGMMA.64x32x32.F32.E4M3.E4M3 R152, gdesc[UR24], RZ, !UPT, gsb0 ;  /* 0x00600000189879f3 */ /* 0x000fe2000c0008ff */
[----:B------:R-:W-:Y:S01]  /*5440*/  UIADD3 UR26, UR57, 0x180, URZ ;  /* 0x00000180391a7890 */ /* 0x000fe2000fffe03f */
[----:B------:R-:W-:Y:S01]  /*5450*/  UMOV UR27, 0x80000020 ;  /* 0x80000020001b7882 */ /* 0x000fe20000000000 */
[----:B------:R-:W-:Y:S01]  /*5460*/  UMOV UR19, 0x80000020 ;  /* 0x8000002000137882 */ /* 0x000fe20000000000 */
[----:B------:R-:W-:Y:S01]  /*5470*/  UIADD3 UR22, UR57, 0x502, URZ ;  /* 0x0000050239167890 */ /* 0x000fe2000fffe03f */
[----:B------:R-:W-:Y:S01]  /*5480*/  UMOV UR23, 0x80000020 ;  /* 0x8000002000177882 */ /* 0x000fe20000000000 */
[----:B------:R-:W-:-:S02]  /*5490*/  WARPGROUP.DEPBAR.LE gsb0, 0x0 ;  /* 0x00008000000079c5 */ /* 0x000fc40000010000 */
        /* <DEDUP_REMOVED lines=16> */
[----:B------:R-:W-:Y:S01]  /*55a0*/  UMOV UR26, UR6 ;  /* 0x00000006001a7c82 */ /* 0x000fe20008000000 */
[----:B------:R-:W-:Y:S01]  /*55b0*/  UMOV UR27, 0x80000020 ;  /* 0x80000020001b7882 */ /* 0x000fe20000000000 */
[----:B------:R-:W-:Y:S01]  /*55c0*/  UIADD3 UR6, UR57, 0x2, URZ ;  /* 0x0000000239067890 */ /* 0x000fe2000fffe03f */
        /* <DEDUP_REMOVED lines=25> */
[----:B------:R-:W-:Y:S01]  /*5760*/  UMOV UR6, UR10 ;  /* 0x0000000a00067c82 */ /* 0x000fe20008000000 */
[----:B------:R-:W-:Y:S01]  /*5770*/  UMOV UR7, 0x80000020 ;  /* 0x8000002000077882 */ /* 0x000fe20000000000 */
[----:B------:R-:W-:Y:S01]  /*5780*/  UIADD3 UR10, UR57, 0x280, URZ ;  /* 0x00000280390a7890 */ /* 0x000fe2000fffe03f */
        /* <DEDUP_REMOVED lines=92> */
[----:B------:R-:W-:Y:S01]  /*5d50*/  UIADD3 UR57, UR57, 0x702, URZ ;  /* 0x0000070239397890 */ /* 0x000fe2000fffe03f */
        /* <DEDUP_REMOVED lines=15> */
[----:B-1----:R-:W-:Y:S05]  /*5e50*/  @P2 BRA `(.L_x_20) ;  /* 0x00000000002c2947 */ /* 0x002fea0003800000 */
[----:B------:R-:W-:Y:S05]  /*5e60*/  @!P0 BRA `(.L_x_21) ;  /* 0x0000000000048947 */ /* 0x000fea0003800000 */
[----:B------:R-:W-:Y:S01]  /*5e70*/  BPT.TRAP 0x1 ;  /* 0x000000040000795c */ /* 0x000fe20000300000 */
.L_x_21:
[----:B------:R-:W-:Y:S01]  /*5e80*/  ULEA UR6, UR55, UR38, 0x3 ;  /* 0x0000002637067291 */ /* 0x000fe2000f8e183f */
[----:B------:R-:W-:-:S05]  /*5e90*/  IMAD.U32 R7, RZ, RZ, UR56 ;  /* 0x00000038ff077e24 */ /* 0x000fca000f8e00ff */
[----:B------:R-:W-:-:S04]  /*5ea0*/  SHF.L.U32 R7, R7, 0x1f, RZ ;  /* 0x0000001f07077819 */ /* 0x000fc800000006ff */
[----:B------:R1:W2:Y:S01]  /*5eb0*/  SYNCS.PHASECHK.TRANS64.TRYWAIT P1, [UR6+0x29850], R7 ;  /* 0x02985007ff0075a7 */ /* 0x0002a20008020146 */
[----:B------:R-:W-:Y:S05]  /*5ec0*/  @!P0 BRA `(.L_x_22) ;  /* 0x0000000000048947 */ /* 0x000fea0003800000 */
[----:B------:R-:W-:Y:S01]  /*5ed0*/  BPT.TRAP 0x1 ;  /* 0x000000040000795c */ /* 0x000fe20000300000 */
.L_x_22:
[----:B--2---:R-:W-:Y:S05]  /*5ee0*/  @P1 BRA `(.L_x_20) ;  /* 0x0000000000081947 */ /* 0x004fea0003800000 */
[----:B------:R-:W2:Y:S02]  /*5ef0*/  SYNCS.PHASECHK.TRANS64.TRYWAIT P1, [UR6+0x29850], R7 ;  /* 0x02985007ff0075a7 */ /* 0x000ea40008020146 */
[----:B--2---:R-:W-:Y:S05]  /*5f00*/  @!P1 BRA `(.L_x_23) ;  /* 0x0000007400509947 */ /* 0x004fea0003800000 */
.L_x_20:
[----:B------:R-:W-:Y:S01]  /*5f10*/  UIADD3 UR6, UR38, 0x400, URZ ;  /* 0x0000040026067890 */ /* 0x000fe2000fffe03f */
[----:B------:R-:W-:Y:S01]  /*5f20*/  WARPGROUP.ARRIVE ;  /* 0x00000000000079c5 */ /* 0x000fe20000000000 */
[----:B------:R-:W-:Y:S01]  /*5f30*/  UMOV UR7, 0xc0000010 ;  /* 0xc000001000077882 */ /* 0x000fe20000000000 */
[C---:B--2---:R-:W-:Y:S01]  /*5f40*/  FMUL.FTZ R8, R0.reuse, R152 ;  /* 0x0000009800087220 */ /* 0x044fe20000410000 */
[----:B------:R-:W-:Y:S01]  /*5f50*/  USHF.R.U32.HI UR6, URZ, 0x4, UR6 ;  /* 0x000000043f067899 */ /* 0x000fe20008011606 */
[C---:B------:R-:W-:Y:S01]  /*5f60*/  FMUL.FTZ R9, R0.reuse, R154 ;  /* 0x0000009a00097220 */ /* 0x040fe20000410000 */
[C---:B-1----:R-:W-:Y:S01]  /*5f70*/  FMUL.FTZ R7, R0.reuse, R153 ;  /* 0x0000009900077220 */ /* 0x042fe20000410000 */
[C---:B------:R-:W-:Y:S01]  /*5f80*/  FMUL.FTZ R10, R0.reuse, R155 ;  /* 0x0000009b000a7220 */ /* 0x040fe20000410000 */
[----:B------:R-:W-:Y:S01]  /*5f90*/  ULOP3.LUT UR6, UR6, 0x3fff, URZ, 0xc0, !UPT ;  /* 0x00003fff06067892 */ /* 0x000fe2000f8ec03f */
[----:B------:R-:W1:Y:S01]  /*5fa0*/  MUFU.TANH R8, R8 ;  /* 0x0000000800087308 */ /* 0x000e620000002400 */
[C---:B------:R-:W-:Y:S01]  /*5fb0*/  FMUL.FTZ R11, R0.reuse, R156 ;  /* 0x0000009c000b7220 */ /* 0x040fe20000410000 */
[C---:B------:R-:W-:Y:S01]  /*5fc0*/  FMUL.FTZ R13, R0.reuse, R158 ;  /* 0x0000009e000d7220 */ /* 0x040fe20000410000 */
[----:B------:R-:W-:Y:S01]  /*5fd0*/  ULOP3.LUT UR6, UR6, 0x10000, URZ, 0xfc, !UPT ;  /* 0x0001000006067892 */ /* 0x000fe2000f8efc3f */
[C---:B------:R-:W-:Y:S01]  /*5fe0*/  FMUL.FTZ R12, R0.reuse, R157 ;  /* 0x0000009d000c7220 */ /* 0x040fe20000410000 */
[C---:B------:R-:W-:Y:S01]  /*5ff0*/  FMUL.FTZ R14, R0.reuse, R159 ;  /* 0x0000009f000e7220 */ /* 0x040fe20000410000 */
[C---:B------:R-:W-:Y:S01]  /*6000*/  FMUL.FTZ R15, R0.reuse, R160 ;  /* 0x000000a0000f7220 */ /* 0x040fe20000410000 */
[----:B------:R-:W-:Y:S01]  /*6010*/  UIMAD UR10, UR55, 0x500, UR6 ;  /* 0x00000500370a78a4 */ /* 0x000fe2000f8e0206 */
[----:B------:R-:W2:Y:S01]  /*6020*/  MUFU.TANH R9, R9 ;  /* 0x0000000900097308 */ /* 0x000ea20000002400 */
[C---:B------:R-:W-:Y:S01]  /*6030*/  FMUL.FTZ R21, R0.reuse, R162 ;  /* 0x000000a200157220 */ /* 0x040fe20000410000 */
[C---:B------:R-:W-:Y:S01]  /*6040*/  FMUL.FTZ R20, R0.reuse, R161 ;  /* 0x000000a100147220 */ /* 0x040fe20000410000 */
[C---:B------:R-:W-:Y:S01]  /*6050*/  FMUL.FTZ R201, R0.reuse, R104 ;  /* 0x0000006800c97220 */ /* 0x040fe20000410000 */
[C---:B------:R-:W-:Y:S01]  /*6060*/  FMUL.FTZ R152, R0.reuse, R163 ;  /* 0x000000a300987220 */ /* 0x040fe20000410000 */
[C---:B------:R-:W-:Y:S01]  /*6070*/  FMUL.FTZ R153, R0.reuse, R164 ;  /* 0x000000a400997220 */ /* 0x040fe20000410000 */
[----:B------:R-:W-:Y:S01]  /*6080*/  UMOV UR6, UR10 ;  /* 0x0000000a00067c82 */ /* 0x000fe20008000000 */
[----:B------:R-:W-:Y:S01]  /*6090*/  FMUL.FTZ R155, R0, R166 ;  /* 0x000000a6009b7220 */ /* 0x000fe20000410000 */
[----:B------:R-:W-:Y:S01]  /*60a0*/  QGMMA.64x128x32.F32.E4M3.E4M3 R24, R172, gdesc[UR4], R24, gsb0 ;  /* 0x01e00004ac187df3 */ /* 0x000fe20008000818 */
[----:B------:R-:W-:Y:S01]  /*60b0*/  UIADD3 UR6, UR10, 0x100, URZ ;  /* 0x000001000a067890 */ /* 0x000fe2000fffe03f */
[----:B------:R-:W3:Y:S01]  /*60c0*/  MUFU.TANH R7, R7 ;  /* 0x0000000700077308 */ /* 0x000ee20000002400 */
[----:B------:R-:W-:Y:S01]  /*60d0*/  UMOV UR7, 0xc0000010 ;  /* 0xc000001000077882 */ /* 0x000fe20000000000 */
[----:B-1----:R-:W-:Y:S01]  /*60e0*/  FMNMX.FTZ R104, R8, R3, !PT ;  /* 0x0000000308687209 */ /* 0x002fe20007810000 */
[C---:B------:R-:W-:Y:S01]  /*60f0*/  FMUL.FTZ R154, R0.reuse, R165 ;  /* 0x000000a5009a7220 */ /* 0x040fe20000410000 */
[C---:B------:R-:W-:Y:S01]  /*6100*/  FMUL.FTZ R203, R0.reuse, R106 ;  /* 0x0000006a00cb7220 */ /* 0x040fe20000410000 */
[C---:B------:R-:W-:Y:S01]  /*6110*/  FMUL.FTZ R156, R0.reuse, R167 ;  /* 0x000000a7009c7220 */ /* 0x040fe20000410000 */
[C---:B------:R-:W-:Y:S01]  /*6120*/  FMUL.FTZ R136, R0.reuse, R136 ;  /* 0x0000008800887220 */ /* 0x040fe20000410000 */
[----:B--2---:R-:W-:Y:S01]  /*6130*/  FMNMX.FTZ R205, R9, R6, !PT ;  /* 0x0000000609cd7209 */ /* 0x004fe20007810000 */
[----:B------:R-:W1:Y:S01]  /*6140*/  MUFU.TANH R10, R10 ;  /* 0x0000000a000a7308 */ /* 0x000e620000002400 */
        /* <DEDUP_REMOVED lines=8> */
[----:B---3--:R-:W-:Y:S01]  /*61d0*/  FMNMX.FTZ R104, R7, R104, !PT ;  /* 0x0000006807687209 */ /* 0x008fe20007810000 */
[C---:B------:R-:W-:Y:S01]  /*61e0*/  FMUL.FTZ R143, R0.reuse, R143 ;  /* 0x0000008f008f7220 */ /* 0x040fe20000410000 */
[C---:B------:R-:W-:Y:S01]  /*61f0*/  FMUL.FTZ R157, R0.reuse, R144 ;  /* 0x00000090009d7220 */ /* 0x040fe20000410000 */
[C---:B------:R-:W-:Y:S01]  /*6200*/  FMUL.FTZ R223, R0.reuse, R89 ;  /* 0x0000005900df7220 */ /* 0x040fe20000410000 */
[C---:B------:R-:W-:Y:S01]  /*6210*/  FMUL.FTZ R159, R0.reuse, R145 ;  /* 0x00000091009f7220 */ /* 0x040fe20000410000 */
[C---:B------:R-:W-:Y:S01]  /*6220*/  FMUL.FTZ R145, R0.reuse, R146 ;  /* 0x0000009200917220 */ /* 0x040fe20000410000 */
[----:B------:R-:W-:Y:S01]  /*6230*/  FMUL.FTZ R147, R0, R147 ;  /* 0x0000009300937220 */ /* 0x000fe20000410000 */
[----:B------:R-:W3:Y:S01]  /*6240*/  MUFU.TANH R13, R13 ;  /* 0x0000000d000d7308 */ /* 0x000ee20000002400 */
[----:B-1----:R-:W-:Y:S01]  /*6250*/  FMNMX.FTZ R106, R10, R205, !PT ;  /* 0x000000cd0a6a7209 */ /* 0x002fe20007810000 */
[C---:B------:R-:W-:Y:S01]  /*6260*/  FMUL.FTZ R161, R0.reuse, R148 ;  /* 0x0000009400a17220 */ /* 0x040fe20000410000 */
[C---:B------:R-:W-:Y:S01]  /*6270*/  FMUL.FTZ R163, R0.reuse, R149 ;  /* 0x0000009500a37220 */ /* 0x040fe20000410000 */
[C---:B------:R-:W-:Y:S01]  /*6280*/  FMUL.FTZ R149, R0.reuse, R150 ;  /* 0x0000009600957220 */ /* 0x040fe20000410000 */
[C---:B------:R-:W-:Y:S01]  /*6290*/  FMUL.FTZ R151, R0.reuse, R151 ;  /* 0x0000009700977220 */ /* 0x040fe20000410000 */
[C---:B------:R-:W-:Y:S01]  /*62a0*/  FMUL.FTZ R165, R0.reuse, R120 ;  /* 0x0000007800a57220 */ /* 0x040fe20000410000 */
[C---:B------:R-:W-:Y:S01]  /*62b0*/  FMUL.FTZ R167, R0.reuse, R121 ;  /* 0x0000007900a77220 */ /* 0x040fe20000410000 */
[----:B------:R-:W1:Y:S01]  /*62c0*/  MUFU.TANH R12, R12 ;  /* 0x0000000c000c7308 */ /* 0x000e620000002400 */
[----:B--2---:R-:W-:Y:S01]  /*62d0*/  FMNMX.FTZ R205, R11, R104, !PT ;  /* 0x000000680bcd7209 */ /* 0x004fe20007810000 */
        /* <DEDUP_REMOVED lines=21> */
[----:B------:R-:W-:Y:S01]  /*6430*/  FMUL.FTZ R211, R0, R109 ;  /* 0x0000006d00d37220 */ /* 0x000fe20000410000 */
        /* <DEDUP_REMOVED lines=15> */
[C---:B------:R-:W-:Y:S01]  /*6530*/  FMUL.FTZ R93, R0.reuse, R94 ;  /* 0x0000005e005d7220 */ /* 0x040fe20000410000 */
        /* <DEDUP_REMOVED lines=12> */
[----:B------:R-:W-:Y:S01]  /*6600*/  FMUL.FTZ R103, R0, R103 ;  /* 0x0000006700677220 */ /* 0x000fe20000410000 */
[----:B------:R-:W2:Y:S03]  /*6610*/  S2R R170, SR_TID.X ;  /* 0x0000000000aa7919 */ /* 0x000ea60000002100 */
[----:B------:R-:W4:Y:S01]  /*6620*/  MUFU.TANH R155, R155 ;  /* 0x0000009b009b7308 */ /* 0x000f220000002400 */
[----:B---3--:R-:W-:Y:S01]  /*6630*/  FMNMX.FTZ R104, R152, R207, !PT ;  /* 0x000000cf98687209 */ /* 0x008fe20007810000 */
[----:B------:R-:W-:-:S06]  /*6640*/  FMUL.FTZ R207, R0, R91 ;  /* 0x0000005b00cf7220 */ /* 0x000fcc0000410000 */
[----:B------:R-:W3:Y:S01]  /*6650*/  MUFU.TANH R154, R154 ;  /* 0x0000009a009a7308 */ /* 0x000ee20000002400 */
[----:B-1----:R-:W-:-:S07]  /*6660*/  FMNMX.FTZ R205, R153, R88, !PT ;  /* 0x0000005899cd7209 */ /* 0x002fce0007810000 */
[----:B------:R-:W1:Y:S01]  /*6670*/  MUFU.TANH R156, R156 ;  /* 0x0000009c009c7308 */ /* 0x000e620000002400 */
[----:B----4-:R-:W-:-:S07]  /*6680*/  FMNMX.FTZ R89, R155, R104, !PT ;  /* 0x000000689b597209 */ /* 0x010fce0007810000 */
[----:B------:R-:W4:Y:S01]  /*6690*/  MUFU.TANH R136, R136 ;  /* 0x0000008800887308 */ /* 0x000f220000002400 */
[----:B---3--:R-:W-:Y:S02]  /*66a0*/  FMNMX.FTZ R205, R154, R205, !PT ;  /* 0x000000cd9acd7209 */ /* 0x008fe40007810000 */
[----:B--2---:R-:W-:-:S05]  /*66b0*/  LOP3.LUT P1, RZ, R170, 0x7f, RZ, 0xc0, !PT ;  /* 0x0000007faaff7812 */ /* 0x004fca000782c0ff */
[----:B------:R-:W2:Y:S01]  /*66c0*/  MUFU.TANH R138, R138 ;  /* 0x0000008a008a7308 */ /* 0x000ea20000002400 */
[----:B-1----:R-:W-:-:S07]  /*66d0*/  FMNMX.FTZ R89, R156, R89, !PT ;  /* 0x000000599c597209 */ /* 0x002fce0007810000 */
[----:B------:R-:W1:Y:S01]  /*66e0*/  MUFU.TANH R137, R137 ;  /* 0x0000008900897308 */ /* 0x000e620000002400 */
[----:B----4-:R-:W-:Y:S01]  /*66f0*/  FMNMX.FTZ R88, R136, R205, !PT ;  /* 0x000000cd88587209 */ /* 0x010fe20007810000 */
[----:B------:R-:W-:-:S06]  /*6700*/  FMUL.FTZ R205, R0, R90 ;  /* 0x0000005a00cd7220 */ /* 0x000fcc0000410000 */
[----:B------:R-:W3:Y:S01]  /*6710*/  MUFU.TANH R139, R139 ;  /* 0x0000008b008b7308 */ /* 0x000ee20000002400 */
[----:B--2---:R-:W-:Y:S01]  /*6720*/  FMNMX.FTZ R90, R138, R89, !PT ;  /* 0x000000598a5a7209 */ /* 0x004fe20007810000 */
[----:B------:R-:W-:Y:S02]  /*6730*/  WARPGROUP.DEPBAR.LE gsb0, 0x0 ;  /* 0x00008000000079c5 */ /* 0x000fe40000010000 */
[----:B------:R-:W-:-:S04]  /*6740*/  WARPGROUP.ARRIVE ;  /* 0x00000000000079c5 */ /* 0x000fc80000000000 */
[----:B------:R-:W2:Y:S01]  /*6750*/  MUFU.TANH R140, R140 ;  /* 0x0000008c008c7308 */ /* 0x000ea20000002400 */
[----:B-1----:R-:W-:Y:S01]  /*6760*/  FMNMX.FTZ R89, R137, R88, !PT ;  /* 0x0000005889597209 */ /* 0x002fe20007810000 */
[----:B------:R-:W-:Y:S01]  /*6770*/  QGMMA.64x128x32.F32.E4M3.E4M3 R24, R176, gdesc[UR4], R24, gsb0 ;  /* 0x01e00004b0187df3 */ /* 0x000fe20008000818 */
[----:B------:R-:W-:Y:S01]  /*6780*/  UIADD3 UR6, UR10, 0x200, URZ ;  /* 0x000002000a067890 */ /* 0x000fe2000fffe03f */
[----:B------:R-:W-:-:S04]  /*6790*/  UMOV UR7, 0xc0000010 ;  /* 0xc000001000077882 */ /* 0x000fc80000000000 */
[----:B------:R-:W1:Y:S01]  /*67a0*/  MUFU.TANH R141, R141 ;  /* 0x0000008d008d7308 */ /* 0x000e620000002400 */
[----:B---3--:R-:W-:-:S07]  /*67b0*/  FMNMX.FTZ R225, R139, R90, !PT ;  /* 0x0000005a8be17209 */ /* 0x008fce0007810000 */
[----:B------:R-:W3:Y:S01]  /*67c0*/  MUFU.TANH R142, R142 ;  /* 0x0000008e008e7308 */ /* 0x000ee20000002400 */
[----:B--2---:R-:W-:-:S07]  /*67d0*/  FMNMX.FTZ R88, R140, R89, !PT ;  /* 0x000000598c587209 */ /* 0x004fce0007810000 */
[----:B------:R-:W2:Y:S01]  /*67e0*/  MUFU.TANH R143, R143 ;  /* 0x0000008f008f7308 */ /* 0x000ea20000002400 */
[----:B-1----:R-:W-:-:S07]  /*67f0*/  FMNMX.FTZ R88, R141, R88, !PT ;  /* 0x000000588d587209 */ /* 0x002fce0007810000 */
[----:B------:R-:W1:Y:S01]  /*6800*/  MUFU.TANH R157, R157 ;  /* 0x0000009d009d7308 */ /* 0x000e620000002400 */
[----:B---3--:R-:W-:Y:S01]  /*6810*/  FMNMX.FTZ R90, R142, R225, !PT ;  /* 0x000000e18e5a7209 */ /* 0x008fe20007810000 */
[----:B------:R-:W-:-:S06]  /*6820*/  FMUL.FTZ R225, R0, R92 ;  /* 0x0000005c00e17220 */ /* 0x000fcc0000410000 */
[----:B------:R-:W3:Y:S01]  /*6830*/  MUFU.TANH R159, R159 ;  /* 0x0000009f009f7308 */ /* 0x000ee20000002400 */
[----:B--2---:R-:W-:-:S07]  /*6840*/  FMNMX.FTZ R90, R143, R90, !PT ;  /* 0x0000005a8f5a7209 */ /* 0x004fce0007810000 */
[----:B------:R-:W2:Y:S01]  /*6850*/  MUFU.TANH R145, R145 ;  /* 0x0000009100917308 */ /* 0x000ea20000002400 */
[----:B-1----:R-:W-:-:S07]  /*6860*/  FMNMX.FTZ R88, R157, R88, !PT ;  /* 0x000000589d587209 */ /* 0x002fce0007810000 */
[----:B------:R-:W1:Y:S01]  /*6870*/  MUFU.TANH R147, R147 ;  /* 0x0000009300937308 */ /* 0x000e620000002400 */
[----:B---3--:R-:W-:-:S07]  /*6880*/  FMNMX.FTZ R88, R159, R88, !PT ;  /* 0x000000589f587209 */ /* 0x008fce0007810000 */
        /* <DEDUP_REMOVED lines=21> */
[----:B-1----:R-:W-:Y:S01]  /*69e0*/  FMNMX.FTZ R88, R169, R88, !PT ;  /* 0x00000058a9587209 */ /* 0x002fe20007810000 */
[----:B------:R-:W-:Y:S02]  /*69f0*/  WARPGROUP.DEPBAR.LE gsb0, 0x0 ;  /* 0x00008000000079c5 */ /* 0x000fe40000010000 */
[----:B------:R-:W-:-:S04]  /*6a00*/  WARPGROUP.ARRIVE ;  /* 0x00000000000079c5 */ /* 0x000fc80000000000 */
[----:B------:R-:W1:Y:S01]  /*6a10*/  MUFU.TANH R127, R127 ;  /* 0x0000007f007f7308 */ /* 0x000e620000002400 */
[----:B---3--:R-:W-:Y:S01]  /*6a20*/  FMNMX.FTZ R88, R125, R88, !PT ;  /* 0x000000587d587209 */ /* 0x008fe20007810000 */
[----:B------:R-:W-:Y:S01]  /*6a30*/  QGMMA.64x128x32.F32.E4M3.E4M3 R24, R180, gdesc[UR4], R24, gsb0 ;  /* 0x01e00004b4187df3 */ /* 0x000fe20008000818 */
[----:B------:R-:W-:Y:S01]  /*6a40*/  UIADD3 UR6, UR10, 0x300, URZ ;  /* 0x000003000a067890 */ /* 0x000fe2000fffe03f */
[----:B------:R-:W-:-:S04]  /*6a50*/  UMOV UR7, 0xc0000010 ;  /* 0xc000001000077882 */ /* 0x000fc80000000000 */
        /* <DEDUP_REMOVED lines=36> */
[----:B------:R-:W-:Y:S02]  /*6ca0*/  WARPGROUP.DEPBAR.LE gsb0, 0x0 ;  /* 0x00008000000079c5 */ /* 0x000fe40000010000 */
[----:B------:R-:W-:-:S04]  /*6cb0*/  WARPGROUP.ARRIVE ;  /* 0x00000000000079c5 */ /* 0x000fc80000000000 */
[----:B------:R-:W3:Y:S01]  /*6cc0*/  MUFU.TANH R113, R113 ;  /* 0x0000007100717308 */ /* 0x000ee20000002400 */
[----:B--2---:R-:W-:Y:S01]  /*6cd0*/  FMNMX.FTZ R88, R213, R88, !PT ;  /* 0x00000058d5587209 */ /* 0x004fe20007810000 */
[----:B------:R-:W-:Y:S01]  /*6ce0*/  QGMMA.64x128x32.F32.E4M3.E4M3 R24, R184, gdesc[UR4], R24, gsb0 ;  /* 0x01e00004b8187df3 */ /* 0x000fe20008000818 */
[----:B------:R-:W-:Y:S01]  /*6cf0*/  UIADD3 UR6, UR10, 0x400, URZ ;  /* 0x000004000a067890 */ /* 0x000fe2000fffe03f */
[----:B------:R-:W-:-:S04]  /*6d00*/  UMOV UR7, 0xc0000010 ;  /* 0xc000001000077882 */ /* 0x000fc80000000000 */
        /* <DEDUP_REMOVED lines=35> */
[----:B--2---:R-:W-:Y:S01]  /*6f40*/  FMNMX.FTZ R90, R97, R90, !PT ;  /* 0x0000005a615a7209 */ /* 0x004fe20007810000 */
[----:B------:R-:W-:Y:S02]  /*6f50*/  WARPGROUP.DEPBAR.LE gsb0, 0x0 ;  /* 0x00008000000079c5 */ /* 0x000fe40000010000 */
[----:B------:R-:W-:-:S04]  /*6f60*/  WARPGROUP.ARRIVE ;  /* 0x00000000000079c5 */ /* 0x000fc80000000000 */
[----:B------:R-:W2:Y:S01]  /*6f70*/  MUFU.TANH R235, R235 ;  /* 0x000000eb00eb7308 */ /* 0x000ea20000002400 */
[----:B-1----:R-:W-:Y:S01]  /*6f80*/  FMNMX.FTZ R90, R99, R90, !PT ;  /* 0x0000005a635a7209 */ /* 0x002fe20007810000 */
[----:B------:R-:W-:Y:S06]  /*6f90*/  QGMMA.64x128x32.F32.E4M3.E4M3 R24, R188, gdesc[UR4], R24, gsb0 ;  /* 0x01e00004bc187df3 */ /* 0x000fec0008000818 */
[----:B------:R-:W1:Y:S01]  /*6fa0*/  MUFU.TANH R101, R101 ;  /* 0x0000006500657308 */ /* 0x000e620000002400 */
[----:B---3--:R-:W-:-:S07]  /*6fb0*/  FMNMX.FTZ R88, R233, R88, !PT ;  /* 0x00000058e9587209 */ /* 0x008fce0007810000 */
[----:B------:R-:W3:Y:S01]  /*6fc0*/  MUFU.TANH R103, R103 ;  /* 0x0000006700677308 */ /* 0x000ee20000002400 */
[----:B--2---:R-:W-:Y:S02]  /*6fd0*/  FMNMX.FTZ R92, R235, R88, !PT ;  /* 0x00000058eb5c7209 */ /* 0x004fe40007810000 */
[----:B------:R-:W2:Y:S03]  /*6fe0*/  LDC R88, c[0x0][0x988] ;  /* 0x00026200ff587b82 */ /* 0x000ea60000000800 */
[----:B------:R-:W4:Y:S01]  /*6ff0*/  SHFL.BFLY PT, R89, R92, 0x2, 0x1f ;  /* 0x0c401f005c597f89 */ /* 0x000f2200000e0000 */
[----:B-1----:R-:W-:-:S04]  /*7000*/  FMNMX.FTZ R90, R101, R90, !PT ;  /* 0x0000005a655a7209 */ /* 0x002fc80007810000 */
[----:B---3--:R-:W-:-:S05]  /*7010*/  FMNMX.FTZ R90, R103, R90, !PT ;  /* 0x0000005a675a7209 */ /* 0x008fca0007810000 */
[----:B------:R-:W1:Y:S01]  /*7020*/  SHFL.BFLY PT, R91, R90, 0x2, 0x1f ;  /* 0x0c401f005a5b7f89 */ /* 0x000e6200000e0000 */
[----:B----4-:R-:W-:Y:S02]  /*7030*/  FMNMX.FTZ R94, R92, R89, !PT ;  /* 0x000000595c5e7209 */ /* 0x010fe40007810000 */
[----:B-1----:R-:W-:-:S03]  /*7040*/  FMNMX.FTZ R96, R90, R91, !PT ;  /* 0x0000005b5a607209 */ /* 0x002fc60007810000 */
[----:B------:R-:W1:Y:S04]  /*7050*/  SHFL.BFLY PT, R91, R94, 0x1, 0x1f ;  /* 0x0c201f005e5b7f89 */ /* 0x000e6800000e0000 */
[----:B------:R-:W3:Y:S01]  /*7060*/  SHFL.BFLY PT, R89, R96, 0x1, 0x1f ;  /* 0x0c201f0060597f89 */ /* 0x000ee200000e0000 */
[----:B-1----:R-:W-:Y:S02]  /*7070*/  FMNMX.FTZ R91, R94, R91, !PT ;  /* 0x0000005b5e5b7209 */ /* 0x002fe40007810000 */
[----:B---3--:R-:W-:-:S03]  /*7080*/  FMNMX.FTZ R89, R96, R89, !PT ;  /* 0x0000005960597209 */ /* 0x008fc60007810000 */
[C---:B--2---:R-:W-:Y:S01]  /*7090*/  FFMA.FTZ R102, R91.reuse, R88, -8 ;  /* 0xc10000005b667423 */ /* 0x044fe20000010058 */
[----:B------:R-:W-:-:S03]  /*70a0*/  FADD.FTZ R3, -R91, R3 ;  /* 0x000000035b037221 */ /* 0x000fc60000010100 */
[-CC-:B------:R-:W-:Y:S01]  /*70b0*/  FFMA.FTZ R173, R8, R88.reuse, -R102.reuse ;  /* 0x0000005808ad7223 */ /* 0x180fe20000010866 */
[----:B------:R-:W-:-:S01]  /*70c0*/  FFMA.FTZ R8, R7, R88, -R102 ;  /* 0x0000005807087223 */ /* 0x000fc20000010866 */
[-C--:B------:R-:W-:Y:S01]  /*70d0*/  FMUL.FTZ R90, R3, R88.reuse ;  /* 0x00000058035a7220 */ /* 0x080fe20000410000 */
[----:B------:R-:W-:-:S01]  /*70e0*/  FFMA.FTZ R7, R11, R88, -R102 ;  /* 0x000000580b077223 */ /* 0x000fc20000010866 */
[-CC-:B------:R-:W-:Y:S01]  /*70f0*/  FFMA.FTZ R11, R15, R88.reuse, -R102.reuse ;  /* 0x000000580f0b7223 */ /* 0x180fe20000010866 */
[----:B------:R-:W-:-:S01]  /*7100*/  FFMA.FTZ R15, R153, R88, -R102 ;  /* 0x00000058990f7223 */ /* 0x000fc20000010866 */
[----:B------:R-:W-:Y:S01]  /*7110*/  FADD.FTZ R3, -R89, R6 ;  /* 0x0000000659037221 */ /* 0x000fe20000010100 */
[----:B------:R-:W-:-:S01]  /*7120*/  FFMA.FTZ R96, R157, R88, -R102 ;  /* 0x000000589d607223 */ /* 0x000fc20000010866 */
[-CC-:B------:R-:W-:Y:S01]  /*7130*/  FFMA.FTZ R153, R159, R88.reuse, -R102.reuse ;  /* 0x000000589f997223 */ /* 0x180fe20000010866 */
[----:B------:R1:W-:Y:S01]  /*7140*/  MUFU.EX2 R6, R90 ;  /* 0x0000005a00067308 */ /* 0x0003e20000000800 */
[----:B------:R-:W-:-:S01]  /*7150*/  FFMA.FTZ R98, R161, R88, -R102 ;  /* 0x00000058a1627223 */ /* 0x000fc20000010866 */
[-CC-:B------:R-:W-:Y:S01]  /*7160*/  FFMA.FTZ R157, R163, R88.reuse, -R102.reuse ;  /* 0x00000058a39d7223 */ /* 0x180fe20000010866 */
[----:B------:R-:W-:-:S01]  /*7170*/  FFMA.FTZ R100, R165, R88, -R102 ;  /* 0x00000058a5647223 */ /* 0x000fc20000010866 */
[-CC-:B------:R-:W-:Y:S01]  /*7180*/  FFMA.FTZ R159, R167, R88.reuse, -R102.reuse ;  /* 0x00000058a79f7223 */ /* 0x180fe20000010866 */
[----:B------:R-:W-:-:S01]  /*7190*/  FFMA.FTZ R104, R169, R88, -R102 ;  /* 0x00000058a9687223 */ /* 0x000fc20000010866 */
[-CC-:B------:R-:W-:Y:S01]  /*71a0*/  FFMA.FTZ R12, R12, R88.reuse, -R102.reuse ;  /* 0x000000580c0c7223 */ /* 0x180fe20000010866 */
[----:B------:R-:W-:-:S01]  /*71b0*/  FFMA.FTZ R20, R20, R88, -R102 ;  /* 0x0000005814147223 */ /* 0x000fc20000010866 */
[-CC-:B------:R-:W-:Y:S01]  /*71c0*/  FFMA.FTZ R92, R136, R88.reuse, -R102.reuse ;  /* 0x00000058885c7223 */ /* 0x180fe20000010866 */
[----:B-1----:R-:W-:-:S01]  /*71d0*/  FFMA.FTZ R90, R154, R88, -R102 ;  /* 0x000000589a5a7223 */ /* 0x002fc20000010866 */
[-CC-:B------:R-:W-:Y:S01]  /*71e0*/  FFMA.FTZ R137, R137, R88.reuse, -R102.reuse ;  /* 0x0000005889897223 */ /* 0x180fe20000010866 */
        /* <DEDUP_REMOVED lines=23> */
[-C--:B------:R-:W-:Y:S01]  /*7360*/  FFMA.FTZ R102, R89, R88.reuse, -8 ;  /* 0xc100000059667423 */ /* 0x080fe20000010058 */
[-C--:B------:R-:W-:Y:S01]  /*7370*/  FMUL.FTZ R3, R3, R88.reuse ;  /* 0x0000005803037220 */ /* 0x080fe20000410000 */
[----:B------:R-:W1:Y:S02]  /*7380*/  MUFU.EX2 R173, R173 ;  /* 0x000000ad00ad7308 */ /* 0x000e640000000800 */
[----:B------:R-:W-:-:S01]  /*7390*/  FFMA.FTZ R126, R9, R88, -R102 ;  /* 0x00000058097e7223 */ /* 0x000fc20000010866 */
        /* <DEDUP_REMOVED lines=14> */
[----:B-1----:R-:W-:-:S01]  /*7480*/  FFMA.FTZ R5, R6, R5, R173 ;  /* 0x0000000506057223 */ /* 0x002fc200000100ad */
[-CC-:B------:R-:W-:Y:S01]  /*7490*/  FFMA.FTZ R143, R143, R88.reuse, -R102.reuse ;  /* 0x000000588f8f7223 */ /* 0x180fe20000010866 */
[----:B------:R-:W-:-:S01]  /*74a0*/  FFMA.FTZ R134, R145, R88, -R102 ;  /* 0x0000005891867223 */ /* 0x000fc20000010866 */
[-CC-:B------:R-:W-:Y:S01]  /*74b0*/  FFMA.FTZ R145, R147, R88.reuse, -R102.reuse ;  /* 0x0000005893917223 */ /* 0x180fe20000010866 */
[----:B------:R-:W-:-:S01]  /*74c0*/  FFMA.FTZ R147, R151, R88, -R102 ;  /* 0x0000005897937223 */ /* 0x000fc20000010866 */
[-CC-:B------:R-:W-:Y:S01]  /*74d0*/  FFMA.FTZ R121, R121, R88.reuse, -R102.reuse ;  /* 0x0000005879797223 */ /* 0x180fe20000010866 */
[----:B------:R-:W-:-:S01]  /*74e0*/  FFMA.FTZ R138, R123, R88, -R102 ;  /* 0x000000587b8a7223 */ /* 0x000fc20000010866 */
[----:B------:R-:W1:Y:S01]  /*74f0*/  MUFU.EX2 R8, R8 ;  /* 0x0000000800087308 */ /* 0x000e620000000800 */
[----:B------:R-:W-:-:S01]  /*7500*/  FFMA.FTZ R123, R171, R88, -R102 ;  /* 0x00000058ab7b7223 */ /* 0x000fc20000010866 */
[-CC-:B------:R-:W-:Y:S01]  /*7510*/  FFMA.FTZ R140, R127, R88.reuse, -R102.reuse ;  /* 0x000000587f8c7223 */ /* 0x180fe20000010866 */
[----:B------:R-:W-:-:S01]  /*7520*/  FFMA.FTZ R127, R195, R88, -R102 ;  /* 0x00000058c37f7223 */ /* 0x000fc20000010866 */
[-CC-:B------:R-:W-:Y:S01]  /*7530*/  FFMA.FTZ R142, R131, R88.reuse, -R102.reuse ;  /* 0x00000058838e7223 */ /* 0x180fe20000010866 */
[----:B------:R-:W-:-:S01]  /*7540*/  FFMA.FTZ R131, R199, R88, -R102 ;  /* 0x00000058c7837223 */ /* 0x000fc20000010866 */
[-CC-:B------:R-:W-:Y:S01]  /*7550*/  FFMA.FTZ R154, R119, R88.reuse, -R102.reuse ;  /* 0x00000058779a7223 */ /* 0x180fe20000010866 */
[----:B------:R-:W-:-:S01]  /*7560*/  FFMA.FTZ R93, R93, R88, -R102 ;  /* 0x000000585d5d7223 */ /* 0x000fc20000010866 */
[----:B------:R-:W3:Y:S01]  /*7570*/  MUFU.EX2 R9, R9 ;  /* 0x0000000900097308 */ /* 0x000ee20000000800 */
[----:B--2---:R-:W-:-:S01]  /*7580*/  FFMA.FTZ R4, R3, R4, R126 ;  /* 0x0000000403047223 */ /* 0x004fc2000001007e */
[-CC-:B------:R-:W-:Y:S01]  /*7590*/  FFMA.FTZ R95, R95, R88.reuse, -R102.reuse ;  /* 0x000000585f5f7223 */ /* 0x180fe20000010866 */
[----:B------:R-:W-:-:S01]  /*75a0*/  FFMA.FTZ R97, R97, R88, -R102 ;  /* 0x0000005861617223 */ /* 0x000fc20000010866 */
[----:B------:R-:W-:Y:S01]  /*75b0*/  FFMA.FTZ R99, R99, R88, -R102 ;  /* 0x0000005863637223 */ /* 0x000fe20000010866 */
[----:B------:R-:W-:-:S02]  /*75c0*/  WARPGROUP.DEPBAR.LE gsb0, 0x0 ;  /* 0x00008000000079c5 */ /* 0x000fc40000010000 */
[----:B------:R-:W-:Y:S01]  /*75d0*/  FFMA.FTZ R101, R101, R88, -R102 ;  /* 0x0000005865657223 */ /* 0x000fe20000010866 */
[----:B------:R-:W2:Y:S01]  /*75e0*/  MUFU.EX2 R7, R7 ;  /* 0x0000000700077308 */ /* 0x000ea20000000800 */
[----:B-1----:R-:W-:-:S07]  /*75f0*/  FADD.FTZ R146, R8, R5 ;  /* 0x0000000508927221 */ /* 0x002fce0000010000 */
[----:B------:R-:W1:Y:S01]  /*7600*/  MUFU.EX2 R10, R10 ;  /* 0x0000000a000a7308 */ /* 0x000e620000000800 */
[----:B---3--:R-:W-:-:S07]  /*7610*/  FADD.FTZ R5, R9, R4 ;  /* 0x0000000409057221 */ /* 0x008fce0000010000 */
[----:B------:R-:W3:Y:S01]  /*7620*/  MUFU.EX2 R12, R12 ;  /* 0x0000000c000c7308 */ /* 0x000ee20000000800 */
[----:B--2---:R-:W-:-:S07]  /*7630*/  FADD.FTZ R135, R7, R146 ;  /* 0x0000009207877221 */ /* 0x004fce0000010000 */
[----:B------:R-:W2:Y:S01]  /*7640*/  MUFU.EX2 R13, R13 ;  /* 0x0000000d000d7308 */ /* 0x000ea20000000800 */
[----:B-1----:R-:W-:-:S07]  /*7650*/  FADD.FTZ R4, R10, R5 ;  /* 0x000000050a047221 */ /* 0x002fce0000010000 */
[----:B------:R-:W1:Y:S01]  /*7660*/  MUFU.EX2 R11, R11 ;  /* 0x0000000b000b7308 */ /* 0x000e620000000800 */
[----:B---3--:R-:W-:-:S01]  /*7670*/  FADD.FTZ R146, R12, R135 ;  /* 0x000000870c927221 */ /* 0x008fc20000010000 */
[----:B------:R-:W-:-:S06]  /*7680*/  FFMA.FTZ R135, R203, R88, -R102 ;  /* 0x00000058cb877223 */ /* 0x000fcc0000010866 */
[----:B------:R-:W3:Y:S01]  /*7690*/  MUFU.EX2 R14, R14 ;  /* 0x0000000e000e7308 */ /* 0x000ee20000000800 */
[----:B--2---:R-:W-:-:S07]  /*76a0*/  FADD.FTZ R5, R13, R4 ;  /* 0x000000040d057221 */ /* 0x004fce0000010000 */
[----:B------:R-:W2:Y:S01]  /*76b0*/  MUFU.EX2 R20, R20 ;  /* 0x0000001400147308 */ /* 0x000ea20000000800 */
[----:B-1----:R-:W-:-:S01]  /*76c0*/  FADD.FTZ R149, R11, R146 ;  /* 0x000000920b957221 */ /* 0x002fc20000010000 */
[----:B------:R-:W-:-:S06]  /*76d0*/  FFMA.FTZ R146, R107, R88, -R102 ;  /* 0x000000586b927223 */ /* 0x000fcc0000010866 */
[----:B------:R-:W1:Y:S01]  /*76e0*/  MUFU.EX2 R21, R21 ;  /* 0x0000001500157308 */ /* 0x000e620000000800 */
[----:B---3--:R-:W-:-:S07]  /*76f0*/  FADD.FTZ R4, R14, R5 ;  /* 0x000000050e047221 */ /* 0x008fce0000010000 */
[----:B------:R-:W3:Y:S01]  /*7700*/  MUFU.EX2 R15, R15 ;  /* 0x0000000f000f7308 */ /* 0x000ee20000000800 */
[----:B--2---:R-:W-:-:S07]  /*7710*/  FADD.FTZ R148, R20, R149 ;  /* 0x0000009514947221 */ /* 0x004fce0000010000 */
[----:B------:R-:W2:Y:S01]  /*7720*/  MUFU.EX2 R128, R128 ;  /* 0x0000008000807308 */ /* 0x000ea20000000800 */
[----:B-1----:R-:W-:-:S07]  /*7730*/  FADD.FTZ R5, R21, R4 ;  /* 0x0000000415057221 */ /* 0x002fce0000010000 */
[----:B------:R-:W1:Y:S01]  /*7740*/  MUFU.EX2 R90, R90 ;  /* 0x0000005a005a7308 */ /* 0x000e620000000800 */
[----:B---3--:R-:W-:-:S07]  /*7750*/  FADD.FTZ R107, R15, R148 ;  /* 0x000000940f6b7221 */ /* 0x008fce0000010000 */
        /* <DEDUP_REMOVED lines=14> */
[----:B--2---:R-:W-:-:S01]  /*7840*/  FADD.FTZ R109, R139, R148 ;  /* 0x000000948b6d7221 */ /* 0x004fc20000010000 */
[----:B------:R-:W-:-:S06]  /*7850*/  FFMA.FTZ R148, R111, R88, -R102 ;  /* 0x000000586f947223 */ /* 0x000fcc0000010866 */
        /* <DEDUP_REMOVED lines=50> */
[-CC-:B------:R-:W-:Y:S01]  /*7b80*/  FFMA.FTZ R152, R207, R88.reuse, -R102.reuse ;  /* 0x00000058cf987223 */ /* 0x180fe20000010866 */
[----:B------:R-:W-:-:S05]  /*7b90*/  FFMA.FTZ R102, R103, R88, -R102 ;  /* 0x0000005867667223 */ /* 0x000fca0000010866 */
        /* <DEDUP_REMOVED lines=28> */
[----:B------:R-:W-:-:S06]  /*7d60*/  IMAD.U32 R115, RZ, RZ, UR49 ;  /* 0x00000031ff737e24 */ /* 0x000fcc000f8e00ff */
[----:B------:R-:W1:Y:S01]  /*7d70*/  MUFU.EX2 R150, R150 ;  /* 0x0000009600967308 */ /* 0x000e620000000800 */
[----:B---3--:R-:W-:-:S01]  /*7d80*/  FADD.FTZ R5, R109, R4 ;  /* 0x000000046d057221 */ /* 0x008fc20000010000 */
[----:B------:R-:W-:-:S06]  /*7d90*/  IADD3 R4, -R18, 0xb, RZ ;  /* 0x0000000b12047810 */ /* 0x000fcc0007ffe1ff */
[----:B------:R-:W3:Y:S08]  /*7da0*/  MUFU.EX2 R116, R116 ;  /* 0x0000007400747308 */ /* 0x000ef00000000800 */
[----:B------:R-:W4:Y:S08]  /*7db0*/  MUFU.EX2 R111, R111 ;  /* 0x0000006f006f7308 */ /* 0x000f300000000800 */
[----:B------:R-:W5:Y:S08]  /*7dc0*/  MUFU.EX2 R165, R165 ;  /* 0x000000a500a57308 */ /* 0x000f700000000800 */
[----:B------:R-:W5:Y:S08]  /*7dd0*/  MUFU.EX2 R154, R154 ;  /* 0x0000009a009a7308 */ /* 0x000f700000000800 */
[----:B------:R-:W5:Y:S08]  /*7de0*/  MUFU.EX2 R118, R118 ;  /* 0x0000007600767308 */ /* 0x000f700000000800 */
[----:B------:R-:W5:Y:S08]  /*7df0*/  MUFU.EX2 R113, R113 ;  /* 0x0000007100717308 */ /* 0x000f700000000800 */
[----:B------:R-:W5:Y:S08]  /*7e00*/  MUFU.EX2 R167, R167 ;  /* 0x000000a700a77308 */ /* 0x000f700000000800 */
[----:B------:R2:W-:Y:S08]  /*7e10*/  MUFU.EX2 R160, R93 ;  /* 0x0000005d00a07308 */ /* 0x0005f00000000800 */
[----:B------:R-:W5:Y:S01]  /*7e20*/  MUFU.EX2 R152, R152 ;  /* 0x0000009800987308 */ /* 0x000f620000000800 */
[----:B--2---:R-:W-:-:S01]  /*7e30*/  FADD.FTZ R93, R163, R156 ;  /* 0x0000009ca35d7221 */ /* 0x004fc20000010000 */
[----:B-1----:R-:W-:-:S03]  /*7e40*/  FADD.FTZ R156, R150, R5 ;  /* 0x00000005969c7221 */ /* 0x002fc60000010000 */
[----:B---3--:R-:W-:Y:S01]  /*7e50*/  FADD.FTZ R158, R116, R93 ;  /* 0x0000005d749e7221 */ /* 0x008fe20000010000 */
[----:B----4-:R-:W-:-:S02]  /*7e60*/  FADD.FTZ R5, R111, R156 ;  /* 0x0000009c6f057221 */ /* 0x010fc40000010000 */
[----:B------:R-:W1:Y:S01]  /*7e70*/  MUFU.EX2 R120, R120 ;  /* 0x0000007800787308 */ /* 0x000e620000000800 */
[----:B-----5:R-:W-:-:S01]  /*7e80*/  FADD.FTZ R93, R165, R158 ;  /* 0x0000009ea55d7221 */ /* 0x020fc20000010000 */
[----:B------:R-:W-:-:S03]  /*7e90*/  FADD.FTZ R156, R154, R5 ;  /* 0x000000059a9c7221 */ /* 0x000fc60000010000 */
[----:B------:R-:W-:Y:S01]  /*7ea0*/  FADD.FTZ R158, R118, R93 ;  /* 0x0000005d769e7221 */ /* 0x000fe20000010000 */
[----:B------:R-:W-:-:S02]  /*7eb0*/  FADD.FTZ R5, R113, R156 ;  /* 0x0000009c71057221 */ /* 0x000fc40000010000 */
[----:B------:R-:W2:Y:S01]  /*7ec0*/  MUFU.EX2 R169, R169 ;  /* 0x000000a900a97308 */ /* 0x000ea20000000800 */
[----:B------:R-:W-:-:S01]  /*7ed0*/  FADD.FTZ R93, R167, R158 ;  /* 0x0000009ea75d7221 */ /* 0x000fc20000010000 */
[----:B------:R-:W-:-:S04]  /*7ee0*/  FADD.FTZ R5, R152, R5 ;  /* 0x0000000598057221 */ /* 0x000fc80000010000 */
[----:B------:R-:W-:Y:S02]  /*7ef0*/  FADD.FTZ R5, R160, R5 ;  /* 0x00000005a0057221 */ /* 0x000fe40000010000 */
[----:B------:R-:W3:Y:S01]  /*7f00*/  MUFU.EX2 R95, R95 ;  /* 0x0000005f005f7308 */ /* 0x000ee20000000800 */
[----:B-1----:R-:W-:-:S07]  /*7f10*/  FADD.FTZ R156, R120, R93 ;  /* 0x0000005d789c7221 */ /* 0x002fce0000010000 */
[----:B------:R-:W-:Y:S01]  /*7f20*/  MUFU.EX2 R122, R122 ;  /* 0x0000007a007a7308 */ /* 0x000fe20000000800 */
[----:B--2---:R-:W-:-:S07]  /*7f30*/  FADD.FTZ R93, R169, R156 ;  /* 0x0000009ca95d7221 */ /* 0x004fce0000010000 */
[----:B------:R1:W2:Y:S01]  /*7f40*/  MUFU.EX2 R162, R97 ;  /* 0x0000006100a27308 */ /* 0x0002a20000000800 */
[----:B---3--:R-:W-:-:S07]  /*7f50*/  FADD.FTZ R5, R95, R5 ;  /* 0x000000055f057221 */ /* 0x008fce0000010000 */
[----:B------:R-:W-:Y:S01]  /*7f60*/  MUFU.EX2 R175, R175 ;  /* 0x000000af00af7308 */ /* 0x000fe20000000800 */
[----:B-1----:R-:W-:Y:S01]  /*7f70*/  @!P1 LEA R97, R115, UR38, 0x3 ;  /* 0x0000002673619c11 */ /* 0x002fe2000f8e18ff */
[----:B------:R1:W-:Y:S06]  /*7f80*/  BAR.ARV R4, 0x100 ;  /* 0x000400040000751d */ /* 0x0003ec0000002000 */
[----:B------:R-:W3:Y:S01]  /*7f90*/  MUFU.EX2 R164, R99 ;  /* 0x0000006300a47308 */ /* 0x000ee20000000800 */
[----:B--2---:R-:W-:-:S01]  /*7fa0*/  FADD.FTZ R5, R162, R5 ;  /* 0x00000005a2057221 */ /* 0x004fc20000010000 */
[----:B-1----:R-:W-:-:S05]  /*7fb0*/  @!P1 VIADD R4, R97, 0x29840 ;  /* 0x0002984061049836 */ /* 0x002fca0000000000 */
[----:B------:R-:W-:Y:S01]  /*7fc0*/  @!P1 PRMT R4, RZ, 0x654, R4 ;  /* 0x00000654ff049816 */ /* 0x000fe20000000004 */
[----:B------:R-:W1:Y:S03]  /*7fd0*/  MUFU.EX2 R124, R124 ;  /* 0x0000007c007c7308 */ /* 0x000e660000000800 */
[----:B------:R2:W-:Y:S05]  /*7fe0*/  @!P1 SYNCS.ARRIVE.TRANS64.RED.A1T0 RZ, [R4+URZ], RZ ;  /* 0x000000ff04ff99a7 */ /* 0x0005ea000810043f */
[----:B------:R-:W4:Y:S01]  /*7ff0*/  MUFU.EX2 R166, R101 ;  /* 0x0000006500a67308 */ /* 0x000f220000000800 */
[----:B---3--:R-:W-:-:S01]  /*8000*/  FADD.FTZ R5, R164, R5 ;  /* 0x00000005a4057221 */ /* 0x008fc20000010000 */
[----:B--2---:R-:W-:-:S04]  /*8010*/  FADD.FTZ R4, R122, R93 ;  /* 0x0000005d7a047221 */ /* 0x004fc80000010000 */
[----:B------:R-:W-:Y:S02]  /*8020*/  FADD.FTZ R93, R175, R4 ;  /* 0x00000004af5d7221 */ /* 0x000fe40000010000 */
[----:B------:R-:W2:Y:S02]  /*8030*/  MUFU.EX2 R177, R177 ;  /* 0x000000b100b17308 */ /* 0x000ea40000000800 */
[----:B-1----:R-:W-:-:S06]  /*8040*/  FADD.FTZ R4, R124, R93 ;  /* 0x0000005d7c047221 */ /* 0x002fcc0000010000 */
[----:B------:R-:W1:Y:S01]  /*8050*/  MUFU.EX2 R102, R102 ;  /* 0x0000006600667308 */ /* 0x000e620000000800 */
[----:B----4-:R-:W-:-:S01]  /*8060*/  FADD.FTZ R93, R166, R5 ;  /* 0x00000005a65d7221 */ /* 0x010fc20000010000 */
[----:B--2---:R-:W-:-:S03]  /*8070*/  FADD.FTZ R5, R177, R4 ;  /* 0x00000004b1057221 */ /* 0x004fc60000010000 */
[----:B-1----:R-:W-:Y:S01]  /*8080*/  FADD.FTZ R4, R102, R93 ;  /* 0x0000005d66047221 */ /* 0x002fe20000010000 */
[----:B------:R-:W-:Y:S06]  /*8090*/  @!P0 BRA `(.L_x_24) ;  /* 0x0000000000048947 */ /* 0x000fec0003800000 */
[----:B------:R-:W-:Y:S01]  /*80a0*/  BPT.TRAP 0x1 ;  /* 0x000000040000795c */ /* 0x000fe20000300000 */
.L_x_24:
[----:B------:R-:W-:Y:S01]  /*80b0*/  ULEA UR6, UR55, UR38, 0x3 ;  /* 0x0000002637067291 */ /* 0x000fe2000f8e183f */
[----:B------:R-:W-:Y:S01]  /*80c0*/  ISETP.LT.AND P1, PT, RZ, UR54, PT ;  /* 0x00000036ff007c0c */ /* 0x000fe2000bf21270 */
[----:B------:R-:W-:Y:S01]  /*80d0*/  UIADD3 UR7, UR54, -0x1, URZ ;  /* 0xffffffff36077890 */ /* 0x000fe2000fffe03f */
[----:B------:R-:W-:Y:S01]  /*80e0*/  F2FP.SATFINITE.E4M3.F32.PACK_AB_MERGE_C R128, R155, R128, RZ ;  /* 0x000000809b80723e */ /* 0x000fe200048070ff */
[----:B------:R-:W-:Y:S01]  /*80f0*/  UIADD3 UR6, UR6, 0x29860, URZ ;  /* 0x0002986006067890 */ /* 0x000fe2000fffe03f */
[----:B------:R-:W-:Y:S01]  /*8100*/  F2FP.SATFINITE.E4M3.F32.PACK_AB_MERGE_C R7, R12, R7, RZ ;  /* 0x000000070c07723e */ /* 0x000fe200048070ff */
[----:B------:R-:W-:Y:S01]  /*8110*/  UMOV UR56, UR36 ;  /* 0x0000002400387c82 */ /* 0x000fe20008000000 */
[----:B------:R-:W-:Y:S01]  /*8120*/  F2FP.SATFINITE.E4M3.F32.PACK_AB_MERGE_C R10, R13, R10, RZ ;  /* 0x0000000a0d0a723e */ /* 0x000fe200048070ff */
[----:B------:R-:W-:Y:S01]  /*8130*/  UPRMT UR6, UR37, 0x654, UR6 ;  /* 0x0000065425067896 */ /* 0x000fe20008000006 */
[----:B------:R-:W-:Y:S01]  /*8140*/  F2FP.SATFINITE.E4M3.F32.PACK_AB_MERGE_C R124, R177, R124, RZ ;  /* 0x0000007cb17c723e */ /* 0x000fe200048070ff */
[----:B------:R-:W-:Y:S01]  /*8150*/  UMOV UR54, UR7 ;  /* 0x0000000700367c82 */ /* 0x000fe20008000000 */
[----:B------:R-:W-:Y:S01]  /*8160*/  F2FP.SATFINITE.E4M3.F32.PACK_AB_MERGE_C R128, R21, R14, R128 ;  /* 0x0000000e1580723e */ /* 0x000fe20004807080 */
[----:B------:R-:W-:Y:S01]  /*8170*/  UMOV UR55, UR49 ;  /* 0x0000003100377c82 */ /* 0x000fe20008000000 */
[----:B------:R-:W-:Y:S01]  /*8180*/  F2FP.SATFINITE.E4M3.F32.PACK_AB_MERGE_C R15, R90, R15, RZ ;  /* 0x0000000f5a0f723e */ /* 0x000fe200048070ff */
[----:B------:R-:W-:Y:S01]  /*8190*/  FMUL.FTZ R24, R24, R6 ;  /* 0x0000000618187220 */ /* 0x000fe20000410000 */
[----:B------:R-:W-:Y:S01]  /*81a0*/  F2FP.SATFINITE.E4M3.F32.PACK_AB_MERGE_C R94, R141, R94, RZ ;  /* 0x0000005e8d5e723e */ /* 0x000fe200048070ff */
[----:B------:R-:W-:Y:S01]  /*81b0*/  FMUL.FTZ R25, R25, R6 ;  /* 0x0000000619197220 */ /* 0x000fe20000410000 */
[----:B------:R-:W-:Y:S01]  /*81c0*/  F2FP.SATFINITE.E4M3.F32.PACK_AB_MERGE_C R132, R143, R132, RZ ;  /* 0x000000848f84723e */ /* 0x000fe200048070ff */
[----:B------:R-:W-:Y:S01]  /*81d0*/  SYNCS.ARRIVE.TRANS64.RED.A1T0 RZ, [UR6], RZ ;  /* 0x000000ffffff79a7 */ /* 0x000fe20008100406 */
[----:B------:R-:W-:Y:S01]  /*81e0*/  F2FP.SATFINITE.E4M3.F32.PACK_AB_MERGE_C R98, R157, R98, RZ ;  /* 0x000000629d62723e */ /* 0x000fe200048070ff */
[----:B------:R-:W-:Y:S01]  /*81f0*/  FMUL.FTZ R28, R28, R6 ;  /* 0x000000061c1c7220 */ /* 0x000fe20000410000 */
[----:B------:R-:W-:Y:S01]  /*8200*/  F2FP.SATFINITE.E4M3.F32.PACK_AB_MERGE_C R136, R147, R136, RZ ;  /* 0x000000889388723e */ /* 0x000fe200048070ff */
[----:B------:R-:W-:Y:S01]  /*8210*/  FMUL.FTZ R29, R29, R6 ;  /* 0x000000061d1d7220 */ /* 0x000fe20000410000 */
[----:B------:R-:W-:Y:S01]  /*8220*/  F2FP.SATFINITE.E4M3.F32.PACK_AB_MERGE_C R104, R125, R104, RZ ;  /* 0x000000687d68723e */ /* 0x000fe200048070ff */
[-C--:B------:R-:W-:Y:S01]  /*8230*/  FMUL.FTZ R32, R32, R6.reuse ;  /* 0x0000000620207220 */ /* 0x080fe20000410000 */
        /* <DEDUP_REMOVED lines=15> */
[----:B------:R-:W-:Y:S01]  /*8330*/  FMUL.FTZ R48, R48, R6 ;  /* 0x0000000630307220 */ /* 0x000fe20000410000 */
[----:B------:R-:W-:Y:S01]  /*8340*/  F2FP.SATFINITE.E4M3.F32.PACK_AB_MERGE_C R12, R95, R160, RZ ;  /* 0x000000a05f0c723e */ /* 0x000fe200048070ff */
[----:B------:R-:W-:Y:S01]  /*8350*/  FMUL.FTZ R49, R49, R6 ;  /* 0x0000000631317220 */ /* 0x000fe20000410000 */
[----:B------:R-:W-:Y:S01]  /*8360*/  F2FP.SATFINITE.E4M3.F32.PACK_AB_MERGE_C R13, R102, R166, RZ ;  /* 0x000000a6660d723e */ /* 0x000fe200048070ff */
[-C--:B------:R-:W-:Y:S01]  /*8370*/  FMUL.FTZ R52, R52, R6.reuse ;  /* 0x0000000634347220 */ /* 0x080fe20000410000 */
[----:B------:R-:W-:Y:S01]  /*8380*/  F2FP.SATFINITE.E4M3.F32.PACK_AB_MERGE_C R172, R8, R173, R7 ;  /* 0x000000ad08ac723e */ /* 0x000fe20004807007 */
[----:B------:R-:W-:Y:S01]  /*8390*/  FMUL.FTZ R53, R53, R6 ;  /* 0x0000000635357220 */ /* 0x000fe20000410000 */
[----:B------:R-:W-:Y:S01]  /*83a0*/  F2FP.SATFINITE.E4M3.F32.PACK_AB_MERGE_C R190, R175, R122, R124 ;  /* 0x0000007aafbe723e */ /* 0x000fe2000480707c */
[-C--:B------:R-:W-:Y:S01]  /*83b0*/  FMUL.FTZ R56, R56, R6.reuse ;  /* 0x0000000638387220 */ /* 0x080fe20000410000 */
        /* <DEDUP_REMOVED lines=14> */
[----:B------:R-:W-:Y:S01]  /*84a0*/  FMUL.FTZ R85, R85, R6 ;  /* 0x0000000655557220 */ /* 0x000fe20000410000 */
        /* <DEDUP_REMOVED lines=32> */
[----:B------:R-:W-:Y:S01]  /*86b0*/  F2FP.SATFINITE.E4M3.F32.PACK_AB_MERGE_C R173, R9, R126, R10 ;  /* 0x0000007e09ad723e */ /* 0x000fe2000480700a */
[----:B------:R-:W-:Y:S01]  /*86c0*/  IMAD.MOV.U32 R6, RZ, RZ, R89 ;  /* 0x000000ffff067224 */ /* 0x000fe200078e0059 */
[----:B------:R-:W-:Y:S01]  /*86d0*/  F2FP.SATFINITE.E4M3.F32.PACK_AB_MERGE_C R174, R20, R11, R15 ;  /* 0x0000000b14ae723e */ /* 0x000fe2000480700f */
[----:B------:R-:W-:Y:S01]  /*86e0*/  IMAD.MOV.U32 R3, RZ, RZ, R91 ;  /* 0x000000ffff037224 */ /* 0x000fe200078e005b */
[----:B------:R-:W-:Y:S01]  /*86f0*/  F2FP.SATFINITE.E4M3.F32.PACK_AB_MERGE_C R176, R137, R92, R94 ;  /* 0x0000005c89b0723e */ /* 0x000fe2000480705e */
[----:B------:R-:W-:Y:S01]  /*8700*/  IMAD.MOV.U32 R175, RZ, RZ, R128 ;  /* 0x000000ffffaf7224 */ /* 0x000fe200078e0080 */
[----:B------:R-:W-:-:S02]  /*8710*/  F2FP.SATFINITE.E4M3.F32.PACK_AB_MERGE_C R177, R139, R130, R132 ;  /* 0x000000828bb1723e */ /* 0x000fc40004807084 */
[----:B------:R-:W-:Y:S02]  /*8720*/  F2FP.SATFINITE.E4M3.F32.PACK_AB_MERGE_C R178, R153, R96, R98 ;  /* 0x0000006099b2723e */ /* 0x000fe40004807062 */
[----:B------:R-:W-:Y:S02]  /*8730*/  F2FP.SATFINITE.E4M3.F32.PACK_AB_MERGE_C R179, R145, R134, R136 ;  /* 0x0000008691b3723e */ /* 0x000fe40004807088 */
[----:B------:R-:W-:Y:S02]  /*8740*/  F2FP.SATFINITE.E4M3.F32.PACK_AB_MERGE_C R180, R159, R100, R104 ;  /* 0x000000649fb4723e */ /* 0x000fe40004807068 */
[----:B------:R-:W-:Y:S02]  /*8750*/  F2FP.SATFINITE.E4M3.F32.PACK_AB_MERGE_C R181, R138, R121, R123 ;  /* 0x000000798ab5723e */ /* 0x000fe4000480707b */
[----:B------:R-:W-:Y:S02]  /*8760*/  F2FP.SATFINITE.E4M3.F32.PACK_AB_MERGE_C R182, R129, R106, R108 ;  /* 0x0000006a81b6723e */ /* 0x000fe4000480706c */
[----:B------:R-:W-:-:S02]  /*8770*/  F2FP.SATFINITE.E4M3.F32.PACK_AB_MERGE_C R183, R142, R127, R131 ;  /* 0x0000007f8eb7723e */ /* 0x000fc40004807083 */
[----:B------:R-:W-:Y:S02]  /*8780*/  F2FP.SATFINITE.E4M3.F32.PACK_AB_MERGE_C R184, R105, R110, R112 ;  /* 0x0000006e69b8723e */ /* 0x000fe40004807070 */
[----:B------:R-:W-:Y:S02]  /*8790*/  F2FP.SATFINITE.E4M3.F32.PACK_AB_MERGE_C R185, R146, R135, R107 ;  /* 0x0000008792b9723e */ /* 0x000fe4000480706b */
[----:B------:R-:W-:Y:S02]  /*87a0*/  F2FP.SATFINITE.E4M3.F32.PACK_AB_MERGE_C R186, R163, R114, R116 ;  /* 0x00000072a3ba723e */ /* 0x000fe40004807074 */
[----:B------:R-:W-:Y:S02]  /*87b0*/  F2FP.SATFINITE.E4M3.F32.PACK_AB_MERGE_C R187, R150, R109, R111 ;  /* 0x0000006d96bb723e */ /* 0x000fe4000480706f */
[----:B------:R-:W-:Y:S02]  /*87c0*/  F2FP.SATFINITE.E4M3.F32.PACK_AB_MERGE_C R188, R167, R118, R120 ;  /* 0x00000076a7bc723e */ /* 0x000fe40004807078 */
[----:B------:R-:W-:-:S02]  /*87d0*/  F2FP.SATFINITE.E4M3.F32.PACK_AB_MERGE_C R189, R152, R113, R12 ;  /* 0x0000007198bd723e */ /* 0x000fc4000480700c */
[----:B------:R-:W-:Y:S01]  /*87e0*/  F2FP.SATFINITE.E4M3.F32.PACK_AB_MERGE_C R191, R164, R162, R13 ;  /* 0x000000a2a4bf723e */ /* 0x000fe2000480700d */
[----:B------:R-:W-:Y:S06]  /*87f0*/  @P1 BRA `(.L_x_25) ;  /* 0xffffffc800601947 */ /* 0x000fec000383ffff */
.L_x_15:
[----:B------:R-:W-:Y:S06]  /*8800*/  BAR.ARV 0x8, 0x120 ;  /* 0x0204800000007b1d */ /* 0x000fec0000002000 */
[----:B------:R-:W-:Y:S05]  /*8810*/  @!P0 BRA `(.L_x_26) ;  /* 0x0000000000048947 */ /* 0x000fea0003800000 */
[----:B------:R-:W-:Y:S01]  /*8820*/  BPT.TRAP 0x1 ;  /* 0x000000040000795c */ /* 0x000fe20000300000 */
.L_x_26:
[----:B------:R-:W-:Y:S01]  /*8830*/  ULEA UR4, UR49, UR38, 0x3 ;  /* 0x0000002631047291 */ /* 0x000fe2000f8e183f */
[----:B------:R-:W-:-:S05]  /*8840*/  IMAD.U32 R0, RZ, RZ, UR36 ;  /* 0x00000024ff007e24 */ /* 0x000fca000f8e00ff */
[----:B------:R-:W-:-:S04]  /*8850*/  SHF.L.U32 R0, R0, 0x1f, RZ ;  /* 0x0000001f00007819 */ /* 0x000fc800000006ff */
[----:B------:R1:W2:Y:S01]  /*8860*/  SYNCS.PHASECHK.TRANS64.TRYWAIT P1, [UR4+0x29850], R0 ;  /* 0x02985000ff0075a7 */ /* 0x0002a20008020144 */
[----:B------:R-:W-:Y:S05]  /*8870*/  @!P0 BRA `(.L_x_27) ;  /* 0x0000000000048947 */ /* 0x000fea0003800000 */
[----:B------:R-:W-:Y:S01]  /*8880*/  BPT.TRAP 0x1 ;  /* 0x000000040000795c */ /* 0x000fe20000300000 */
.L_x_27:
[----:B--2---:R-:W-:Y:S05]  /*8890*/  @P1 BRA `(.L_x_28) ;  /* 0x0000000000081947 */ /* 0x004fea0003800000 */
[----:B------:R-:W2:Y:S02]  /*88a0*/  SYNCS.PHASECHK.TRANS64.TRYWAIT P1, [UR4+0x29850], R0 ;  /* 0x02985000ff0075a7 */ /* 0x000ea40008020144 */
[----:B--2---:R-:W-:Y:S05]  /*88b0*/  @!P1 BRA `(.L_x_29) ;  /* 0x0000004800fc9947 */ /* 0x004fea0003800000 */
.L_x_28:
[----:B------:R-:W-:Y:S01]  /*88c0*/  UIADD3 UR5, UR38, 0x400, URZ ;  /* 0x0000040026057890 */ /* 0x000fe2000fffe03f */
[----:B------:R-:W-:Y:S01]  /*88d0*/  WARPGROUP.ARRIVE ;  /* 0x00000000000079c5 */ /* 0x000fe20000000000 */
[----:B------:R-:W-:Y:S01]  /*88e0*/  UMOV UR7, 0xc0000010 ;  /* 0xc000001000077882 */ /* 0x000fe20000000000 */
[----:B------:R-:W-:Y:S01]  /*88f0*/  IMAD.MOV.U32 R8, RZ, RZ, 0x3f800000 ;  /* 0x3f800000ff087424 */ /* 0x000fe200078e00ff */
[----:B------:R-:W-:-:S04]  /*8900*/  USHF.R.U32.HI UR5, URZ, 0x4, UR5 ;  /* 0x000000043f057899 */ /* 0x000fc80008011605 */
[----:B------:R-:W-:-:S04]  /*8910*/  ULOP3.LUT UR5, UR5, 0x3fff, URZ, 0xc0, !UPT ;  /* 0x00003fff05057892 */ /* 0x000fc8000f8ec03f */
[----:B------:R-:W-:-:S04]  /*8920*/  ULOP3.LUT UR5, UR5, 0x10000, URZ, 0xfc, !UPT ;  /* 0x0001000005057892 */ /* 0x000fc8000f8efc3f */
[----:B------:R-:W-:-:S07]  /*8930*/  UIMAD UR5, UR49, 0x500, UR5 ;  /* 0x00000500310578a4 */ /* 0x000fce000f8e0205 */
[----:B------:R-:W-:Y:S02]  /*8940*/  UMOV UR6, UR5 ;  /* 0x0000000500067c82 */ /* 0x000fe40008000000 */
[----:B------:R-:W-:Y:S01]  /*8950*/  QGMMA.64x128x32.F32.E4M3.E4M3 R24, R172, gdesc[UR4], R24, gsb0 ;  /* 0x01e00004ac187df3 */ /* 0x000fe20008000818 */
[----:B------:R-:W-:Y:S01]  /*8960*/  UIADD3 UR6, UR5, 0x100, URZ ;  /* 0x0000010005067890 */ /* 0x000fe2000fffe03f */
[----:B------:R-:W-:Y:S01]  /*8970*/  UMOV UR7, 0xc0000010 ;  /* 0xc000001000077882 */ /* 0x000fe20000000000 */
[----:B------:R-:W-:Y:S02]  /*8980*/  WARPGROUP.DEPBAR.LE gsb0, 0x0 ;  /* 0x00008000000079c5 */ /* 0x000fe40000010000 */
[----:B------:R-:W-:-:S07]  /*8990*/  WARPGROUP.ARRIVE ;  /* 0x00000000000079c5 */ /* 0x000fce0000000000 */
[----:B------:R-:W-:Y:S01]  /*89a0*/  QGMMA.64x128x32.F32.E4M3.E4M3 R24, R176, gdesc[UR4], R24, gsb0 ;  /* 0x01e00004b0187df3 */ /* 0x000fe20008000818 */
[----:B------:R-:W-:Y:S02]  /*89b0*/  ULDC.64 UR6, c[0x0][0x9a0] ;  /* 0x0002680000067ab9 */ /* 0x000fe40000000a00 */
[----:B------:R-:W-:-:S04]  /*89c0*/  UISETP.NE.U32.AND UP0, UPT, UR6, URZ, UPT ;  /* 0x0000003f0600728c */ /* 0x000fc8000bf05070 */
[----:B------:R-:W-:-:S06]  /*89d0*/  UISETP.NE.AND.EX UP0, UPT, UR7, URZ, UPT, UP0 ;  /* 0x0000003f0700728c */ /* 0x000fcc000bf05300 */
[----:B------:R-:W-:-:S05]  /*89e0*/  PLOP3.LUT P1, PT, PT, PT, UP0, 0x80, 0x0 ;  /* 0x000000000000781c */ /* 0x000fca0003f2f008 */
[----:B------:R-:W-:Y:S01]  /*89f0*/  @UP0 USHF.R.S32.HI UR10, URZ, 0x1f, UR44 ;  /* 0x0000001f3f0a0899 */ /* 0x000fe2000801142c */
[----:B------:R-:W-:Y:S01]  /*8a00*/  @UP0 ULDC.64 UR12, c[0x0][0x9c8] ;  /* 0x00027200000c0ab9 */ /* 0x000fe20000000a00 */
[----:B------:R-:W-:Y:S02]  /*8a10*/  @UP0 USHF.R.S32.HI UR11, URZ, 0x1f, UR41 ;  /* 0x0000001f3f0b0899 */ /* 0x000fe40008011429 */
[----:B------:R-:W-:Y:S02]  /*8a20*/  @UP0 UIMAD UR10, UR10, UR12, URZ ;  /* 0x0000000c0a0a02a4 */ /* 0x000fe4000f8e023f */
[----:B------:R-:W-:Y:S02]  /*8a30*/  @UP0 UIMAD.WIDE.U32 UR8, UR44, UR12, URZ ;  /* 0x0000000c2c0802a5 */ /* 0x000fe4000f8e003f */
[----:B------:R-:W-:-:S03]  /*8a40*/  @UP0 UIMAD UR10, UR44, UR13, UR10 ;  /* 0x0000000d2c0a02a4 */ /* 0x000fc6000f8e020a */
[----:B------:R-:W-:Y:S01]  /*8a50*/  @UP0 ULDC.64 UR12, c[0x0][0x9d0] ;  /* 0x00027400000c0ab9 */ /* 0x000fe20000000a00 */
[----:B------:R-:W-:Y:S02]  /*8a60*/  @UP0 UIADD3 UR9, UR9, UR10, URZ ;  /* 0x0000000a09090290 */ /* 0x000fe4000fffe03f */
[----:B------:R-:W-:Y:S02]  /*8a70*/  @UP0 UIMAD UR10, UR11, UR12, URZ ;  /* 0x0000000c0b0a02a4 */ /* 0x000fe4000f8e023f */
[----:B------:R-:W-:Y:S02]  /*8a80*/  @UP0 UIMAD.WIDE.U32 UR8, UR41, UR12, UR8 ;  /* 0x0000000c290802a5 */ /* 0x000fe4000f8e0008 */
[----:B------:R-:W-:Y:S02]  /*8a90*/  @UP0 UIMAD UR10, UR41, UR13, UR10 ;  /* 0x0000000d290a02a4 */ /* 0x000fe4000f8e020a */
[----:B------:R-:W-:Y:S02]  /*8aa0*/  @UP0 ULEA UR6, UP1, UR8, UR6, 0x2 ;  /* 0x0000000608060291 */ /* 0x000fe4000f82103f */
[----:B------:R-:W-:-:S04]  /*8ab0*/  @UP0 UIADD3 UR9, UR9, UR10, URZ ;  /* 0x0000000a09090290 */ /* 0x000fc8000fffe03f */
[----:B------:R-:W-:Y:S01]  /*8ac0*/  MOV R6, UR6 ;  /* 0x0000000600067c02 */ /* 0x000fe20008000f00 */
[----:B------:R-:W-:Y:S02]  /*8ad0*/  @UP0 ULEA.HI.X UR7, UR8, UR7, UR9, 0x2, UP1 ;  /* 0x0000000708070291 */ /* 0x000fe400088f1409 */
[----:B------:R-:W-:-:S04]  /*8ae0*/  UIADD3 UR6, UR5, 0x200, URZ ;  /* 0x0000020005067890 */ /* 0x000fc8000fffe03f */
[----:B------:R-:W-:Y:S01]  /*8af0*/  IMAD.U32 R7, RZ, RZ, UR7 ;  /* 0x00000007ff077e24 */ /* 0x000fe2000f8e00ff */
[----:B------:R-:W-:-:S04]  /*8b00*/  UMOV UR7, 0xc0000010 ;  /* 0xc000001000077882 */ /* 0x000fc80000000000 */
[----:B------:R3:W4:Y:S01]  /*8b10*/  @P1 LDG.E R8, desc[UR50][R6.64] ;  /* 0x0000003206081981 */ /* 0x000722000c1e1900 */
[----:B------:R-:W-:Y:S02]  /*8b20*/  WARPGROUP.DEPBAR.LE gsb0, 0x0 ;  /* 0x00008000000079c5 */ /* 0x000fe40000010000 */
[----:B------:R-:W-:-:S06]  /*8b30*/  WARPGROUP.ARRIVE ;  /* 0x00000000000079c5 */ /* 0x000fcc0000000000 */
[----:B------:R-:W-:Y:S01]  /*8b40*/  QGMMA.64x128x32.F32.E4M3.E4M3 R24, R180, gdesc[UR4], R24, gsb0 ;  /* 0x01e00004b4187df3 */ /* 0x000fe20008000818 */
[----:B------:R-:W-:Y:S01]  /*8b50*/  UIADD3 UR6, UR5, 0x300, URZ ;  /* 0x0000030005067890 */ /* 0x000fe2000fffe03f */
[----:B------:R-:W-:Y:S01]  /*8b60*/  UMOV UR7, 0xc0000010 ;  /* 0xc000001000077882 */ /* 0x000fe20000000000 */
[----:B-12---:R-:W1:Y:S04]  /*8b70*/  SHFL.BFLY PT, R0, R5, 0x2, 0x1f ;  /* 0x0c401f0005007f89 */ /* 0x006e6800000e0000 */
[----:B------:R-:W2:Y:S01]  /*8b80*/  SHFL.BFLY PT, R9, R4, 0x2, 0x1f ;  /* 0x0c401f0004097f89 */ /* 0x000ea200000e0000 */
[----:B------:R-:W-:Y:S02]  /*8b90*/  WARPGROUP.DEPBAR.LE gsb0, 0x0 ;  /* 0x00008000000079c5 */ /* 0x000fe40000010000 */
[----:B------:R-:W-:-:S06]  /*8ba0*/  WARPGROUP.ARRIVE ;  /* 0x00000000000079c5 */ /* 0x000fcc0000000000 */
[----:B------:R-:W-:Y:S01]  /*8bb0*/  QGMMA.64x128x32.F32.E4M3.E4M3 R24, R184, gdesc[UR4], R24, gsb0 ;  /* 0x01e00004b8187df3 */ /* 0x000fe20008000818 */
[----:B------:R-:W-:Y:S01]  /*8bc0*/  UIADD3 UR6, UR5, 0x400, URZ ;  /* 0x0000040005067890 */ /* 0x000fe2000fffe03f */
[----:B------:R-:W-:Y:S01]  /*8bd0*/  UMOV UR7, 0xc0000010 ;  /* 0xc000001000077882 */ /* 0x000fe20000000000 */
[----:B-1----:R-:W-:-:S01]  /*8be0*/  FADD.FTZ R0, R0, R5 ;  /* 0x0000000500007221 */ /* 0x002fc20000010000 */
[----:B--2---:R-:W-:-:S04]  /*8bf0*/  FADD.FTZ R9, R9, R4 ;  /* 0x0000000409097221 */ /* 0x004fc80000010000 */
[----:B------:R-:W1:Y:S04]  /*8c00*/  SHFL.BFLY PT, R3, R0, 0x1, 0x1f ;  /* 0x0c201f0000037f89 */ /* 0x000e6800000e0000 */
[----:B---3--:R-:W2:Y:S01]  /*8c10*/  SHFL.BFLY PT, R6, R9, 0x1, 0x1f ;  /* 0x0c201f0009067f89 */ /* 0x008ea200000e0000 */
[----:B------:R-:W-:Y:S02]  /*8c20*/  IMAD.MOV.U32 R5, RZ, RZ, RZ ;  /* 0x000000ffff057224 */ /* 0x000fe400078e00ff */
[----:B-1----:R-:W-:Y:S01]  /*8c30*/  FADD.FTZ R7, R0, R3 ;  /* 0x0000000300077221 */ /* 0x002fe20000010000 */
[----:B--2---:R-:W-:-:S04]  /*8c40*/  FADD.FTZ R11, R9, R6 ;  /* 0x00000006090b7221 */ /* 0x004fc80000010000 */
[C---:B------:R-:W-:Y:S01]  /*8c50*/  FSETP.NE.FTZ.AND P1, PT, R7.reuse, RZ, PT ;  /* 0x000000ff0700720b */ /* 0x040fe20003f35000 */
[----:B------:R-:W-:Y:S01]  /*8c60*/  FMUL.FTZ R12, R7, 0.00390625 ;  /* 0x3b800000070c7820 */ /* 0x000fe20000410000 */
[----:B------:R-:W-:-:S04]  /*8c70*/  FMUL.FTZ R13, R11, 0.00390625 ;  /* 0x3b8000000b0d7820 */ /* 0x000fc80000410000 */
[----:B------:R-:W-:Y:S02]  /*8c80*/  FSETP.NE.FTZ.AND P2, PT, R12, RZ, PT ;  /* 0x000000ff0c00720b */ /* 0x000fe40003f55000 */
[----:B------:R-:W-:-:S05]  /*8c90*/  FSETP.NE.FTZ.AND P3, PT, R13, RZ, PT ;  /* 0x000000ff0d00720b */ /* 0x000fca0003f75000 */
[----:B------:R-:W-:Y:S01]  /*8ca0*/  @P1 MUFU.RCP R5, R7 ;  /* 0x0000000700051308 */ /* 0x000fe20000001000 */
[----:B------:R-:W-:Y:S01]  /*8cb0*/  FSETP.NE.FTZ.AND P1, PT, R11, RZ, PT ;  /* 0x000000ff0b00720b */ /* 0x000fe20003f35000 */
[----:B------:R-:W-:Y:S01]  /*8cc0*/  IMAD.MOV.U32 R9, RZ, RZ, RZ ;  /* 0x000000ffff097224 */ /* 0x000fe200078e00ff */
[----:B------:R-:W-:Y:S02]  /*8cd0*/  WARPGROUP.DEPBAR.LE gsb0, 0x0 ;  /* 0x00008000000079c5 */ /* 0x000fe40000010000 */
[----:B------:R-:W-:-:S06]  /*8ce0*/  WARPGROUP.ARRIVE ;  /* 0x00000000000079c5 */ /* 0x000fcc0000000000 */
[----:B------:R-:W-:Y:S01]  /*8cf0*/  QGMMA.64x128x32.F32.E4M3.E4M3 R24, R188, gdesc[UR4], R24, gsb0 ;  /* 0x01e00004bc187df3 */ /* 0x000fe20008000818 */
[----:B------:R-:W1:Y:S08]  /*8d00*/  @P2 MUFU.LG2 R6, R12 ;  /* 0x0000000c00062308 */ /* 0x000e700000000c00 */
[----:B------:R-:W2:Y:S08]  /*8d10*/  @P3 MUFU.LG2 R10, R13 ;  /* 0x0000000d000a3308 */ /* 0x000eb00000000c00 */
[----:B------:R-:W3:Y:S01]  /*8d20*/  @P1 MUFU.RCP R9, R11 ;  /* 0x0000000b00091308 */ /* 0x000ee20000001000 */
[C---:B------:R-:W-:Y:S01]  /*8d30*/  @P2 FMUL.FTZ R4, R88.reuse, 0.69314718246459960938 ;  /* 0x3f31721858042820 */ /* 0x040fe20000410000 */
[----:B------:R-:W-:Y:S01]  /*8d40*/  @P3 FMUL.FTZ R15, R88, 0.69314718246459960938 ;  /* 0x3f317218580f3820 */ /* 0x000fe20000410000 */
[----:B-1----:R-:W-:Y:S01]  /*8d50*/  @P2 FMUL.FTZ R7, R6, 0.69314718246459960938 ;  /* 0x3f31721806072820 */ /* 0x002fe20000410000 */
[----:B------:R-:W-:-:S02]  /*8d60*/  IMAD.MOV.U32 R3, RZ, RZ, -0x800000 ;  /* 0xff800000ff037424 */ /* 0x000fc400078e00ff */
[----:B----4-:R-:W-:Y:S01]  /*8d70*/  FMUL.FTZ R12, R5, R8 ;  /* 0x00000008050c7220 */ /* 0x010fe20000410000 */
[----:B------:R-:W-:Y:S02]  /*8d80*/  IMAD.MOV.U32 R0, RZ, RZ, -0x800000 ;  /* 0xff800000ff007424 */ /* 0x000fe400078e00ff */
[----:B--2---:R-:W-:Y:S01]  /*8d90*/  @P3 FMUL.FTZ R10, R10, 0.69314718246459960938 ;  /* 0x3f3172180a0a3820 */ /* 0x004fe20000410000 */
[----:B------:R-:W-:-:S03]  /*8da0*/  @P2 FFMA.FTZ R3, R4, R91, R7 ;  /* 0x0000005b04032223 */ /* 0x000fc60000010007 */
[----:B------:R-:W-:Y:S01]  /*8db0*/  @P3 FFMA.FTZ R0, R15, R89, R10 ;  /* 0x000000590f003223 */ /* 0x000fe2000001000a */
[----:B---3--:R-:W-:Y:S01]  /*8dc0*/  FMUL.FTZ R88, R9, R8 ;  /* 0x0000000809587220 */ /* 0x008fe20000410000 */
[----:B------:R-:W-:Y:S02]  /*8dd0*/  WARPGROUP.DEPBAR.LE gsb0, 0x0 ;  /* 0x00008000000079c5 */ /* 0x000fe40000010000 */
[----:B------:R-:W-:Y:S05]  /*8de0*/  @!P0 BRA `(.L_x_30) ;  /* 0x0000000000048947 */ /* 0x000fea0003800000 */
[----:B------:R-:W-:Y:S01]  /*8df0*/  BPT.TRAP 0x1 ;  /* 0x000000040000795c */ /* 0x000fe20000300000 */
.L_x_30:
[----:B------:R-:W1:Y:S01]  /*8e00*/  S2R R89, SR_TID.X ;  /* 0x0000000000597919 */ /* 0x000e620000002100 */
[----:B------:R-:W-:Y:S01]  /*8e10*/  ULDC.64 UR6, c[0x4][0x40] ;  /* 0x0100100000067ab9 */ /* 0x000fe20000000a00 */
        /* <DEDUP_REMOVED lines=10> */
[----:B------:R-:W-:Y:S01]  /*8ec0*/  FMUL.FTZ R11, R31, R88 ;  /* 0x000000581f0b7220 */ /* 0x000fe20000410000 */
[----:B------:R-:W-:-:S02]  /*8ed0*/  UIADD3 UR42, -UR42, URZ, URZ ;  /* 0x0000003f2a2a7290 */ /* 0x000fc4000fffe13f */
[----:B------:R-:W-:Y:S01]  /*8ee0*/  USHF.R.S32.HI UR5, URZ, 0x1f, UR43 ;  /* 0x0000001f3f057899 */ /* 0x000fe2000801142b */
[----:B------:R-:W-:Y:S01]  /*8ef0*/  ULDC UR8, c[0x0][0xda8] ;  /* 0x00036a0000087ab9 */ /* 0x000fe20000000800 */
[----:B-1----:R-:W-:-:S05]  /*8f00*/  IMAD.SHL.U32 R4, R89, 0x4, RZ ;  /* 0x0000000459047824 */ /* 0x002fca00078e00ff */
[----:B------:R-:W-:-:S04]  /*8f10*/  LOP3.LUT R4, R4, 0xc, RZ, 0xc0, !PT ;  /* 0x0000000c04047812 */ /* 0x000fc800078ec0ff */
[----:B------:R-:W-:-:S05]  /*8f20*/  IADD3 R4, P0, R4, UR6, RZ ;  /* 0x0000000604047c10 */ /* 0x000fca000ff1e0ff */
[----:B------:R-:W-:Y:S02]  /*8f30*/  IMAD.X R5, RZ, RZ, UR7, P0 ;  /* 0x00000007ff057e24 */ /* 0x000fe400080e06ff */
[-C--:B------:R-:W-:Y:S01]  /*8f40*/  FMUL.FTZ R24, R33, R12.reuse ;  /* 0x0000000c21187220 */ /* 0x080fe20000410000 */
[-C--:B------:R-:W-:Y:S01]  /*8f50*/  FMUL.FTZ R29, R40, R12.reuse ;  /* 0x0000000c281d7220 */ /* 0x080fe20000410000 */
[-C--:B------:R-:W-:Y:S01]  /*8f60*/  FMUL.FTZ R32, R45, R12.reuse ;  /* 0x0000000c2d207220 */ /* 0x080fe20000410000 */
[-C--:B------:R-:W-:Y:S01]  /*8f70*/  FMUL.FTZ R37, R48, R12.reuse ;  /* 0x0000000c30257220 */ /* 0x080fe20000410000 */
[----:B------:R1:W2:Y:S01]  /*8f80*/  LDG.E.CONSTANT R4, desc[UR50][R4.64] ;  /* 0x0000003204047981 */ /* 0x0002a2000c1e9900 */
        /* <DEDUP_REMOVED lines=15> */
[----:B------:R-:W-:Y:S01]  /*9080*/  F2FP.BF16.F32.PACK_AB R6, R6, R7 ;  /* 0x000000070606723e */ /* 0x000fe200000010ff */
[-C--:B------:R-:W-:Y:S01]  /*9090*/  FMUL.FTZ R60, R76, R12.reuse ;  /* 0x0000000c4c3c7220 */ /* 0x080fe20000410000 */
[-C--:B------:R-:W-:Y:S01]  /*90a0*/  FMUL.FTZ R64, R77, R12.reuse ;  /* 0x0000000c4d407220 */ /* 0x080fe20000410000 */
[-C--:B------:R-:W-:Y:S01]  /*90b0*/  FMUL.FTZ R68, R84, R12.reuse ;  /* 0x0000000c54447220 */ /* 0x080fe20000410000 */
[-C--:B------:R-:W-:Y:S01]  /*90c0*/  FMUL.FTZ R69, R80, R12.reuse ;  /* 0x0000000c50457220 */ /* 0x080fe20000410000 */
[-C--:B------:R-:W-:Y:S01]  /*90d0*/  FMUL.FTZ R72, R85, R12.reuse ;  /* 0x0000000c55487220 */ /* 0x080fe20000410000 */
[----:B------:R-:W-:Y:S01]  /*90e0*/  FMUL.FTZ R73, R81, R12 ;  /* 0x0000000c51497220 */ /* 0x000fe20000410000 */
[----:B------:R-:W-:Y:S01]  /*90f0*/  LOP3.LUT P0, R7, R89, 0x3, RZ, 0xc0, !PT ;  /* 0x0000000359077812 */ /* 0x000fe2000780c0ff */
[-C--:B-1----:R-:W-:Y:S01]  /*9100*/  FMUL.FTZ R5, R30, R88.reuse ;  /* 0x000000581e057220 */ /* 0x082fe20000410000 */
[-C--:B------:R-:W-:Y:S01]  /*9110*/  FMUL.FTZ R12, R27, R88.reuse ;  /* 0x000000581b0c7220 */ /* 0x080fe20000410000 */
[-C--:B------:R-:W-:Y:S01]  /*9120*/  FMUL.FTZ R27, R46, R88.reuse ;  /* 0x000000582e1b7220 */ /* 0x080fe20000410000 */
[----:B------:R-:W-:Y:S01]  /*9130*/  FMUL.FTZ R30, R42, R88 ;  /* 0x000000582a1e7220 */ /* 0x000fe20000410000 */
[----:B------:R-:W-:Y:S01]  /*9140*/  F2FP.BF16.F32.PACK_AB R9, R9, R10 ;  /* 0x0000000a0909723e */ /* 0x000fe200000010ff */
[-C--:B------:R-:W-:Y:S01]  /*9150*/  FMUL.FTZ R25, R39, R88.reuse ;  /* 0x0000005827197220 */ /* 0x080fe20000410000 */
[----:B------:R-:W-:Y:S01]  /*9160*/  ISETP.EQ.OR P0, PT, R7, 0x3, !P0 ;  /* 0x000000030700780c */ /* 0x000fe20004702670 */
[----:B------:R-:W-:Y:S01]  /*9170*/  FMUL.FTZ R26, R35, R88 ;  /* 0x00000058231a7220 */ /* 0x000fe20000410000 */
[----:B------:R-:W-:Y:S01]  /*9180*/  F2FP.BF16.F32.PACK_AB R24, R21, R24 ;  /* 0x000000181518723e */ /* 0x000fe200000010ff */
[-C--:B------:R-:W-:Y:S01]  /*9190*/  FMUL.FTZ R31, R47, R88.reuse ;  /* 0x000000582f1f7220 */ /* 0x080fe20000410000 */
[----:B------:R-:W-:Y:S01]  /*91a0*/  F2FP.BF16.F32.PACK_AB R28, R28, R29 ;  /* 0x0000001d1c1c723e */ /* 0x000fe200000010ff */
[----:B------:R-:W-:Y:S01]  /*91b0*/  FMUL.FTZ R34, R43, R88 ;  /* 0x000000582b227220 */ /* 0x000fe20000410000 */
[----:B------:R-:W-:Y:S01]  /*91c0*/  F2FP.BF16.F32.PACK_AB R27, R27, R30 ;  /* 0x0000001e1b1b723e */ /* 0x000fe200000010ff */
[----:B------:R-:W-:Y:S01]  /*91d0*/  ULDC.64 UR6, c[0x0][0xb70] ;  /* 0x0002dc0000067ab9 */ /* 0x000fe20000000a00 */
[----:B------:R-:W-:Y:S01]  /*91e0*/  SEL R29, R6, R9, P0 ;  /* 0x00000009061d7207 */ /* 0x000fe20000000000 */
[----:B------:R-:W-:Y:S01]  /*91f0*/  UIMAD UR42, UR8, UR42, UR48 ;  /* 0x0000002a082a72a4 */ /* 0x000fe2000f8e0230 */
[----:B------:R-:W-:Y:S01]  /*9200*/  SEL R30, R9, R6, P0 ;  /* 0x00000006091e7207 */ /* 0x000fe20000000000 */
[----:B------:R-:W-:Y:S01]  /*9210*/  UIMAD UR5, UR5, UR6, URZ ;  /* 0x00000006050572a4 */ /* 0x000fe2000f8e023f */
[C---:B------:R-:W-:Y:S01]  /*9220*/  IADD3 R21, P1, R16.reuse, 0x40, RZ ;  /* 0x0000004010157810 */ /* 0x040fe20007f3e0ff */
[----:B------:R-:W-:Y:S01]  /*9230*/  USHF.L.U32 UR42, UR42, 0x7, URZ ;  /* 0x000000072a2a7899 */ /* 0x000fe2000800063f */
[----:B------:R-:W-:Y:S01]  /*9240*/  IADD3 R9, P5, R16, 0x4040, RZ ;  /* 0x0000404010097810 */ /* 0x000fe20007fbe0ff */
[----:B------:R-:W-:Y:S01]  /*9250*/  FMUL.FTZ R39, R55, R88 ;  /* 0x0000005837277220 */ /* 0x000fe20000410000 */
[----:B------:R-:W-:Y:S01]  /*9260*/  F2FP.BF16.F32.PACK_AB R15, R15, R20 ;  /* 0x000000140f0f723e */ /* 0x000fe200000010ff */
[----:B------:R-:W-:Y:S01]  /*9270*/  FMUL.FTZ R42, R51, R88 ;  /* 0x00000058332a7220 */ /* 0x000fe20000410000 */
[----:B------:R-:W-:Y:S01]  /*9280*/  F2FP.BF16.F32.PACK_AB R5, R5, R8 ;  /* 0x000000080505723e */ /* 0x000fe200000010ff */
[----:B------:R-:W-:Y:S01]  /*9290*/  UIMAD.WIDE.U32 UR10, UR43, UR6, URZ ;  /* 0x000000062b0a72a5 */ /* 0x000fe2000f8e003f */
[----:B------:R-:W-:Y:S01]  /*92a0*/  F2FP.BF16.F32.PACK_AB R13, R13, R14 ;  /* 0x0000000e0d0d723e */ /* 0x000fe200000010ff */
[----:B------:R-:W-:Y:S01]  /*92b0*/  UIMAD UR5, UR43, UR7, UR5 ;  /* 0x000000072b0572a4 */ /* 0x000fe2000f8e0205 */
[----:B------:R-:W-:Y:S01]  /*92c0*/  F2FP.BF16.F32.PACK_AB R26, R25, R26 ;  /* 0x0000001a191a723e */ /* 0x000fe200000010ff */
[-C--:B------:R-:W-:Y:S01]  /*92d0*/  FMUL.FTZ R35, R54, R88.reuse ;  /* 0x0000005836237220 */ /* 0x080fe20000410000 */
[----:B------:R-:W-:Y:S01]  /*92e0*/  LOP3.LUT R20, R21, 0x380, RZ, 0xc0, !PT ;  /* 0x0000038015147812 */ /* 0x000fe200078ec0ff */
[-C--:B------:R-:W-:Y:S01]  /*92f0*/  FMUL.FTZ R38, R50, R88.reuse ;  /* 0x0000005832267220 */ /* 0x080fe20000410000 */
[----:B------:R-:W-:Y:S01]  /*9300*/  IADD3 R25, P6, R16, 0x20, RZ ;  /* 0x0000002010197810 */ /* 0x000fe20007fde0ff */
[----:B------:R-:W-:Y:S01]  /*9310*/  UIADD3 UR5, UR11, UR5, URZ ;  /* 0x000000050b057290 */ /* 0x000fe2000fffe03f */
[----:B------:R-:W-:Y:S01]  /*9320*/  LOP3.LUT R8, R9, 0x380, RZ, 0xc0, !PT ;  /* 0x0000038009087812 */ /* 0x000fe200078ec0ff */
[-C--:B------:R-:W-:Y:S01]  /*9330*/  FMUL.FTZ R43, R62, R88.reuse ;  /* 0x000000583e2b7220 */ /* 0x080fe20000410000 */
[----:B------:R-:W-:Y:S01]  /*9340*/  F2FP.BF16.F32.PACK_AB R33, R32, R33 ;  /* 0x000000212021723e */ /* 0x000fe200000010ff */
[----:B------:R-:W-:Y:S01]  /*9350*/  FMUL.FTZ R46, R58, R88 ;  /* 0x000000583a2e7220 */ /* 0x000fe20000410000 */
[----:B------:R-:W-:Y:S01]  /*9360*/  F2FP.BF16.F32.PACK_AB R34, R31, R34 ;  /* 0x000000221f22723e */ /* 0x000fe200000010ff */
[----:B------:R-:W-:Y:S01]  /*9370*/  UIADD3 UR4, UR4, 0x29860, URZ ;  /* 0x0002986004047890 */ /* 0x000fe2000fffe03f */
[----:B------:R-:W-:Y:S01]  /*9380*/  F2FP.BF16.F32.PACK_AB R41, R40, R41 ;  /* 0x000000292829723e */ /* 0x000fe200000010ff */
[-C--:B------:R-:W-:Y:S01]  /*9390*/  FMUL.FTZ R47, R63, R88.reuse ;  /* 0x000000583f2f7220 */ /* 0x080fe20000410000 */
[----:B------:R-:W-:Y:S01]  /*93a0*/  F2FP.BF16.F32.PACK_AB R52, R52, R53 ;  /* 0x000000353434723e */ /* 0x000fe200000010ff */
[----:B------:R-:W-:Y:S01]  /*93b0*/  FMUL.FTZ R50, R59, R88 ;  /* 0x000000583b327220 */ /* 0x000fe20000410000 */
[----:B------:R-:W-:Y:S01]  /*93c0*/  SEL R31, R13, R24, P0 ;  /* 0x000000180d1f7207 */ /* 0x000fe20000000000 */
[-C--:B------:R-:W-:Y:S01]  /*93d0*/  FMUL.FTZ R51, R70, R88.reuse ;  /* 0x0000005846337220 */ /* 0x080fe20000410000 */
[----:B------:R-:W-:Y:S01]  /*93e0*/  SEL R32, R24, R13, P0 ;  /* 0x0000000d18207207 */ /* 0x000fe20000000000 */
[-C--:B------:R-:W-:Y:S01]  /*93f0*/  FMUL.FTZ R54, R66, R88.reuse ;  /* 0x0000005842367220 */ /* 0x080fe20000410000 */
[----:B------:R-:W-:Y:S01]  /*9400*/  SHF.R.U64 R20, R20, 0x3, RZ ;  /* 0x0000000314147819 */ /* 0x000fe200000012ff */
[----:B------:R-:W-:Y:S01]  /*9410*/  FMUL.FTZ R55, R71, R88 ;  /* 0x0000005847377220 */ /* 0x000fe20000410000 */
[----:B------:R-:W-:Y:S01]  /*9420*/  F2FP.BF16.F32.PACK_AB R12, R11, R12 ;  /* 0x0000000c0b0c723e */ /* 0x000fe200000010ff */
[----:B------:R-:W-:Y:S01]  /*9430*/  FMUL.FTZ R58, R67, R88 ;  /* 0x00000058433a7220 */ /* 0x000fe20000410000 */
[----:B------:R-:W-:Y:S01]  /*9440*/  SEL R53, R15, R26, P0 ;  /* 0x0000001a0f357207 */ /* 0x000fe20000000000 */
[----:B------:R-:W-:Y:S01]  /*9450*/  UPRMT UR4, UR37, 0x654, UR4 ;  /* 0x0000065425047896 */ /* 0x000fe20008000004 */
[----:B------:R-:W-:Y:S01]  /*9460*/  SEL R40, R26, R15, P0 ;  /* 0x0000000f1a287207 */ /* 0x000fe20000000000 */
[-C--:B------:R-:W-:Y:S01]  /*9470*/  FMUL.FTZ R59, R78, R88.reuse ;  /* 0x000000584e3b7220 */ /* 0x080fe20000410000 */
[----:B------:R-:W-:Y:S01]  /*9480*/  LOP3.LUT R24, R25, 0x380, RZ, 0xc0, !PT ;  /* 0x0000038019187812 */ /* 0x000fe200078ec0ff */
[-C--:B------:R-:W-:Y:S01]  /*9490*/  FMUL.FTZ R62, R74, R88.reuse ;  /* 0x000000584a3e7220 */ /* 0x080fe20000410000 */
[----:B------:R-:W-:Y:S01]  /*94a0*/  SHF.R.U64 R8, R8, 0x3, RZ ;  /* 0x0000000308087819 */ /* 0x000fe200000012ff */
[-C--:B------:R-:W-:Y:S01]  /*94b0*/  FMUL.FTZ R63, R79, R88.reuse ;  /* 0x000000584f3f7220 */ /* 0x080fe20000410000 */
[C---:B------:R-:W-:Y:S01]  /*94c0*/  IADD3 R15, P2, R16.reuse, 0x60, RZ ;  /* 0x00000060100f7810 */ /* 0x040fe20007f5e0ff */
[-C--:B------:R-:W-:Y:S01]  /*94d0*/  FMUL.FTZ R66, R75, R88.reuse ;  /* 0x000000584b427220 */ /* 0x080fe20000410000 */
[----:B------:R-:W-:Y:S01]  /*94e0*/  IADD3 R11, P4, R16, 0x4020, RZ ;  /* 0x00004020100b7810 */ /* 0x000fe20007f9e0ff */
[-C--:B------:R-:W-:Y:S01]  /*94f0*/  FMUL.FTZ R67, R86, R88.reuse ;  /* 0x0000005856437220 */ /* 0x080fe20000410000 */
[----:B------:R-:W-:Y:S01]  /*9500*/  F2FP.BF16.F32.PACK_AB R44, R44, R45 ;  /* 0x0000002d2c2c723e */ /* 0x000fe200000010ff */
[-C--:B------:R-:W-:Y:S01]  /*9510*/  FMUL.FTZ R70, R82, R88.reuse ;  /* 0x0000005852467220 */ /* 0x080fe20000410000 */
[----:B------:R-:W-:Y:S01]  /*9520*/  F2FP.BF16.F32.PACK_AB R49, R48, R49 ;  /* 0x000000313031723e */ /* 0x000fe200000010ff */
[-C--:B------:R-:W-:Y:S01]  /*9530*/  FMUL.FTZ R71, R87, R88.reuse ;  /* 0x0000005857477220 */ /* 0x080fe20000410000 */
[----:B------:R-:W-:Y:S01]  /*9540*/  LOP3.LUT R20, R20, R21, RZ, 0x3c, !PT ;  /* 0x0000001514147212 */ /* 0x000fe200078e3cff */
[--C-:B------:R-:W-:Y:S01]  /*9550*/  IMAD.X R21, RZ, RZ, R17.reuse, P1 ;  /* 0x000000ffff157224 */ /* 0x100fe200008e0611 */
[----:B------:R-:W-:Y:S01]  /*9560*/  SHF.R.U64 R24, R24, 0x3, RZ ;  /* 0x0000000318187819 */ /* 0x000fe200000012ff */
[----:B------:R-:W-:Y:S01]  /*9570*/  FMUL.FTZ R74, R83, R88 ;  /* 0x00000058534a7220 */ /* 0x000fe20000410000 */
[----:B------:R-:W-:Y:S01]  /*9580*/  LOP3.LUT R8, R8, R9, RZ, 0x3c, !PT ;  /* 0x0000000908087212 */ /* 0x000fe200078e3cff */
[----:B------:R-:W-:Y:S01]  /*9590*/  IMAD.X R9, RZ, RZ, R17, P5 ;  /* 0x000000ffff097224 */ /* 0x000fe200028e0611 */
[----:B------:R-:W-:Y:S01]  /*95a0*/  F2FP.BF16.F32.PACK_AB R60, R60, R61 ;  /* 0x0000003d3c3c723e */ /* 0x000fe200000010ff */
[----:B------:R-:W-:Y:S01]  /*95b0*/  VIADD R61, R23, UR42 ;  /* 0x0000002a173d7c36 */ /* 0x000fe20008000000 */
[----:B------:R-:W-:Y:S01]  /*95c0*/  LOP3.LUT R14, R15, 0x380, RZ, 0xc0, !PT ;  /* 0x000003800f0e7812 */ /* 0x000fe200078ec0ff */
[----:B------:R-:W-:Y:S01]  /*95d0*/  SYNCS.ARRIVE.TRANS64.RED.A1T0 RZ, [UR4], RZ ;  /* 0x000000ffffff79a7 */ /* 0x000fe20008100404 */
[----:B------:R-:W-:Y:S01]  /*95e0*/  LOP3.LUT R10, R11, 0x380, RZ, 0xc0, !PT ;  /* 0x000003800b0a7812 */ /* 0x000fe200078ec0ff */
[----:B------:R-:W-:Y:S01]  /*95f0*/  USHF.R.S32.HI UR6, URZ, 0x1f, UR44 ;  /* 0x0000001f3f067899 */ /* 0x000fe2000801142c */
[----:B------:R-:W-:-:S02]  /*9600*/  F2FP.BF16.F32.PACK_AB R42, R39, R42 ;  /* 0x0000002a272a723e */ /* 0x000fc400000010ff */
[----:B------:R-:W-:Y:S02]  /*9610*/  SEL R39, R44, R49, P0 ;  /* 0x000000312c277207 */ /* 0x000fe40000000000 */
[----:B------:R-:W-:Y:S02]  /*9620*/  F2FP.BF16.F32.PACK_AB R35, R35, R38 ;  /* 0x000000262323723e */ /* 0x000fe400000010ff */
[----:B------:R-:W-:Y:S02]  /*9630*/  F2FP.BF16.F32.PACK_AB R57, R56, R57 ;  /* 0x000000393839723e */ /* 0x000fe400000010ff */
[----:B------:R-:W-:Y:S02]  /*9640*/  SEL R44, R49, R44, P0 ;  /* 0x0000002c312c7207 */ /* 0x000fe40000000000 */
[----:B------:R-:W-:Y:S01]  /*9650*/  LOP3.LUT R24, R24, R25, RZ, 0x3c, !PT ;  /* 0x0000001918187212 */ /* 0x000fe200078e3cff */
[----:B------:R-:W-:Y:S01]  /*9660*/  IMAD.X R25, RZ, RZ, R17, P6 ;  /* 0x000000ffff197224 */ /* 0x000fe200030e0611 */
[----:B------:R-:W-:-:S02]  /*9670*/  SEL R49, R5, R12, P0 ;  /* 0x0000000c05317207 */ /* 0x000fc40000000000 */
[----:B------:R-:W-:Y:S01]  /*9680*/  SEL R38, R12, R5, P0 ;  /* 0x000000050c267207 */ /* 0x000fe20000000000 */
[----:B------:R-:W-:Y:S01]  /*9690*/  VIADD R5, R61, 0x8 ;  /* 0x000000083d057836 */ /* 0x000fe20000000000 */
[----:B------:R-:W-:Y:S02]  /*96a0*/  SHF.R.U64 R14, R14, 0x3, RZ ;  /* 0x000000030e0e7819 */ /* 0x000fe400000012ff */
[----:B------:R-:W-:Y:S02]  /*96b0*/  SHF.R.U64 R10, R10, 0x3, RZ ;  /* 0x000000030a0a7819 */ /* 0x000fe400000012ff */
[----:B------:R-:W-:Y:S02]  /*96c0*/  MOV R56, R20 ;  /* 0x0000001400387202 */ /* 0x000fe40000000f00 */
[----:B------:R-:W-:Y:S02]  /*96d0*/  IADD3 R7, P6, R16, 0x4060, RZ ;  /* 0x0000406010077810 */ /* 0x000fe40007fde0ff */
[----:B------:R-:W-:Y:S01]  /*96e0*/  MOV R21, R8 ;  /* 0x0000000800157202 */ /* 0x000fe20000000f00 */
[----:B------:R-:W-:Y:S01]  /*96f0*/  IMAD.U32 R9, RZ, RZ, UR11 ;  /* 0x0000000bff097e24 */ /* 0x000fe2000f8e00ff */
[----:B------:R-:W-:Y:S01]  /*9700*/  LOP3.LUT P1, RZ, R2, 0x3, RZ, 0xc0, !PT ;  /* 0x0000000302ff7812 */ /* 0x000fe2000782c0ff */
[----:B------:R-:W-:Y:S01]  /*9710*/  IMAD.U32 R8, RZ, RZ, UR10 ;  /* 0x0000000aff087e24 */ /* 0x000fe2000f8e00ff */
[----:B------:R-:W-:Y:S01]  /*9720*/  MOV R9, UR5 ;  /* 0x0000000500097c02 */ /* 0x000fe20008000f00 */
[----:B------:R-:W-:Y:S01]  /*9730*/  ULDC UR5, c[0x0][0xa88] ;  /* 0x0002a20000057ab9 */ /* 0x000fe20000000800 */
[----:B------:R-:W-:Y:S01]  /*9740*/  LOP3.LUT R14, R14, R15, RZ, 0x3c, !PT ;  /* 0x0000000f0e0e7212 */ /* 0x000fe200078e3cff */
[--C-:B------:R-:W-:Y:S01]  /*9750*/  IMAD.X R15, RZ, RZ, R17.reuse, P2 ;  /* 0x000000ffff0f7224 */ /* 0x100fe200010e0611 */
[----:B------:R-:W-:Y:S01]  /*9760*/  LOP3.LUT R10, R10, R11, RZ, 0x3c, !PT ;  /* 0x0000000b0a0a7212 */ /* 0x000fe200078e3cff */
[----:B------:R-:W-:Y:S01]  /*9770*/  IMAD.X R11, RZ, RZ, R17, P4 ;  /* 0x000000ffff0b7224 */ /* 0x000fe200020e0611 */
[----:B------:R-:W-:-:S02]  /*9780*/  F2FP.BF16.F32.PACK_AB R36, R36, R37 ;  /* 0x000000252424723e */ /* 0x000fc400000010ff */
[----:B------:R-:W-:Y:S02]  /*9790*/  LOP3.LUT R6, R7, 0x380, RZ, 0xc0, !PT ;  /* 0x0000038007067812 */ /* 0x000fe400078ec0ff */
[----:B------:R-:W-:Y:S02]  /*97a0*/  ISETP.GE.OR P2, PT, R5, UR5, P1 ;  /* 0x0000000505007c0c */ /* 0x000fe40008f46670 */
[----:B------:R-:W-:Y:S02]  /*97b0*/  SEL R37, R28, R33, P0 ;  /* 0x000000211c257207 */ /* 0x000fe40000000000 */
[----:B------:R-:W-:Y:S02]  /*97c0*/  SEL R28, R33, R28, P0 ;  /* 0x0000001c211c7207 */ /* 0x000fe40000000000 */
[----:B------:R-:W-:Y:S02]  /*97d0*/  F2FP.BF16.F32.PACK_AB R43, R43, R46 ;  /* 0x0000002e2b2b723e */ /* 0x000fe400000010ff */
[----:B------:R-:W-:-:S02]  /*97e0*/  SEL R33, R36, R41, P0 ;  /* 0x0000002924217207 */ /* 0x000fc40000000000 */
[----:B------:R-:W-:Y:S02]  /*97f0*/  SHF.R.U64 R6, R6, 0x3, RZ ;  /* 0x0000000306067819 */ /* 0x000fe400000012ff */
[----:B------:R-:W-:Y:S02]  /*9800*/  SEL R36, R41, R36, P0 ;  /* 0x0000002429247207 */ /* 0x000fe40000000000 */
[----:B------:R-:W-:Y:S02]  /*9810*/  MOV R46, R10 ;  /* 0x0000000a002e7202 */ /* 0x000fe40000000f00 */
[----:B------:R-:W-:Y:S01]  /*9820*/  F2FP.BF16.F32.PACK_AB R50, R47, R50 ;  /* 0x000000322f32723e */ /* 0x000fe200000010ff */
[----:B------:R-:W1:Y:S01]  /*9830*/  LDC.64 R10, c[0x0][0xb78] ;  /* 0x0002de00ff0a7b82 */ /* 0x000e620000000a00 */
[----:B------:R-:W-:Y:S02]  /*9840*/  SEL R41, R52, R57, P0 ;  /* 0x0000003934297207 */ /* 0x000fe40000000000 */
[----:B------:R-:W-:-:S02]  /*9850*/  SEL R52, R57, R52, P0 ;  /* 0x0000003439347207 */ /* 0x000fc40000000000 */
[----:B------:R-:W-:Y:S02]  /*9860*/  F2FP.BF16.F32.PACK_AB R51, R51, R54 ;  /* 0x000000363333723e */ /* 0x000fe400000010ff */
[----:B------:R-:W-:Y:S02]  /*9870*/  F2FP.BF16.F32.PACK_AB R58, R55, R58 ;  /* 0x0000003a373a723e */ /* 0x000fe400000010ff */
[----:B------:R-:W-:Y:S02]  /*9880*/  SEL R57, R35, R42, P0 ;  /* 0x0000002a23397207 */ /* 0x000fe40000000000 */
[----:B------:R-:W-:Y:S01]  /*9890*/  LOP3.LUT R6, R6, R7, RZ, 0x3c, !PT ;  /* 0x0000000706067212 */ /* 0x000fe200078e3cff */
[----:B------:R-:W-:Y:S01]  /*98a0*/  IMAD.X R7, RZ, RZ, R17, P6 ;  /* 0x000000ffff077224 */ /* 0x000fe200030e0611 */
[----:B------:R-:W-:Y:S02]  /*98b0*/  SEL R42, R42, R35, P0 ;  /* 0x000000232a2a7207 */ /* 0x000fe40000000000 */
[----:B------:R-:W-:-:S02]  /*98c0*/  F2FP.BF16.F32.PACK_AB R59, R59, R62 ;  /* 0x0000003e3b3b723e */ /* 0x000fc400000010ff */
[----:B------:R-:W-:Y:S02]  /*98d0*/  F2FP.BF16.F32.PACK_AB R66, R63, R66 ;  /* 0x000000423f42723e */ /* 0x000fe400000010ff */
[----:B------:R-:W-:Y:S02]  /*98e0*/  SEL R35, R43, R50, P0 ;  /* 0x000000322b237207 */ /* 0x000fe40000000000 */
[----:B------:R-:W-:Y:S02]  /*98f0*/  F2FP.BF16.F32.PACK_AB R65, R64, R65 ;  /* 0x000000414041723e */ /* 0x000fe400000010ff */
[----:B------:R-:W-:Y:S02]  /*9900*/  SEL R50, R50, R43, P0 ;  /* 0x0000002b32327207 */ /* 0x000fe40000000000 */
[----:B------:R-:W-:Y:S02]  /*9910*/  F2FP.BF16.F32.PACK_AB R68, R68, R69 ;  /* 0x000000454444723e */ /* 0x000fe400000010ff */
[----:B------:R-:W-:-:S02]  /*9920*/  F2FP.BF16.F32.PACK_AB R67, R67, R70 ;  /* 0x000000464343723e */ /* 0x000fc400000010ff */
[----:B------:R-:W-:Y:S02]  /*9930*/  F2FP.BF16.F32.PACK_AB R73, R72, R73 ;  /* 0x000000494849723e */ /* 0x000fe400000010ff */
[----:B------:R-:W-:Y:S02]  /*9940*/  F2FP.BF16.F32.PACK_AB R74, R71, R74 ;  /* 0x0000004a474a723e */ /* 0x000fe400000010ff */
[----:B------:R-:W-:Y:S02]  /*9950*/  SEL R55, R27, R34, P0 ;  /* 0x000000221b377207 */ /* 0x000fe40000000000 */
[----:B------:R-:W-:Y:S02]  /*9960*/  SEL R43, R51, R58, P0 ;  /* 0x0000003a332b7207 */ /* 0x000fe40000000000 */
[----:B------:R-:W-:Y:S02]  /*9970*/  SEL R34, R34, R27, P0 ;  /* 0x0000001b22227207 */ /* 0x000fe40000000000 */
[----:B------:R-:W-:-:S02]  /*9980*/  SEL R58, R58, R51, P0 ;  /* 0x000000333a3a7207 */ /* 0x000fc40000000000 */
[----:B------:R-:W-:Y:S02]  /*9990*/  IADD3 R13, P3, R16, 0x4000, RZ ;  /* 0x00004000100d7810 */ /* 0x000fe40007f7e0ff */
[----:B------:R-:W-:Y:S02]  /*99a0*/  SEL R51, R59, R66, P0 ;  /* 0x000000423b337207 */ /* 0x000fe40000000000 */
[----:B------:R-:W-:Y:S02]  /*99b0*/  MOV R7, R6 ;  /* 0x0000000600077202 */ /* 0x000fe40000000f00 */
[----:B------:R-:W-:Y:S02]  /*99c0*/  SEL R45, R60, R65, P0 ;  /* 0x000000413c2d7207 */ /* 0x000fe40000000000 */
[----:B------:R-:W-:Y:S02]  /*99d0*/  SEL R66, R66, R59, P0 ;  /* 0x0000003b42427207 */ /* 0x000fe40000000000 */
[----:B------:R-:W-:-:S02]  /*99e0*/  SEL R60, R65, R60, P0 ;  /* 0x0000003c413c7207 */ /* 0x000fc40000000000 */
[----:B------:R-:W-:Y:S02]  /*99f0*/  SEL R47, R68, R73, P0 ;  /* 0x00000049442f7207 */ /* 0x000fe40000000000 */
[----:B------:R-:W-:Y:S02]  /*9a00*/  SEL R59, R67, R74, P0 ;  /* 0x0000004a433b7207 */ /* 0x000fe40000000000 */
[----:B------:R-:W-:Y:S02]  /*9a10*/  SEL R68, R73, R68, P0 ;  /* 0x0000004449447207 */ /* 0x000fe40000000000 */
[----:B------:R-:W-:Y:S02]  /*9a20*/  SEL R74, R74, R67, P0 ;  /* 0x000000434a4a7207 */ /* 0x000fe40000000000 */
[----:B------:R-:W-:Y:S02]  /*9a30*/  LOP3.LUT R12, R13, 0x380, RZ, 0xc0, !PT ;  /* 0x000003800d0c7812 */ /* 0x000fe400078ec0ff */
[----:B------:R-:W-:-:S02]  /*9a40*/  LOP3.LUT R27, R16, 0x380, RZ, 0xc0, !PT ;  /* 0x00000380101b7812 */ /* 0x000fc400078ec0ff */
[----:B------:R-:W-:Y:S02]  /*9a50*/  SHF.R.U64 R12, R12, 0x3, RZ ;  /* 0x000000030c0c7819 */ /* 0x000fe400000012ff */
[----:B------:R-:W-:Y:S02]  /*9a60*/  SHF.R.U64 R27, R27, 0x3, RZ ;  /* 0x000000031b1b7819 */ /* 0x000fe400000012ff */
[----:B------:R-:W-:Y:S01]  /*9a70*/  LOP3.LUT R12, R12, R13, RZ, 0x3c, !PT ;  /* 0x0000000d0c0c7212 */ /* 0x000fe200078e3cff */
[--C-:B------:R-:W-:Y:S01]  /*9a80*/  IMAD.X R13, RZ, RZ, R17.reuse, P3 ;  /* 0x000000ffff0d7224 */ /* 0x100fe200018e0611 */
[----:B------:R-:W-:Y:S01]  /*9a90*/  LOP3.LUT R26, R27, R16, RZ, 0x3c, !PT ;  /* 0x000000101b1a7212 */ /* 0x000fe200078e3cff */
[----:B------:R-:W-:Y:S01]  /*9aa0*/  IMAD.MOV.U32 R27, RZ, RZ, R17 ;  /* 0x000000ffff1b7224 */ /* 0x000fe200078e0011 */
[----:B------:R-:W-:Y:S02]  /*9ab0*/  MOV R54, R14 ;  /* 0x0000000e00367202 */ /* 0x000fe40000000f00 */
[----:B------:R-:W-:-:S02]  /*9ac0*/  MOV R48, R12 ;  /* 0x0000000c00307202 */ /* 0x000fc40000000f00 */
[----:B------:R-:W-:Y:S02]  /*9ad0*/  MOV R27, R26 ;  /* 0x0000001a001b7202 */ /* 0x000fe40000000f00 */
[----:B------:R-:W-:Y:S02]  /*9ae0*/  MOV R25, R24 ;  /* 0x0000001800197202 */ /* 0x000fe40000000f00 */
[----:B------:R-:W-:Y:S01]  /*9af0*/  ISETP.GE.OR P1, PT, R61, UR5, P1 ;  /* 0x000000053d007c0c */ /* 0x000fe20008f26670 */
[----:B------:R-:W-:Y:S01]  /*9b00*/  ULDC.64 UR4, c[0x0][0xb40] ;  /* 0x0002d00000047ab9 */ /* 0x000fe20000000a00 */
[----:B--2---:R-:W-:Y:S01]  /*9b10*/  LOP3.LUT R5, R4, 0x2, RZ, 0x3c, !PT ;  /* 0x0000000204057812 */ /* 0x004fe200078e3cff */
[----:B------:R-:W-:Y:S04]  /*9b20*/  SHFL.IDX PT, R29, R29, R4, 0x1c1f ;  /* 0x001c1f041d1d7589 */ /* 0x000fe800000e0000 */
[----:B------:R-:W-:Y:S04]  /*9b30*/  SHFL.IDX PT, R30, R30, R5, 0x1c1f ;  /* 0x001c1f051e1e7589 */ /* 0x000fe800000e0000 */
[----:B------:R-:W-:Y:S04]  /*9b40*/  SHFL.IDX PT, R31, R31, R4, 0x1c1f ;  /* 0x001c1f041f1f7589 */ /* 0x000fe800000e0000 */
[----:B------:R-:W2:Y:S04]  /*9b50*/  SHFL.IDX PT, R32, R32, R5, 0x1c1f ;  /* 0x001c1f0520207589 */ /* 0x000ea800000e0000 */
[----:B------:R-:W-:Y:S04]  /*9b60*/  SHFL.IDX PT, R49, R49, R4, 0x1c1f ;  /* 0x001c1f0431317589 */ /* 0x000fe800000e0000 */
[----:B------:R-:W3:Y:S04]  /*9b70*/  SHFL.IDX PT, R38, R38, R5, 0x1c1f ;  /* 0x001c1f0526267589 */ /* 0x000ee800000e0000 */
[----:B------:R-:W-:Y:S04]  /*9b80*/  SHFL.IDX PT, R53, R53, R4, 0x1c1f ;  /* 0x001c1f0435357589 */ /* 0x000fe800000e0000 */
[----:B------:R-:W4:Y:S04]  /*9b90*/  SHFL.IDX PT, R40, R40, R5, 0x1c1f ;  /* 0x001c1f0528287589 */ /* 0x000f2800000e0000 */
[----:B------:R-:W-:Y:S04]  /*9ba0*/  SHFL.IDX PT, R37, R37, R4, 0x1c1f ;  /* 0x001c1f0425257589 */ /* 0x000fe800000e0000 */
[----:B------:R5:W-:Y:S01]  /*9bb0*/  SHFL.IDX PT, R6, R28, R5, 0x1c1f ;  /* 0x001c1f051c067589 */ /* 0x000be200000e0000 */
[----:B--2---:R-:W-:-:S02]  /*9bc0*/  SEL R12, R31, R32, P0 ;  /* 0x000000201f0c7207 */ /* 0x004fc40000000000 */
[----:B------:R-:W-:Y:S01]  /*9bd0*/  SEL R14, R32, R31, P0 ;  /* 0x0000001f200e7207 */ /* 0x000fe20000000000 */
[----:B------:R-:W-:Y:S04]  /*9be0*/  SHFL.IDX PT, R33, R33, R4, 0x1c1f ;  /* 0x001c1f0421217589 */ /* 0x000fe800000e0000 */
[----:B------:R-:W-:Y:S01]  /*9bf0*/  SHFL.IDX PT, R55, R55, R4, 0x1c1f ;  /* 0x001c1f0437377589 */ /* 0x000fe200000e0000 */
[----:B---3--:R-:W-:Y:S02]  /*9c00*/  SEL R31, R38, R49, P0 ;  /* 0x00000031261f7207 */ /* 0x008fe40000000000 */
[----:B-----5:R-:W-:Y:S01]  /*9c10*/  SEL R28, R29, R30, P0 ;  /* 0x0000001e1d1c7207 */ /* 0x020fe20000000000 */
[----:B------:R-:W2:Y:S01]  /*9c20*/  SHFL.IDX PT, R36, R36, R5, 0x1c1f ;  /* 0x001c1f0524247589 */ /* 0x000ea200000e0000 */
[----:B------:R-:W-:-:S02]  /*9c30*/  SEL R30, R30, R29, P0 ;  /* 0x0000001d1e1e7207 */ /* 0x000fc40000000000 */
[----:B------:R-:W-:Y:S01]  /*9c40*/  SEL R29, R49, R38, P0 ;  /* 0x00000026311d7207 */ /* 0x000fe20000000000 */
[----:B------:R-:W-:Y:S01]  /*9c50*/  BAR.SYNC.DEFER_BLOCKING 0x1, 0x100 ;  /* 0x0044000000007b1d */ /* 0x000fe20000010000 */
[----:B----4-:R-:W-:Y:S02]  /*9c60*/  SEL R13, R53, R40, P0 ;  /* 0x00000028350d7207 */ /* 0x010fe40000000000 */
[----:B------:R-:W-:-:S03]  /*9c70*/  SEL R15, R40, R53, P0 ;  /* 0x00000035280f7207 */ /* 0x000fc60000000000 */
[----:B------:R-:W-:Y:S04]  /*9c80*/  SHFL.IDX PT, R20, R34, R5, 0x1c1f ;  /* 0x001c1f0522147589 */ /* 0x000fe800000e0000 */
[----:B------:R-:W-:Y:S04]  /*9c90*/  SHFL.IDX PT, R57, R57, R4, 0x1c1f ;  /* 0x001c1f0439397589 */ /* 0x000fe800000e0000 */
[----:B------:R-:W-:Y:S04]  /*9ca0*/  SHFL.IDX PT, R35, R35, R4, 0x1c1f ;  /* 0x001c1f0423237589 */ /* 0x000fe800000e0000 */
[----:B------:R-:W-:Y:S01]  /*9cb0*/  SHFL.IDX PT, R42, R42, R5, 0x1c1f ;  /* 0x001c1f052a2a7589 */ /* 0x000fe200000e0000 */
[----:B--2---:R-:W-:-:S02]  /*9cc0*/  SEL R24, R33, R36, P0 ;  /* 0x0000002421187207 */ /* 0x004fc40000000000 */
[----:B------:R-:W-:Y:S01]  /*9cd0*/  SEL R26, R36, R33, P0 ;  /* 0x00000021241a7207 */ /* 0x000fe20000000000 */
[----:B------:R-:W2:Y:S04]  /*9ce0*/  SHFL.IDX PT, R50, R50, R5, 0x1c1f ;  /* 0x001c1f0532327589 */ /* 0x000ea800000e0000 */
[----:B------:R-:W-:Y:S04]  /*9cf0*/  SHFL.IDX PT, R39, R39, R4, 0x1c1f ;  /* 0x001c1f0427277589 */ /* 0x000fe800000e0000 */
[----:B------:R-:W3:Y:S04]  /*9d00*/  SHFL.IDX PT, R44, R44, R5, 0x1c1f ;  /* 0x001c1f052c2c7589 */ /* 0x000ee800000e0000 */
[----:B------:R-:W-:Y:S04]  /*9d10*/  SHFL.IDX PT, R41, R41, R4, 0x1c1f ;  /* 0x001c1f0429297589 */ /* 0x000fe800000e0000 */
[----:B------:R-:W-:Y:S04]  /*9d20*/  SHFL.IDX PT, R43, R43, R4, 0x1c1f ;  /* 0x001c1f042b2b7589 */ /* 0x000fe800000e0000 */
[----:B------:R-:W-:Y:S04]  /*9d30*/  SHFL.IDX PT, R52, R52, R5, 0x1c1f ;  /* 0x001c1f0534347589 */ /* 0x000fe800000e0000 */
[----:B------:R-:W-:Y:S01]  /*9d40*/  SHFL.IDX PT, R58, R58, R5, 0x1c1f ;  /* 0x001c1f053a3a7589 */ /* 0x000fe200000e0000 */
[----:B--2---:R-:W-:-:S02]  /*9d50*/  SEL R33, R35, R50, P0 ;  /* 0x0000003223217207 */ /* 0x004fc40000000000 */
[----:B------:R-:W-:Y:S01]  /*9d60*/  SEL R35, R50, R35, P0 ;  /* 0x0000002332237207 */ /* 0x000fe20000000000 */
[----:B------:R-:W-:Y:S04]  /*9d70*/  SHFL.IDX PT, R45, R45, R4, 0x1c1f ;  /* 0x001c1f042d2d7589 */ /* 0x000fe800000e0000 */
[----:B------:R-:W-:Y:S01]  /*9d80*/  SHFL.IDX PT, R51, R51, R4, 0x1c1f ;  /* 0x001c1f0433337589 */ /* 0x000fe200000e0000 */
[----:B---3--:R-:W-:Y:S02]  /*9d90*/  SEL R32, R39, R44, P0 ;  /* 0x0000002c27207207 */ /* 0x008fe40000000000 */
[----:B------:R-:W-:Y:S01]  /*9da0*/  SEL R34, R44, R39, P0 ;  /* 0x000000272c227207 */ /* 0x000fe20000000000 */
[----:B------:R-:W2:Y:S04]  /*9db0*/  SHFL.IDX PT, R60, R60, R5, 0x1c1f ;  /* 0x001c1f053c3c7589 */ /* 0x000ea800000e0000 */
[----:B------:R-:W3:Y:S04]  /*9dc0*/  SHFL.IDX PT, R66, R66, R5, 0x1c1f ;  /* 0x001c1f0542427589 */ /* 0x000ee800000e0000 */
[----:B------:R-:W-:Y:S04]  /*9dd0*/  SHFL.IDX PT, R47, R47, R4, 0x1c1f ;  /* 0x001c1f042f2f7589 */ /* 0x000fe800000e0000 */
[----:B------:R1:W-:Y:S04]  /*9de0*/  SHFL.IDX PT, R59, R59, R4, 0x1c1f ;  /* 0x001c1f043b3b7589 */ /* 0x0003e800000e0000 */
[----:B------:R-:W4:Y:S04]  /*9df0*/  SHFL.IDX PT, R68, R68, R5, 0x1c1f ;  /* 0x001c1f0544447589 */ /* 0x000f2800000e0000 */
[----:B------:R5:W4:Y:S01]  /*9e00*/  SHFL.IDX PT, R74, R74, R5, 0x1c1f ;  /* 0x001c1f054a4a7589 */ /* 0x000b2200000e0000 */
[----:B-1----:R-:W-:-:S03]  /*9e10*/  IMAD R4, R10, UR6, RZ ;  /* 0x000000060a047c24 */ /* 0x002fc6000f8e02ff */
[----:B------:R1:W-:Y:S01]  /*9e20*/  STSM.16.M88.4 [R27], R28 ;  /* 0x0000001c1b007844 */ /* 0x0003e20000000200 */
[----:B------:R-:W-:Y:S01]  /*9e30*/  IMAD R38, R11, UR44, R4 ;  /* 0x0000002c0b267c24 */ /* 0x000fe2000f8e0204 */
[----:B------:R-:W-:Y:S02]  /*9e40*/  SEL R11, R20, R55, P0 ;  /* 0x00000037140b7207 */ /* 0x000fe40000000000 */
[----:B------:R3:W-:Y:S01]  /*9e50*/  STSM.16.M88.4 [R25], R12 ;  /* 0x0000000c19007844 */ /* 0x0007e20000000200 */
[----:B-----5:R-:W-:Y:S01]  /*9e60*/  IMAD.WIDE.U32 R4, R10, UR44, R8 ;  /* 0x0000002c0a047c25 */ /* 0x020fe2000f8e0008 */
[----:B------:R-:W-:Y:S02]  /*9e70*/  SEL R8, R37, R6, P0 ;  /* 0x0000000625087207 */ /* 0x000fe40000000000 */
[----:B------:R-:W-:Y:S02]  /*9e80*/  SEL R10, R6, R37, P0 ;  /* 0x00000025060a7207 */ /* 0x000fe40000000000 */
[----:B------:R-:W-:-:S02]  /*9e90*/  IADD3 R6, P3, R61, R4, RZ ;  /* 0x000000043d067210 */ /* 0x000fc40007f7e0ff */
[----:B------:R-:W-:Y:S02]  /*9ea0*/  SEL R9, R55, R20, P0 ;  /* 0x0000001437097207 */ /* 0x000fe40000000000 */
[----:B-1----:R-:W-:Y:S02]  /*9eb0*/  SEL R27, R42, R57, P0 ;  /* 0x000000392a1b7207 */ /* 0x002fe40000000000 */
[----:B--2---:R-:W-:Y:S01]  /*9ec0*/  SEL R28, R45, R60, P0 ;  /* 0x0000003c2d1c7207 */ /* 0x004fe20000000000 */
[----:B------:R-:W-:Y:S01]  /*9ed0*/  STSM.16.M88.4 [R56], R8 ;  /* 0x0000000838007844 */ /* 0x000fe20000000200 */
[----:B---3--:R-:W-:Y:S02]  /*9ee0*/  SHF.R.S32.HI R13, RZ, 0x1f, R61 ;  /* 0x0000001fff0d7819 */ /* 0x008fe4000001143d */
[----:B------:R-:W-:Y:S02]  /*9ef0*/  SEL R25, R57, R42, P0 ;  /* 0x0000002a39197207 */ /* 0x000fe40000000000 */
[----:B------:R-:W-:-:S02]  /*9f00*/  IADD3.X R5, R13, R5, R38, P3, !PT ;  /* 0x000000050d057210 */ /* 0x000fc40001ffe426 */
[----:B------:R-:W-:Y:S01]  /*9f10*/  SEL R12, R41, R52, P0 ;  /* 0x00000034290c7207 */ /* 0x000fe20000000000 */
[----:B------:R-:W-:Y:S01]  /*9f20*/  STSM.16.M88.4 [R54], R24 ;  /* 0x0000001836007844 */ /* 0x000fe20000000200 */
[----:B------:R-:W-:Y:S02]  /*9f30*/  SEL R14, R52, R41, P0 ;  /* 0x00000029340e7207 */ /* 0x000fe40000000000 */
[----:B------:R-:W-:Y:S01]  /*9f40*/  SEL R13, R43, R58, P0 ;  /* 0x0000003a2b0d7207 */ /* 0x000fe20000000000 */
[----:B------:R-:W-:Y:S01]  /*9f50*/  STSM.16.M88.4 [R48], R32 ;  /* 0x0000002030007844 */ /* 0x000fe20000000200 */
[----:B------:R-:W-:Y:S02]  /*9f60*/  SEL R15, R58, R43, P0 ;  /* 0x0000002b3a0f7207 */ /* 0x000fe40000000000 */
[----:B------:R-:W-:Y:S02]  /*9f70*/  SEL R30, R60, R45, P0 ;  /* 0x0000002d3c1e7207 */ /* 0x000fe40000000000 */
[----:B------:R-:W-:Y:S01]  /*9f80*/  SEL R29, R51, R66, P0 ;  /* 0x00000042331d7207 */ /* 0x000fe20000000000 */
[----:B------:R-:W-:Y:S01]  /*9f90*/  STSM.16.M88.4 [R46], R12 ;  /* 0x0000000c2e007844 */ /* 0x000fe20000000200 */
[----:B------:R-:W-:-:S02]  /*9fa0*/  SEL R31, R66, R51, P0 ;  /* 0x00000033421f7207 */ /* 0x000fc40000000000 */
[----:B----4-:R-:W-:Y:S02]  /*9fb0*/  SEL R36, R47, R68, P0 ;  /* 0x000000442f247207 */ /* 0x010fe40000000000 */
[----:B------:R-:W-:Y:S01]  /*9fc0*/  SEL R38, R68, R47, P0 ;  /* 0x0000002f44267207 */ /* 0x000fe20000000000 */
[----:B------:R-:W-:Y:S01]  /*9fd0*/  STSM.16.M88.4 [R21], R28 ;  /* 0x0000001c15007844 */ /* 0x000fe20000000200 */
[----:B------:R-:W-:Y:S02]  /*9fe0*/  SEL R37, R59, R74, P0 ;  /* 0x0000004a3b257207 */ /* 0x000fe40000000000 */
[----:B------:R-:W-:Y:S02]  /*9ff0*/  SEL R39, R74, R59, P0 ;  /* 0x0000003b4a277207 */ /* 0x000fe40000000000 */
[C---:B------:R-:W-:Y:S01]  /*a000*/  LEA R4, P3, R6.reuse, UR4, 0x2 ;  /* 0x0000000406047c11 */ /* 0x040fe2000f8610ff */
[----:B------:R-:W-:Y:S02]  /*a010*/  ULDC UR4, c[0x0][0xc] ;  /* 0x0000030000047ab9 */ /* 0x000fe40000000800 */
[----:B------:R-:W-:Y:S01]  /*a020*/  STSM.16.M88.4 [R7], R36 ;  /* 0x0000002407007844 */ /* 0x000fe20000000200 */
[----:B------:R-:W-:Y:S01]  /*a030*/  LEA.HI.X R5, R6, UR5, R5, 0x2, P3 ;  /* 0x0000000506057c11 */ /* 0x000fe200098f1405 */
[----:B------:R-:W-:Y:S01]  /*a040*/  UIADD3 UR48, UR4, UR48, URZ ;  /* 0x0000003004307290 */ /* 0x000fe2000fffe03f */
[----:B------:R1:W-:Y:S06]  /*a050*/  MEMBAR.ALL.CTA ;  /* 0x0000000000007992 */ /* 0x0003ec0000008000 */
[----:B-1----:R-:W1:Y:S04]  /*a060*/  FENCE.VIEW.ASYNC.S ;  /* 0x00000000000073c6 */ /* 0x002e680000000000 */
[----:B-1----:R-:W1:Y:S01]  /*a070*/  SHFL.IDX PT, R6, R22, RZ, 0x1f ;  /* 0x00001fff16067589 */ /* 0x002e6200000e0000 */
[----:B------:R-:W-:Y:S06]  /*a080*/  BAR.ARV 0x1, 0x120 ;  /* 0x0044800000007b1d */ /* 0x000fec0000002000 */
[----:B-1----:R-:W-:Y:S01]  /*a090*/  ISETP.NE.AND P0, PT, R6, 0x7, PT ;  /* 0x000000070600780c */ /* 0x002fe20003f05270 */
[----:B------:R1:W-:Y:S04]  /*a0a0*/  @!P1 STG.E desc[UR50][R4.64], R3 ;  /* 0x0000000304009986 */ /* 0x0003e8000c101932 */
[----:B------:R1:W-:Y:S08]  /*a0b0*/  @!P2 STG.E desc[UR50][R4.64+0x20], R0 ;  /* 0x000020000400a986 */ /* 0x0003f0000c101932 */
[----:B------:R-:W-:Y:S05]  /*a0c0*/  @P0 BRA `(.L_x_31) ;  /* 0x0000000000540947 */ /* 0x000fea0003800000 */
[----:B------:R-:W-:Y:S01]  /*a0d0*/  BAR.SYNC.DEFER_BLOCKING 0x1, 0x120 ;  /* 0x0044800000007b1d */ /* 0x000fe20000010000 */
[----:B------:R-:W-:-:S05]  /*a0e0*/  ELECT P0, URZ, PT ;  /* 0x00000000003f782f */ /* 0x000fca0003800000 */
[----:B------:R-:W-:Y:S08]  /*a0f0*/  BSSY B0, `(.L_x_31) ;  /* 0x0000012000007945 */ /* 0x000ff00003800000 */
[----:B------:R-:W-:Y:S05]  /*a100*/  @!P0 BRA `(.L_x_32) ;  /* 0x0000000000408947 */ /* 0x000fea0003800000 */
[----:B------:R-:W-:Y:S02]  /*a110*/  UIADD3 UR4, UP0, UR52, 0x9f0, URZ ;  /* 0x000009f034047890 */ /* 0x000fe4000ff1e03f */
[----:B------:R-:W-:Y:S02]  /*a120*/  UIADD3 UR6, UR38, 0x4000, URZ ;  /* 0x0000400026067890 */ /* 0x000fe4000fffe03f */
[----:B------:R-:W-:Y:S01]  /*a130*/  UIADD3.X UR5, URZ, UR53, URZ, UP0, !UPT ;  /* 0x000000353f057290 */ /* 0x000fe200087fe43f */
[----:B------:R-:W-:Y:S01]  /*a140*/  UMOV UR41, URZ ;  /* 0x0000003f00297c82 */ /* 0x000fe20008000000 */
[----:B------:R-:W-:Y:S01]  /*a150*/  UMOV UR45, URZ ;  /* 0x0000003f002d7c82 */ /* 0x000fe20008000000 */
[----:B------:R-:W-:Y:S01]  /*a160*/  UMOV UR40, UR38 ;  /* 0x0000002600287c82 */ /* 0x000fe20008000000 */
[----:B------:R-:W-:-:S05]  /*a170*/  UMOV UR7, 0x40 ;  /* 0x0000004000077882 */ /* 0x000fca0000000000 */
[----:B------:R2:W-:Y:S02]  /*a180*/  UTMASTG.5D [UR40], [UR4] ;  /* 0x00000028040073b5 */ /* 0x0005e40008020000 */
[----:B--2---:R-:W-:Y:S01]  /*a190*/  UMOV UR40, UR6 ;  /* 0x0000000600287c82 */ /* 0x004fe20008000000 */
[----:B------:R-:W-:Y:S01]  /*a1a0*/  UMOV UR41, UR7 ;  /* 0x0000000700297c82 */ /* 0x000fe20008000000 */
[----:B------:R-:W-:Y:S01]  /*a1b0*/  UIADD3 UR6, UR38, 0x29820, URZ ;  /* 0x0002982026067890 */ /* 0x000fe2000fffe03f */
[----:B------:R2:W-:Y:S03]  /*a1c0*/  UTMASTG.5D [UR40], [UR4] ;  /* 0x00000028040073b5 */ /* 0x0005e60008020000 */
[----:B------:R-:W-:Y:S01]  /*a1d0*/  UPRMT UR6, URZ, 0x654, UR6 ;  /* 0x000006543f067896 */ /* 0x000fe20008000006 */
[----:B------:R0:W-:Y:S01]  /*a1e0*/  UTMACMDFLUSH ;  /* 0x00000000000079b7 */ /* 0x0001e20000000000 */
[----:B------:R-:W-:-:S07]  /*a1f0*/  DEPBAR.LE SB0, 0x0 ;  /* 0x000080000000791a */ /* 0x000fce0000000000 */
[----:B--2---:R-:W-:Y:S03]  /*a200*/  SYNCS.ARRIVE.TRANS64.RED.A1T0 RZ, [UR6], RZ ;  /* 0x000000ffffff79a7 */ /* 0x004fe60008100406 */
.L_x_32:
[----:B------:R-:W-:Y:S05]  /*a210*/  BSYNC B0 ;  /* 0x0000000000007941 */ /* 0x000fea0003800000 */
.L_x_31:
[----:B-1----:R-:W1:Y:S01]  /*a220*/  LDC R0, c[0x0][0xda4] ;  /* 0x00036900ff007b82 */ /* 0x002e620000000800 */
[----:B------:R-:W-:Y:S02]  /*a230*/  UIADD3 UR49, UR49, 0x1, URZ ;  /* 0x0000000131317890 */ /* 0x000fe4000fffe03f */
[----:B------:R-:W-:Y:S02]  /*a240*/  UIADD3 UR39, UR39, 0x1, URZ ;  /* 0x0000000127277890 */ /* 0x000fe4000fffe03f */
[----:B------:R-:W-:-:S04]  /*a250*/  UISETP.NE.AND UP0, UPT, UR49, 0x2, UPT ;  /* 0x000000023100788c */ /* 0x000fc8000bf05270 */
[----:B------:R-:W-:Y:S02]  /*a260*/  USEL UR4, URZ, 0x1, UP0 ;  /* 0x000000013f047887 */ /* 0x000fe40008000000 */
[----:B------:R-:W-:Y:S02]  /*a270*/  USEL UR49, UR49, URZ, UP0 ;  /* 0x0000003f31317287 */ /* 0x000fe40008000000 */
[----:B------:R-:W-:Y:S01]  /*a280*/  ULOP3.LUT UR36, UR36, UR4, URZ, 0x3c, !UPT ;  /* 0x0000000424247292 */ /* 0x000fe2000f8e3c3f */
[----:B-1----:R-:W-:-:S13]  /*a290*/  ISETP.LE.AND P0, PT, R0, UR48, PT ;  /* 0x0000003000007c0c */ /* 0x002fda000bf03270 */
[----:B------:R-:W-:Y:S05]  /*a2a0*/  @!P0 BRA `(.L_x_33) ;  /* 0xffffff6800b48947 */ /* 0x000fea000383ffff */
[----:B------:R-:W-:Y:S05]  /*a2b0*/  EXIT ;  /* 0x000000000000794d */ /* 0x000fea0003800000 */
.L_x_7:
[----:B------:R-:W-:-:S08]  /*a2c0*/  NOP ;  /* 0x0000000000007918 */ /* 0x000fd00000000000 */
[----:B------:R-:W1:-:S00]  /*a2d0*/  USETMAXREG.DEALLOC.CTAPOOL 0x18 ;  /* 0x00000018000079c8 */ /* 0x000e4000080e0500 */
[----:B------:R-:W2:Y:S01]  /*a2e0*/  S2UR UR49, SR_CTAID.X ;  /* 0x00000000003179c3 */ /* 0x000ea20000002500 */
[----:B-1----:R-:W-:Y:S01]  /*a2f0*/  IMAD.MOV.U32 R0, RZ, RZ, 0x1 ;  /* 0x00000001ff007424 */ /* 0x002fe200078e00ff */
[----:B------:R1:W-:Y:S01]  /*a300*/  STL [R1], RZ ;  /* 0x000000ff01007387 */ /* 0x0003e20000100800 */
[----:B------:R-:W-:-:S03]  /*a310*/  UMOV UR47, 0x1 ;  /* 0x00000001002f7882 */ /* 0x000fc60000000000 */
[----:B------:R1:W-:Y:S02]  /*a320*/  STL [R1+0xc], R0 ;  /* 0x00000c0001007387 */ /* 0x0003e40000100800 */
[----:B------:R-:W2:Y:S02]  /*a330*/  LDC R2, c[0x0][0xda4] ;  /* 0x00036900ff027b82 */ /* 0x000ea40000000800 */
[----:B--2---:R-:W-:-:S13]  /*a340*/  ISETP.LE.AND P0, PT, R2, UR49, PT ;  /* 0x0000003102007c0c */ /* 0x004fda000bf03270 */
[----:B-1----:R-:W-:Y:S05]  /*a350*/  @P0 BRA `(.L_x_34) ;  /* 0x0000002c00100947 */ /* 0x002fea0003800000 */
[----:B------:R-:W1:Y:S01]  /*a360*/  S2R R7, SR_TID.X ;  /* 0x0000000000077919 */ /* 0x000e620000002100 */
[----:B------:R-:W-:Y:S01]  /*a370*/  ULDC.64 UR52, c[0x0][0x198] ;  /* 0x0000660000347ab9 */ /* 0x000fe20000000a00 */
[----:B------:R-:W-:Y:S01]  /*a380*/  ULOP3.LUT UR43, UR46, 0x1, URZ, 0xfc, !UPT ;  /* 0x000000012e2b7892 */ /* 0x000fe2000f8efc3f */
[----:B------:R-:W2:Y:S01]  /*a390*/  S2R R3, SR_TID.X ;  /* 0x0000000000037919 */ /* 0x000ea20000002100 */
[----:B------:R-:W-:Y:S01]  /*a3a0*/  ULOP3.LUT UR48, UR46, 0x2, URZ, 0xfc, !UPT ;  /* 0x000000022e307892 */ /* 0x000fe2000f8efc3f */
[----:B------:R-:W-:Y:S01]  /*a3b0*/  ULDC UR44, c[0x0][0xc] ;  /* 0x00000300002c7ab9 */ /* 0x000fe20000000800 */
[----:B------:R-:W-:Y:S01]  /*a3c0*/  UMOV UR47, URZ ;  /* 0x0000003f002f7c82 */ /* 0x000fe20008000000 */
[C---:B-1----:R-:W-:Y:S01]  /*a3d0*/  IMAD.SHL.U32 R0, R7.reuse, 0x80, RZ ;  /* 0x0000008007007824 */ /* 0x042fe200078e00ff */
[C---:B------:R-:W-:Y:S01]  /*a3e0*/  LOP3.LUT P0, RZ, R7.reuse, 0x4, RZ, 0xc0, !PT ;  /* 0x0000000407ff7812 */ /* 0x040fe2000780c0ff */
[----:B------:R-:W-:Y:S01]  /*a3f0*/  IMAD.SHL.U32 R4, R7, 0x20, RZ ;  /* 0x0000002007047824 */ /* 0x000fe200078e00ff */
[----:B--2---:R-:W-:Y:S01]  /*a400*/  LOP3.LUT R3, R3, 0x7f, RZ, 0xc0, !PT ;  /* 0x0000007f03037812 */ /* 0x004fe200078ec0ff */
[----:B------:R-:W-:Y:S01]  /*a410*/  IMAD.SHL.U32 R5, R7, 0x4, RZ ;  /* 0x0000000407057824 */ /* 0x000fe200078e00ff */
[----:B------:R-:W-:-:S02]  /*a420*/  LOP3.LUT R2, R0, 0x380, RZ, 0xc0, !PT ;  /* 0x0000038000027812 */ /* 0x000fc400078ec0ff */
[----:B------:R-:W-:Y:S02]  /*a430*/  SHF.R.U32.HI R3, RZ, 0x5, R3 ;  /* 0x00000005ff037819 */ /* 0x000fe40000011603 */
[----:B------:R-:W-:-:S03]  /*a440*/  LOP3.LUT R6, R4, 0x60, RZ, 0xc0, !PT ;  /* 0x0000006004067812 */ /* 0x000fc600078ec0ff */
[C---:B------:R-:W-:Y:S02]  /*a450*/  IMAD R2, R3.reuse, 0x10, R2 ;  /* 0x0000001003027824 */ /* 0x040fe400078e0202 */
[----:B------:R-:W-:Y:S02]  /*a460*/  IMAD R6, R3, 0x200, R6 ;  /* 0x0000020003067824 */ /* 0x000fe400078e0206 */
[----:B------:R-:W-:-:S05]  /*a470*/  IMAD.SHL.U32 R3, R7, 0x10, RZ ;  /* 0x0000001007037824 */ /* 0x000fca00078e00ff */
[----:B------:R-:W-:Y:S02]  /*a480*/  LOP3.LUT R3, R2, 0x70, R3, 0x78, !PT ;  /* 0x0000007002037812 */ /* 0x000fe400078e7803 */
[C---:B------:R-:W-:Y:S02]  /*a490*/  LOP3.LUT R2, R4.reuse, 0x80, RZ, 0xc0, !PT ;  /* 0x0000008004027812 */ /* 0x040fe400078ec0ff */
[----:B------:R-:W-:Y:S02]  /*a4a0*/  LOP3.LUT R4, R4, 0x100, RZ, 0xc0, !PT ;  /* 0x0000010004047812 */ /* 0x000fe400078ec0ff */
[----:B------:R-:W-:Y:S02]  /*a4b0*/  LOP3.LUT R2, R2, 0x10, R7, 0xf8, !PT ;  /* 0x0000001002027812 */ /* 0x000fe400078ef807 */
[----:B------:R-:W-:Y:S02]  /*a4c0*/  LOP3.LUT R0, R3, 0xc00, R0, 0xf8, !PT ;  /* 0x00000c0003007812 */ /* 0x000fe400078ef800 */
[----:B------:R-:W-:-:S04]  /*a4d0*/  LOP3.LUT R5, R2, 0x10, R5, 0x78, !PT ;  /* 0x0000001002057812 */ /* 0x000fc800078e7805 */
[----:B------:R-:W-:-:S05]  /*a4e0*/  IADD3 R2, R5, R6, R4 ;  /* 0x0000000605027210 */ /* 0x000fca0007ffe004 */
[----:B------:R-:W-:Y:S04]  /*a4f0*/  STL [R1+0x18], R2 ;  /* 0x0000180201007387 */ /* 0x000fe80000100800 */
[----:B------:R1:W-:Y:S04]  /*a500*/  STL [R1+0x1c], R0 ;  /* 0x00001c0001007387 */ /* 0x0003e80000100800 */
[----:B------:R2:W-:Y:S01]  /*a510*/  STL [R1], RZ ;  /* 0x000000ff01007387 */ /* 0x0005e20000100800 */
[----:B-1----:R-:W-:-:S05]  /*a520*/  IMAD.MOV.U32 R0, RZ, RZ, 0x40 ;  /* 0x00000040ff007424 */ /* 0x002fca00078e00ff */
[----:B------:R-:W-:Y:S01]  /*a530*/  SEL R0, R0, 0xffffffc0, !P0 ;  /* 0xffffffc000007807 */ /* 0x000fe20004000000 */
[----:B------:R-:W-:-:S05]  /*a540*/  IMAD.MOV.U32 R0, RZ, RZ, 0x1 ;  /* 0x00000001ff007424 */ /* 0x000fca00078e00ff */
[----:B------:R2:W-:Y:S02]  /*a550*/  STL [R1+0xc], R0 ;  /* 0x00000c0001007387 */ /* 0x0005e40000100800 */
.L_x_78:
[----:B-1----:R-:W1:Y:S01]  /*a560*/  S2UR UR4, SR_CgaCtaId ;  /* 0x00000000000479c3 */ /* 0x002e620000008800 */
[----:B------:R-:W-:Y:S01]  /*a570*/  ULDC UR5, c[0x0][0xda8] ;  /* 0x00036a0000057ab9 */ /* 0x000fe20000000800 */
[----:B------:R-:W-:Y:S01]  /*a580*/  ULDC.64 UR6, c[0x0][0x3f8] ;  /* 0x0000fe0000067ab9 */ /* 0x000fe20000000a00 */
[----:B------:R-:W-:Y:S02]  /*a590*/  UISETP.NE.AND UP1, UPT, UR5, 0x1, UPT ;  /* 0x000000010500788c */ /* 0x000fe4000bf25270 */
[----:B------:R-:W-:Y:S01]  /*a5a0*/  UISETP.NE.U32.AND UP0, UPT, UR6, URZ, UPT ;  /* 0x0000003f0600728c */ /* 0x000fe2000bf05070 */
[----:B------:R-:W-:Y:S01]  /*a5b0*/  UMOV UR40, 0x400 ;  /* 0x0000040000287882 */ /* 0x000fe20000000000 */
[----:B------:R-:W-:Y:S02]  /*a5c0*/  ULDC UR8, c[0x0][0xdb4] ;  /* 0x00036d0000087ab9 */ /* 0x000fe40000000800 */
[----:B------:R-:W-:Y:S02]  /*a5d0*/  UISETP.NE.AND.EX UP0, UPT, UR7, URZ, UPT, UP0 ;  /* 0x0000003f0700728c */ /* 0x000fe4000bf05300 */
[----:B------:R-:W-:Y:S01]  /*a5e0*/  UISETP.NE.AND UP2, UPT, UR8, 0x1, UPT ;  /* 0x000000010800788c */ /* 0x000fe2000bf45270 */
[----:B------:R-:W-:Y:S01]  /*a5f0*/  ULDC UR6, c[0x0][0x404] ;  /* 0x0001010000067ab9 */ /* 0x000fe20000000800 */
[----:B------:R-:W-:Y:S01]  /*a600*/  ULDC UR42, c[0x0][0x2e0] ;  /* 0x0000b800002a7ab9 */ /* 0x000fe20000000800 */
[----:B------:R-:W-:Y:S01]  /*a610*/  USEL UR6, UR6, 0x1, UP0 ;  /* 0x0000000106067887 */ /* 0x000fe20008000000 */
[----:B------:R-:W-:Y:S01]  /*a620*/  @UP1 ULDC UR7, c[0x0][0xdb0] ;  /* 0x00036c0000071ab9 */ /* 0x000fe20000000800 */
[----:B------:R-:W-:-:S02]  /*a630*/  UMOV UR45, UR49 ;  /* 0x00000031002d7c82 */ /* 0x000fc40008000000 */
[----:B------:R-:W-:-:S04]  /*a640*/  UIMAD UR42, UR6, UR42, URZ ;  /* 0x0000002a062a72a4 */ /* 0x000fc8000f8e023f */
[----:B------:R-:W-:Y:S01]  /*a650*/  @UP2 ULDC.64 UR10, c[0x0][0xdb8] ;  /* 0x00036e00000a2ab9 */ /* 0x000fe20000000a00 */
[----:B------:R-:W-:Y:S02]  /*a660*/  UIADD3 UR6, UR42, 0x9f, URZ ;  /* 0x0000009f2a067890 */ /* 0x000fe4000fffe03f */
[----:B-1----:R-:W-:-:S03]  /*a670*/  ULEA UR40, UR4, UR40, 0x18 ;  /* 0x0000002804287291 */ /* 0x002fc6000f8ec03f */
[----:B------:R-:W-:Y:S01]  /*a680*/  @UP1 ULDC UR4, c[0x0][0xdac] ;  /* 0x00036b0000041ab9 */ /* 0x000fe20000000800 */
[----:B------:R-:W-:Y:S02]  /*a690*/  UIADD3 UR9, UR40, 0x1a400, URZ ;  /* 0x0001a40028097890 */ /* 0x000fe4000fffe03f */
[----:B------:R-:W-:Y:S02]  /*a6a0*/  UIMAD.WIDE.U32 UR4, UR49, UR4, URZ ;  /* 0x00000004310472a5 */ /* 0x000fe4000f8e003f */
[----:B------:R-:W-:Y:S02]  /*a6b0*/  ULOP3.LUT UP0, URZ, UR9, 0x1bf, URZ, 0xc0, !UPT ;  /* 0x000001bf093f7892 */ /* 0x000fe4000f80c03f */
[----:B------:R-:W-:Y:S02]  /*a6c0*/  @UP1 USHF.R.U32.HI UR45, URZ, UR7, UR5 ;  /* 0x000000073f2d1299 */ /* 0x000fe40008011605 */
[----:B------:R-:W-:Y:S02]  /*a6d0*/  UIMAD.WIDE UR6, UR6, 0x66666667, URZ ;  /* 0x66666667060678a5 */ /* 0x000fe4000f8e023f */
[----:B------:R-:W-:Y:S01]  /*a6e0*/  UIMAD.WIDE.U32 UR4, UR45, UR10, URZ ;  /* 0x0000000a2d0472a5 */ /* 0x000fe2000f8e003f */
[----:B------:R-:W-:Y:S01]  /*a6f0*/  PLOP3.LUT P0, PT, PT, PT, UP0, 0x80, 0x0 ;  /* 0x000000000000781c */ /* 0x000fe20003f0f008 */
[----:B------:R-:W-:Y:S01]  /*a700*/  USHF.R.U32.HI UR41, URZ, 0x1f, UR7 ;  /* 0x0000001f3f297899 */ /* 0x000fe20008011607 */
[----:B------:R-:W-:Y:S01]  /*a710*/  UMOV UR39, UR45 ;  /* 0x0000002d00277c82 */ /* 0x000fe20008000000 */
[----:B------:R-:W-:-:S02]  /*a720*/  @UP2 USHF.R.U32.HI UR39, URZ, UR11, UR5 ;  /* 0x0000000b3f272299 */ /* 0x000fc40008011605 */
[----:B------:R-:W-:Y:S02]  /*a730*/  ULEA.HI.SX32 UR41, UR7, UR41, 0x1a ;  /* 0x0000002907297291 */ /* 0x000fe4000f8fd23f */
[----:B------:R-:W-:-:S04]  /*a740*/  UIADD3 UR38, -UR39, URZ, URZ ;  /* 0x0000003f27267290 */ /* 0x000fc8000fffe13f */
[----:B------:R-:W-:Y:S02]  /*a750*/  UIMAD UR38, UR8, UR38, UR45 ;  /* 0x00000026082672a4 */ /* 0x000fe4000f8e022d */
[----:B------:R-:W-:Y:S10]  /*a760*/  @!P0 BRA `(.L_x_35) ;  /* 0x0000000000408947 */ /* 0x000ff40003800000 */
[----:B------:R-:W-:Y:S01]  /*a770*/  MOV R2, 0x0 ;  /* 0x0000000000027802 */ /* 0x000fe20000000f00 */
[----:B------:R-:W-:Y:S01]  /*a780*/  ULDC.64 UR6, c[0x4][0xc8] ;  /* 0x0100320000067ab9 */ /* 0x000fe20000000a00 */
[----:B------:R-:W-:Y:S01]  /*a790*/  ULDC.64 UR8, c[0x4][0xd0] ;  /* 0x0100340000087ab9 */ /* 0x000fe20000000a00 */
[----:B------:R-:W-:Y:S01]  /*a7a0*/  ULDC.64 UR4, c[0x4][0x8] ;  /* 0x0100020000047ab9 */ /* 0x000fe20000000a00 */
[----:B------:R-:W-:Y:S01]  /*a7b0*/  IMAD.U32 R4, RZ, RZ, UR6 ;  /* 0x00000006ff047e24 */ /* 0x000fe2000f8e00ff */
[----:B------:R-:W-:Y:S01]  /*a7c0*/  MOV R13, RZ ;  /* 0x000000ff000d7202 */ /* 0x000fe20000000f00 */
[----:B------:R-:W1:Y:S01]  /*a7d0*/  LDC.64 R2, c[0x4][R2] ;  /* 0x0100000002027b82 */ /* 0x000e620000000a00 */
[----:B------:R-:W-:Y:S02]  /*a7e0*/  IMAD.U32 R5, RZ, RZ, UR7 ;  /* 0x00000007ff057e24 */ /* 0x000fe4000f8e00ff */
[----:B------:R-:W-:Y:S02]  /*a7f0*/  IMAD.U32 R6, RZ, RZ, UR8 ;  /* 0x00000008ff067e24 */ /* 0x000fe4000f8e00ff */
[----:B------:R-:W-:-:S02]  /*a800*/  IMAD.U32 R7, RZ, RZ, UR9 ;  /* 0x00000009ff077e24 */ /* 0x000fc4000f8e00ff */
[----:B------:R-:W-:Y:S02]  /*a810*/  IMAD.U32 R10, RZ, RZ, UR4 ;  /* 0x00000004ff0a7e24 */ /* 0x000fe4000f8e00ff */
[----:B------:R-:W-:Y:S02]  /*a820*/  IMAD.U32 R11, RZ, RZ, UR5 ;  /* 0x00000005ff0b7e24 */ /* 0x000fe4000f8e00ff */
[----:B------:R-:W-:Y:S02]  /*a830*/  IMAD.MOV.U32 R8, RZ, RZ, 0x70 ;  /* 0x00000070ff087424 */ /* 0x000fe400078e00ff */
[----:B------:R-:W-:-:S07]  /*a840*/  IMAD.MOV.U32 R12, RZ, RZ, 0x1 ;  /* 0x00000001ff0c7424 */ /* 0x000fce00078e00ff */
[----:B------:R-:W-:-:S07]  /*a850*/  LEPC R20, `(.L_x_35) ;  /* 0x000000001014794e */ /* 0x000fce0000000000 */
[----:B-12---:R-:W-:Y:S05]  /*a860*/  CALL.ABS.NOINC R2 ;  /* 0x0000000002007343 */ /* 0x006fea0003c00000 */
.L_x_35:
[----:B------:R-:W-:-:S06]  /*a870*/  UIADD3 UR4, UR40, 0xa400, URZ ;  /* 0x0000a40028047890 */ /* 0x000fcc000fffe03f */
[----:B------:R-:W-:-:S05]  /*a880*/  IMAD.U32 R16, RZ, RZ, UR4 ;  /* 0x00000004ff107e24 */ /* 0x000fca000f8e00ff */
[----:B------:R-:W-:-:S13]  /*a890*/  LOP3.LUT P0, RZ, R16, 0x3ff, RZ, 0xc0, !PT ;  /* 0x000003ff10ff7812 */ /* 0x000fda000780c0ff */
[----:B------:R-:W-:Y:S05]  /*a8a0*/  @!P0 BRA `(.L_x_36) ;  /* 0x0000000000408947 */ /* 0x000fea0003800000 */
[----:B------:R-:W-:Y:S01]  /*a8b0*/  MOV R2, 0x0 ;  /* 0x0000000000027802 */ /* 0x000fe20000000f00 */
[----:B------:R-:W-:Y:S01]  /*a8c0*/  ULDC.64 UR6, c[0x4][0xc8] ;  /* 0x0100320000067ab9 */ /* 0x000fe20000000a00 */
[----:B------:R-:W-:Y:S01]  /*a8d0*/  ULDC.64 UR8, c[0x4][0xd0] ;  /* 0x0100340000087ab9 */ /* 0x000fe20000000a00 */
[----:B------:R-:W-:Y:S01]  /*a8e0*/  ULDC.64 UR4, c[0x4][0x10] ;  /* 0x0100040000047ab9 */ /* 0x000fe20000000a00 */
[----:B------:R-:W-:Y:S02]  /*a8f0*/  IMAD.U32 R4, RZ, RZ, UR6 ;  /* 0x00000006ff047e24 */ /* 0x000fe4000f8e00ff */
[----:B------:R-:W1:Y:S01]  /*a900*/  LDC.64 R2, c[0x4][R2] ;  /* 0x0100000002027b82 */ /* 0x000e620000000a00 */
[----:B------:R-:W-:Y:S02]  /*a910*/  IMAD.U32 R5, RZ, RZ, UR7 ;  /* 0x00000007ff057e24 */ /* 0x000fe4000f8e00ff */
[----:B------:R-:W-:Y:S02]  /*a920*/  IMAD.U32 R6, RZ, RZ, UR8 ;  /* 0x00000008ff067e24 */ /* 0x000fe4000f8e00ff */
[----:B------:R-:W-:-:S02]  /*a930*/  IMAD.U32 R7, RZ, RZ, UR9 ;  /* 0x00000009ff077e24 */ /* 0x000fc4000f8e00ff */
[----:B------:R-:W-:Y:S02]  /*a940*/  IMAD.U32 R10, RZ, RZ, UR4 ;  /* 0x00000004ff0a7e24 */ /* 0x000fe4000f8e00ff */
[----:B------:R-:W-:Y:S02]  /*a950*/  IMAD.U32 R11, RZ, RZ, UR5 ;  /* 0x00000005ff0b7e24 */ /* 0x000fe4000f8e00ff */
[----:B------:R-:W-:Y:S02]  /*a960*/  IMAD.MOV.U32 R8, RZ, RZ, 0x70 ;  /* 0x00000070ff087424 */ /* 0x000fe400078e00ff */
[----:B------:R-:W-:Y:S02]  /*a970*/  IMAD.MOV.U32 R12, RZ, RZ, 0x1 ;  /* 0x00000001ff0c7424 */ /* 0x000fe400078e00ff */
[----:B------:R-:W-:-:S07]  /*a980*/  IMAD.MOV.U32 R13, RZ, RZ, RZ ;  /* 0x000000ffff0d7224 */ /* 0x000fce00078e00ff */
[----:B------:R-:W-:-:S07]  /*a990*/  LEPC R20, `(.L_x_36) ;  /* 0x000000001014794e */ /* 0x000fce0000000000 */
[----:B-12---:R-:W-:Y:S05]  /*a9a0*/  CALL.ABS.NOINC R2 ;  /* 0x0000000002007343 */ /* 0x006fea0003c00000 */
.L_x_36:
[----:B------:R-:W-:-:S04]  /*a9b0*/  UIADD3 UR4, UR40, 0x400, URZ ;  /* 0x0000040028047890 */ /* 0x000fc8000fffe03f */
[----:B------:R-:W-:-:S06]  /*a9c0*/  ULOP3.LUT UP0, URZ, UR4, 0x9f, URZ, 0xc0, !UPT ;  /* 0x0000009f043f7892 */ /* 0x000fcc000f80c03f */
[----:B------:R-:W-:-:S13]  /*a9d0*/  PLOP3.LUT P0, PT, PT, PT, UP0, 0x80, 0x0 ;  /* 0x000000000000781c */ /* 0x000fda0003f0f008 */
[----:B------:R-:W-:Y:S05]  /*a9e0*/  @!P0 BRA `(.L_x_37) ;  /* 0x0000000000408947 */ /* 0x000fea0003800000 */
        /* <DEDUP_REMOVED lines=16> */
.L_x_37:
        /* <DEDUP_REMOVED lines=18> */
.L_x_38:
[----:B------:R-:W-:Y:S01]  /*ac10*/  ULDC.64 UR4, c[0x0][0x9f8] ;  /* 0x00027e0000047ab9 */ /* 0x000fe20000000a00 */
[----:B------:R-:W-:Y:S01]  /*ac20*/  IMAD.U32 R5, RZ, RZ, UR39 ;  /* 0x00000027ff057e24 */ /* 0x000fe2000f8e00ff */
[----:B------:R-:W-:Y:S01]  /*ac30*/  ISETP.NE.U32.AND P0, PT, RZ, UR4, PT ;  /* 0x00000004ff007c0c */ /* 0x000fe2000bf05070 */
[----:B------:R-:W-:Y:S01]  /*ac40*/  IMAD.U32 R9, RZ, RZ, UR39 ;  /* 0x00000027ff097e24 */ /* 0x000fe2000f8e00ff */
[----:B--2---:R-:W1:Y:S01]  /*ac50*/  LDC R0, c[0x0][0x428] ;  /* 0x00010a00ff007b82 */ /* 0x004e620000000800 */
[----:B------:R-:W2:Y:S01]  /*ac60*/  S2R R17, SR_TID.X ;  /* 0x0000000000117919 */ /* 0x000ea20000002100 */
[----:B------:R-:W-:-:S13]  /*ac70*/  ISETP.NE.AND.EX P0, PT, RZ, UR5, PT, P0 ;  /* 0x00000005ff007c0c */ /* 0x000fda000bf05300 */
[----:B------:R-:W3:Y:S01]  /*ac80*/  @P0 LDC.64 R2, c[0x0][0x9f8] ;  /* 0x00027e00ff020b82 */ /* 0x000ee20000000a00 */
[----:B------:R-:W-:Y:S02]  /*ac90*/  IMAD R6, RZ, RZ, -UR45 ;  /* 0x8000002dff067e24 */ /* 0x000fe4000f8e02ff */
[----:B------:R-:W-:Y:S01]  /*aca0*/  IMAD.U32 R4, RZ, RZ, UR38 ;  /* 0x00000026ff047e24 */ /* 0x000fe2000f8e00ff */
[----:B--2---:R-:W-:Y:S01]  /*acb0*/  LOP3.LUT R16, R17, 0x7f, RZ, 0xc0, !PT ;  /* 0x0000007f11107812 */ /* 0x004fe200078ec0ff */
[----:B---3--:R-:W-:-:S03]  /*acc0*/  @P0 IMAD.WIDE R2, R5, 0x4, R2 ;  /* 0x0000000405020825 */ /* 0x008fc600078e0202 */
[----:B------:R-:W2:Y:S02]  /*acd0*/  LDC R5, c[0x0][0xda8] ;  /* 0x00036a00ff057b82 */ /* 0x000ea40000000800 */
[----:B------:R3:W4:Y:S01]  /*ace0*/  @P0 LDG.E R9, desc[UR50][R2.64] ;  /* 0x0000003202090981 */ /* 0x000722000c1e1900 */
[----:B-1----:R-:W-:Y:S01]  /*acf0*/  ISETP.NE.AND P0, PT, R0, 0x1, PT ;  /* 0x000000010000780c */ /* 0x002fe20003f05270 */
[----:B------:R-:W-:Y:S01]  /*ad00*/  UMOV UR36, URZ ;  /* 0x0000003f00247c82 */ /* 0x000fe20008000000 */
[----:B------:R-:W-:Y:S01]  /*ad10*/  ISETP.NE.AND P2, PT, R16, RZ, PT ;  /* 0x000000ff1000720c */ /* 0x000fe20003f45270 */
[----:B------:R-:W-:Y:S01]  /*ad20*/  UMOV UR4, 0x40 ;  /* 0x0000004000047882 */ /* 0x000fe20000000000 */
[----:B------:R-:W-:Y:S01]  /*ad30*/  UMOV UR6, UR38 ;  /* 0x0000002600067c82 */ /* 0x000fe20008000000 */
[----:B------:R-:W-:Y:S01]  /*ad40*/  UMOV UR7, UR39 ;  /* 0x0000002700077c82 */ /* 0x000fe20008000000 */
[----:B------:R-:W-:Y:S01]  /*ad50*/  UMOV UR8, 0x80 ;  /* 0x0000008000087882 */ /* 0x000fe20000000000 */
[----:B------:R-:W-:Y:S01]  /*ad60*/  UMOV UR10, UR38 ;  /* 0x00000026000a7c82 */ /* 0x000fe20008000000 */
[----:B------:R-:W-:Y:S01]  /*ad70*/  UMOV UR11, UR39 ;  /* 0x00000027000b7c82 */ /* 0x000fe20008000000 */
[----:B---3--:R-:W1:Y:S01]  /*ad80*/  LDC.64 R2, c[0x0][0x3f8] ;  /* 0x0000fe00ff027b82 */ /* 0x008e620000000a00 */
[----:B------:R-:W-:-:S05]  /*ad90*/  UMOV UR14, 0xffffffff ;  /* 0xffffffff000e7882 */ /* 0x000fca0000000000 */
[----:B------:R-:W-:Y:S02]  /*ada0*/  VOTEU.ALL UP1, P2 ;  /* 0x00000000003f7886 */ /* 0x000fe40001020000 */
[----:B------:R-:W3:Y:S01]  /*adb0*/  @P0 LDC R0, c[0x0][0x42c] ;  /* 0x00010b00ff000b82 */ /* 0x000ee20000000800 */
[----:B--2---:R-:W-:Y:S02]  /*adc0*/  IMAD R6, R5, R6, UR49 ;  /* 0x0000003105067e24 */ /* 0x004fe4000f8e0206 */
[----:B------:R-:W-:Y:S02]  /*add0*/  @!UP1 UIADD3 UR12, UP0, UR52, 0x270, URZ ;  /* 0x00000270340c9890 */ /* 0x000fe4000ff1e03f */
[----:B------:R-:W-:-:S03]  /*ade0*/  IMAD.SHL.U32 R6, R6, 0x80, RZ ;  /* 0x0000008006067824 */ /* 0x000fc600078e00ff */
[----:B------:R-:W2:Y:S01]  /*adf0*/  @P0 LDC R5, c[0x0][0x430] ;  /* 0x00010c00ff050b82 */ /* 0x000ea20000000800 */
[----:B------:R-:W-:Y:S01]  /*ae00*/  @!UP1 UIADD3.X UR13, URZ, UR53, URZ, UP0, !UPT ;  /* 0x000000353f0d9290 */ /* 0x000fe200087fe43f */
[----:B------:R-:W-:Y:S02]  /*ae10*/  R2UR UR37, R6 ;  /* 0x00000000062572ca */ /* 0x000fe400000e0000 */
[----:B-1----:R-:W-:-:S04]  /*ae20*/  ISETP.NE.U32.AND P1, PT, R2, RZ, PT ;  /* 0x000000ff0200720c */ /* 0x002fc80003f25070 */
[----:B------:R-:W-:Y:S01]  /*ae30*/  ISETP.NE.AND.EX P1, PT, R3, RZ, PT, P1 ;  /* 0x000000ff0300720c */ /* 0x000fe20003f25310 */
[----:B---3--:R-:W-:-:S06]  /*ae40*/  @P0 IMAD.HI.U32 R0, R0, UR38, RZ ;  /* 0x0000002600000c27 */ /* 0x008fcc000f8e00ff */
[----:B------:R-:W-:Y:S01]  /*ae50*/  UMOV UR5, UR37 ;  /* 0x0000002500057c82 */ /* 0x000fe20008000000 */
[----:B------:R-:W-:Y:S01]  /*ae60*/  UMOV UR9, UR37 ;  /* 0x0000002500097c82 */ /* 0x000fe20008000000 */
[----:B------:R1:W-:Y:S01]  /*ae70*/  @!UP1 UTMAPF.L2.4D [UR36], [UR12] ;  /* 0x000000240c0095b8 */ /* 0x0003e20008018000 */
[----:B--2---:R-:W-:Y:S01]  /*ae80*/  @P0 SHF.R.U32.HI R4, RZ, R5, R0 ;  /* 0x00000005ff040219 */ /* 0x004fe20000011600 */
[----:B------:R1:W-:Y:S01]  /*ae90*/  @!UP1 UTMAPF.L2.4D [UR4], [UR12] ;  /* 0x000000040c0095b8 */ /* 0x0003e20008018000 */
[----:B------:R1:W-:Y:S01]  /*aea0*/  @!UP1 UTMAPF.L2.4D [UR8], [UR12] ;  /* 0x000000080c0095b8 */ /* 0x0003e20008018000 */
[----:B----4-:R-:W-:Y:S01]  /*aeb0*/  SHF.R.S32.HI R10, RZ, 0x1f, R9 ;  /* 0x0000001fff0a7819 */ /* 0x010fe20000011409 */
[----:B------:R-:W-:Y:S01]  /*aec0*/  STL [R1+0x10], R9 ;  /* 0x0000100901007387 */ /* 0x000fe20000100800 */
[----:B------:R-:W-:-:S03]  /*aed0*/  SEL R0, R9, RZ, !P1 ;  /* 0x000000ff09007207 */ /* 0x000fc60004800000 */
[----:B------:R2:W-:Y:S04]  /*aee0*/  STL [R1+0x8], R4 ;  /* 0x0000080401007387 */ /* 0x0005e80000100800 */
[----:B------:R1:W-:Y:S01]  /*aef0*/  STL [R1+0x14], R10 ;  /* 0x0000140a01007387 */ /* 0x0003e20000100800 */
[----:B--2---:R-:W-:-:S04]  /*af00*/  SHF.R.U32.HI R4, RZ, 0x5, R17 ;  /* 0x00000005ff047819 */ /* 0x004fc80000011611 */
[----:B------:R-:W-:Y:S01]  /*af10*/  LOP3.LUT R4, R4, 0x3, RZ, 0xc0, !PT ;  /* 0x0000000304047812 */ /* 0x000fe200078ec0ff */
[----:B-1----:R-:W-:Y:S06]  /*af20*/  BRA.DIV UR14, `(.L_x_39) ;  /* 0x000000260e787947 */ /* 0x002fec000b800000 */
[----:B------:R1:W2:Y:S02]  /*af30*/  SHFL.IDX PT, R14, R4, RZ, 0x1f ;  /* 0x00001fff040e7589 */ /* 0x0002a400000e0000 */
.L_x_94:
[----:B--2---:R-:W-:Y:S02]  /*af40*/  ISETP.NE.AND P0, PT, R14, RZ, PT ;  /* 0x000000ff0e00720c */ /* 0x004fe40003f05270 */
[----:B------:R-:W-:-:S11]  /*af50*/  PLOP3.LUT P6, PT, PT, PT, PT, 0x8, 0x0 ;  /* 0x000000000000781c */ /* 0x000fd60003fce170 */
[----:B------:R-:W-:Y:S05]  /*af60*/  @P0 BRA `(.L_x_40) ;  /* 0x0000000400f80947 */ /* 0x000fea0003800000 */
[----:B------:R-:W-:-:S06]  /*af70*/  UIADD3 UR4, UR41, -0x1, URZ ;  /* 0xffffffff29047890 */ /* 0x000fcc000fffe03f */
[----:B------:R-:W-:Y:S01]  /*af80*/  IMAD.U32 R7, RZ, RZ, UR4 ;  /* 0x00000004ff077e24 */ /* 0x000fe2000f8e00ff */
[----:B------:R-:W-:-:S03]  /*af90*/  UMOV UR4, 0xffffffff ;  /* 0xffffffff00047882 */ /* 0x000fc60000000000 */
[----:B------:R-:W-:Y:S05]  /*afa0*/  BRA.DIV UR4, `(.L_x_41) ;  /* 0x0000002604787947 */ /* 0x000fea000b800000 */
[----:B------:R-:W-:-:S13]  /*afb0*/  ELECT P6, URZ, PT ;  /* 0x00000000003f782f */ /* 0x000fda00038c0000 */
.L_x_97:
[----:B------:R-:W-:Y:S05]  /*afc0*/  @!P6 BRA `(.L_x_42) ;  /* 0x000000040064e947 */ /* 0x000fea0003800000 */
[----:B------:R-:W-:Y:S01]  /*afd0*/  IMAD.MOV.U32 R0, RZ, RZ, R9 ;  /* 0x000000ffff007224 */ /* 0x000fe200078e0009 */
[----:B------:R-:W-:Y:S06]  /*afe0*/  @!P1 BRA `(.L_x_43) ;  /* 0x0000000000449947 */ /* 0x000fec0003800000 */
[----:B------:R-:W2:Y:S01]  /*aff0*/  LDC R8, c[0x0][0x41c] ;  /* 0x00010700ff087b82 */ /* 0x000ea20000000800 */
[----:B------:R-:W-:Y:S01]  /*b000*/  ULDC.64 UR4, c[0x0][0x408] ;  /* 0x0001020000047ab9 */ /* 0x000fe20000000a00 */
[----:B--2---:R-:W-:-:S13]  /*b010*/  ISETP.NE.AND P0, PT, R8, 0x1, PT ;  /* 0x000000010800780c */ /* 0x004fda0003f05270 */
[----:B-1----:R-:W1:Y:S02]  /*b020*/  @P0 LDC.64 R4, c[0x0][0x420] ;  /* 0x00010800ff040b82 */ /* 0x002e640000000a00 */
[----:B-1----:R-:W-:-:S04]  /*b030*/  @P0 IMAD.HI.U32 R0, R7, R4, RZ ;  /* 0x0000000407000227 */ /* 0x002fc800078e00ff */
[----:B------:R-:W-:Y:S01]  /*b040*/  IMAD.MOV.U32 R4, RZ, RZ, R7 ;  /* 0x000000ffff047224 */ /* 0x000fe200078e0007 */
[----:B------:R-:W-:-:S04]  /*b050*/  @P0 SHF.R.U32.HI R4, RZ, R5, R0 ;  /* 0x00000005ff040219 */ /* 0x000fc80000011600 */
[--C-:B------:R-:W-:Y:S01]  /*b060*/  SHF.R.S32.HI R5, RZ, 0x1f, R4.reuse ;  /* 0x0000001fff057819 */ /* 0x100fe20000011404 */
[----:B------:R-:W-:-:S04]  /*b070*/  IMAD.MOV R0, RZ, RZ, -R4 ;  /* 0x000000ffff007224 */ /* 0x000fc800078e0a04 */
[----:B------:R-:W-:Y:S02]  /*b080*/  IMAD R7, R8, R0, R7 ;  /* 0x0000000008077224 */ /* 0x000fe400078e0207 */
[----:B------:R-:W-:Y:S02]  /*b090*/  IMAD R0, R10, UR4, RZ ;  /* 0x000000040a007c24 */ /* 0x000fe4000f8e02ff */
[----:B------:R-:W-:-:S04]  /*b0a0*/  IMAD.WIDE.U32 R4, R9, UR4, R4 ;  /* 0x0000000409047c25 */ /* 0x000fc8000f8e0004 */
[----:B------:R-:W-:Y:S01]  /*b0b0*/  IMAD R9, R9, UR5, R0 ;  /* 0x0000000509097c24 */ /* 0x000fe2000f8e0200 */
[----:B------:R-:W-:-:S04]  /*b0c0*/  LEA R2, P0, R4, R2, 0x2 ;  /* 0x0000000204027211 */ /* 0x000fc800078010ff */
[----:B------:R-:W-:-:S04]  /*b0d0*/  IADD3 R0, R5, R9, RZ ;  /* 0x0000000905007210 */ /* 0x000fc80007ffe0ff */
[----:B------:R-:W-:-:S05]  /*b0e0*/  LEA.HI.X R3, R4, R3, R0, 0x2, P0 ;  /* 0x0000000304037211 */ /* 0x000fca00000f1400 */
[----:B------:R2:W5:Y:S02]  /*b0f0*/  LDG.E R0, desc[UR50][R2.64] ;  /* 0x0000003202007981 */ /* 0x000564000c1e1900 */
.L_x_43:
[----:B--2---:R-:W2:Y:S04]  /*b100*/  LDL R3, [R1] ;  /* 0x0000000001037983 */ /* 0x004ea80000100800 */
[----:B------:R-:W3:Y:S01]  /*b110*/  LDL R2, [R1+0xc] ;  /* 0x00000c0001027983 */ /* 0x000ee20000100800 */
[----:B------:R-:W-:Y:S02]  /*b120*/  ISETP.NE.AND P0, PT, R16, RZ, PT ;  /* 0x000000ff1000720c */ /* 0x000fe40003f05270 */
[----:B--2---:R-:W-:Y:S02]  /*b130*/  LEA R5, R3, UR40, 0x3 ;  /* 0x0000002803057c11 */ /* 0x004fe4000f8e18ff */
[----:B---3--:R-:W-:-:S04]  /*b140*/  SHF.L.U32 R2, R2, 0x1f, RZ ;  /* 0x0000001f02027819 */ /* 0x008fc800000006ff */
[----:B------:R-:W2:Y:S02]  /*b150*/  SYNCS.PHASECHK.TRANS64.TRYWAIT P3, [R5+URZ+0x29880], R2 ;  /* 0x02988002050075a7 */ /* 0x000ea4000806017f */
[----:B--2---:R-:W-:Y:S05]  /*b160*/  @!P3 BRA `(.L_x_44) ;  /* 0x000000240028b947 */ /* 0x004fea0003800000 */
.L_x_98:
[----:B------:R-:W-:Y:S05]  /*b170*/  @P0 BRA `(.L_x_45) ;  /* 0x00000000001c0947 */ /* 0x000fea0003800000 */
[----:B------:R-:W1:Y:S02]  /*b180*/  S2R R3, SR_TID.X ;  /* 0x0000000000037919 */ /* 0x000e640000002100 */
[----:B-1----:R-:W-:Y:S01]  /*b190*/  LOP3.LUT R4, R3, 0x1f, RZ, 0xc0, !PT ;  /* 0x0000001f03047812 */ /* 0x002fe200078ec0ff */
[----:B------:R-:W-:-:S03]  /*b1a0*/  IMAD.MOV.U32 R3, RZ, RZ, 0x5000 ;  /* 0x00005000ff037424 */ /* 0x000fc600078e00ff */
[----:B------:R-:W-:Y:S01]  /*b1b0*/  ISETP.NE.AND P3, PT, R4, RZ, PT ;  /* 0x000000ff0400720c */ /* 0x000fe20003f65270 */
[----:B------:R3:W-:-:S12]  /*b1c0*/  SYNCS.ARRIVE.TRANS64 RZ, [R5+URZ+0x29870], R3 ;  /* 0x0298700305ff79a7 */ /* 0x0007d8000800003f */
[----:B---3--:R-:W-:Y:S05]  /*b1d0*/  @!P3 BRA `(.L_x_45) ;  /* 0x000000000004b947 */ /* 0x008fea0003800000 */
[----:B------:R-:W-:Y:S01]  /*b1e0*/  BPT.TRAP 0x1 ;  /* 0x000000040000795c */ /* 0x000fe20000300000 */
.L_x_45:
[----:B-1----:R-:W3:Y:S04]  /*b1f0*/  LDL R4, [R1] ;  /* 0x0000000001047983 */ /* 0x002ee80000100800 */
[----:B------:R-:W4:Y:S01]  /*b200*/  LDL R3, [R1+0x8] ;  /* 0x0000080001037983 */ /* 0x000f220000100800 */
[----:B------:R-:W-:Y:S01]  /*b210*/  R2UR UR9, R5 ;  /* 0x00000000050972ca */ /* 0x000fe200000e0000 */
[----:B------:R-:W-:Y:S01]  /*b220*/  IMAD R7, R7, 0xa0, RZ ;  /* 0x000000a007077824 */ /* 0x000fe200078e02ff */
[----:B-----5:R-:W-:Y:S01]  /*b230*/  R2UR UR13, R0 ;  /* 0x00000000000d72ca */ /* 0x020fe200000e0000 */
[----:B------:R-:W-:Y:S01]  /*b240*/  UIADD3 UR4, UP0, UR52, 0x470, URZ ;  /* 0x0000047034047890 */ /* 0x000fe2000ff1e03f */
[----:B------:R-:W-:Y:S02]  /*b250*/  UMOV UR6, 0x0 ;  /* 0x0000000000067882 */ /* 0x000fe40000000000 */
[----:B------:R-:W-:Y:S01]  /*b260*/  R2UR UR11, R7 ;  /* 0x00000000070b72ca */ /* 0x000fe200000e0000 */
[----:B------:R-:W-:Y:S01]  /*b270*/  UIADD3.X UR5, URZ, UR53, URZ, UP0, !UPT ;  /* 0x000000353f057290 */ /* 0x000fe200087fe43f */
[----:B------:R-:W-:Y:S01]  /*b280*/  UMOV UR7, 0x14f00000 ;  /* 0x14f0000000077882 */ /* 0x000fe20000000000 */
[----:B------:R-:W-:-:S04]  /*b290*/  UMOV UR10, URZ ;  /* 0x0000003f000a7c82 */ /* 0x000fc80008000000 */
[----:B------:R-:W-:Y:S01]  /*b2a0*/  UIADD3 UR9, UR9, 0x29870, URZ ;  /* 0x0002987009097890 */ /* 0x000fe2000fffe03f */
[----:B---3--:R-:W-:Y:S02]  /*b2b0*/  R2UR UR8, R4 ;  /* 0x00000000040872ca */ /* 0x008fe400000e0000 */
[----:B----4-:R-:W-:-:S11]  /*b2c0*/  R2UR UR12, R3 ;  /* 0x00000000030c72ca */ /* 0x010fd600000e0000 */
[----:B------:R-:W-:-:S04]  /*b2d0*/  UIMAD UR8, UR8, 0x5000, UR40 ;  /* 0x00005000080878a4 */ /* 0x000fc8000f8e0228 */
[----:B------:R-:W-:-:S09]  /*b2e0*/  UIADD3 UR8, UR8, 0xa400, URZ ;  /* 0x0000a40008087890 */ /* 0x000fd2000fffe03f */
[----:B------:R1:W-:Y:S01]  /*b2f0*/  UTMALDG.4D [UR8], [UR4], desc[UR6] ;  /* 0x00000608040075b4 */ /* 0x0003e20008019000 */
[----:B------:R-:W3:Y:S02]  /*b300*/  SYNCS.PHASECHK.TRANS64.TRYWAIT P3, [R5+URZ+0x29840], R2 ;  /* 0x02984002050075a7 */ /* 0x000ee4000806017f */
[----:B-1-3--:R-:W-:Y:S05]  /*b310*/  @!P3 BRA `(.L_x_46) ;  /* 0x0000002000d0b947 */ /* 0x00afea0003800000 */
.L_x_99:
[----:B------:R-:W-:Y:S05]  /*b320*/  @P0 BRA `(.L_x_47) ;  /* 0x00000000001c0947 */ /* 0x000fea0003800000 */
[----:B------:R-:W3:Y:S01]  /*b330*/  S2R R3, SR_TID.X ;  /* 0x0000000000037919 */ /* 0x000ee20000002100 */
[----:B-12---:R-:W-:-:S04]  /*b340*/  IMAD.MOV.U32 R2, RZ, RZ, 0x7800 ;  /* 0x00007800ff027424 */ /* 0x006fc800078e00ff */
[----:B------:R4:W-:Y:S01]  /*b350*/  SYNCS.ARRIVE.TRANS64 RZ, [R5+URZ+0x29830], R2 ;  /* 0x0298300205ff79a7 */ /* 0x0009e2000800003f */
[----:B---3--:R-:W-:-:S04]  /*b360*/  LOP3.LUT R3, R3, 0x1f, RZ, 0xc0, !PT ;  /* 0x0000001f03037812 */ /* 0x008fc800078ec0ff */
[----:B------:R-:W-:-:S13]  /*b370*/  ISETP.NE.AND P0, PT, R3, RZ, PT ;  /* 0x000000ff0300720c */ /* 0x000fda0003f05270 */
[----:B----4-:R-:W-:Y:S05]  /*b380*/  @!P0 BRA `(.L_x_47) ;  /* 0x0000000000048947 */ /* 0x010fea0003800000 */
[----:B------:R-:W-:Y:S01]  /*b390*/  BPT.TRAP 0x1 ;  /* 0x000000040000795c */ /* 0x000fe20000300000 */
.L_x_47:
[----:B------:R-:W3:Y:S04]  /*b3a0*/  LDL R3, [R1] ;  /* 0x0000000001037983 */ /* 0x000ee80000100800 */
[----:B-12---:R-:W2:Y:S01]  /*b3b0*/  LDL R2, [R1+0x8] ;  /* 0x0000080001027983 */ /* 0x006ea20000100800 */
[----:B------:R-:W-:Y:S01]  /*b3c0*/  R2UR UR9, R5 ;  /* 0x00000000050972ca */ /* 0x000fe200000e0000 */
[----:B------:R-:W-:Y:S01]  /*b3d0*/  UIADD3 UR4, UP0, UR52, 0x370, URZ ;  /* 0x0000037034047890 */ /* 0x000fe2000ff1e03f */
[----:B------:R-:W-:Y:S01]  /*b3e0*/  R2UR UR11, R7 ;  /* 0x00000000070b72ca */ /* 0x000fe200000e0000 */
[----:B------:R-:W-:Y:S01]  /*b3f0*/  UMOV UR10, URZ ;  /* 0x0000003f000a7c82 */ /* 0x000fe20008000000 */
[----:B------:R-:W-:Y:S01]  /*b400*/  R2UR UR13, R0 ;  /* 0x00000000000d72ca */ /* 0x000fe200000e0000 */
[----:B------:R-:W-:Y:S01]  /*b410*/  UIADD3.X UR5, URZ, UR53, URZ, UP0, !UPT ;  /* 0x000000353f057290 */ /* 0x000fe200087fe43f */
[----:B------:R-:W-:Y:S01]  /*b420*/  UMOV UR6, 0x0 ;  /* 0x0000000000067882 */ /* 0x000fe20000000000 */
[----:B------:R-:W-:Y:S01]  /*b430*/  UMOV UR7, 0x14f00000 ;  /* 0x14f0000000077882 */ /* 0x000fe20000000000 */
[----:B------:R-:W-:-:S05]  /*b440*/  UMOV UR16, 0x40 ;  /* 0x0000004000107882 */ /* 0x000fca0000000000 */
[----:B------:R-:W-:Y:S01]  /*b450*/  UIADD3 UR9, UR9, 0x29830, URZ ;  /* 0x0002983009097890 */ /* 0x000fe2000fffe03f */
[----:B---3--:R-:W-:Y:S02]  /*b460*/  R2UR UR8, R3 ;  /* 0x00000000030872ca */ /* 0x008fe400000e0000 */
[----:B--2---:R-:W-:-:S11]  /*b470*/  R2UR UR12, R2 ;  /* 0x00000000020c72ca */ /* 0x004fd600000e0000 */
[----:B------:R-:W-:-:S04]  /*b480*/  UIMAD UR8, UR8, 0x7800, UR40 ;  /* 0x00007800080878a4 */ /* 0x000fc8000f8e0228 */
[----:B------:R-:W-:Y:S02]  /*b490*/  UIADD3 UR14, UR8, 0x1a400, URZ ;  /* 0x0001a400080e7890 */ /* 0x000fe4000fffe03f */
[----:B------:R-:W-:Y:S02]  /*b4a0*/  UIADD3 UR15, UR8, 0x1cc00, URZ ;  /* 0x0001cc00080f7890 */ /* 0x000fe4000fffe03f */
[----:B------:R-:W-:-:S03]  /*b4b0*/  UIADD3 UR17, UR8, 0x1f400, URZ ;  /* 0x0001f40008117890 */ /* 0x000fc6000fffe03f */
[----:B------:R-:W-:Y:S01]  /*b4c0*/  UMOV UR8, UR14 ;  /* 0x0000000e00087c82 */ /* 0x000fe20008000000 */
[----:B------:R-:W-:Y:S01]  /*b4d0*/  UMOV UR14, 0x80 ;  /* 0x00000080000e7882 */ /* 0x000fe20000000000 */
[----:B------:R1:W-:Y:S02]  /*b4e0*/  UTMALDG.4D [UR8], [UR4], desc[UR6] ;  /* 0x00000608040075b4 */ /* 0x0003e40008019000 */
[----:B-1----:R-:W-:Y:S01]  /*b4f0*/  UMOV UR8, UR15 ;  /* 0x0000000f00087c82 */ /* 0x002fe20008000000 */
[----:B------:R-:W-:Y:S02]  /*b500*/  UMOV UR10, UR16 ;  /* 0x00000010000a7c82 */ /* 0x000fe40008000000 */
[----:B------:R1:W-:Y:S02]  /*b510*/  UTMALDG.4D [UR8], [UR4], desc[UR6] ;  /* 0x00000608040075b4 */ /* 0x0003e40008019000 */
[----:B-1----:R-:W-:Y:S01]  /*b520*/  UMOV UR8, UR17 ;  /* 0x0000001100087c82 */ /* 0x002fe20008000000 */
[----:B------:R-:W-:-:S02]  /*b530*/  UMOV UR10, UR14 ;  /* 0x0000000e000a7c82 */ /* 0x000fc40008000000 */
[----:B------:R2:W-:Y:S02]  /*b540*/  UTMALDG.4D [UR8], [UR4], desc[UR6] ;  /* 0x00000608040075b4 */ /* 0x0005e40008019000 */
[----:B--2---:R-:W-:Y:S01]  /*b550*/  NOP ;  /* 0x0000000000007918 */ /* 0x004fe20000000000 */
.L_x_42:
[----:B------:R-:W-:Y:S05]  /*b560*/  WARPSYNC.ALL ;  /* 0x0000000000007948 */ /* 0x000fea0003800000 */
[----:B------:R-:W-:Y:S01]  /*b570*/  ELECT P0, URZ, PT ;  /* 0x00000000003f782f */ /* 0x000fe20003800000 */
[----:B------:R-:W-:Y:S01]  /*b580*/  BAR.SYNC.DEFER_BLOCKING 0x8, 0x120 ;  /* 0x0204800000007b1d */ /* 0x000fe20000010000 */
[----:B------:R-:W-:Y:S02]  /*b590*/  UIADD3 UR4, UP0, UR52, 0x270, URZ ;  /* 0x0000027034047890 */ /* 0x000fe4000ff1e03f */
[----:B------:R-:W-:Y:S02]  /*b5a0*/  UIADD3 UR8, UR40, 0x14400, URZ ;  /* 0x0001440028087890 */ /* 0x000fe4000fffe03f */
[----:B------:R-:W-:-:S02]  /*b5b0*/  UIADD3 UR9, UR40, 0x29800, URZ ;  /* 0x0002980028097890 */ /* 0x000fc4000fffe03f */
[----:B------:R-:W-:Y:S02]  /*b5c0*/  UIADD3.X UR5, URZ, UR53, URZ, UP0, !UPT ;  /* 0x000000353f057290 */ /* 0x000fe400087fe43f */
[----:B------:R-:W-:Y:S02]  /*b5d0*/  UIADD3 UR24, UR40, 0x16400, URZ ;  /* 0x0001640028187890 */ /* 0x000fe4000fffe03f */
[----:B------:R-:W-:Y:S01]  /*b5e0*/  UIADD3 UR16, UR40, 0x18400, URZ ;  /* 0x0001840028107890 */ /* 0x000fe2000fffe03f */
[C---:B------:R-:W-:Y:S01]  /*b5f0*/  @P0 R2UR UR11, R6.reuse ;  /* 0x00000000060b02ca */ /* 0x040fe200000e0000 */
[----:B------:R-:W-:Y:S01]  /*b600*/  @P0 IMAD.MOV.U32 R2, RZ, RZ, 0x6000 ;  /* 0x00006000ff020424 */ /* 0x000fe200078e00ff */
[C---:B------:R-:W-:Y:S01]  /*b610*/  @P0 R2UR UR27, R6.reuse ;  /* 0x00000000061b02ca */ /* 0x040fe200000e0000 */
[----:B------:R-:W-:Y:S01]  /*b620*/  UMOV UR6, 0x0 ;  /* 0x0000000000067882 */ /* 0x000fe20000000000 */
[----:B------:R-:W-:Y:S01]  /*b630*/  @P0 R2UR UR19, R6 ;  /* 0x00000000061302ca */ /* 0x000fe200000e0000 */
[----:B------:R-:W-:Y:S01]  /*b640*/  UMOV UR7, 0x12f00000 ;  /* 0x12f0000000077882 */ /* 0x000fe20000000000 */
[----:B------:R-:W-:Y:S01]  /*b650*/  UMOV UR10, URZ ;  /* 0x0000003f000a7c82 */ /* 0x000fe20008000000 */
[----:B------:R-:W-:Y:S01]  /*b660*/  UMOV UR12, UR38 ;  /* 0x00000026000c7c82 */ /* 0x000fe20008000000 */
[----:B------:R-:W-:Y:S01]  /*b670*/  UMOV UR13, UR39 ;  /* 0x00000027000d7c82 */ /* 0x000fe20008000000 */
[----:B------:R-:W-:Y:S01]  /*b680*/  UMOV UR26, 0x40 ;  /* 0x00000040001a7882 */ /* 0x000fe20000000000 */
[----:B------:R-:W-:Y:S01]  /*b690*/  UMOV UR28, UR38 ;  /* 0x00000026001c7c82 */ /* 0x000fe20008000000 */
[----:B------:R-:W-:Y:S01]  /*b6a0*/  UMOV UR29, UR39 ;  /* 0x00000027001d7c82 */ /* 0x000fe20008000000 */
[----:B------:R2:W-:Y:S01]  /*b6b0*/  @P0 SYNCS.ARRIVE.TRANS64 RZ, [UR40+0x29800], R2 ;  /* 0x02980002ffff09a7 */ /* 0x0005e20008000028 */
[----:B------:R-:W-:Y:S01]  /*b6c0*/  UMOV UR25, UR9 ;  /* 0x0000000900197c82 */ /* 0x000fe20008000000 */
[----:B------:R-:W-:Y:S01]  /*b6d0*/  UMOV UR18, 0x80 ;  /* 0x0000008000127882 */ /* 0x000fe20000000000 */
[----:B------:R-:W-:Y:S01]  /*b6e0*/  UMOV UR20, UR38 ;  /* 0x0000002600147c82 */ /* 0x000fe20008000000 */
[----:B------:R-:W-:Y:S01]  /*b6f0*/  UMOV UR21, UR39 ;  /* 0x0000002700157c82 */ /* 0x000fe20008000000 */
[----:B------:R2:W-:Y:S01]  /*b700*/  UTMALDG.4D [UR8], [UR4], desc[UR6] ;  /* 0x00000608040075b4 */ /* 0x0005e20008019000 */
[----:B------:R-:W-:Y:S01]  /*b710*/  UMOV UR17, UR9 ;  /* 0x0000000900117c82 */ /* 0x000fe20008000000 */
[----:B------:R2:W-:Y:S01]  /*b720*/  UTMALDG.4D [UR24], [UR4], desc[UR6] ;  /* 0x00000618040075b4 */ /* 0x0005e20008019000 */
[----:B------:R2:W-:Y:S02]  /*b730*/  UTMALDG.4D [UR16], [UR4], desc[UR6] ;  /* 0x00000610040075b4 */ /* 0x0005e40008019000 */
[----:B--2---:R-:W-:Y:S01]  /*b740*/  NOP ;  /* 0x0000000000007918 */ /* 0x004fe20000000000 */
.L_x_40:
[----:B------:R-:W-:-:S06]  /*b750*/  ULOP3.LUT UR4, UR47, 0x1, URZ, 0xc, !UPT ;  /* 0x000000012f047892 */ /* 0x000fcc000f8e0c3f */
[----:B------:R-:W-:-:S05]  /*b760*/  IMAD.U32 R2, RZ, RZ, UR4 ;  /* 0x00000004ff027e24 */ /* 0x000fca000f8e00ff */
[----:B------:R-:W-:-:S04]  /*b770*/  SHF.L.U32 R2, R2, 0x1f, RZ ;  /* 0x0000001f02027819 */ /* 0x000fc800000006ff */
[----:B------:R-:W2:Y:S02]  /*b780*/  SYNCS.PHASECHK.TRANS64.TRYWAIT P0, [UR40+0x29820], R2 ;  /* 0x02982002ff0075a7 */ /* 0x000ea40008000168 */
[----:B--2---:R-:W-:Y:S05]  /*b790*/  @!P0 BRA `(.L_x_48) ;  /* 0x0000001c00c48947 */ /* 0x004fea0003800000 */
.L_x_100:
[----:B------:R-:W-:-:S06]  /*b7a0*/  UISETP.GE.AND UP0, UPT, UR42, 0xa1, UPT ;  /* 0x000000a12a00788c */ /* 0x000fcc000bf06270 */
[----:B------:R-:W-:-:S13]  /*b7b0*/  PLOP3.LUT P0, PT, PT, PT, UP0, 0x80, 0x0 ;  /* 0x000000000000781c */ /* 0x000fda0003f0f008 */
[----:B------:R-:W-:Y:S05]  /*b7c0*/  @!P0 BRA `(.L_x_49) ;  /* 0x00000010000c8947 */ /* 0x000fea0003800000 */
[----:B------:R3:W5:Y:S01]  /*b7d0*/  LDL.LU R7, [R1+0xc] ;  /* 0x00000c0001077983 */ /* 0x0007620000300800 */
[----:B------:R-:W-:-:S03]  /*b7e0*/  UIADD3 UR4, UR41, -0x2, URZ ;  /* 0xfffffffe29047890 */ /* 0x000fc6000fffe03f */
[----:B------:R3:W5:Y:S03]  /*b7f0*/  LDL.LU R6, [R1] ;  /* 0x0000000001067983 */ /* 0x0007660000300800 */
[----:B------:R-:W-:-:S07]  /*b800*/  IMAD.U32 R20, RZ, RZ, UR4 ;  /* 0x00000004ff147e24 */ /* 0x000fce000f8e00ff */
.L_x_71:
[----:B--2-45:R-:W-:Y:S01]  /*b810*/  VIADD R2, R6, 0x1 ;  /* 0x0000000106027836 */ /* 0x034fe20000000000 */
[----:B------:R-:W-:Y:S04]  /*b820*/  BSSY B0, `(.L_x_50) ;  /* 0x000008e000007945 */ /* 0x000fe80003800000 */
[----:B------:R-:W-:-:S04]  /*b830*/  ISETP.NE.AND P0, PT, R2, 0x2, PT ;  /* 0x000000020200780c */ /* 0x000fc80003f05270 */
[----:B-1----:R-:W-:Y:S02]  /*b840*/  SEL R4, RZ, 0x1, P0 ;  /* 0x00000001ff047807 */ /* 0x002fe40000000000 */
[----:B------:R-:W-:Y:S02]  /*b850*/  SEL R9, R2, RZ, P0 ;  /* 0x000000ff02097207 */ /* 0x000fe40000000000 */
[----:B------:R-:W-:-:S05]  /*b860*/  LOP3.LUT R10, R7, R4, RZ, 0x3c, !PT ;  /* 0x00000004070a7212 */ /* 0x000fca00078e3cff */
[----:B------:R1:W-:Y:S04]  /*b870*/  STL [R1+0xc], R10 ;  /* 0x00000c0a01007387 */ /* 0x0003e80000100800 */
[----:B------:R1:W-:Y:S01]  /*b880*/  STL [R1], R9 ;  /* 0x0000000901007387 */ /* 0x0003e20000100800 */
[----:B------:R-:W-:Y:S05]  /*b890*/  @!P6 BRA `(.L_x_51) ;  /* 0x000000080018e947 */ /* 0x000fea0003800000 */
[----:B------:R-:W-:Y:S01]  /*b8a0*/  IMAD.MOV.U32 R8, RZ, RZ, R20 ;  /* 0x000000ffff087224 */ /* 0x000fe200078e0014 */
[----:B------:R-:W-:Y:S06]  /*b8b0*/  @!P1 BRA `(.L_x_52) ;  /* 0x0000000000509947 */ /* 0x000fec0003800000 */
[----:B------:R-:W2:Y:S01]  /*b8c0*/  LDL R5, [R1+0x14] ;  /* 0x0000140001057983 */ /* 0x000ea20000100800 */
[----:B------:R-:W4:Y:S01]  /*b8d0*/  LDC R8, c[0x0][0x41c] ;  /* 0x00010700ff087b82 */ /* 0x000f220000000800 */
[----:B------:R-:W-:Y:S02]  /*b8e0*/  ULDC.64 UR4, c[0x0][0x408] ;  /* 0x0001020000047ab9 */ /* 0x000fe40000000a00 */
[----:B------:R-:W3:Y:S01]  /*b8f0*/  LDL R11, [R1+0x10] ;  /* 0x00001000010b7983 */ /* 0x000ee20000100800 */
[----:B----4-:R-:W-:-:S13]  /*b900*/  ISETP.NE.AND P0, PT, R8, 0x1, PT ;  /* 0x000000010800780c */ /* 0x010fda0003f05270 */
[----:B------:R-:W4:Y:S02]  /*b910*/  @P0 LDC.64 R2, c[0x0][0x420] ;  /* 0x00010800ff020b82 */ /* 0x000f240000000a00 */
[----:B----4-:R-:W-:-:S04]  /*b920*/  @P0 IMAD.HI.U32 R0, R20, R2, RZ ;  /* 0x0000000214000227 */ /* 0x010fc800078e00ff */
[----:B------:R-:W-:Y:S01]  /*b930*/  IMAD.MOV.U32 R2, RZ, RZ, R20 ;  /* 0x000000ffff027224 */ /* 0x000fe200078e0014 */
[----:B------:R-:W-:-:S05]  /*b940*/  @P0 SHF.R.U32.HI R2, RZ, R3, R0 ;  /* 0x00000003ff020219 */ /* 0x000fca0000011600 */
[----:B------:R-:W-:-:S04]  /*b950*/  IMAD.MOV R3, RZ, RZ, -R2 ;  /* 0x000000ffff037224 */ /* 0x000fc800078e0a02 */
[----:B------:R-:W-:Y:S01]  /*b960*/  IMAD R8, R8, R3, R20 ;  /* 0x0000000308087224 */ /* 0x000fe200078e0214 */
[----:B------:R-:W-:Y:S01]  /*b970*/  SHF.R.S32.HI R3, RZ, 0x1f, R2 ;  /* 0x0000001fff037819 */ /* 0x000fe20000011402 */
[----:B--2---:R-:W-:-:S04]  /*b980*/  IMAD R0, R5, UR4, RZ ;  /* 0x0000000405007c24 */ /* 0x004fc8000f8e02ff */
[C---:B---3--:R-:W-:Y:S02]  /*b990*/  IMAD R5, R11.reuse, UR5, R0 ;  /* 0x000000050b057c24 */ /* 0x048fe4000f8e0200 */
[----:B------:R-:W-:Y:S01]  /*b9a0*/  IMAD.WIDE.U32 R2, R11, UR4, R2 ;  /* 0x000000040b027c25 */ /* 0x000fe2000f8e0002 */
[----:B------:R-:W-:-:S03]  /*b9b0*/  ULDC.64 UR4, c[0x0][0x3f8] ;  /* 0x0000fe0000047ab9 */ /* 0x000fc60000000a00 */
[----:B------:R-:W-:Y:S01]  /*b9c0*/  IMAD.IADD R3, R5, 0x1, R3 ;  /* 0x0000000105037824 */ /* 0x000fe200078e0203 */
[----:B------:R-:W-:-:S04]  /*b9d0*/  LEA R4, P0, R2, UR4, 0x2 ;  /* 0x0000000402047c11 */ /* 0x000fc8000f8010ff */
[----:B------:R-:W-:-:S05]  /*b9e0*/  LEA.HI.X R5, R2, UR5, R3, 0x2, P0 ;  /* 0x0000000502057c11 */ /* 0x000fca00080f1403 */
[----:B------:R2:W5:Y:S04]  /*b9f0*/  LDG.E R0, desc[UR50][R4.64] ;  /* 0x0000003204007981 */ /* 0x000568000c1e1900 */
.L_x_52:
[----:B-1----:R-:W-:Y:S01]  /*ba00*/  LEA R9, R9, UR40, 0x3 ;  /* 0x0000002809097c11 */ /* 0x002fe2000f8e18ff */
[----:B------:R-:W1:Y:S01]  /*ba10*/  S2R R2, SR_TID.X ;  /* 0x0000000000027919 */ /* 0x000e620000002100 */
[----:B------:R-:W-:Y:S01]  /*ba20*/  SHF.L.U32 R3, R10, 0x1f, RZ ;  /* 0x0000001f0a037819 */ /* 0x000fe200000006ff */
[----:B------:R-:W-:Y:S03]  /*ba30*/  BSSY B1, `(.L_x_53) ;  /* 0x0000005000017945 */ /* 0x000fe60003800000 */
[----:B------:R-:W4:Y:S01]  /*ba40*/  SYNCS.PHASECHK.TRANS64.TRYWAIT P0, [R9+URZ+0x29880], R3 ;  /* 0x02988003090075a7 */ /* 0x000f22000800017f */
[----:B-1----:R-:W-:-:S04]  /*ba50*/  LOP3.LUT R2, R2, 0x7f, RZ, 0xc0, !PT ;  /* 0x0000007f02027812 */ /* 0x002fc800078ec0ff */
[----:B------:R-:W-:Y:S01]  /*ba60*/  ISETP.NE.AND P3, PT, R2, RZ, PT ;  /* 0x000000ff0200720c */ /* 0x000fe20003f65270 */
[----:B----4-:R-:W-:-:S12]  /*ba70*/  @!P0 BRA `(.L_x_54) ;  /* 0x0000001c00248947 */ /* 0x010fd80003800000 */
.L_x_101:
[----:B------:R-:W-:Y:S05]  /*ba80*/  BSYNC B1 ;  /* 0x0000000000017941 */ /* 0x000fea0003800000 */
.L_x_53:
[----:B------:R-:W-:Y:S04]  /*ba90*/  BSSY B1, `(.L_x_55) ;  /* 0x0000009000017945 */ /* 0x000fe80003800000 */
[----:B------:R-:W-:Y:S05]  /*baa0*/  @P3 BRA `(.L_x_56) ;  /* 0x00000000001c3947 */ /* 0x000fea0003800000 */
[----:B------:R-:W2:Y:S02]  /*bab0*/  S2R R2, SR_TID.X ;  /* 0x0000000000027919 */ /* 0x000ea40000002100 */
[----:B--2---:R-:W-:Y:S01]  /*bac0*/  LOP3.LUT R4, R2, 0x1f, RZ, 0xc0, !PT ;  /* 0x0000001f02047812 */ /* 0x004fe200078ec0ff */
[----:B------:R-:W-:-:S03]  /*bad0*/  IMAD.MOV.U32 R2, RZ, RZ, 0x5000 ;  /* 0x00005000ff027424 */ /* 0x000fc600078e00ff */
[----:B------:R-:W-:Y:S01]  /*bae0*/  ISETP.NE.AND P0, PT, R4, RZ, PT ;  /* 0x000000ff0400720c */ /* 0x000fe20003f05270 */
[----:B------:R4:W-:-:S12]  /*baf0*/  SYNCS.ARRIVE.TRANS64 RZ, [R9+URZ+0x29870], R2 ;  /* 0x0298700209ff79a7 */ /* 0x0009d8000800003f */
[----:B----4-:R-:W-:Y:S05]  /*bb00*/  @!P0 BRA `(.L_x_56) ;  /* 0x0000000000048947 */ /* 0x010fea0003800000 */
[----:B------:R-:W-:Y:S01]  /*bb10*/  BPT.TRAP 0x1 ;  /* 0x000000040000795c */ /* 0x000fe20000300000 */
.L_x_56:
[----:B------:R-:W-:Y:S05]  /*bb20*/  BSYNC B1 ;  /* 0x0000000000017941 */ /* 0x000fea0003800000 */
.L_x_55:
[----:B------:R-:W4:Y:S04]  /*bb30*/  LDL R2, [R1] ;  /* 0x0000000001027983 */ /* 0x000f280000100800 */
[----:B------:R-:W3:Y:S01]  /*bb40*/  LDL R10, [R1+0x8] ;  /* 0x00000800010a7983 */ /* 0x000ee20000100800 */
[----:B--2---:R-:W-:Y:S02]  /*bb50*/  IMAD.MOV.U32 R5, RZ, RZ, RZ ;  /* 0x000000ffff057224 */ /* 0x004fe400078e00ff */
[----:B------:R-:W-:-:S03]  /*bb60*/  IMAD.U32 R4, RZ, RZ, UR40 ;  /* 0x00000028ff047e24 */ /* 0x000fc6000f8e00ff */
[----:B------:R-:W-:Y:S01]  /*bb70*/  R2UR UR10, R5 ;  /* 0x00000000050a72ca */ /* 0x000fe200000e0000 */
[----:B------:R-:W-:Y:S01]  /*bb80*/  UIADD3 UR4, UP0, UR52, 0x470, URZ ;  /* 0x0000047034047890 */ /* 0x000fe2000ff1e03f */
[----:B------:R-:W-:Y:S01]  /*bb90*/  PLOP3.LUT P0, PT, PT, PT, PT, 0x80, 0x0 ;  /* 0x000000000000781c */ /* 0x000fe20003f0f070 */
[----:B------:R-:W-:Y:S01]  /*bba0*/  IMAD R8, R8, 0xa0, RZ ;  /* 0x000000a008087824 */ /* 0x000fe200078e02ff */
[----:B------:R-:W-:Y:S01]  /*bbb0*/  UMOV UR6, 0x0 ;  /* 0x0000000000067882 */ /* 0x000fe20000000000 */
[----:B------:R-:W-:Y:S01]  /*bbc0*/  UIADD3.X UR5, URZ, UR53, URZ, UP0, !UPT ;  /* 0x000000353f057290 */ /* 0x000fe200087fe43f */
[----:B------:R-:W-:Y:S01]  /*bbd0*/  UMOV UR7, 0x14f00000 ;  /* 0x14f0000000077882 */ /* 0x000fe20000000000 */
[----:B----4-:R-:W-:Y:S01]  /*bbe0*/  IMAD R2, R2, 0x5000, R4 ;  /* 0x0000500002027824 */ /* 0x010fe200078e0204 */
[----:B---3--:R-:W-:-:S03]  /*bbf0*/  R2UR UR12, R10 ;  /* 0x000000000a0c72ca */ /* 0x008fc600000e0000 */
[----:B------:R-:W-:Y:S02]  /*bc00*/  VIADD R2, R2, 0xa400 ;  /* 0x0000a40002027836 */ /* 0x000fe40000000000 */
[----:B------:R-:W-:-:S10]  /*bc10*/  VIADD R10, R9, 0x29870 ;  /* 0x00029870090a7836 */ /* 0x000fd40000000000 */
.L_x_57:
[----:B------:R-:W-:-:S13]  /*bc20*/  @P0 ELECT P4, URZ, PT ;  /* 0x00000000003f082f */ /* 0x000fda0003880000 */
[----:B-----5:R-:W-:Y:S02]  /*bc30*/  @P4 R2UR UR13, R0 ;  /* 0x00000000000d42ca */ /* 0x020fe400000e0000 */
[----:B------:R-:W-:Y:S02]  /*bc40*/  @P4 R2UR UR11, R8 ;  /* 0x00000000080b42ca */ /* 0x000fe400000e0000 */
[----:B------:R-:W-:Y:S02]  /*bc50*/  @P4 R2UR UR9, R10 ;  /* 0x000000000a0942ca */ /* 0x000fe400000e0000 */
[----:B------:R-:W-:Y:S02]  /*bc60*/  @P4 R2UR UR8, R2 ;  /* 0x00000000020842ca */ /* 0x000fe400000e0000 */
[----:B------:R-:W-:Y:S02]  /*bc70*/  @P4 PLOP3.LUT P0, PT, P4, PT, PT, 0x8, 0x0 ;  /* 0x000000000000481c */ /* 0x000fe4000270e170 */
[----:B------:R-:W-:-:S09]  /*bc80*/  PLOP3.LUT P4, PT, PT, PT, PT, 0x8, 0x0 ;  /* 0x000000000000781c */ /* 0x000fd20003f8e170 */
[----:B------:R2:W-:Y:S02]  /*bc90*/  UTMALDG.4D [UR8], [UR4], desc[UR6] ;  /* 0x00000608040075b4 */ /* 0x0005e40008019000 */
[----:B--2---:R-:W-:Y:S05]  /*bca0*/  @P0 BRA.U.ANY `(.L_x_57) ;  /* 0xfffffffd00dc0947 */ /* 0x004fea000393ffff */
[----:B------:R-:W2:Y:S01]  /*bcb0*/  SYNCS.PHASECHK.TRANS64.TRYWAIT P0, [R9+URZ+0x29840], R3 ;  /* 0x02984003090075a7 */ /* 0x000ea2000800017f */
[----:B------:R-:W-:Y:S04]  /*bcc0*/  BSSY B1, `(.L_x_58) ;  /* 0x0000002000017945 */ /* 0x000fe80003800000 */
[----:B--2---:R-:W-:Y:S05]  /*bcd0*/  @!P0 BRA `(.L_x_59) ;  /* 0x0000001800a08947 */ /* 0x004fea0003800000 */
.L_x_102:
[----:B------:R-:W-:Y:S05]  /*bce0*/  BSYNC B1 ;  /* 0x0000000000017941 */ /* 0x000fea0003800000 */
.L_x_58:
[----:B------:R-:W-:Y:S01]  /*bcf0*/  BSSY B1, `(.L_x_60) ;  /* 0x000000b000017945 */ /* 0x000fe20003800000 */
[----:B------:R-:W-:Y:S02]  /*bd00*/  IMAD.MOV.U32 R2, RZ, RZ, 0x0 ;  /* 0x00000000ff027424 */ /* 0x000fe400078e00ff */
[----:B-12---:R-:W-:Y:S01]  /*bd10*/  IMAD.MOV.U32 R3, RZ, RZ, 0x14f00000 ;  /* 0x14f00000ff037424 */ /* 0x006fe200078e00ff */
[----:B------:R-:W-:Y:S06]  /*bd20*/  @P3 BRA `(.L_x_61) ;  /* 0x00000000001c3947 */ /* 0x000fec0003800000 */
[----:B------:R-:W1:Y:S02]  /*bd30*/  S2R R10, SR_TID.X ;  /* 0x00000000000a7919 */ /* 0x000e640000002100 */
[----:B-1----:R-:W-:Y:S02]  /*bd40*/  LOP3.LUT R11, R10, 0x1f, RZ, 0xc0, !PT ;  /* 0x0000001f0a0b7812 */ /* 0x002fe400078ec0ff */
[----:B------:R-:W-:Y:S02]  /*bd50*/  MOV R10, 0x7800 ;  /* 0x00007800000a7802 */ /* 0x000fe40000000f00 */
[----:B------:R-:W-:Y:S02]  /*bd60*/  ISETP.NE.AND P0, PT, R11, RZ, PT ;  /* 0x000000ff0b00720c */ /* 0x000fe40003f05270 */
[----:B------:R1:W-:Y:S11]  /*bd70*/  SYNCS.ARRIVE.TRANS64 RZ, [R9+URZ+0x29830], R10 ;  /* 0x0298300a09ff79a7 */ /* 0x0003f6000800003f */
[----:B-1----:R-:W-:Y:S05]  /*bd80*/  @!P0 BRA `(.L_x_61) ;  /* 0x0000000000048947 */ /* 0x002fea0003800000 */
[----:B------:R-:W-:Y:S01]  /*bd90*/  BPT.TRAP 0x1 ;  /* 0x000000040000795c */ /* 0x000fe20000300000 */
.L_x_61:
[----:B------:R-:W-:Y:S05]  /*bda0*/  BSYNC B1 ;  /* 0x0000000000017941 */ /* 0x000fea0003800000 */
.L_x_60:
[----:B------:R-:W2:Y:S04]  /*bdb0*/  LDL R11, [R1+0x8] ;  /* 0x00000800010b7983 */ /* 0x000ea80000100800 */
[----:B------:R-:W3:Y:S01]  /*bdc0*/  LDL R10, [R1] ;  /* 0x00000000010a7983 */ /* 0x000ee20000100800 */
[----:B------:R-:W-:Y:S01]  /*bdd0*/  R2UR UR6, R2 ;  /* 0x00000000020672ca */ /* 0x000fe200000e0000 */
[----:B------:R-:W-:Y:S01]  /*bde0*/  UIADD3 UR4, UP0, UR52, 0x370, URZ ;  /* 0x0000037034047890 */ /* 0x000fe2000ff1e03f */
[----:B------:R-:W-:Y:S01]  /*bdf0*/  R2UR UR7, R3 ;  /* 0x00000000030772ca */ /* 0x000fe200000e0000 */
[----:B------:R-:W-:Y:S01]  /*be00*/  VIADD R9, R9, 0x29830 ;  /* 0x0002983009097836 */ /* 0x000fe20000000000 */
[----:B------:R-:W-:Y:S01]  /*be10*/  R2UR UR10, R5 ;  /* 0x00000000050a72ca */ /* 0x000fe200000e0000 */
[----:B------:R-:W-:Y:S01]  /*be20*/  UIADD3.X UR5, URZ, UR53, URZ, UP0, !UPT ;  /* 0x000000353f057290 */ /* 0x000fe200087fe43f */
[----:B------:R-:W-:-:S02]  /*be30*/  PLOP3.LUT P0, PT, PT, PT, PT, 0x80, 0x0 ;  /* 0x000000000000781c */ /* 0x000fc40003f0f070 */
[----:B--2---:R-:W-:Y:S01]  /*be40*/  R2UR UR12, R11 ;  /* 0x000000000b0c72ca */ /* 0x004fe200000e0000 */
[----:B---3--:R-:W-:-:S04]  /*be50*/  IMAD R4, R10, 0x7800, R4 ;  /* 0x000078000a047824 */ /* 0x008fc800078e0204 */
[----:B------:R-:W-:-:S10]  /*be60*/  VIADD R5, R4, 0x1a400 ;  /* 0x0001a40004057836 */ /* 0x000fd40000000000 */
.L_x_62:
[----:B------:R-:W-:-:S13]  /*be70*/  @P0 ELECT P3, URZ, PT ;  /* 0x00000000003f082f */ /* 0x000fda0003860000 */
[----:B------:R-:W-:Y:S02]  /*be80*/  @P3 R2UR UR13, R0 ;  /* 0x00000000000d32ca */ /* 0x000fe400000e0000 */
[----:B------:R-:W-:Y:S02]  /*be90*/  @P3 R2UR UR11, R8 ;  /* 0x00000000080b32ca */ /* 0x000fe400000e0000 */
[----:B------:R-:W-:Y:S02]  /*bea0*/  @P3 R2UR UR9, R9 ;  /* 0x00000000090932ca */ /* 0x000fe400000e0000 */
[----:B------:R-:W-:Y:S02]  /*beb0*/  @P3 R2UR UR8, R5 ;  /* 0x00000000050832ca */ /* 0x000fe400000e0000 */
[----:B------:R-:W-:Y:S02]  /*bec0*/  @P3 PLOP3.LUT P0, PT, P3, PT, PT, 0x8, 0x0 ;  /* 0x000000000000381c */ /* 0x000fe40001f0e170 */
[----:B------:R-:W-:-:S09]  /*bed0*/  PLOP3.LUT P3, PT, PT, PT, PT, 0x8, 0x0 ;  /* 0x000000000000781c */ /* 0x000fd20003f6e170 */
[----:B------:R1:W-:Y:S02]  /*bee0*/  UTMALDG.4D [UR8], [UR4], desc[UR6] ;  /* 0x00000608040075b4 */ /* 0x0003e40008019000 */
[----:B-1----:R-:W-:Y:S05]  /*bef0*/  @P0 BRA.U.ANY `(.L_x_62) ;  /* 0xfffffffd00dc0947 */ /* 0x002fea000393ffff */
[----:B------:R-:W2:Y:S01]  /*bf00*/  LDL R10, [R1+0x8] ;  /* 0x00000800010a7983 */ /* 0x000ea20000100800 */
[----:B------:R-:W-:Y:S01]  /*bf10*/  R2UR UR6, R2 ;  /* 0x00000000020672ca */ /* 0x000fe200000e0000 */
[----:B------:R-:W-:Y:S01]  /*bf20*/  VIADD R5, R4, 0x1cc00 ;  /* 0x0001cc0004057836 */ /* 0x000fe20000000000 */
[----:B------:R-:W-:Y:S01]  /*bf30*/  R2UR UR7, R3 ;  /* 0x00000000030772ca */ /* 0x000fe200000e0000 */
[----:B------:R-:W-:Y:S01]  /*bf40*/  UMOV UR10, 0x40 ;  /* 0x00000040000a7882 */ /* 0x000fe20000000000 */
[----:B------:R-:W-:Y:S02]  /*bf50*/  PLOP3.LUT P0, PT, PT, PT, PT, 0x80, 0x0 ;  /* 0x000000000000781c */ /* 0x000fe40003f0f070 */
[----:B--2---:R-:W-:-:S15]  /*bf60*/  R2UR UR12, R10 ;  /* 0x000000000a0c72ca */ /* 0x004fde00000e0000 */
.L_x_63:
        /* <DEDUP_REMOVED lines=16> */
.L_x_64:
        /* <DEDUP_REMOVED lines=8> */
[----:B--2---:R-:W-:Y:S05]  /*c0f0*/  @P0 BRA.U.ANY `(.L_x_64) ;  /* 0xfffffffd00dc0947 */ /* 0x004fea000393ffff */
.L_x_51:
[----:B------:R-:W-:Y:S05]  /*c100*/  BSYNC B0 ;  /* 0x0000000000007941 */ /* 0x000fea0003800000 */
.L_x_50:
[----:B------:R-:W-:-:S06]  /*c110*/  UISETP.NE.AND UP0, UPT, UR43, 0x3, UPT ;  /* 0x000000032b00788c */ /* 0x000fcc000bf05270 */
[----:B------:R-:W-:-:S13]  /*c120*/  PLOP3.LUT P0, PT, PT, PT, UP0, 0x80, 0x0 ;  /* 0x000000000000781c */ /* 0x000fda0003f0f008 */
[----:B------:R-:W-:Y:S05]  /*c130*/  @!P0 BRA `(.L_x_65) ;  /* 0x0000000000048947 */ /* 0x000fea0003800000 */
[----:B------:R-:W-:Y:S01]  /*c140*/  BPT.TRAP 0x1 ;  /* 0x000000040000795c */ /* 0x000fe20000300000 */
.L_x_65:
[----:B------:R-:W-:Y:S01]  /*c150*/  LOP3.LUT R2, R7, 0x1, RZ, 0x3c, !PT ;  /* 0x0000000107027812 */ /* 0x000fe200078e3cff */
[----:B------:R-:W-:Y:S01]  /*c160*/  BSSY B0, `(.L_x_66) ;  /* 0x0000008000007945 */ /* 0x000fe20003800000 */
[----:B------:R-:W-:Y:S02]  /*c170*/  LEA R3, R6, UR40, 0x3 ;  /* 0x0000002806037c11 */ /* 0x000fe4000f8e18ff */
[----:B------:R-:W-:-:S03]  /*c180*/  SHF.L.U32 R2, R2, 0x1f, RZ ;  /* 0x0000001f02027819 */ /* 0x000fc600000006ff */
[----:B------:R2:W-:Y:S01]  /*c190*/  STL [R1+0x4], R3 ;  /* 0x0000040301007387 */ /* 0x0005e20000100800 */
[----:B------:R2:W4:Y:S02]  /*c1a0*/  SYNCS.PHASECHK.TRANS64.TRYWAIT P3, [R3+URZ+0x29870], R2 ;  /* 0x02987002030075a7 */ /* 0x000524000806017f */
[----:B--2---:R-:W-:-:S05]  /*c1b0*/  IMAD.U32 R3, RZ, RZ, UR48 ;  /* 0x00000030ff037e24 */ /* 0x004fca000f8e00ff */
[----:B------:R-:W-:Y:S01]  /*c1c0*/  ISETP.NE.AND P0, PT, R3, 0x3, PT ;  /* 0x000000030300780c */ /* 0x000fe20003f05270 */
[----:B----4-:R-:W-:-:S12]  /*c1d0*/  @!P3 BRA `(.L_x_67) ;  /* 0x000000140074b947 */ /* 0x010fd80003800000 */
.L_x_103:
[----:B------:R-:W-:Y:S05]  /*c1e0*/  BSYNC B0 ;  /* 0x0000000000007941 */ /* 0x000fea0003800000 */
.L_x_66:
[----:B------:R-:W-:Y:S05]  /*c1f0*/  @!P0 BRA `(.L_x_68) ;  /* 0x0000000000048947 */ /* 0x000fea0003800000 */
[----:B------:R-:W-:Y:S01]  /*c200*/  BPT.TRAP 0x1 ;  /* 0x000000040000795c */ /* 0x000fe20000300000 */
.L_x_68:
[----:B--2---:R-:W2:Y:S01]  /*c210*/  LDL R2, [R1+0x4] ;  /* 0x0000040001027983 */ /* 0x004ea20000100800 */
[----:B------:R-:W-:-:S04]  /*c220*/  SHF.L.U32 R3, R7, 0x1f, RZ ;  /* 0x0000001f07037819 */ /* 0x000fc800000006ff */
[----:B--2---:R2:W4:Y:S02]  /*c230*/  SYNCS.PHASECHK.TRANS64.TRYWAIT P3, [R2+URZ+0x29860], R3 ;  /* 0x02986003020075a7 */ /* 0x004524000806017f */
[----:B--2---:R-:W-:Y:S01]  /*c240*/  IMAD R2, R6, 0x5000, RZ ;  /* 0x0000500006027824 */ /* 0x004fe200078e02ff */
[----:B----4-:R-:W-:Y:S06]  /*c250*/  @!P3 BRA `(.L_x_69) ;  /* 0x00000014006cb947 */ /* 0x010fec0003800000 */
.L_x_104:
[----:B--2---:R-:W2:Y:S04]  /*c260*/  LDL R4, [R1+0x1c] ;  /* 0x00001c0001047983 */ /* 0x004ea80000100800 */
[----:B------:R-:W4:Y:S01]  /*c270*/  LDL R12, [R1+0x18] ;  /* 0x00001800010c7983 */ /* 0x000f220000100800 */
[----:B------:R-:W-:Y:S05]  /*c280*/  WARPSYNC.ALL ;  /* 0x0000000000007948 */ /* 0x000fea0003800000 */
[----:B------:R-:W5:Y:S01]  /*c290*/  S2R R8, SR_TID.X ;  /* 0x0000000000087919 */ /* 0x000f620000002100 */
[----:B-1----:R-:W-:Y:S01]  /*c2a0*/  IMAD.MOV.U32 R10, RZ, RZ, 0x40 ;  /* 0x00000040ff0a7424 */ /* 0x002fe200078e00ff */
[----:B-----5:R-:W-:-:S04]  /*c2b0*/  LOP3.LUT P3, RZ, R8, 0x4, RZ, 0xc0, !PT ;  /* 0x0000000408ff7812 */ /* 0x020fc8000786c0ff */
[----:B------:R-:W-:Y:S02]  /*c2c0*/  SEL R10, R10, 0xffffffc0, !P3 ;  /* 0xffffffc00a0a7807 */ /* 0x000fe40005800000 */
[C---:B--2---:R-:W-:Y:S02]  /*c2d0*/  LOP3.LUT R3, R2.reuse, R4, RZ, 0xfc, !PT ;  /* 0x0000000402037212 */ /* 0x044fe400078efcff */
[----:B----4-:R-:W-:-:S03]  /*c2e0*/  IADD3 R2, R2, UR40, R12 ;  /* 0x0000002802027c10 */ /* 0x010fc6000fffe00c */
[----:B------:R-:W1:Y:S01]  /*c2f0*/  LDSM.16.MT88.4 R4, [R3+UR40+0xa400] ;  /* 0x00a400280304783b */ /* 0x000e620008004200 */
[----:B------:R-:W-:-:S04]  /*c300*/  VIADD R21, R3, UR40 ;  /* 0x0000002803157c36 */ /* 0x000fc80008000000 */
[----:B------:R-:W-:Y:S01]  /*c310*/  IMAD.IADD R21, R10, 0x1, R21 ;  /* 0x000000010a157824 */ /* 0x000fe200078e0215 */
[C-C-:B-1----:R-:W-:Y:S02]  /*c320*/  PRMT R8, R4.reuse, 0x6420, R5.reuse ;  /* 0x0000642004087816 */ /* 0x142fe40000000005 */
[----:B------:R-:W-:Y:S02]  /*c330*/  PRMT R9, R4, 0x7531, R5 ;  /* 0x0000753104097816 */ /* 0x000fe40000000005 */
[C-C-:B------:R-:W-:Y:S02]  /*c340*/  PRMT R10, R6.reuse, 0x6420, R7.reuse ;  /* 0x00006420060a7816 */ /* 0x140fe40000000007 */
[----:B------:R-:W-:Y:S02]  /*c350*/  PRMT R11, R6, 0x7531, R7 ;  /* 0x00007531060b7816 */ /* 0x000fe40000000007 */
[----:B------:R-:W1:Y:S04]  /*c360*/  LDSM.16.MT88.4 R4, [R21+0xa400] ;  /* 0x00a400001504783b */ /* 0x000e680000004200 */
[----:B------:R-:W-:Y:S01]  /*c370*/  STSM.16.M88.4 [R2+0x400], R8 ;  /* 0x0004000802007844 */ /* 0x000fe20000000200 */
[----:B-1----:R-:W-:-:S02]  /*c380*/  PRMT R12, R4, 0x6420, R5 ;  /* 0x00006420040c7816 */ /* 0x002fc40000000005 */
[----:B------:R-:W-:Y:S02]  /*c390*/  PRMT R13, R4, 0x7531, R5 ;  /* 0x00007531040d7816 */ /* 0x000fe40000000005 */
[C-C-:B------:R-:W-:Y:S02]  /*c3a0*/  PRMT R14, R6.reuse, 0x6420, R7.reuse ;  /* 0x00006420060e7816 */ /* 0x140fe40000000007 */
[----:B------:R-:W-:-:S05]  /*c3b0*/  PRMT R15, R6, 0x7531, R7 ;  /* 0x00007531060f7816 */ /* 0x000fca0000000007 */
[----:B------:R-:W-:Y:S04]  /*c3c0*/  STSM.16.M88.4 [R2+0xc00], R12 ;  /* 0x000c000c02007844 */ /* 0x000fe80000000200 */
[----:B------:R-:W1:Y:S02]  /*c3d0*/  LDSM.16.MT88.4 R8, [R3+UR40+0xb400] ;  /* 0x00b400280308783b */ /* 0x000e640008004200 */
[C-C-:B-1----:R-:W-:Y:S02]  /*c3e0*/  PRMT R4, R8.reuse, 0x6420, R9.reuse ;  /* 0x0000642008047816 */ /* 0x142fe40000000009 */
[----:B------:R-:W-:Y:S02]  /*c3f0*/  PRMT R5, R8, 0x7531, R9 ;  /* 0x0000753108057816 */ /* 0x000fe40000000009 */
[----:B------:R-:W-:-:S02]  /*c400*/  PRMT R6, R10, 0x6420, R11 ;  /* 0x000064200a067816 */ /* 0x000fc4000000000b */
[----:B------:R-:W-:Y:S02]  /*c410*/  PRMT R7, R10, 0x7531, R11 ;  /* 0x000075310a077816 */ /* 0x000fe4000000000b */
[----:B------:R-:W1:Y:S04]  /*c420*/  LDSM.16.MT88.4 R8, [R21+0xb400] ;  /* 0x00b400001508783b */ /* 0x000e680000004200 */
[----:B------:R-:W-:Y:S01]  /*c430*/  STSM.16.M88.4 [R2+0x1400], R4 ;  /* 0x0014000402007844 */ /* 0x000fe20000000200 */
[C-C-:B-1----:R-:W-:Y:S02]  /*c440*/  PRMT R16, R8.reuse, 0x6420, R9.reuse ;  /* 0x0000642008107816 */ /* 0x142fe40000000009 */
[----:B------:R-:W-:Y:S02]  /*c450*/  PRMT R17, R8, 0x7531, R9 ;  /* 0x0000753108117816 */ /* 0x000fe40000000009 */
[----:B------:R-:W-:-:S02]  /*c460*/  PRMT R18, R10, 0x6420, R11 ;  /* 0x000064200a127816 */ /* 0x000fc4000000000b */
        /* <DEDUP_REMOVED lines=32> */
[----:B------:R1:W-:Y:S02]  /*c670*/  STSM.16.M88.4 [R2+0x4400], R4 ;  /* 0x0044000402007844 */ /* 0x0003e40000000200 */
[C-C-:B-1----:R-:W-:Y:S02]  /*c680*/  PRMT R4, R8.reuse, 0x6420, R9.reuse ;  /* 0x0000642008047816 */ /* 0x142fe40000000009 */
[----:B------:R-:W-:-:S02]  /*c690*/  PRMT R5, R8, 0x7531, R9 ;  /* 0x0000753108057816 */ /* 0x000fc40000000009 */
[C-C-:B------:R-:W-:Y:S02]  /*c6a0*/  PRMT R6, R10.reuse, 0x6420, R11.reuse ;  /* 0x000064200a067816 */ /* 0x140fe4000000000b */
[----:B------:R-:W-:-:S05]  /*c6b0*/  PRMT R7, R10, 0x7531, R11 ;  /* 0x000075310a077816 */ /* 0x000fca000000000b */
[----:B------:R1:W-:Y:S01]  /*c6c0*/  STSM.16.M88.4 [R2+0x4c00], R4 ;  /* 0x004c000402007844 */ /* 0x0003e20000000200 */
[----:B------:R-:W-:Y:S01]  /*c6d0*/  @!PT LDS RZ, [RZ] ;  /* 0x00000000fffff984 */ /* 0x000fe20000000800 */
[----:B------:R-:W-:Y:S01]  /*c6e0*/  @!PT LDS RZ, [RZ] ;  /* 0x00000000fffff984 */ /* 0x000fe20000000800 */
[----:B------:R-:W-:Y:S01]  /*c6f0*/  @!PT LDS RZ, [RZ] ;  /* 0x00000000fffff984 */ /* 0x000fe20000000800 */
[----:B------:R-:W-:Y:S01]  /*c700*/  @!PT LDS RZ, [RZ] ;  /* 0x00000000fffff984 */ /* 0x000fe20000000800 */
[----:B------:R2:W-:Y:S06]  /*c710*/  MEMBAR.ALL.CTA ;  /* 0x0000000000007992 */ /* 0x0005ec0000008000 */
[----:B--2---:R-:W2:Y:S01]  /*c720*/  FENCE.VIEW.ASYNC.S ;  /* 0x00000000000073c6 */ /* 0x004ea20000000000 */
[----:B------:R-:W-:Y:S05]  /*c730*/  @!P0 BRA `(.L_x_70) ;  /* 0x0000000000048947 */ /* 0x000fea0003800000 */
[----:B------:R-:W-:Y:S01]  /*c740*/  BPT.TRAP 0x1 ;  /* 0x000000040000795c */ /* 0x000fe20000300000 */
.L_x_70:
[----:B------:R-:W2:Y:S01]  /*c750*/  LDL.LU R3, [R1+0x4] ;  /* 0x0000040001037983 */ /* 0x000ea20000300800 */
[C---:B------:R-:W-:Y:S01]  /*c760*/  ISETP.GT.AND P0, PT, R20.reuse, RZ, PT ;  /* 0x000000ff1400720c */ /* 0x040fe20003f04270 */
[----:B------:R-:W-:Y:S02]  /*c770*/  VIADD R20, R20, 0xffffffff ;  /* 0xffffffff14147836 */ /* 0x000fe40000000000 */
[----:B-1----:R4:W5:Y:S04]  /*c780*/  LDL R7, [R1+0xc] ;  /* 0x00000c0001077983 */ /* 0x0029680000100800 */
[----:B------:R4:W5:Y:S01]  /*c790*/  LDL R6, [R1] ;  /* 0x0000000001067983 */ /* 0x0009620000100800 */
[----:B--2---:R4:W-:Y:S01]  /*c7a0*/  SYNCS.ARRIVE.TRANS64.A1T0 RZ, [R3+URZ+0x29850], RZ ;  /* 0x029850ff03ff79a7 */ /* 0x0049e2000810003f */
[----:B------:R-:W-:-:S05]  /*c7b0*/  @!P2 VIADD R2, R3, 0x29880 ;  /* 0x000298800302a836 */ /* 0x000fca0000000000 */
[----:B------:R-:W-:Y:S01]  /*c7c0*/  @!P2 PRMT R2, RZ, 0x654, R2 ;  /* 0x00000654ff02a816 */ /* 0x000fe20000000002 */
[----:B------:R-:W-:Y:S06]  /*c7d0*/  BAR.SYNC.DEFER_BLOCKING 0x2, 0x80 ;  /* 0x0082000000007b1d */ /* 0x000fec0000010000 */
[----:B------:R4:W-:Y:S01]  /*c7e0*/  @!P2 SYNCS.ARRIVE.TRANS64.RED.A1T0 RZ, [R2+URZ], RZ ;  /* 0x000000ff02ffa9a7 */ /* 0x0009e2000810043f */
[----:B------:R-:W-:Y:S05]  /*c7f0*/  @P0 BRA `(.L_x_71) ;  /* 0xfffffff000040947 */ /* 0x000fea000383ffff */
.L_x_49:
[----:B------:R-:W-:-:S06]  /*c800*/  UISETP.NE.AND UP0, UPT, UR43, 0x3, UPT ;  /* 0x000000032b00788c */ /* 0x000fcc000bf05270 */
[----:B------:R-:W-:-:S13]  /*c810*/  PLOP3.LUT P0, PT, PT, PT, UP0, 0x80, 0x0 ;  /* 0x000000000000781c */ /* 0x000fda0003f0f008 */
[----:B------:R-:W-:Y:S05]  /*c820*/  @!P0 BRA `(.L_x_72) ;  /* 0x0000000000048947 */ /* 0x000fea0003800000 */
[----:B------:R-:W-:Y:S01]  /*c830*/  BPT.TRAP 0x1 ;  /* 0x000000040000795c */ /* 0x000fe20000300000 */
.L_x_72:
[----:B--2-4-:R-:W2:Y:S04]  /*c840*/  LDL R2, [R1+0xc] ;  /* 0x00000c0001027983 */ /* 0x014ea80000100800 */
[----:B------:R-:W4:Y:S01]  /*c850*/  LDL R0, [R1] ;  /* 0x0000000001007983 */ /* 0x000f220000100800 */
[----:B------:R-:W-:Y:S01]  /*c860*/  BSSY B0, `(.L_x_73) ;  /* 0x0000008000007945 */ /* 0x000fe20003800000 */
[----:B--2---:R-:W-:-:S04]  /*c870*/  LOP3.LUT R3, R2, 0x1, RZ, 0x3c, !PT ;  /* 0x0000000102037812 */ /* 0x004fc800078e3cff */
[----:B------:R-:W-:Y:S02]  /*c880*/  SHF.L.U32 R3, R3, 0x1f, RZ ;  /* 0x0000001f03037819 */ /* 0x000fe400000006ff */
[----:B----4-:R-:W-:-:S04]  /*c890*/  LEA R20, R0, UR40, 0x3 ;  /* 0x0000002800147c11 */ /* 0x010fc8000f8e18ff */
[----:B------:R-:W2:Y:S01]  /*c8a0*/  SYNCS.PHASECHK.TRANS64.TRYWAIT P0, [R20+URZ+0x29870], R3 ;  /* 0x02987003140075a7 */ /* 0x000ea2000800017f */
[----:B------:R-:W-:-:S05]  /*c8b0*/  IMAD.U32 R0, RZ, RZ, UR48 ;  /* 0x00000030ff007e24 */ /* 0x000fca000f8e00ff */
[----:B------:R-:W-:Y:S01]  /*c8c0*/  ISETP.NE.AND P1, PT, R0, 0x3, PT ;  /* 0x000000030000780c */ /* 0x000fe20003f25270 */
[----:B--2---:R-:W-:-:S12]  /*c8d0*/  @!P0 BRA `(.L_x_74) ;  /* 0x0000000c00e48947 */ /* 0x004fd80003800000 */
.L_x_105:
[----:B------:R-:W-:Y:S05]  /*c8e0*/  BSYNC B0 ;  /* 0x0000000000007941 */ /* 0x000fea0003800000 */
.L_x_73:
[----:B------:R-:W-:Y:S05]  /*c8f0*/  @!P1 BRA `(.L_x_75) ;  /* 0x0000000000049947 */ /* 0x000fea0003800000 */
[----:B------:R-:W-:Y:S01]  /*c900*/  BPT.TRAP 0x1 ;  /* 0x000000040000795c */ /* 0x000fe20000300000 */
.L_x_75:
[----:B------:R-:W2:Y:S02]  /*c910*/  LDL R0, [R1+0xc] ;  /* 0x00000c0001007983 */ /* 0x000ea40000100800 */
[----:B--2---:R-:W-:-:S04]  /*c920*/  SHF.L.U32 R3, R0, 0x1f, RZ ;  /* 0x0000001f00037819 */ /* 0x004fc800000006ff */
[----:B------:R-:W2:Y:S02]  /*c930*/  SYNCS.PHASECHK.TRANS64.TRYWAIT P0, [R20+URZ+0x29860], R3 ;  /* 0x02986003140075a7 */ /* 0x000ea4000800017f */
[----:B--2---:R-:W-:Y:S05]  /*c940*/  @!P0 BRA `(.L_x_76) ;  /* 0x0000000c00dc8947 */ /* 0x004fea0003800000 */
.L_x_106:
[----:B------:R-:W4:Y:S04]  /*c950*/  LDL R0, [R1] ;  /* 0x0000000001007983 */ /* 0x000f280000100800 */
[----:B------:R-:W2:Y:S04]  /*c960*/  LDL R2, [R1+0x1c] ;  /* 0x00001c0001027983 */ /* 0x000ea80000100800 */
[----:B------:R-:W3:Y:S01]  /*c970*/  LDL R12, [R1+0x18] ;  /* 0x00001800010c7983 */ /* 0x000ee20000100800 */
[----:B------:R-:W-:Y:S05]  /*c980*/  WARPSYNC.ALL ;  /* 0x0000000000007948 */ /* 0x000fea0003800000 */
[----:B------:R-:W1:Y:S01]  /*c990*/  S2R R8, SR_TID.X ;  /* 0x0000000000087919 */ /* 0x000e620000002100 */
[----:B------:R-:W-:Y:S01]  /*c9a0*/  IMAD.MOV.U32 R10, RZ, RZ, 0x40 ;  /* 0x00000040ff0a7424 */ /* 0x000fe200078e00ff */
[----:B-1----:R-:W-:-:S04]  /*c9b0*/  LOP3.LUT P0, RZ, R8, 0x4, RZ, 0xc0, !PT ;  /* 0x0000000408ff7812 */ /* 0x002fc8000780c0ff */
[----:B------:R-:W-:Y:S01]  /*c9c0*/  SEL R10, R10, 0xffffffc0, !P0 ;  /* 0xffffffc00a0a7807 */ /* 0x000fe20004000000 */
[----:B----4-:R-:W-:-:S05]  /*c9d0*/  IMAD R0, R0, 0x5000, RZ ;  /* 0x0000500000007824 */ /* 0x010fca00078e02ff */
[C---:B--2---:R-:W-:Y:S02]  /*c9e0*/  LOP3.LUT R2, R0.reuse, R2, RZ, 0xfc, !PT ;  /* 0x0000000200027212 */ /* 0x044fe400078efcff */
[----:B---3--:R-:W-:-:S03]  /*c9f0*/  IADD3 R0, R0, UR40, R12 ;  /* 0x0000002800007c10 */ /* 0x008fc6000fffe00c */
[----:B-----5:R-:W1:Y:S01]  /*ca00*/  LDSM.16.MT88.4 R4, [R2+UR40+0xa400] ;  /* 0x00a400280204783b */ /* 0x020e620008004200 */
[----:B------:R-:W-:-:S04]  /*ca10*/  VIADD R3, R2, UR40 ;  /* 0x0000002802037c36 */ /* 0x000fc80008000000 */
[----:B------:R-:W-:Y:S01]  /*ca20*/  IMAD.IADD R3, R10, 0x1, R3 ;  /* 0x000000010a037824 */ /* 0x000fe200078e0203 */
[C-C-:B-1----:R-:W-:Y:S02]  /*ca30*/  PRMT R8, R4.reuse, 0x6420, R5.reuse ;  /* 0x0000642004087816 */ /* 0x142fe40000000005 */
[----:B------:R-:W-:Y:S02]  /*ca40*/  PRMT R9, R4, 0x7531, R5 ;  /* 0x0000753104097816 */ /* 0x000fe40000000005 */
[C-C-:B------:R-:W-:Y:S02]  /*ca50*/  PRMT R10, R6.reuse, 0x6420, R7.reuse ;  /* 0x00006420060a7816 */ /* 0x140fe40000000007 */
[----:B------:R-:W-:Y:S02]  /*ca60*/  PRMT R11, R6, 0x7531, R7 ;  /* 0x00007531060b7816 */ /* 0x000fe40000000007 */
[----:B------:R-:W1:Y:S04]  /*ca70*/  LDSM.16.MT88.4 R4, [R3+0xa400] ;  /* 0x00a400000304783b */ /* 0x000e680000004200 */
[----:B------:R1:W-:Y:S02]  /*ca80*/  STSM.16.M88.4 [R0+0x400], R8 ;  /* 0x0004000800007844 */ /* 0x0003e40000000200 */
        /* <DEDUP_REMOVED lines=47> */
[----:B------:R2:W-:Y:S01]  /*cd80*/  STSM.16.M88.4 [R0+0x4400], R12 ;  /* 0x0044000c00007844 */ /* 0x0005e20000000200 */
[C-C-:B-1----:R-:W-:Y:S02]  /*cd90*/  PRMT R8, R4.reuse, 0x6420, R5.reuse ;  /* 0x0000642004087816 */ /* 0x142fe40000000005 */
[----:B------:R-:W-:Y:S02]  /*cda0*/  PRMT R9, R4, 0x7531, R5 ;  /* 0x0000753104097816 */ /* 0x000fe40000000005 */
[----:B------:R-:W-:-:S02]  /*cdb0*/  PRMT R10, R6, 0x6420, R7 ;  /* 0x00006420060a7816 */ /* 0x000fc40000000007 */
[----:B------:R-:W-:-:S05]  /*cdc0*/  PRMT R11, R6, 0x7531, R7 ;  /* 0x00007531060b7816 */ /* 0x000fca0000000007 */
[----:B------:R2:W-:Y:S01]  /*cdd0*/  STSM.16.M88.4 [R0+0x4c00], R8 ;  /* 0x004c000800007844 */ /* 0x0005e20000000200 */
[----:B------:R-:W-:Y:S01]  /*cde0*/  @!PT LDS RZ, [RZ] ;  /* 0x00000000fffff984 */ /* 0x000fe20000000800 */
[----:B------:R-:W-:Y:S01]  /*cdf0*/  @!PT LDS RZ, [RZ] ;  /* 0x00000000fffff984 */ /* 0x000fe20000000800 */
[----:B------:R-:W-:Y:S01]  /*ce00*/  @!PT LDS RZ, [RZ] ;  /* 0x00000000fffff984 */ /* 0x000fe20000000800 */
[----:B------:R-:W-:Y:S01]  /*ce10*/  @!PT LDS RZ, [RZ] ;  /* 0x00000000fffff984 */ /* 0x000fe20000000800 */
[----:B------:R1:W-:Y:S06]  /*ce20*/  MEMBAR.ALL.CTA ;  /* 0x0000000000007992 */ /* 0x0003ec0000008000 */
[----:B-1----:R-:W1:Y:S01]  /*ce30*/  FENCE.VIEW.ASYNC.S ;  /* 0x00000000000073c6 */ /* 0x002e620000000000 */
[----:B------:R-:W-:Y:S05]  /*ce40*/  @!P1 BRA `(.L_x_77) ;  /* 0x0000000000049947 */ /* 0x000fea0003800000 */
[----:B------:R-:W-:Y:S01]  /*ce50*/  BPT.TRAP 0x1 ;  /* 0x000000040000795c */ /* 0x000fe20000300000 */
.L_x_77:
[----:B------:R-:W3:Y:S01]  /*ce60*/  LDL.LU R4, [R1] ;  /* 0x0000000001047983 */ /* 0x000ee20000300800 */
[----:B-1----:R-:W-:Y:S03]  /*ce70*/  SYNCS.ARRIVE.TRANS64.A1T0 RZ, [R20+URZ+0x29850], RZ ;  /* 0x029850ff14ff79a7 */ /* 0x002fe6000810003f */
[----:B------:R-:W4:Y:S01]  /*ce80*/  LDL.LU R3, [R1+0xc] ;  /* 0x00000c0001037983 */ /* 0x000f220000300800 */
[----:B--2---:R-:W-:Y:S01]  /*ce90*/  @!P2 VIADD R0, R20, 0x29880 ;  /* 0x000298801400a836 */ /* 0x004fe20000000000 */
[----:B------:R-:W-:Y:S02]  /*cea0*/  UIADD3 UR49, UR44, UR49, URZ ;  /* 0x000000312c317290 */ /* 0x000fe4000fffe03f */
[----:B------:R-:W-:Y:S01]  /*ceb0*/  UIADD3 UR47, UR47, 0x1, URZ ;  /* 0x000000012f2f7890 */ /* 0x000fe2000fffe03f */
[----:B------:R-:W1:Y:S01]  /*cec0*/  LDC R2, c[0x0][0xda4] ;  /* 0x00036900ff027b82 */ /* 0x000e620000000800 */
[----:B------:R-:W-:-:S07]  /*ced0*/  @!P2 PRMT R0, RZ, 0x654, R0 ;  /* 0x00000654ff00a816 */ /* 0x000fce0000000000 */
[----:B------:R-:W-:Y:S01]  /*cee0*/  BAR.SYNC.DEFER_BLOCKING 0x2, 0x80 ;  /* 0x0082000000007b1d */ /* 0x000fe20000010000 */
[----:B-1----:R-:W-:-:S05]  /*cef0*/  ISETP.LE.AND P1, PT, R2, UR49, PT ;  /* 0x0000003102007c0c */ /* 0x002fca000bf23270 */
[----:B------:R3:W-:Y:S02]  /*cf00*/  @!P2 SYNCS.ARRIVE.TRANS64.RED.A1T0 RZ, [R0+URZ], RZ ;  /* 0x000000ff00ffa9a7 */ /* 0x0007e4000810043f */
[----:B---3--:R-:W-:-:S05]  /*cf10*/  VIADD R0, R4, 0x1 ;  /* 0x0000000104007836 */ /* 0x008fca0000000000 */
[----:B------:R-:W-:-:S04]  /*cf20*/  ISETP.NE.AND P0, PT, R0, 0x2, PT ;  /* 0x000000020000780c */ /* 0x000fc80003f05270 */
[----:B------:R-:W-:Y:S02]  /*cf30*/  SEL R2, RZ, 0x1, P0 ;  /* 0x00000001ff027807 */ /* 0x000fe40000000000 */
[----:B------:R-:W-:Y:S02]  /*cf40*/  SEL R0, R0, RZ, P0 ;  /* 0x000000ff00007207 */ /* 0x000fe40000000000 */
[----:B----4-:R-:W-:-:S03]  /*cf50*/  LOP3.LUT R3, R3, R2, RZ, 0x3c, !PT ;  /* 0x0000000203037212 */ /* 0x010fc600078e3cff */
[----:B------:R1:W-:Y:S04]  /*cf60*/  STL [R1], R0 ;  /* 0x0000000001007387 */ /* 0x0003e80000100800 */
[----:B------:R1:W-:Y:S01]  /*cf70*/  STL [R1+0xc], R3 ;  /* 0x00000c0301007387 */ /* 0x0003e20000100800 */
[----:B------:R-:W-:Y:S05]  /*cf80*/  @!P1 BRA `(.L_x_78) ;  /* 0xffffffd400749947 */ /* 0x000fea000383ffff */
[----:B------:R-:W-:-:S12]  /*cf90*/  ULOP3.LUT UR47, UR47, 0x1, URZ, 0xc, !UPT ;  /* 0x000000012f2f7892 */ /* 0x000fd8000f8e0c3f */
.L_x_34:
[----:B-1----:R-:W1:Y:S01]  /*cfa0*/  S2R R3, SR_CgaCtaId ;  /* 0x0000000000037919 */ /* 0x002e620000008800 */
[----:B------:R-:W-:-:S04]  /*cfb0*/  MOV R0, 0x400 ;  /* 0x0000040000007802 */ /* 0x000fc80000000f00 */
[----:B-1----:R-:W-:Y:S01]  /*cfc0*/  LEA R9, R3, R0, 0x18 ;  /* 0x0000000003097211 */ /* 0x002fe200078ec0ff */
[----:B------:R-:W-:-:S05]  /*cfd0*/  IMAD.U32 R0, RZ, RZ, UR47 ;  /* 0x0000002fff007e24 */ /* 0x000fca000f8e00ff */
[----:B------:R-:W-:-:S04]  /*cfe0*/  SHF.L.U32 R0, R0, 0x1f, RZ ;  /* 0x0000001f00007819 */ /* 0x000fc800000006ff */
[----:B------:R-:W1:Y:S02]  /*cff0*/  SYNCS.PHASECHK.TRANS64.TRYWAIT P0, [R9+URZ+0x29820], R0 ;  /* 0x02982000090075a7 */ /* 0x000e64000800017f */
[----:B-1----:R-:W-:Y:S05]  /*d000*/  @!P0 BRA `(.L_x_79) ;  /* 0x0000000800408947 */ /* 0x002fea0003800000 */
.L_x_107:
[----:B------:R-:W2:Y:S02]  /*d010*/  S2R R2, SR_TID.X ;  /* 0x0000000000027919 */ /* 0x000ea40000002100 */
[----:B--2---:R-:W-:-:S04]  /*d020*/  SHF.R.U32.HI R2, RZ, 0x5, R2 ;  /* 0x00000005ff027819 */ /* 0x004fc80000011602 */
[----:B------:R-:W-:-:S05]  /*d030*/  LOP3.LUT R2, R2, 0x3, RZ, 0xc0, !PT ;  /* 0x0000000302027812 */ /* 0x000fca00078ec0ff */
[----:B-1----:R-:W1:Y:S02]  /*d040*/  SHFL.IDX PT, R0, R2, RZ, 0x1f ;  /* 0x00001fff02007589 */ /* 0x002e6400000e0000 */
[----:B-1----:R-:W-:-:S13]  /*d050*/  ISETP.NE.AND P0, PT, R0, RZ, PT ;  /* 0x000000ff0000720c */ /* 0x002fda0003f05270 */
[----:B------:R-:W-:Y:S05]  /*d060*/  @P0 EXIT ;  /* 0x000000000000094d */ /* 0x000fea0003800000 */
[----:B------:R-:W-:Y:S01]  /*d070*/  ELECT P0, URZ, PT ;  /* 0x00000000003f782f */ /* 0x000fe20003800000 */
[----:B------:R-:W-:-:S12]  /*d080*/  BSSY B0, `(.L_x_80) ;  /* 0x000002a000007945 */ /* 0x000fd80003800000 */
[----:B------:R-:W-:Y:S05]  /*d090*/  @!P0 BRA `(.L_x_81) ;  /* 0x0000000000a08947 */ /* 0x000fea0003800000 */
[----:B------:R-:W-:-:S06]  /*d0a0*/  ULOP3.LUT UR4, UR46, 0x2, URZ, 0xfc, !UPT ;  /* 0x000000022e047892 */ /* 0x000fcc000f8efc3f */
[----:B------:R-:W-:-:S04]  /*d0b0*/  MOV R0, UR4 ;  /* 0x0000000400007c02 */ /* 0x000fc80008000f00 */
[----:B------:R-:W-:-:S13]  /*d0c0*/  ISETP.NE.AND P0, PT, R0, 0x3, PT ;  /* 0x000000030000780c */ /* 0x000fda0003f05270 */
[----:B------:R-:W-:Y:S05]  /*d0d0*/  @!P0 BRA `(.L_x_82) ;  /* 0x0000000000048947 */ /* 0x000fea0003800000 */
[----:B------:R-:W-:Y:S01]  /*d0e0*/  BPT.TRAP 0x1 ;  /* 0x000000040000795c */ /* 0x000fe20000300000 */
.L_x_82:
[----:B------:R-:W2:Y:S04]  /*d0f0*/  LDL R2, [R1] ;  /* 0x0000000001027983 */ /* 0x000ea80000100800 */
[----:B------:R-:W3:Y:S01]  /*d100*/  LDL.LU R6, [R1+0xc] ;  /* 0x00000c0001067983 */ /* 0x000ee20000300800 */
[----:B------:R-:W-:-:S04]  /*d110*/  VIADD R0, R9, 0x29840 ;  /* 0x0002984009007836 */ /* 0x000fc80000000000 */
[C---:B--2---:R-:W-:Y:S02]  /*d120*/  IMAD R5, R2.reuse, 0x8, R0 ;  /* 0x0000000802057824 */ /* 0x044fe400078e0200 */
[----:B------:R-:W-:Y:S01]  /*d130*/  VIADD R2, R2, 0x1 ;  /* 0x0000000102027836 */ /* 0x000fe20000000000 */
[----:B---3--:R-:W-:-:S04]  /*d140*/  SHF.L.U32 R4, R6, 0x1f, RZ ;  /* 0x0000001f06047819 */ /* 0x008fc800000006ff */
[----:B------:R-:W-:Y:S01]  /*d150*/  ISETP.NE.AND P2, PT, R2, 0x2, PT ;  /* 0x000000020200780c */ /* 0x000fe20003f45270 */
[----:B------:R-:W1:Y:S03]  /*d160*/  SYNCS.PHASECHK.TRANS64.TRYWAIT P1, [R5+URZ], R4 ;  /* 0x00000004050075a7 */ /* 0x000e66000802017f */
[----:B------:R-:W-:-:S04]  /*d170*/  SEL R3, RZ, 0x1, P2 ;  /* 0x00000001ff037807 */ /* 0x000fc80001000000 */
[----:B------:R-:W-:Y:S02]  /*d180*/  LOP3.LUT R6, R6, R3, RZ, 0x3c, !PT ;  /* 0x0000000306067212 */ /* 0x000fe400078e3cff */
[----:B------:R-:W-:-:S05]  /*d190*/  SEL R3, R2, RZ, P2 ;  /* 0x000000ff02037207 */ /* 0x000fca0001000000 */
[----:B------:R-:W-:Y:S01]  /*d1a0*/  IMAD R7, R3, 0x8, R0 ;  /* 0x0000000803077824 */ /* 0x000fe200078e0200 */
[----:B------:R-:W-:Y:S01]  /*d1b0*/  SHF.L.U32 R0, R6, 0x1f, RZ ;  /* 0x0000001f06007819 */ /* 0x000fe200000006ff */
[----:B-1----:R-:W-:Y:S06]  /*d1c0*/  @!P1 BRA `(.L_x_83) ;  /* 0x0000000400e49947 */ /* 0x002fec0003800000 */
.L_x_108:
[----:B------:R-:W2:Y:S02]  /*d1d0*/  SYNCS.PHASECHK.TRANS64.TRYWAIT P1, [R7+URZ], R0 ;  /* 0x00000000070075a7 */ /* 0x000ea4000802017f */
[----:B--2---:R-:W-:Y:S05]  /*d1e0*/  @!P1 BRA `(.L_x_84) ;  /* 0x0000000400f09947 */ /* 0x004fea0003800000 */
.L_x_109:
[----:B------:R-:W-:Y:S05]  /*d1f0*/  @!P0 BRA `(.L_x_85) ;  /* 0x0000000000048947 */ /* 0x000fea0003800000 */
[----:B------:R-:W-:Y:S01]  /*d200*/  BPT.TRAP 0x1 ;  /* 0x000000040000795c */ /* 0x000fe20000300000 */
.L_x_85:
[----:B------:R-:W1:Y:S02]  /*d210*/  LDL.LU R2, [R1] ;  /* 0x0000000001027983 */ /* 0x000e640000300800 */
[----:B-1----:R-:W-:-:S04]  /*d220*/  IMAD R5, R2, 0x8, R9 ;  /* 0x0000000802057824 */ /* 0x002fc800078e0209 */
[----:B------:R-:W1:Y:S02]  /*d230*/  SYNCS.PHASECHK.TRANS64.TRYWAIT P1, [R5+URZ+0x29860], R4 ;  /* 0x02986004050075a7 */ /* 0x000e64000802017f */
[----:B-1----:R-:W-:Y:S05]  /*d240*/  @!P1 BRA `(.L_x_86) ;  /* 0x0000000400ec9947 */ /* 0x002fea0003800000 */
.L_x_110:
[----:B------:R-:W-:Y:S05]  /*d250*/  @!P0 BRA `(.L_x_87) ;  /* 0x0000000000048947 */ /* 0x000fea0003800000 */
[----:B------:R-:W-:Y:S01]  /*d260*/  BPT.TRAP 0x1 ;  /* 0x000000040000795c */ /* 0x000fe20000300000 */
.L_x_87:
[----:B------:R-:W-:-:S04]  /*d270*/  IMAD R3, R3, 0x8, R9 ;  /* 0x0000000803037824 */ /* 0x000fc800078e0209 */
[----:B------:R-:W3:Y:S02]  /*d280*/  SYNCS.PHASECHK.TRANS64.TRYWAIT P1, [R3+URZ+0x29860], R0 ;  /* 0x02986000030075a7 */ /* 0x000ee4000802017f */
[----:B---3--:R-:W-:Y:S05]  /*d290*/  @!P1 BRA `(.L_x_88) ;  /* 0x0000000400ec9947 */ /* 0x008fea0003800000 */
.L_x_111:
[----:B------:R-:W-:Y:S05]  /*d2a0*/  @!P0 BRA `(.L_x_89) ;  /* 0x0000000000048947 */ /* 0x000fea0003800000 */
[----:B------:R-:W-:Y:S01]  /*d2b0*/  BPT.TRAP 0x1 ;  /* 0x000000040000795c */ /* 0x000fe20000300000 */
.L_x_89:
[----:B------:R-:W4:Y:S02]  /*d2c0*/  SYNCS.PHASECHK.TRANS64.TRYWAIT P0, [R5+URZ+0x29880], R4 ;  /* 0x02988004050075a7 */ /* 0x000f24000800017f */
[----:B----4-:R-:W-:Y:S05]  /*d2d0*/  @!P0 BRA `(.L_x_90) ;  /* 0x0000000400f08947 */ /* 0x010fea0003800000 */
.L_x_91:
[----:B------:R1:W1:Y:S02]  /*d2e0*/  SYNCS.PHASECHK.TRANS64.TRYWAIT P0, [R3+URZ+0x29880], R0 ;  /* 0x02988000030075a7 */ /* 0x000264000800017f */
[----:B-1----:R-:W-:Y:S05]  /*d2f0*/  @!P0 NANOSLEEP.SYNCS 0x989680 ;  /* 0x009896800000895d */ /* 0x002fea0003900000 */
[----:B------:R-:W1:Y:S02]  /*d300*/  @!P0 SYNCS.PHASECHK.TRANS64 P0, [R3+URZ+0x29880], R0 ;  /* 0x02988000030085a7 */ /* 0x000e64000800007f */
[----:B-1----:R-:W-:Y:S05]  /*d310*/  @!P0 BRA `(.L_x_91) ;  /* 0xfffffffc00f08947 */ /* 0x002fea000383ffff */
.L_x_81:
[----:B------:R-:W-:Y:S05]  /*d320*/  BSYNC B0 ;  /* 0x0000000000007941 */ /* 0x000fea0003800000 */
.L_x_80:
[----:B------:R-:W-:Y:S05]  /*d330*/  EXIT ;  /* 0x000000000000794d */ /* 0x000fea0003800000 */
.L_x_10:
[----:B-1----:R-:W-:-:S04]  /*d340*/  IMAD.U32 R3, RZ, RZ, UR38 ;  /* 0x00000026ff037e24 */ /* 0x002fc8000f8e00ff */
[----:B------:R1:W2:Y:S03]  /*d350*/  SYNCS.PHASECHK.TRANS64.TRYWAIT P1, [R3+URZ+0x29800], R8 ;  /* 0x02980008030075a7 */ /* 0x0002a6000802017f */
[----:B--2---:R-:W-:Y:S05]  /*d360*/  @!P1 NANOSLEEP.SYNCS 0x989680 ;  /* 0x009896800000995d */ /* 0x004fea0003900000 */
[----:B------:R-:W2:Y:S02]  /*d370*/  @!P1 SYNCS.PHASECHK.TRANS64 P1, [R3+URZ+0x29800], R8 ;  /* 0x02980008030095a7 */ /* 0x000ea4000802007f */
[----:B--2---:R-:W-:Y:S05]  /*d380*/  @!P1 BRA `(.L_x_10) ;  /* 0xfffffffc00ec9947 */ /* 0x004fea000383ffff */
[----:B------:R-:W-:Y:S05]  /*d390*/  BRA `(.L_x_92) ;  /* 0xffffff4000487947 */ /* 0x000fea000383ffff */
.L_x_14:
[----:B--2---:R2:W3:Y:S02]  /*d3a0*/  SYNCS.PHASECHK.TRANS64.TRYWAIT P1, [R3+URZ+0x29830], R4 ;  /* 0x02983004030075a7 */ /* 0x0044e4000802017f */
[----:B---3--:R-:W-:Y:S05]  /*d3b0*/  @!P1 NANOSLEEP.SYNCS 0x989680 ;  /* 0x009896800000995d */ /* 0x008fea0003900000 */
[----:B------:R-:W3:Y:S02]  /*d3c0*/  @!P1 SYNCS.PHASECHK.TRANS64 P1, [R3+URZ+0x29830], R4 ;  /* 0x02983004030095a7 */ /* 0x000ee4000802007f */
[----:B---3--:R-:W-:Y:S05]  /*d3d0*/  @!P1 BRA `(.L_x_14) ;  /* 0xfffffffc00f09947 */ /* 0x008fea000383ffff */
[----:B------:R-:W-:Y:S05]  /*d3e0*/  BRA `(.L_x_13) ;  /* 0xffffff4000707947 */ /* 0x000fea000383ffff */
.L_x_19:
[----:B--2---:R-:W-:-:S04]  /*d3f0*/  IMAD.U32 R8, RZ, RZ, UR6 ;  /* 0x00000006ff087e24 */ /* 0x004fc8000f8e00ff */
[----:B------:R2:W3:Y:S03]  /*d400*/  SYNCS.PHASECHK.TRANS64.TRYWAIT P1, [R8+URZ+0x29830], R7 ;  /* 0x02983007080075a7 */ /* 0x0004e6000802017f */
[----:B---3--:R-:W-:Y:S05]  /*d410*/  @!P1 NANOSLEEP.SYNCS 0x989680 ;  /* 0x009896800000995d */ /* 0x008fea0003900000 */
[----:B------:R-:W3:Y:S02]  /*d420*/  @!P1 SYNCS.PHASECHK.TRANS64 P1, [R8+URZ+0x29830], R7 ;  /* 0x02983007080095a7 */ /* 0x000ee4000802007f */
[----:B---3--:R-:W-:Y:S05]  /*d430*/  @!P1 BRA `(.L_x_19) ;  /* 0xfffffffc00ec9947 */ /* 0x008fea000383ffff */
[----:B------:R-:W-:Y:S05]  /*d440*/  BRA `(.L_x_16) ;  /* 0xffffff7c00987947 */ /* 0x000fea000383ffff */
.L_x_23:
[----:B--2---:R-:W-:-:S04]  /*d450*/  IMAD.U32 R8, RZ, RZ, UR6 ;  /* 0x00000006ff087e24 */ /* 0x004fc8000f8e00ff */
[----:B------:R2:W3:Y:S03]  /*d460*/  SYNCS.PHASECHK.TRANS64.TRYWAIT P1, [R8+URZ+0x29850], R7 ;  /* 0x02985007080075a7 */ /* 0x0004e6000802017f */
[----:B---3--:R-:W-:Y:S05]  /*d470*/  @!P1 NANOSLEEP.SYNCS 0x989680 ;  /* 0x009896800000995d */ /* 0x008fea0003900000 */
[----:B------:R-:W3:Y:S02]  /*d480*/  @!P1 SYNCS.PHASECHK.TRANS64 P1, [R8+URZ+0x29850], R7 ;  /* 0x02985007080095a7 */ /* 0x000ee4000802007f */
[----:B---3--:R-:W-:Y:S05]  /*d490*/  @!P1 BRA `(.L_x_23) ;  /* 0xfffffffc00ec9947 */ /* 0x008fea000383ffff */
[----:B------:R-:W-:Y:S05]  /*d4a0*/  BRA `(.L_x_20) ;  /* 0xffffff8800987947 */ /* 0x000fea000383ffff */
.L_x_29:
[----:B--2---:R-:W-:-:S04]  /*d4b0*/  IMAD.U32 R3, RZ, RZ, UR4 ;  /* 0x00000004ff037e24 */ /* 0x004fc8000f8e00ff */
[----:B------:R2:W3:Y:S03]  /*d4c0*/  SYNCS.PHASECHK.TRANS64.TRYWAIT P1, [R3+URZ+0x29850], R0 ;  /* 0x02985000030075a7 */ /* 0x0004e6000802017f */
[----:B---3--:R-:W-:Y:S05]  /*d4d0*/  @!P1 NANOSLEEP.SYNCS 0x989680 ;  /* 0x009896800000995d */ /* 0x008fea0003900000 */
[----:B------:R-:W3:Y:S02]  /*d4e0*/  @!P1 SYNCS.PHASECHK.TRANS64 P1, [R3+URZ+0x29850], R0 ;  /* 0x02985000030095a7 */ /* 0x000ee4000802007f */
[----:B---3--:R-:W-:Y:S05]  /*d4f0*/  @!P1 BRA `(.L_x_29) ;  /* 0xfffffffc00ec9947 */ /* 0x008fea000383ffff */
[----:B------:R-:W-:Y:S05]  /*d500*/  BRA `(.L_x_28) ;  /* 0xffffffb000ec7947 */ /* 0x000fea000383ffff */
.L_x_39:
[----:B------:R-:W-:Y:S02]  /*d510*/  IMAD.MOV.U32 R13, RZ, RZ, R4 ;  /* 0x000000ffff0d7224 */ /* 0x000fe400078e0004 */
[----:B------:R-:W-:Y:S02]  /*d520*/  IMAD.MOV.U32 R12, RZ, RZ, RZ ;  /* 0x000000ffff0c7224 */ /* 0x000fe400078e00ff */
[----:B------:R-:W-:Y:S02]  /*d530*/  IMAD.MOV.U32 R11, RZ, RZ, 0x1f ;  /* 0x0000001fff0b7424 */ /* 0x000fe400078e00ff */
[----:B------:R-:W-:-:S07]  /*d540*/  IMAD.MOV.U32 R15, RZ, RZ, -0x1 ;  /* 0xffffffffff0f7424 */ /* 0x000fce00078e00ff */
[----:B------:R-:W-:Y:S05]  /*d550*/  WARPSYNC.COLLECTIVE R15, `(.L_x_93) ;  /* 0x000000000f087348 */ /* 0x000fea0003c00000 */
[----:B------:R1:W2:Y:S02]  /*d560*/  SHFL.IDX P6, R14, R13, R12, R11 ;  /* 0x0000000c0d0e7389 */ /* 0x0002a400000c000b */
[----:B-12---:R-:W-:Y:S01]  /*d570*/  ENDCOLLECTIVE ;  /* 0x000000000000791b */ /* 0x006fe20003800000 */
.L_x_93:
[----:B------:R-:W-:Y:S05]  /*d580*/  BRA `(.L_x_94) ;  /* 0xffffffd8006c7947 */ /* 0x000fea000383ffff */
.L_x_41:
[----:B------:R-:W-:Y:S01]  /*d590*/  BSSY B0, `(.L_x_95) ;  /* 0x0000006000007945 */ /* 0x000fe20003800000 */
[----:B------:R-:W-:-:S07]  /*d5a0*/  IMAD.MOV.U32 R15, RZ, RZ, -0x1 ;  /* 0xffffffffff0f7424 */ /* 0x000fce00078e00ff */
[----:B-1----:R-:W-:Y:S05]  /*d5b0*/  WARPSYNC.COLLECTIVE R15, `(.L_x_96) ;  /* 0x000000000f0c7348 */ /* 0x002fea0003c00000 */
[----:B------:R-:W-:Y:S02]  /*d5c0*/  ELECT P6, UR62, PT ;  /* 0x00000000003e782f */ /* 0x000fe400038c0000 */
[----:B------:R-:W-:Y:S01]  /*d5d0*/  MOV R14, UR62 ;  /* 0x0000003e000e7c02 */ /* 0x000fe20008000f00 */
[----:B-1----:R-:W-:Y:S10]  /*d5e0*/  ENDCOLLECTIVE ;  /* 0x000000000000791b */ /* 0x002ff40003800000 */
.L_x_96:
[----:B------:R-:W-:Y:S05]  /*d5f0*/  BSYNC B0 ;  /* 0x0000000000007941 */ /* 0x000fea0003800000 */
.L_x_95:
[----:B------:R-:W-:Y:S05]  /*d600*/  BRA `(.L_x_97) ;  /* 0xffffffd8006c7947 */ /* 0x000fea000383ffff */
.L_x_44:
[----:B--2---:R2:W3:Y:S02]  /*d610*/  SYNCS.PHASECHK.TRANS64.TRYWAIT P3, [R5+URZ+0x29880], R2 ;  /* 0x02988002050075a7 */ /* 0x0044e4000806017f */
[----:B---3--:R-:W-:Y:S05]  /*d620*/  @!P3 NANOSLEEP.SYNCS 0x989680 ;  /* 0x009896800000b95d */ /* 0x008fea0003900000 */
[----:B------:R-:W3:Y:S02]  /*d630*/  @!P3 SYNCS.PHASECHK.TRANS64 P3, [R5+URZ+0x29880], R2 ;  /* 0x029880020500b5a7 */ /* 0x000ee4000806007f */
[----:B---3--:R-:W-:Y:S05]  /*d640*/  @!P3 BRA `(.L_x_44) ;  /* 0xfffffffc00f0b947 */ /* 0x008fea000383ffff */
[----:B------:R-:W-:Y:S05]  /*d650*/  BRA `(.L_x_98) ;  /* 0xffffffd800c47947 */ /* 0x000fea000383ffff */
.L_x_46:
[----:B-1----:R1:W3:Y:S02]  /*d660*/  SYNCS.PHASECHK.TRANS64.TRYWAIT P3, [R5+URZ+0x29840], R2 ;  /* 0x02984002050075a7 */ /* 0x0022e4000806017f */
[----:B---3--:R-:W-:Y:S05]  /*d670*/  @!P3 NANOSLEEP.SYNCS 0x989680 ;  /* 0x009896800000b95d */ /* 0x008fea0003900000 */
[----:B------:R-:W3:Y:S02]  /*d680*/  @!P3 SYNCS.PHASECHK.TRANS64 P3, [R5+URZ+0x29840], R2 ;  /* 0x029840020500b5a7 */ /* 0x000ee4000806007f */
[----:B---3--:R-:W-:Y:S05]  /*d690*/  @!P3 BRA `(.L_x_46) ;  /* 0xfffffffc00f0b947 */ /* 0x008fea000383ffff */
[----:B------:R-:W-:Y:S05]  /*d6a0*/  BRA `(.L_x_99) ;  /* 0xffffffdc001c7947 */ /* 0x000fea000383ffff */
.L_x_48:
[----:B--2---:R-:W-:-:S04]  /*d6b0*/  IMAD.U32 R3, RZ, RZ, UR40 ;  /* 0x00000028ff037e24 */ /* 0x004fc8000f8e00ff */
[----:B------:R2:W3:Y:S03]  /*d6c0*/  SYNCS.PHASECHK.TRANS64.TRYWAIT P0, [R3+URZ+0x29820], R2 ;  /* 0x02982002030075a7 */ /* 0x0004e6000800017f */
[----:B---3--:R-:W-:Y:S05]  /*d6d0*/  @!P0 NANOSLEEP.SYNCS 0x989680 ;  /* 0x009896800000895d */ /* 0x008fea0003900000 */
[----:B------:R-:W3:Y:S02]  /*d6e0*/  @!P0 SYNCS.PHASECHK.TRANS64 P0, [R3+URZ+0x29820], R2 ;  /* 0x02982002030085a7 */ /* 0x000ee4000800007f */
[----:B---3--:R-:W-:Y:S05]  /*d6f0*/  @!P0 BRA `(.L_x_48) ;  /* 0xfffffffc00ec8947 */ /* 0x008fea000383ffff */
[----:B------:R-:W-:Y:S05]  /*d700*/  BRA `(.L_x_100) ;  /* 0xffffffe000247947 */ /* 0x000fea000383ffff */
.L_x_54:
[----:B-1----:R1:W4:Y:S02]  /*d710*/  SYNCS.PHASECHK.TRANS64.TRYWAIT P0, [R9+URZ+0x29880], R3 ;  /* 0x02988003090075a7 */ /* 0x002324000800017f */
[----:B----4-:R-:W-:Y:S05]  /*d720*/  @!P0 NANOSLEEP.SYNCS 0x989680 ;  /* 0x009896800000895d */ /* 0x010fea0003900000 */
[----:B------:R-:W4:Y:S02]  /*d730*/  @!P0 SYNCS.PHASECHK.TRANS64 P0, [R9+URZ+0x29880], R3 ;  /* 0x02988003090085a7 */ /* 0x000f24000800007f */
[----:B----4-:R-:W-:Y:S05]  /*d740*/  @!P0 BRA `(.L_x_54) ;  /* 0xfffffffc00f08947 */ /* 0x010fea000383ffff */
[----:B------:R-:W-:Y:S05]  /*d750*/  BRA `(.L_x_101) ;  /* 0xffffffe000c87947 */ /* 0x000fea000383ffff */
.L_x_59:
[----:B--2---:R2:W3:Y:S02]  /*d760*/  SYNCS.PHASECHK.TRANS64.TRYWAIT P0, [R9+URZ+0x29840], R3 ;  /* 0x02984003090075a7 */ /* 0x0044e4000800017f */
[----:B---3--:R-:W-:Y:S05]  /*d770*/  @!P0 NANOSLEEP.SYNCS 0x989680 ;  /* 0x009896800000895d */ /* 0x008fea0003900000 */
[----:B------:R-:W3:Y:S02]  /*d780*/  @!P0 SYNCS.PHASECHK.TRANS64 P0, [R9+URZ+0x29840], R3 ;  /* 0x02984003090085a7 */ /* 0x000ee4000800007f */
[----:B---3--:R-:W-:Y:S05]  /*d790*/  @!P0 BRA `(.L_x_59) ;  /* 0xfffffffc00f08947 */ /* 0x008fea000383ffff */
[----:B------:R-:W-:Y:S05]  /*d7a0*/  BRA `(.L_x_102) ;  /* 0xffffffe4004c7947 */ /* 0x000fea000383ffff */
.L_x_67:
[----:B--2---:R-:W2:Y:S02]  /*d7b0*/  LDL R3, [R1+0x4] ;  /* 0x0000040001037983 */ /* 0x004ea40000100800 */
[----:B--2---:R2:W4:Y:S02]  /*d7c0*/  SYNCS.PHASECHK.TRANS64.TRYWAIT P3, [R3+URZ+0x29870], R2 ;  /* 0x02987002030075a7 */ /* 0x004524000806017f */
[----:B----4-:R-:W-:Y:S05]  /*d7d0*/  @!P3 NANOSLEEP.SYNCS 0x989680 ;  /* 0x009896800000b95d */ /* 0x010fea0003900000 */
[----:B------:R-:W4:Y:S02]  /*d7e0*/  @!P3 SYNCS.PHASECHK.TRANS64 P3, [R3+URZ+0x29870], R2 ;  /* 0x029870020300b5a7 */ /* 0x000f24000806007f */
[----:B----4-:R-:W-:Y:S05]  /*d7f0*/  @!P3 BRA `(.L_x_67) ;  /* 0xfffffffc00ecb947 */ /* 0x010fea000383ffff */
[----:B------:R-:W-:Y:S05]  /*d800*/  BRA `(.L_x_103) ;  /* 0xffffffe800747947 */ /* 0x000fea000383ffff */
.L_x_69:
[----:B--2---:R-:W2:Y:S02]  /*d810*/  LDL R4, [R1+0x4] ;  /* 0x0000040001047983 */ /* 0x004ea40000100800 */
[----:B--2---:R2:W4:Y:S02]  /*d820*/  SYNCS.PHASECHK.TRANS64.TRYWAIT P3, [R4+URZ+0x29860], R3 ;  /* 0x02986003040075a7 */ /* 0x004524000806017f */
[----:B----4-:R-:W-:Y:S05]  /*d830*/  @!P3 NANOSLEEP.SYNCS 0x989680 ;  /* 0x009896800000b95d */ /* 0x010fea0003900000 */
[----:B------:R-:W4:Y:S02]  /*d840*/  @!P3 SYNCS.PHASECHK.TRANS64 P3, [R4+URZ+0x29860], R3 ;  /* 0x029860030400b5a7 */ /* 0x000f24000806007f */
[----:B----4-:R-:W-:Y:S05]  /*d850*/  @!P3 BRA `(.L_x_69) ;  /* 0xfffffffc00ecb947 */ /* 0x010fea000383ffff */
[----:B------:R-:W-:Y:S05]  /*d860*/  BRA `(.L_x_104) ;  /* 0xffffffe8007c7947 */ /* 0x000fea000383ffff */
.L_x_74:
[----:B--2---:R2:W4:Y:S02]  /*d870*/  SYNCS.PHASECHK.TRANS64.TRYWAIT P0, [R20+URZ+0x29870], R3 ;  /* 0x02987003140075a7 */ /* 0x004524000800017f */
[----:B----4-:R-:W-:Y:S05]  /*d880*/  @!P0 NANOSLEEP.SYNCS 0x989680 ;  /* 0x009896800000895d */ /* 0x010fea0003900000 */
[----:B------:R-:W4:Y:S02]  /*d890*/  @!P0 SYNCS.PHASECHK.TRANS64 P0, [R20+URZ+0x29870], R3 ;  /* 0x02987003140085a7 */ /* 0x000f24000800007f */
[----:B----4-:R-:W-:Y:S05]  /*d8a0*/  @!P0 BRA `(.L_x_74) ;  /* 0xfffffffc00f08947 */ /* 0x010fea000383ffff */
[----:B------:R-:W-:Y:S05]  /*d8b0*/  BRA `(.L_x_105) ;  /* 0xfffffff000087947 */ /* 0x000fea000383ffff */
.L_x_76:
[----:B--2---:R2:W4:Y:S02]  /*d8c0*/  SYNCS.PHASECHK.TRANS64.TRYWAIT P0, [R20+URZ+0x29860], R3 ;  /* 0x02986003140075a7 */ /* 0x004524000800017f */
[----:B----4-:R-:W-:Y:S05]  /*d8d0*/  @!P0 NANOSLEEP.SYNCS 0x989680 ;  /* 0x009896800000895d */ /* 0x010fea0003900000 */
[----:B------:R-:W4:Y:S02]  /*d8e0*/  @!P0 SYNCS.PHASECHK.TRANS64 P0, [R20+URZ+0x29860], R3 ;  /* 0x02986003140085a7 */ /* 0x000f24000800007f */
[----:B----4-:R-:W-:Y:S05]  /*d8f0*/  @!P0 BRA `(.L_x_76) ;  /* 0xfffffffc00f08947 */ /* 0x010fea000383ffff */
[----:B------:R-:W-:Y:S05]  /*d900*/  BRA `(.L_x_106) ;  /* 0xfffffff000107947 */ /* 0x000fea000383ffff */
.L_x_79:
[----:B-1----:R1:W2:Y:S02]  /*d910*/  SYNCS.PHASECHK.TRANS64.TRYWAIT P0, [R9+URZ+0x29820], R0 ;  /* 0x02982000090075a7 */ /* 0x0022a4000800017f */
[----:B--2---:R-:W-:Y:S05]  /*d920*/  @!P0 NANOSLEEP.SYNCS 0x989680 ;  /* 0x009896800000895d */ /* 0x004fea0003900000 */
[----:B------:R-:W2:Y:S02]  /*d930*/  @!P0 SYNCS.PHASECHK.TRANS64 P0, [R9+URZ+0x29820], R0 ;  /* 0x02982000090085a7 */ /* 0x000ea4000800007f */
[----:B--2---:R-:W-:Y:S05]  /*d940*/  @!P0 BRA `(.L_x_79) ;  /* 0xfffffffc00f08947 */ /* 0x004fea000383ffff */
[----:B------:R-:W-:Y:S05]  /*d950*/  BRA `(.L_x_107) ;  /* 0xfffffff400ac7947 */ /* 0x000fea000383ffff */
.L_x_83:
[----:B-1----:R1:W2:Y:S02]  /*d960*/  SYNCS.PHASECHK.TRANS64.TRYWAIT P1, [R5+URZ], R4 ;  /* 0x00000004050075a7 */ /* 0x0022a4000802017f */
[----:B--2---:R-:W-:Y:S05]  /*d970*/  @!P1 NANOSLEEP.SYNCS 0x989680 ;  /* 0x009896800000995d */ /* 0x004fea0003900000 */
[----:B------:R-:W2:Y:S02]  /*d980*/  @!P1 SYNCS.PHASECHK.TRANS64 P1, [R5+URZ], R4 ;  /* 0x00000004050095a7 */ /* 0x000ea4000802007f */
[----:B--2---:R-:W-:Y:S05]  /*d990*/  @!P1 BRA `(.L_x_83) ;  /* 0xfffffffc00f09947 */ /* 0x004fea000383ffff */
[----:B------:R-:W-:Y:S05]  /*d9a0*/  BRA `(.L_x_108) ;  /* 0xfffffff800087947 */ /* 0x000fea000383ffff */
.L_x_84:
[----:B--2---:R2:W3:Y:S02]  /*d9b0*/  SYNCS.PHASECHK.TRANS64.TRYWAIT P1, [R7+URZ], R0 ;  /* 0x00000000070075a7 */ /* 0x0044e4000802017f */
[----:B---3--:R-:W-:Y:S05]  /*d9c0*/  @!P1 NANOSLEEP.SYNCS 0x989680 ;  /* 0x009896800000995d */ /* 0x008fea0003900000 */
[----:B------:R-:W3:Y:S02]  /*d9d0*/  @!P1 SYNCS.PHASECHK.TRANS64 P1, [R7+URZ], R0 ;  /* 0x00000000070095a7 */ /* 0x000ee4000802007f */
[----:B---3--:R-:W-:Y:S05]  /*d9e0*/  @!P1 BRA `(.L_x_84) ;  /* 0xfffffffc00f09947 */ /* 0x008fea000383ffff */
[----:B------:R-:W-:Y:S05]  /*d9f0*/  BRA `(.L_x_109) ;  /* 0xfffffff400fc7947 */ /* 0x000fea000383ffff */
.L_x_86:
[----:B-1----:R1:W3:Y:S02]  /*da00*/  SYNCS.PHASECHK.TRANS64.TRYWAIT P1, [R5+URZ+0x29860], R4 ;  /* 0x02986004050075a7 */ /* 0x0022e4000802017f */
[----:B---3--:R-:W-:Y:S05]  /*da10*/  @!P1 NANOSLEEP.SYNCS 0x989680 ;  /* 0x009896800000995d */ /* 0x008fea0003900000 */
[----:B------:R-:W3:Y:S02]  /*da20*/  @!P1 SYNCS.PHASECHK.TRANS64 P1, [R5+URZ+0x29860], R4 ;  /* 0x02986004050095a7 */ /* 0x000ee4000802007f */
[----:B---3--:R-:W-:Y:S05]  /*da30*/  @!P1 BRA `(.L_x_86) ;  /* 0xfffffffc00f09947 */ /* 0x008fea000383ffff */
[----:B------:R-:W-:Y:S05]  /*da40*/  BRA `(.L_x_110) ;  /* 0xfffffff800007947 */ /* 0x000fea000383ffff */
.L_x_88:
[----:B---3--:R3:W4:Y:S02]  /*da50*/  SYNCS.PHASECHK.TRANS64.TRYWAIT P1, [R3+URZ+0x29860], R0 ;  /* 0x02986000030075a7 */ /* 0x008724000802017f */
[----:B----4-:R-:W-:Y:S05]  /*da60*/  @!P1 NANOSLEEP.SYNCS 0x989680 ;  /* 0x009896800000995d */ /* 0x010fea0003900000 */
[----:B------:R-:W4:Y:S02]  /*da70*/  @!P1 SYNCS.PHASECHK.TRANS64 P1, [R3+URZ+0x29860], R0 ;  /* 0x02986000030095a7 */ /* 0x000f24000802007f */
[----:B----4-:R-:W-:Y:S05]  /*da80*/  @!P1 BRA `(.L_x_88) ;  /* 0xfffffffc00f09947 */ /* 0x010fea000383ffff */
[----:B------:R-:W-:Y:S05]  /*da90*/  BRA `(.L_x_111) ;  /* 0xfffffff800007947 */ /* 0x000fea000383ffff */
.L_x_90:
[----:B----4-:R4:W1:Y:S02]  /*daa0*/  SYNCS.PHASECHK.TRANS64.TRYWAIT P0, [R5+URZ+0x29880], R4 ;  /* 0x02988004050075a7 */ /* 0x010864000800017f */
[----:B-1----:R-:W-:Y:S05]  /*dab0*/  @!P0 NANOSLEEP.SYNCS 0x989680 ;  /* 0x009896800000895d */ /* 0x002fea0003900000 */
[----:B------:R-:W1:Y:S02]  /*dac0*/  @!P0 SYNCS.PHASECHK.TRANS64 P0, [R5+URZ+0x29880], R4 ;  /* 0x02988004050085a7 */ /* 0x000e64000800007f */
[----:B-1----:R-:W-:Y:S05]  /*dad0*/  @!P0 BRA `(.L_x_90) ;  /* 0xfffffffc00f08947 */ /* 0x002fea000383ffff */
[----:B------:R-:W-:Y:S05]  /*dae0*/  BRA `(.L_x_91) ;  /* 0xfffffff400fc7947 */ /* 0x000fea000383ffff */
.L_x_112:
[----:B------:R-:W-:-:S00]  /*daf0*/  BRA `(.L_x_112) ;  /* 0xfffffffc00fc7947 */ /* 0x000fc0000383ffff */
[----:B------:R-:W-:-:S00]  /*db00*/  NOP ;  /* 0x0000000000007918 */ /* 0x000fc00000000000 */
[----:B------:R-:W-:-:S00]  /*db10*/  NOP ;  /* 0x0000000000007918 */ /* 0x000fc00000000000 */
[----:B------:R-:W-:-:S00]  /*db20*/  NOP ;  /* 0x0000000000007918 */ /* 0x000fc00000000000 */
[----:B------:R-:W-:-:S00]  /*db30*/  NOP ;  /* 0x0000000000007918 */ /* 0x000fc00000000000 */
[----:B------:R-:W-:-:S00]  /*db40*/  NOP ;  /* 0x0000000000007918 */ /* 0x000fc00000000000 */
[----:B------:R-:W-:-:S00]  /*db50*/  NOP ;  /* 0x0000000000007918 */ /* 0x000fc00000000000 */
[----:B------:R-:W-:-:S00]  /*db60*/  NOP ;  /* 0x0000000000007918 */ /* 0x000fc00000000000 */
[----:B------:R-:W-:-:S00]  /*db70*/  NOP ;  /* 0x0000000000007918 */ /* 0x000fc00000000000 */
.L_x_2622:


//--------------------- .text._ZN7cutlass13device_kernelIN5flash11enable_sm90INS1_16FlashAttnFwdSm90INS1_25CollectiveMainloopFwdSm90ILi2EN4cute5tupleIJNS5_1CILi2EEENS7_ILi1EEES9_EEENS6_IJNS7_ILi128EEENS7_ILi160EEENS7_ILi192EEEEEELi128ENS_12float_e4m3_tEfNS_4arch4Sm90ELb0ELb0ELb1ELb0ELb0ELb0ELb0ELb1ELb1ELb0ELb0ELb0EEENS1_21CollectiveEpilogueFwdINS6_IJSB_SB_SC_EEESA_NS_10bfloat16_tESH_Li256ELb0ELb0ELb0ELb1EEENS1_29StaticPersistentTileSchedulerILb0EEEEEEEEEvNT_6ParamsE --------------------------
	.section	.text._ZN7cutlass13device_kernelIN5flash11enable_sm90INS1_16FlashAttnFwdSm90INS1_25CollectiveMainloopFwdSm90ILi2EN4cute5tupleIJNS5_1CILi2EEENS7_ILi1EEES9_EEENS6_IJNS7_ILi128EEENS7_ILi160EEENS7_ILi192EEEEEELi128ENS_12float_e4m3_tEfNS_4arch4Sm90ELb0ELb0ELb1ELb0ELb0ELb0ELb0ELb1ELb1ELb0ELb0ELb0EEENS1_21CollectiveEpilogueFwdINS6_IJSB_SB_SC_EEESA_NS_10bfloat16_tESH_Li256ELb0ELb0ELb0ELb1EEENS1_29StaticPersistentTileSchedulerILb0EEEEEEEEEvNT_6ParamsE,"ax",@progbits
	.align	128
.text._ZN7cutlass13device_kernelIN5flash11enable_sm90INS1_16FlashAttnFwdSm90INS1_25CollectiveMainloopFwdSm90ILi2EN4cute5tupleIJNS5_1CILi2EEENS7_ILi1EEES9_EEENS6_IJNS7_ILi128EEENS7_ILi160EEENS7_ILi192EEEEEELi128ENS_12float_e4m3_tEfNS_4arch4Sm90ELb0ELb0ELb1ELb0ELb0ELb0ELb0ELb1ELb1ELb0ELb0ELb0EEENS1_21CollectiveEpilogueFwdINS6_IJSB_SB_SC_EEESA_NS_10bfloat16_tESH_Li256ELb0ELb0ELb0ELb1EEENS1_29StaticPersistentTileSchedulerILb0EEEEEEEEEvNT_6ParamsE:
        .type           _ZN7cutlass13device_kernelIN5flash11enable_sm90INS1_16FlashAttnFwdSm90INS1_25CollectiveMainloopFwdSm90ILi2EN4cute5tupleIJNS5_1CILi2EEENS7_ILi1EEES9_EEENS6_IJNS7_ILi128EEENS7_ILi160EEENS7_ILi192EEEEEELi128ENS_12float_e4m3_tEfNS_4arch4Sm90ELb0ELb0ELb1ELb0ELb0ELb0ELb0ELb1ELb1ELb0ELb0ELb0EEENS1_21CollectiveEpilogueFwdINS6_IJSB_SB_SC_EEESA_NS_10bfloat16_tESH_Li256ELb0ELb0ELb0ELb1EEENS1_29StaticPersistentTileSchedulerILb0EEEEEEEEEvNT_6ParamsE,@function
        .size           _ZN7cutlass13device_kernelIN5flash11enable_sm90INS1_16FlashAttnFwdSm90INS1_25CollectiveMainloopFwdSm90ILi2EN4cute5tupleIJNS5_1CILi2EEENS7_ILi1EEES9_EEENS6_IJNS7_ILi128EEENS7_ILi160EEENS7_ILi192EEEEEELi128ENS_12float_e4m3_tEfNS_4arch4Sm90ELb0ELb0ELb1ELb0ELb0ELb0ELb0ELb1ELb1ELb0ELb0ELb0EEENS1_21CollectiveEpilogueFwdINS6_IJSB_SB_SC_EEESA_NS_10bfloat16_tESH_Li256ELb0ELb0ELb0ELb1EEENS1_29StaticPersistentTileSchedulerILb0EEEEEEEEEvNT_6ParamsE,(.L_x_2623 - _ZN7cutlass13device_kernelIN5flash11enable_sm90INS1_16FlashAttnFwdSm90INS1_25CollectiveMainloopFwdSm90ILi2EN4cute5tupleIJNS5_1CILi2EEENS7_ILi1EEES9_EEENS6_IJNS7_ILi128EEENS7_ILi160EEENS7_ILi192EEEEEELi128ENS_12float_e4m3_tEfNS_4arch4Sm90ELb0ELb0ELb1ELb0ELb0ELb0ELb0ELb1ELb1ELb0ELb0ELb0EEENS1_21CollectiveEpilogueFwdINS6_IJSB_SB_SC_EEESA_NS_10bfloat16_tESH_Li256ELb0ELb0ELb0ELb1EEENS1_29StaticPersistentTileSchedulerILb0EEEEEEEEEvNT_6ParamsE)
        .other          _ZN7cutlass13device_kernelIN5flash11enable_sm90INS1_16FlashAttnFwdSm90INS1_25CollectiveMainloopFwdSm90ILi2EN4cute5tupleIJNS5_1CILi2EEENS7_ILi1EEES9_EEENS6_IJNS7_ILi128EEENS7_ILi160EEENS7_ILi192EEEEEELi128ENS_12float_e4m3_tEfNS_4arch4Sm90ELb0ELb0ELb1ELb0ELb0ELb0ELb0ELb1ELb1ELb0ELb0ELb0EEENS1_21CollectiveEpilogueFwdINS6_IJSB_SB_SC_EEESA_NS_10bfloat16_tESH_Li256ELb0ELb0ELb0ELb1EEENS1_29StaticPersistentTileSchedulerILb0EEEEEEEEEvNT_6ParamsE,@"STO_CUDA_ENTRY STV_DEFAULT"
_ZN7cutlass13device_kernelIN5flash11enable_sm90INS1_16FlashAttnFwdSm90INS1_25CollectiveMainloopFwdSm90ILi2EN4cute5tupleIJNS5_1CILi2EEENS7_ILi1EEES9_EEENS6_IJNS7_ILi128EEENS7_ILi160EEENS7_ILi192EEEEEELi128ENS_12float_e4m3_tEfNS_4arch4Sm90ELb0ELb0ELb1ELb0ELb0ELb0ELb0ELb1ELb1ELb0ELb0ELb0EEENS1_21CollectiveEpilogueFwdINS6_IJSB_SB_SC_EEESA_NS_10bfloat16_tESH_Li256ELb0ELb0ELb0ELb1EEENS1_29StaticPersistentTileSchedulerILb0EEEEEEEEEvNT_6ParamsE:
        /* <DEDUP_REMOVED lines=24> */
.L_x_114:
[----:B------:R-:W-:Y:S05]  /*0180*/  BSYNC B0 ;  /* 0x0000000000007941 */ /* 0x000fea0003800000 */
.L_x_113:
[----:B------:R-:W-:Y:S01]  /*0190*/  VOTEU.ANY UP0, P0 ;  /* 0x00000000003f7886 */ /* 0x000fe20000000100 */
[----:B------:R-:W1:Y:S01]  /*01a0*/  SHFL.IDX PT, R3, R22, RZ, 0x1f ;  /* 0x00001fff16037589 */ /* 0x000e6200000e0000 */
[----:B------:R-:W-:Y:S01]  /*01b0*/  UMOV UR4, 0x1 ;  /* 0x0000000100047882 */ /* 0x000fe20000000000 */
[----:B------:R-:W-:Y:S01]  /*01c0*/  UMOV UR7, 0x2 ;  /* 0x0000000200077882 */ /* 0x000fe20000000000 */
[----:B------:R-:W-:Y:S01]  /*01d0*/  VOTEU.ANY UP1, P0 ;  /* 0x00000000003f7886 */ /* 0x000fe20000020100 */
[----:B------:R-:W2:Y:S01]  /*01e0*/  @UP0 S2UR UR8, SR_CgaCtaId ;  /* 0x00000000000809c3 */ /* 0x000ea20000008800 */
[----:B------:R-:W3:Y:S01]  /*01f0*/  SHFL.IDX PT, R2, R0, RZ, 0x1f ;  /* 0x00001fff00027589 */ /* 0x000ee200000e0000 */
[----:B------:R-:W-:Y:S01]  /*0200*/  @UP0 UMOV UR6, 0x400 ;  /* 0x0000040000060882 */ /* 0x000fe20000000000 */
[----:B------:R-:W-:-:S04]  /*0210*/  @UP0 UIADD3 UR4, -UR4, 0x100000, URZ ;  /* 0x0010000004040890 */ /* 0x000fc8000fffe13f */
[----:B------:R-:W-:Y:S02]  /*0220*/  @UP0 USHF.L.U32 UR5, UR4, 0xb, URZ ;  /* 0x0000000b04050899 */ /* 0x000fe4000800063f */
[----:B------:R-:W-:Y:S01]  /*0230*/  @UP0 USHF.L.U32 UR4, UR4, 0x1, URZ ;  /* 0x0000000104040899 */ /* 0x000fe2000800063f */
[----:B------:R-:W-:Y:S01]  /*0240*/  VOTEU.ANY UP2, P0 ;  /* 0x00000000003f7886 */ /* 0x000fe20000040100 */
[----:B-1----:R-:W-:Y:S01]  /*0250*/  R2UR UR9, R3 ;  /* 0x00000000030972ca */ /* 0x002fe200000e0000 */
[----:B--2---:R-:W-:Y:S01]  /*0260*/  @UP0 ULEA UR8, UR8, UR6, 0x18 ;  /* 0x0000000608080291 */ /* 0x004fe2000f8ec03f */
[----:B---3--:R-:W-:Y:S01]  /*0270*/  ISETP.NE.AND P1, PT, R2, RZ, PT ;  /* 0x000000ff0200720c */ /* 0x008fe20003f25270 */
[----:B------:R-:W-:-:S04]  /*0280*/  @UP0 UIADD3 UR6, -UR7, 0x100000, URZ ;  /* 0x0010000007060890 */ /* 0x000fc8000fffe13f */
[----:B------:R-:W-:Y:S02]  /*0290*/  @UP0 USHF.L.U32 UR7, UR6, 0xb, URZ ;  /* 0x0000000b06070899 */ /* 0x000fe4000800063f */
[----:B------:R-:W-:-:S04]  /*02a0*/  @UP0 USHF.L.U32 UR6, UR6, 0x1, URZ ;  /* 0x0000000106060899 */ /* 0x000fc8000800063f */
[----:B------:R-:W-:Y:S01]  /*02b0*/  UISETP.NE.AND UP0, UPT, UR9, URZ, UPT ;  /* 0x0000003f0900728c */ /* 0x000fe2000bf05270 */
[----:B------:R-:W1:Y:S02]  /*02c0*/  FENCE.VIEW.ASYNC.S ;  /* 0x00000000000073c6 */ /* 0x000e640000000000 */
[----:B-1----:R1:W2:Y:S05]  /*02d0*/  @UP1 SYNCS.EXCH.64 URZ, [UR8+0x29800], UR4 ;  /* 0x02980004083f15b2 */ /* 0x0022aa0008000100 */
[----:B------:R1:W3:Y:S01]  /*02e0*/  @UP2 SYNCS.EXCH.64 URZ, [UR8+0x29820], UR6 ;  /* 0x02982006083f25b2 */ /* 0x0002e20008000100 */
[----:B------:R-:W-:Y:S05]  /*02f0*/  @P1 BRA `(.L_x_115) ;  /* 0x0000000000481947 */ /* 0x000fea0003800000 */
        /* <DEDUP_REMOVED lines=18> */
.L_x_115:
[----:B-1----:R-:W1:Y:S01]  /*0420*/  S2UR UR4, SR_CTAID.Y ;  /* 0x00000000000479c3 */ /* 0x002e620000002600 */
[----:B------:R-:W4:Y:S01]  /*0430*/  SHFL.IDX PT, R4, R0, RZ, 0x1f ;  /* 0x00001fff00047589 */ /* 0x000f2200000e0000 */
[----:B------:R-:W-:Y:S01]  /*0440*/  ULDC UR5, c[0x0][0x154] ;  /* 0x0000550000057ab9 */ /* 0x000fe20000000800 */
[----:B------:R-:W-:-:S05]  /*0450*/  NOP ;  /* 0x0000000000007918 */ /* 0x000fca0000000000 */
[----:B------:R-:W5:Y:S08]  /*0460*/  S2UR UR49, SR_CTAID.X ;  /* 0x00000000003179c3 */ /* 0x000f700000002500 */
[----:B------:R-:W2:Y:S01]  /*0470*/  LDC R6, c[0x0][0x148] ;  /* 0x00005200ff067b82 */ /* 0x000ea20000000800 */
[----:B-1----:R-:W-:Y:S02]  /*0480*/  I2FP.F32.U32 R3, UR4 ;  /* 0x0000000400037c45 */ /* 0x002fe40008201000 */
[----:B----4-:R-:W-:-:S03]  /*0490*/  ISETP.NE.AND P0, PT, R4, RZ, PT ;  /* 0x000000ff0400720c */ /* 0x010fc60003f05270 */
[----:B------:R-:W-:Y:S01]  /*04a0*/  FMUL R5, R3, UR5 ;  /* 0x0000000503057c20 */ /* 0x000fe20008400000 */
[----:B------:R-:W-:Y:S02]  /*04b0*/  SHF.R.S32.HI R3, RZ, 0x1f, R7 ;  /* 0x0000001fff037819 */ /* 0x000fe40000011407 */
[----:B-----5:R-:W-:-:S03]  /*04c0*/  I2FP.F32.U32 R4, UR49 ;  /* 0x0000003100047c45 */ /* 0x020fc60008201000 */
[----:B------:R-:W1:Y:S02]  /*04d0*/  F2I.U32.TRUNC.NTZ R5, R5 ;  /* 0x0000000500057305 */ /* 0x000e64000020f000 */
[----:B-1----:R-:W-:-:S04]  /*04e0*/  IMAD.MOV R11, RZ, RZ, -R5 ;  /* 0x000000ffff0b7224 */ /* 0x002fc800078e0a05 */
[----:B--2---:R-:W-:Y:S01]  /*04f0*/  IMAD R11, R6, R11, UR4 ;  /* 0x00000004060b7e24 */ /* 0x004fe2000f8e020b */
[----:B------:R-:W-:Y:S02]  /*0500*/  ULDC UR4, c[0x0][0x150] ;  /* 0x0000540000047ab9 */ /* 0x000fe40000000800 */
[----:B------:R-:W-:Y:S01]  /*0510*/  FMUL R8, R4, UR4 ;  /* 0x0000000404087c20 */ /* 0x000fe20008400000 */
[----:B------:R-:W-:Y:S06]  /*0520*/  @P0 BRA `(.L_x_116) ;  /* 0x0000000000480947 */ /* 0x000fec0003800000 */
[----:B------:R-:W1:Y:S01]  /*0530*/  S2UR UR5, SR_CgaCtaId ;  /* 0x00000000000579c3 */ /* 0x000e620000008800 */
        /* <DEDUP_REMOVED lines=12> */
[----:B-1----:R1:W2:Y:S08]  /*0600*/  SYNCS.EXCH.64 URZ, [UR8+0x29850], UR4 ;  /* 0x02985004083f75b2 */ /* 0x0022b00008000100 */
[----:B------:R1:W4:Y:S01]  /*0610*/  SYNCS.EXCH.64 URZ, [UR8+0x29860], UR6 ;  /* 0x02986006083f75b2 */ /* 0x0003220008000100 */
[----:B------:R1:W1:Y:S01]  /*0620*/  SYNCS.EXCH.64 URZ, [UR8+0x29858], UR4 ;  /* 0x02985804083f75b2 */ /* 0x0002620008000100 */
[----:B------:R1:W1:Y:S01]  /*0630*/  SYNCS.EXCH.64 URZ, [UR8+0x29868], UR6 ;  /* 0x02986806083f75b2 */ /* 0x0002620008000100 */
[----:B------:R-:W-:Y:S01]  /*0640*/  NOP ;  /* 0x0000000000007918 */ /* 0x000fe20000000000 */
.L_x_116:
[----:B------:R-:W5:Y:S01]  /*0650*/  SHFL.IDX PT, R6, R0, RZ, 0x1f ;  /* 0x00001fff00067589 */ /* 0x000f6200000e0000 */
[----:B------:R-:W-:Y:S01]  /*0660*/  LEA.HI R3, R3, R7, RZ, 0x7 ;  /* 0x0000000703037211 */ /* 0x000fe200078f38ff */
[----:B------:R-:W1:Y:S01]  /*0670*/  LDC R9, c[0x0][0x144] ;  /* 0x00005100ff097b82 */ /* 0x000e620000000800 */
[----:B------:R-:W1:Y:S01]  /*0680*/  F2I.U32.TRUNC.NTZ R8, R8 ;  /* 0x0000000800087305 */ /* 0x000e62000020f000 */
[----:B------:R-:W-:Y:S01]  /*0690*/  NOP ;  /* 0x0000000000007918 */ /* 0x000fe20000000000 */
[----:B------:R-:W-:-:S05]  /*06a0*/  LOP3.LUT R3, R3, 0xffffff80, RZ, 0xc0, !PT ;  /* 0xffffff8003037812 */ /* 0x000fca00078ec0ff */
[----:B------:R-:W-:Y:S01]  /*06b0*/  IMAD.IADD R3, R7, 0x1, -R3 ;  /* 0x0000000107037824 */ /* 0x000fe200078e0a03 */
[----:B------:R-:W-:-:S04]  /*06c0*/  SHF.R.S32.HI R7, RZ, 0x1f, R2 ;  /* 0x0000001fff077819 */ /* 0x000fc80000011402 */
[----:B------:R-:W-:Y:S02]  /*06d0*/  SHF.R.S32.HI R4, RZ, 0x1f, R3 ;  /* 0x0000001fff047819 */ /* 0x000fe40000011403 */
[----:B------:R-:W-:Y:S02]  /*06e0*/  LEA.HI R7, R7, R2, RZ, 0x2 ;  /* 0x0000000207077211 */ /* 0x000fe400078f10ff */
[----:B------:R-:W-:-:S04]  /*06f0*/  LEA.HI R4, R4, R3, RZ, 0x3 ;  /* 0x0000000304047211 */ /* 0x000fc800078f18ff */
[--C-:B------:R-:W-:Y:S02]  /*0700*/  SHF.R.S32.HI R5, RZ, 0x3, R4.reuse ;  /* 0x00000003ff057819 */ /* 0x100fe40000011404 */
[----:B-----5:R-:W-:Y:S02]  /*0710*/  ISETP.NE.AND P0, PT, R6, RZ, PT ;  /* 0x000000ff0600720c */ /* 0x020fe40003f05270 */
[----:B------:R-:W-:-:S04]  /*0720*/  SHF.R.S32.HI R4, RZ, 0x1f, R4 ;  /* 0x0000001fff047819 */ /* 0x000fc80000011404 */
[----:B------:R-:W-:-:S04]  /*0730*/  LEA.HI R4, R4, R5, RZ, 0x2 ;  /* 0x0000000504047211 */ /* 0x000fc800078f10ff */
[----:B------:R-:W-:-:S03]  /*0740*/  LOP3.LUT R4, R4, 0xfffffffc, RZ, 0xc0, !PT ;  /* 0xfffffffc04047812 */ /* 0x000fc600078ec0ff */
        /* <DEDUP_REMOVED lines=17> */
[----:B------:R1:W1:Y:S01]  /*0860*/  SYNCS.EXCH.64 URZ, [UR8+0x29888], UR6 ;  /* 0x02988806083f75b2 */ /* 0x0002620008000100 */
[----:B------:R-:W-:Y:S01]  /*0870*/  NOP ;  /* 0x0000000000007918 */ /* 0x000fe20000000000 */
.L_x_117:
[----:B------:R-:W5:Y:S01]  /*0880*/  SHFL.IDX PT, R12, R0, RZ, 0x1f ;  /* 0x00001fff000c7589 */ /* 0x000f6200000e0000 */
[----:B------:R-:W-:Y:S01]  /*0890*/  LOP3.LUT R7, R7, 0x3ffffffc, RZ, 0xc0, !PT ;  /* 0x3ffffffc07077812 */ /* 0x000fe200078ec0ff */
[----:B------:R-:W-:Y:S01]  /*08a0*/  IMAD.IADD R4, R5, 0x1, -R4 ;  /* 0x0000000105047824 */ /* 0x000fe200078e0a04 */
[----:B------:R-:W-:Y:S01]  /*08b0*/  SHF.R.S32.HI R5, RZ, 0x1f, R6 ;  /* 0x0000001fff057819 */ /* 0x000fe20000011406 */
[----:B------:R-:W2:Y:S01]  /*08c0*/  LDC R10, c[0x0][0x140] ;  /* 0x00005000ff0a7b82 */ /* 0x000ea20000000800 */
[----:B-1----:R-:W-:Y:S01]  /*08d0*/  IMAD.MOV R8, RZ, RZ, -R8 ;  /* 0x000000ffff087224 */ /* 0x002fe200078e0a08 */
[----:B------:R-:W-:Y:S01]  /*08e0*/  NOP ;  /* 0x0000000000007918 */ /* 0x000fe20000000000 */
[----:B------:R-:W-:Y:S01]  /*08f0*/  IMAD.IADD R7, R2, 0x1, -R7 ;  /* 0x0000000102077824 */ /* 0x000fe200078e0a07 */
[----:B------:R-:W-:Y:S01]  /*0900*/  LEA.HI R5, R5, R6, RZ, 0x2 ;  /* 0x0000000605057211 */ /* 0x000fe200078f10ff */
[----:B------:R-:W-:Y:S02]  /*0910*/  IMAD R9, R9, R8, UR49 ;  /* 0x0000003109097e24 */ /* 0x000fe4000f8e0208 */
[----:B------:R-:W-:Y:S01]  /*0920*/  IMAD R7, R7, 0x4, R4 ;  /* 0x0000000407077824 */ /* 0x000fe200078e0204 */
[----:B------:R-:W-:-:S04]  /*0930*/  LOP3.LUT R5, R5, 0x3ffffffc, RZ, 0xc0, !PT ;  /* 0x3ffffffc05057812 */ /* 0x000fc800078ec0ff */
[----:B------:R-:W-:Y:S01]  /*0940*/  LEA.HI R2, R7, R7, RZ, 0x1 ;  /* 0x0000000707027211 */ /* 0x000fe200078f08ff */
[----:B------:R-:W-:-:S03]  /*0950*/  IMAD.IADD R5, R6, 0x1, -R5 ;  /* 0x0000000106057824 */ /* 0x000fc600078e0a05 */
[----:B------:R-:W-:Y:S01]  /*0960*/  LOP3.LUT R2, R2, 0xfffffffe, RZ, 0xc0, !PT ;  /* 0xfffffffe02027812 */ /* 0x000fe200078ec0ff */
[----:B------:R-:W-:Y:S01]  /*0970*/  IMAD R5, R5, 0x4, R4 ;  /* 0x0000000405057824 */ /* 0x000fe200078e0204 */
[----:B-----5:R-:W-:-:S03]  /*0980*/  ISETP.NE.AND P0, PT, R12, RZ, PT ;  /* 0x000000ff0c00720c */ /* 0x020fc60003f05270 */
[----:B------:R-:W-:-:S05]  /*0990*/  IMAD.IADD R2, R7, 0x1, -R2 ;  /* 0x0000000107027824 */ /* 0x000fca00078e0a02 */
[----:B------:R-:W-:Y:S02]  /*09a0*/  ISETP.NE.AND P5, PT, R2, R9, PT ;  /* 0x000000090200720c */ /* 0x000fe40003fa5270 */
[----:B------:R-:W-:-:S04]  /*09b0*/  LEA.HI R2, R5, R5, RZ, 0x1 ;  /* 0x0000000505027211 */ /* 0x000fc800078f08ff */
[----:B------:R-:W-:Y:S01]  /*09c0*/  LOP3.LUT R2, R2, 0xfffffffe, RZ, 0xc0, !PT ;  /* 0xfffffffe02027812 */ /* 0x000fe200078ec0ff */
        /* <DEDUP_REMOVED lines=19> */
.L_x_118:
[----:B------:R-:W5:Y:S01]  /*0b00*/  SHFL.IDX PT, R6, R0, RZ, 0x1f ;  /* 0x00001fff00067589 */ /* 0x000f6200000e0000 */
[----:B------:R-:W-:Y:S01]  /*0b10*/  IMAD.IADD R2, R5, 0x1, -R2 ;  /* 0x0000000105027824 */ /* 0x000fe200078e0a02 */
[----:B------:R-:W-:Y:S01]  /*0b20*/  LOP3.LUT P0, RZ, R3, 0x7, RZ, 0xc0, !PT ;  /* 0x0000000703ff7812 */ /* 0x000fe2000780c0ff */
[----:B------:R-:W-:Y:S01]  /*0b30*/  IMAD.SHL.U32 R4, R5, 0x4, RZ ;  /* 0x0000000405047824 */ /* 0x000fe200078e00ff */
[----:B--2---:R-:W-:Y:S01]  /*0b40*/  ISETP.EQ.U32.AND P1, PT, R10, 0x1, PT ;  /* 0x000000010a00780c */ /* 0x004fe20003f22070 */
[----:B------:R-:W-:Y:S01]  /*0b50*/  IMAD.SHL.U32 R18, R7, 0x4, RZ ;  /* 0x0000000407127824 */ /* 0x000fe200078e00ff */
[----:B------:R-:W-:Y:S01]  /*0b60*/  ISETP.NE.AND P2, PT, R2, R9, PT ;  /* 0x000000090200720c */ /* 0x000fe20003f45270 */
[----:B------:R-:W-:Y:S01]  /*0b70*/  NOP ;  /* 0x0000000000007918 */ /* 0x000fe20000000000 */
[----:B------:R-:W-:Y:S02]  /*0b80*/  LOP3.LUT R8, R5, 0xc, R4, 0x78, !PT ;  /* 0x0000000c05087812 */ /* 0x000fe400078e7804 */
[----:B------:R-:W-:-:S03]  /*0b90*/  LOP3.LUT R18, R7, 0xc, R18, 0x78, !PT ;  /* 0x0000000c07127812 */ /* 0x000fc600078e7812 */
[----:B------:R2:W-:Y:S01]  /*0ba0*/  STL [R1+0x20], R8 ;  /* 0x0000200801007387 */ /* 0x0005e20000100800 */
[C---:B------:R-:W-:Y:S02]  /*0bb0*/  @P5 LEA.HI R2, R18.reuse, R18, RZ, 0x1 ;  /* 0x0000001212025211 */ /* 0x040fe400078f08ff */
[----:B------:R-:W-:Y:S02]  /*0bc0*/  ISETP.LT.U32.AND P4, PT, R18, 0x2, !P0 ;  /* 0x000000021200780c */ /* 0x000fe40004781070 */
[----:B------:R-:W-:Y:S02]  /*0bd0*/  @P5 SHF.R.S32.HI R2, RZ, 0x1, R2 ;  /* 0x00000001ff025819 */ /* 0x000fe40000011402 */
[----:B------:R-:W-:Y:S02]  /*0be0*/  @P2 LEA.HI R3, R8, R8, RZ, 0x1 ;  /* 0x0000000808032211 */ /* 0x000fe400078f08ff */
[----:B------:R-:W-:Y:S01]  /*0bf0*/  @P5 ISETP.NE.AND P6, PT, R2, R11, PT ;  /* 0x0000000b0200520c */ /* 0x000fe20003fc5270 */
[----:B------:R-:W-:Y:S01]  /*0c00*/  IMAD.MOV.U32 R2, RZ, RZ, 0x1 ;  /* 0x00000001ff027424 */ /* 0x000fe200078e00ff */
[----:B-----5:R-:W-:-:S02]  /*0c10*/  ISETP.NE.AND P3, PT, R6, RZ, PT ;  /* 0x000000ff0600720c */ /* 0x020fc40003f65270 */
[----:B------:R-:W-:Y:S02]  /*0c20*/  @P2 SHF.R.S32.HI R4, RZ, 0x1, R3 ;  /* 0x00000001ff042819 */ /* 0x000fe40000011403 */
[----:B------:R-:W-:Y:S02]  /*0c30*/  SEL R3, RZ, 0x1, !P4 ;  /* 0x00000001ff037807 */ /* 0x000fe40006000000 */
[----:B------:R-:W-:Y:S02]  /*0c40*/  @P5 SEL R2, RZ, 0x1, P6 ;  /* 0x00000001ff025807 */ /* 0x000fe40003000000 */
[----:B------:R-:W-:Y:S01]  /*0c50*/  @P2 ISETP.NE.AND P4, PT, R4, R11, PT ;  /* 0x0000000b0400220c */ /* 0x000fe20003f85270 */
[----:B------:R-:W-:Y:S01]  /*0c60*/  IMAD.MOV.U32 R4, RZ, RZ, 0x1 ;  /* 0x00000001ff047424 */ /* 0x000fe200078e00ff */
[----:B------:R-:W-:Y:S02]  /*0c70*/  ISETP.LT.U32.AND P0, PT, R8, 0x2, !P0 ;  /* 0x000000020800780c */ /* 0x000fe40004701070 */
[----:B------:R-:W-:-:S02]  /*0c80*/  LOP3.LUT R2, R2, R3, RZ, 0xc0, !PT ;  /* 0x0000000302027212 */ /* 0x000fc400078ec0ff */
[----:B------:R-:W-:Y:S02]  /*0c90*/  SEL R3, RZ, 0x1, !P0 ;  /* 0x00000001ff037807 */ /* 0x000fe40004000000 */
[----:B------:R-:W-:Y:S01]  /*0ca0*/  @P2 SEL R4, RZ, 0x1, P4 ;  /* 0x00000001ff042807 */ /* 0x000fe20002000000 */
[----:B--2---:R-:W-:Y:S06]  /*0cb0*/  @P3 BRA `(.L_x_119) ;  /* 0x0000000000483947 */ /* 0x004fec0003800000 */
        /* <DEDUP_REMOVED lines=17> */
[----:B--2---:R-:W-:Y:S01]  /*0dd0*/  NOP ;  /* 0x0000000000007918 */ /* 0x004fe20000000000 */
.L_x_119:
[----:B------:R-:W-:Y:S01]  /*0de0*/  LOP3.LUT R3, R4, R3, RZ, 0xc0, !PT ;  /* 0x0000000304037212 */ /* 0x000fe200078ec0ff */
[----:B------:R-:W-:-:S04]  /*0df0*/  NOP ;  /* 0x0000000000007918 */ /* 0x000fc80000000000 */
[----:B------:R2:W-:Y:S01]  /*0e00*/  STL [R1+0x1c], R3 ;  /* 0x00001c0301007387 */ /* 0x0005e20000100800 */
[----:B------:R-:W-:Y:S05]  /*0e10*/  @!P1 BRA `(.L_x_120) ;  /* 0x0000000000089947 */ /* 0x000fea0003800000 */
[----:B-1-34-:R-:W-:Y:S01]  /*0e20*/  UCGABAR_ARV ;  /* 0x00000000000079c7 */ /* 0x01afe20008000000 */
[----:B------:R-:W-:Y:S05]  /*0e30*/  BRA `(.L_x_121) ;  /* 0x0000000000047947 */ /* 0x000fea0003800000 */
.L_x_120:
[----:B-1-34-:R-:W-:Y:S01]  /*0e40*/  NOP ;  /* 0x0000000000007918 */ /* 0x01afe20000000000 */
.L_x_121:
[----:B------:R-:W-:Y:S05]  /*0e50*/  @!P1 BRA `(.L_x_122) ;  /* 0x00000000000c9947 */ /* 0x000fea0003800000 */
[----:B------:R-:W-:Y:S01]  /*0e60*/  UCGABAR_WAIT ;  /* 0x0000000000007dc7 */ /* 0x000fe20008000000 */
[----:B------:R-:W-:Y:S01]  /*0e70*/  CCTL.IVALL ;  /* 0x00000000ff00798f */ /* 0x000fe20002000000 */
[----:B------:R-:W-:Y:S05]  /*0e80*/  BRA `(.L_x_123) ;  /* 0x0000000000047947 */ /* 0x000fea0003800000 */
.L_x_122:
[----:B------:R-:W-:Y:S06]  /*0e90*/  BAR.SYNC.DEFER_BLOCKING 0x0 ;  /* 0x0000000000007b1d */ /* 0x000fec0000010000 */
.L_x_123:
[----:B------:R-:W-:Y:S01]  /*0ea0*/  PLOP3.LUT P0, PT, PT, PT, UP0, 0x80, 0x0 ;  /* 0x000000000000781c */ /* 0x000fe20003f0f008 */
[----:B------:R-:W-:Y:S01]  /*0eb0*/  UMOV UR46, 0x1 ;  /* 0x00000001002e7882 */ /* 0x000fe20000000000 */
[----:B------:R-:W-:Y:S01]  /*0ec0*/  ULDC.64 UR50, c[0x0][0x208] ;  /* 0x0000820000327ab9 */ /* 0x000fe20000000a00 */
[----:B------:R-:W-:-:S10]  /*0ed0*/  USEL UR46, UR46, 0x2, !UP0 ;  /* 0x000000022e2e7887 */ /* 0x000fd4000c000000 */
[----:B------:R-:W-:Y:S05]  /*0ee0*/  @!P0 BRA `(.L_x_124) ;  /* 0x0000009400888947 */ /* 0x000fea0003800000 */
.L_x_125:
[----:B------:R-:W-:-:S08]  /*0ef0*/  NOP ;  /* 0x0000000000007918 */ /* 0x000fd00000000000 */
[----:B------:R-:W1:Y:S02]  /*0f00*/  USETMAXREG.TRY_ALLOC.CTAPOOL UP0, 0xf0 ;  /* 0x000000f0000079c8 */ /* 0x000e640008000600 */
[----:B-1----:R-:W-:-:S13]  /*0f10*/  PLOP3.LUT P0, PT, PT, PT, UP0, 0x80, 0x0 ;  /* 0x000000000000781c */ /* 0x002fda0003f0f008 */
[----:B------:R-:W-:Y:S05]  /*0f20*/  @!P0 BRA `(.L_x_125) ;  /* 0xfffffffc00f08947 */ /* 0x000fea000383ffff */
[----:B--2---:R-:W1:Y:S01]  /*0f30*/  S2R R3, SR_TID.X ;  /* 0x0000000000037919 */ /* 0x004e620000002100 */
        /* <DEDUP_REMOVED lines=11> */
[----:B------:R-:W-:Y:S02]  /*0ff0*/  ULOP3.LUT UR47, UR46, 0x1, URZ, 0xfc, !UPT ;  /* 0x000000012e2f7892 */ /* 0x000fe4000f8efc3f */
        /* <DEDUP_REMOVED lines=30> */
[----:B------:R-:W-:Y:S01]  /*11e0*/  IMAD.MOV.U32 R7, RZ, RZ, -0x2 ;  /* 0xfffffffeff077424 */ /* 0x000fe200078e00ff */
[----:B------:R-:W-:Y:S01]  /*11f0*/  LOP3.LUT R10, R10, 0xfffffff8, RZ, 0xc0, !PT ;  /* 0xfffffff80a0a7812 */ /* 0x000fe200078ec0ff */
[----:B------:R-:W-:Y:S01]  /*1200*/  IMAD.U32 R16, RZ, RZ, UR4 ;  /* 0x00000004ff107e24 */ /* 0x000fe2000f8e00ff */
[----:B------:R-:W-:Y:S01]  /*1210*/  LEA.HI R6, R6, R19, RZ, 0x5 ;  /* 0x0000001306067211 */ /* 0x000fe200078f28ff */
[----:B------:R-:W-:Y:S01]  /*1220*/  IMAD.U32 R17, RZ, RZ, UR5 ;  /* 0x00000005ff117e24 */ /* 0x000fe2000f8e00ff */
[----:B------:R-:W-:Y:S01]  /*1230*/  LOP3.LUT R0, R5, 0x7ffffffc, RZ, 0xc0, !PT ;  /* 0x7ffffffc05007812 */ /* 0x000fe200078ec0ff */
[----:B------:R-:W-:Y:S01]  /*1240*/  IMAD.IADD R9, R9, 0x1, -R10 ;  /* 0x0000000109097824 */ /* 0x000fe200078e0a0a */
[----:B------:R-:W-:Y:S01]  /*1250*/  LOP3.LUT R4, R4, 0x3fffffe, RZ, 0xc0, !PT ;  /* 0x03fffffe04047812 */ /* 0x000fe200078ec0ff */
[----:B------:R-:W-:Y:S01]  /*1260*/  IMAD.SHL.U32 R3, R3, 0x8, RZ ;  /* 0x0000000803037824 */ /* 0x000fe200078e00ff */
[----:B------:R-:W-:Y:S01]  /*1270*/  SHF.R.S32.HI R6, RZ, 0x5, R6 ;  /* 0x00000005ff067819 */ /* 0x000fe20000011406 */
[----:B------:R-:W-:-:S02]  /*1280*/  IMAD.IADD R0, R19, 0x1, -R0 ;  /* 0x0000000113007824 */ /* 0x000fc400078e0a00 */
[----:B------:R-:W-:Y:S02]  /*1290*/  IMAD.IADD R4, R23, 0x1, -R4 ;  /* 0x0000000117047824 */ /* 0x000fe400078e0a04 */
[----:B------:R-:W-:Y:S02]  /*12a0*/  IMAD R9, R6, 0x10, R9 ;  /* 0x0000001006097824 */ /* 0x000fe400078e0209 */
[----:B------:R-:W-:Y:S02]  /*12b0*/  IMAD R170, R0, R7, 0xa0 ;  /* 0x000000a000aa7424 */ /* 0x000fe400078e0207 */
[----:B------:R-:W-:-:S04]  /*12c0*/  IMAD.WIDE R16, R3, 0x2, R16 ;  /* 0x0000000203107825 */ /* 0x000fc800078e0210 */
[----:B------:R-:W-:-:S07]  /*12d0*/  IMAD R169, R4, 0x40, R9 ;  /* 0x0000004004a97824 */ /* 0x000fce00078e0209 */
.L_x_152:
        /* <DEDUP_REMOVED lines=53> */
[----:B------:R-:W-:Y:S02]  /*1630*/  IMAD.U32 R10, RZ, RZ, UR6 ;  /* 0x00000006ff0a7e24 */ /* 0x000fe4000f8e00ff */
        /* <DEDUP_REMOVED lines=8> */
.L_x_126:
        /* <DEDUP_REMOVED lines=54> */
.L_x_217:
[----:B------:R-:W-:Y:S05]  /*1a20*/  @!P0 BRA `(.L_x_128) ;  /* 0x0000000000048947 */ /* 0x000fea0003800000 */
[----:B------:R-:W-:Y:S01]  /*1a30*/  BPT.TRAP 0x1 ;  /* 0x000000040000795c */ /* 0x000fe20000300000 */
.L_x_128:
[----:B------:R-:W-:Y:S02]  /*1a40*/  IMAD.U32 R6, RZ, RZ, UR49 ;  /* 0x00000031ff067e24 */ /* 0x000fe4000f8e00ff */
[----:B-1----:R-:W-:-:S03]  /*1a50*/  IMAD.U32 R3, RZ, RZ, UR36 ;  /* 0x00000024ff037e24 */ /* 0x002fc6000f8e00ff */
[----:B------:R-:W-:Y:S02]  /*1a60*/  LEA R6, R6, UR38, 0x3 ;  /* 0x0000002606067c11 */ /* 0x000fe4000f8e18ff */
[----:B------:R-:W-:-:S04]  /*1a70*/  SHF.L.U32 R3, R3, 0x1f, RZ ;  /* 0x0000001f03037819 */ /* 0x000fc800000006ff */
[----:B------:R1:W2:Y:S01]  /*1a80*/  SYNCS.PHASECHK.TRANS64.TRYWAIT P1, [R6+URZ+0x29830], R3 ;  /* 0x02983003060075a7 */ /* 0x0002a2000802017f */
[----:B------:R-:W-:Y:S05]  /*1a90*/  @!P0 BRA `(.L_x_129) ;  /* 0x0000000000048947 */ /* 0x000fea0003800000 */
[----:B------:R-:W-:Y:S01]  /*1aa0*/  BPT.TRAP 0x1 ;  /* 0x000000040000795c */ /* 0x000fe20000300000 */
.L_x_129:
[----:B--2---:R-:W-:Y:S05]  /*1ab0*/  @P1 BRA `(.L_x_130) ;  /* 0x0000000000081947 */ /* 0x004fea0003800000 */
[----:B------:R-:W2:Y:S02]  /*1ac0*/  SYNCS.PHASECHK.TRANS64.TRYWAIT P1, [R6+URZ+0x29830], R3 ;  /* 0x02983003060075a7 */ /* 0x000ea4000802017f */
[----:B--2---:R-:W-:Y:S05]  /*1ad0*/  @!P1 BRA `(.L_x_131) ;  /* 0x000000bc00a89947 */ /* 0x004fea0003800000 */
.L_x_130:
[----:B------:R-:W-:Y:S05]  /*1ae0*/  WARPSYNC.ALL ;  /* 0x0000000000007948 */ /* 0x000fea0003800000 */
[----:B------:R-:W-:Y:S01]  /*1af0*/  UIADD3 UR4, UR38, 0x1a400, URZ ;  /* 0x0001a40026047890 */ /* 0x000fe2000fffe03f */
[----:B------:R-:W-:Y:S01]  /*1b00*/  WARPGROUP.ARRIVE ;  /* 0x00000000000079c5 */ /* 0x000fe20000000000 */
[----:B------:R-:W-:Y:S02]  /*1b10*/  ULOP3.LUT UR28, UR45, 0x10000, URZ, 0xfc, !UPT ;  /* 0x000100002d1c7892 */ /* 0x000fe4000f8efc3f */
[----:B------:R-:W-:Y:S01]  /*1b20*/  USHF.R.U32.HI UR4, URZ, 0x4, UR4 ;  /* 0x000000043f047899 */ /* 0x000fe20008011604 */
[----:B------:R-:W-:Y:S01]  /*1b30*/  UMOV UR25, 0x80000020 ;  /* 0x8000002000197882 */ /* 0x000fe20000000000 */
[----:B------:R-:W-:-:S02]  /*1b40*/  UMOV UR27, 0x80000020 ;  /* 0x80000020001b7882 */ /* 0x000fc40000000000 */
[----:B------:R-:W-:Y:S01]  /*1b50*/  ULOP3.LUT UR4, UR4, 0x3fff, URZ, 0xc0, !UPT ;  /* 0x00003fff04047892 */ /* 0x000fe2000f8ec03f */
[----:B------:R-:W-:Y:S01]  /*1b60*/  UMOV UR24, UR28 ;  /* 0x0000001c00187c82 */ /* 0x000fe20008000000 */
[----:B------:R-:W-:Y:S02]  /*1b70*/  UMOV UR5, UR25 ;  /* 0x0000001900057c82 */ /* 0x000fe40008000000 */
[----:B------:R-:W-:Y:S01]  /*1b80*/  ULOP3.LUT UR45, UR4, 0x10000, URZ, 0xfc, !UPT ;  /* 0x00010000042d7892 */ /* 0x000fe2000f8efc3f */
[----:B------:R-:W-:Y:S02]  /*1b90*/  UMOV UR7, 0x80000020 ;  /* 0x8000002000077882 */ /* 0x000fe40000000000 */
[----:B------:R-:W-:Y:S01]  /*1ba0*/  UMOV UR4, UR24 ;  /* 0x0000001800047c82 */ /* 0x000fe20008000000 */
[----:B------:R-:W-:Y:S01]  /*1bb0*/  UIMAD UR30, UR49, 0x780, UR45 ;  /* 0x00000780311e78a4 */ /* 0x000fe2000f8e022d */
[----:B------:R-:W-:Y:S01]  /*1bc0*/  UMOV UR11, 0x80000020 ;  /* 0x80000020000b7882 */ /* 0x000fe20000000000 */
[----:B------:R-:W-:-:S02]  /*1bd0*/  UMOV UR15, 0x80000020 ;  /* 0x80000020000f7882 */ /* 0x000fc40000000000 */
[----:B------:R-:W-:Y:S02]  /*1be0*/  UIADD3 UR6, UR30, 0x80, URZ ;  /* 0x000000801e067890 */ /* 0x000fe4000fffe03f */
[----:B------:R-:W-:Y:S02]  /*1bf0*/  UIADD3 UR8, UR30, 0x100, URZ ;  /* 0x000001001e087890 */ /* 0x000fe4000fffe03f */
[----:B------:R-:W-:Y:S01]  /*1c00*/  UMOV UR26, UR30 ;  /* 0x0000001e001a7c82 */ /* 0x000fe20008000000 */
[----:B------:R-:W-:Y:S01]  /*1c10*/  UIADD3 UR9, UR30, 0x180, URZ ;  /* 0x000001801e097890 */ /* 0x000fe2000fffe03f */
[----:B------:R-:W-:Y:S01]  /*1c20*/  QGMMA.64x32x32.F32.E4M3.E4M3 R88, gdesc[UR24], RZ, !UPT, gsb0 ;  /* 0x00600000185879f3 */ /* 0x000fe2000c0008ff */
[----:B------:R-:W-:Y:S01]  /*1c30*/  UMOV UR26, UR6 ;  /* 0x00000006001a7c82 */ /* 0x000fe20008000000 */
[----:B------:R-:W-:Y:S01]  /*1c40*/  UMOV UR27, 0x80000020 ;  /* 0x80000020001b7882 */ /* 0x000fe20000000000 */
[----:B------:R-:W-:Y:S01]  /*1c50*/  UMOV UR6, UR8 ;  /* 0x0000000800067c82 */ /* 0x000fe20008000000 */
[----:B------:R-:W-:-:S02]  /*1c60*/  UIADD3 UR10, UR30, 0x200, URZ ;  /* 0x000002001e0a7890 */ /* 0x000fc4000fffe03f */
[----:B------:R-:W-:Y:S02]  /*1c70*/  UIADD3 UR12, UR30, 0x102, URZ ;  /* 0x000001021e0c7890 */ /* 0x000fe4000fffe03f */
[----:B------:R-:W-:Y:S02]  /*1c80*/  UIADD3 UR13, UR30, 0x182, URZ ;  /* 0x000001821e0d7890 */ /* 0x000fe4000fffe03f */
[----:B------:R-:W-:Y:S02]  /*1c90*/  UIADD3 UR14, UR30, 0x202, URZ ;  /* 0x000002021e0e7890 */ /* 0x000fe4000fffe03f */
[----:B------:R-:W-:Y:S01]  /*1ca0*/  UIADD3 UR18, UR30, 0x382, URZ ;  /* 0x000003821e127890 */ /* 0x000fe2000fffe03f */
[----:B------:R-:W-:Y:S01]  /*1cb0*/  UMOV UR19, 0x80000020 ;  /* 0x8000002000137882 */ /* 0x000fe20000000000 */
[----:B------:R-:W-:Y:S01]  /*1cc0*/  UIADD3 UR22, UR30, 0x600, URZ ;  /* 0x000006001e167890 */ /* 0x000fe2000fffe03f */
[----:B------:R-:W-:Y:S01]  /*1cd0*/  UMOV UR23, 0x80000020 ;  /* 0x8000002000177882 */ /* 0x000fe20000000000 */
[----:B------:R-:W-:Y:S01]  /*1ce0*/  UMOV UR31, 0x80000020 ;  /* 0x80000020001f7882 */ /* 0x000fe20000000000 */
[----:B------:R-:W-:-:S02]  /*1cf0*/  WARPGROUP.DEPBAR.LE gsb0, 0x0 ;  /* 0x00008000000079c5 */ /* 0x000fc40000010000 */
[----:B------:R-:W-:-:S06]  /*1d00*/  WARPGROUP.ARRIVE ;  /* 0x00000000000079c5 */ /* 0x000fcc0000000000 */
[----:B------:R-:W-:Y:S01]  /*1d10*/  QGMMA.64x32x32.F32.E4M3.E4M3 R72, gdesc[UR24], RZ, !UPT, gsb0 ;  /* 0x00600000184879f3 */ /* 0x000fe2000c0008ff */
[----:B------:R-:W-:Y:S01]  /*1d20*/  UMOV UR26, UR9 ;  /* 0x00000009001a7c82 */ /* 0x000fe20008000000 */
[----:B------:R-:W-:Y:S01]  /*1d30*/  UMOV UR27, 0x80000020 ;  /* 0x80000020001b7882 */ /* 0x000fe20000000000 */
[----:B------:R-:W-:Y:S02]  /*1d40*/  WARPGROUP.DEPBAR.LE gsb0, 0x0 ;  /* 0x00008000000079c5 */ /* 0x000fe40000010000 */
[----:B------:R-:W-:-:S06]  /*1d50*/  WARPGROUP.ARRIVE ;  /* 0x00000000000079c5 */ /* 0x000fcc0000000000 */
[----:B------:R-:W-:Y:S01]  /*1d60*/  QGMMA.64x32x32.F32.E4M3.E4M3 R56, gdesc[UR4], RZ, !UPT, gsb0 ;  /* 0x00600000043879f3 */ /* 0x000fe2000c0008ff */
[----:B------:R-:W-:Y:S02]  /*1d70*/  UIADD3 UR4, UR28, 0x2, URZ ;  /* 0x000000021c047890 */ /* 0x000fe4000fffe03f */
[----:B------:R-:W-:Y:S01]  /*1d80*/  UIADD3 UR6, UR30, 0x2, URZ ;  /* 0x000000021e067890 */ /* 0x000fe2000fffe03f */
[----:B------:R-:W-:Y:S01]  /*1d90*/  UMOV UR5, 0x80000020 ;  /* 0x8000002000057882 */ /* 0x000fe20000000000 */
[----:B------:R-:W-:Y:S01]  /*1da0*/  UMOV UR7, 0x80000020 ;  /* 0x8000002000077882 */ /* 0x000fe20000000000 */
[----:B------:R-:W-:Y:S02]  /*1db0*/  UMOV UR9, UR5 ;  /* 0x0000000500097c82 */ /* 0x000fe40008000000 */
[----:B------:R-:W-:Y:S01]  /*1dc0*/  UMOV UR8, UR4 ;  /* 0x0000000400087c82 */ /* 0x000fe20008000000 */
        /* <DEDUP_REMOVED lines=12> */
[----:B------:R-:W-:Y:S01]  /*1e90*/  UMOV UR6, UR10 ;  /* 0x0000000a00067c82 */ /* 0x000fe20008000000 */
[----:B------:R-:W-:Y:S01]  /*1ea0*/  UMOV UR7, 0x80000020 ;  /* 0x8000002000077882 */ /* 0x000fe20000000000 */
[----:B------:R-:W-:Y:S01]  /*1eb0*/  UMOV UR10, UR12 ;  /* 0x0000000c000a7c82 */ /* 0x000fe20008000000 */
[----:B------:R-:W-:Y:S02]  /*1ec0*/  WARPGROUP.DEPBAR.LE gsb0, 0x0 ;  /* 0x00008000000079c5 */ /* 0x000fe40000010000 */
[----:B------:R-:W-:-:S06]  /*1ed0*/  WARPGROUP.ARRIVE ;  /* 0x00000000000079c5 */ /* 0x000fcc0000000000 */
[----:B------:R-:W-:Y:S01]  /*1ee0*/  QGMMA.64x32x32.F32.E4M3.E4M3 R72, gdesc[UR4], R72, gsb0 ;  /* 0x00600000044879f3 */ /* 0x000fe20008000848 */
[----:B------:R-:W-:Y:S01]  /*1ef0*/  UMOV UR6, UR13 ;  /* 0x0000000d00067c82 */ /* 0x000fe20008000000 */
[----:B------:R-:W-:Y:S01]  /*1f00*/  UMOV UR7, 0x80000020 ;  /* 0x8000002000077882 */ /* 0x000fe20000000000 */
[----:B------:R-:W-:Y:S02]  /*1f10*/  WARPGROUP.DEPBAR.LE gsb0, 0x0 ;  /* 0x00008000000079c5 */ /* 0x000fe40000010000 */
[----:B------:R-:W-:-:S06]  /*1f20*/  WARPGROUP.ARRIVE ;  /* 0x00000000000079c5 */ /* 0x000fcc0000000000 */
[----:B------:R-:W-:Y:S01]  /*1f30*/  QGMMA.64x32x32.F32.E4M3.E4M3 R56, gdesc[UR8], R56, gsb0 ;  /* 0x00600000083879f3 */ /* 0x000fe20008000838 */
        /* <DEDUP_REMOVED lines=16> */
[----:B------:R-:W-:Y:S01]  /*2040*/  UIADD3 UR7, UR30, 0x400, URZ ;  /* 0x000004001e077890 */ /* 0x000fe2000fffe03f */
        /* <DEDUP_REMOVED lines=96> */
[----:B------:R-:W-:-:S03]  /*2650*/  UIADD3 UR6, UR30, 0x702, URZ ;  /* 0x000007021e067890 */ /* 0x000fc6000fffe03f */
        /* <DEDUP_REMOVED lines=18> */
[----:B------:R-:W-:Y:S05]  /*2780*/  @!P0 BRA `(.L_x_132) ;  /* 0x0000000000048947 */ /* 0x000fea0003800000 */
[----:B------:R-:W-:Y:S01]  /*2790*/  BPT.TRAP 0x1 ;  /* 0x000000040000795c */ /* 0x000fe20000300000 */
.L_x_132:
[C---:B------:R-:W-:Y:S01]  /*27a0*/  FMUL.FTZ R90, R0.reuse, R90 ;  /* 0x0000005a005a7220 */ /* 0x040fe20000410000 */
[C---:B------:R-:W-:Y:S01]  /*27b0*/  FMUL.FTZ R91, R0.reuse, R91 ;  /* 0x0000005b005b7220 */ /* 0x040fe20000410000 */
[C---:B------:R-:W-:Y:S01]  /*27c0*/  FMUL.FTZ R94, R0.reuse, R94 ;  /* 0x0000005e005e7220 */ /* 0x040fe20000410000 */
[----:B------:R-:W-:Y:S01]  /*27d0*/  FMUL.FTZ R95, R0, R95 ;  /* 0x0000005f005f7220 */ /* 0x000fe20000410000 */
[----:B------:R-:W-:Y:S02]  /*27e0*/  VIADD R14, R170, UR55 ;  /* 0x00000037aa0e7c36 */ /* 0x000fe40008000000 */
[C---:B------:R-:W-:Y:S01]  /*27f0*/  FMUL.FTZ R98, R0.reuse, R98 ;  /* 0x0000006200627220 */ /* 0x040fe20000410000 */
[----:B------:R-:W3:Y:S01]  /*2800*/  MUFU.TANH R90, R90 ;  /* 0x0000005a005a7308 */ /* 0x000ee20000002400 */
[----:B------:R-:W-:Y:S02]  /*2810*/  IMAD.U32 R15, RZ, RZ, UR54 ;  /* 0x00000036ff0f7e24 */ /* 0x000fe4000f8e00ff */
[C---:B------:R-:W-:Y:S01]  /*2820*/  FMUL.FTZ R8, R0.reuse, R96 ;  /* 0x0000006000087220 */ /* 0x040fe20000410000 */
[C---:B-12---:R-:W-:Y:S01]  /*2830*/  FMUL.FTZ R3, R0.reuse, R88 ;  /* 0x0000005800037220 */ /* 0x046fe20000410000 */
[----:B------:R-:W-:Y:S01]  /*2840*/  FMUL.FTZ R99, R0, R99 ;  /* 0x0000006300637220 */ /* 0x000fe20000410000 */
[----:B------:R-:W-:-:S02]  /*2850*/  IMAD R96, R15, -0xa0, R14 ;  /* 0xffffff600f607824 */ /* 0x000fc400078e020e */
[C---:B------:R-:W-:Y:S01]  /*2860*/  FMUL.FTZ R4, R0.reuse, R89 ;  /* 0x0000005900047220 */ /* 0x040fe20000410000 */
[C---:B------:R-:W-:Y:S01]  /*2870*/  FMUL.FTZ R102, R0.reuse, R102 ;  /* 0x0000006600667220 */ /* 0x040fe20000410000 */
[----:B------:R-:W1:Y:S01]  /*2880*/  MUFU.TANH R91, R91 ;  /* 0x0000005b005b7308 */ /* 0x000e620000002400 */
[----:B------:R-:W-:Y:S01]  /*2890*/  FMUL.FTZ R5, R0, R92 ;  /* 0x0000005c00057220 */ /* 0x000fe20000410000 */
[----:B------:R-:W-:Y:S01]  /*28a0*/  ISETP.GT.AND P4, PT, R96, RZ, PT ;  /* 0x000000ff6000720c */ /* 0x000fe20003f84270 */
[----:B------:R-:W-:Y:S01]  /*28b0*/  FMUL.FTZ R103, R0, R103 ;  /* 0x0000006700677220 */ /* 0x000fe20000410000 */
[----:B------:R-:W-:Y:S01]  /*28c0*/  ISETP.GT.AND P3, PT, R96, 0x1, PT ;  /* 0x000000016000780c */ /* 0x000fe20003f64270 */
[----:B------:R-:W-:Y:S01]  /*28d0*/  FMUL.FTZ R7, R0, R93 ;  /* 0x0000005d00077220 */ /* 0x000fe20000410000 */
[----:B------:R-:W-:Y:S01]  /*28e0*/  ISETP.GT.AND P2, PT, R96, 0x8, PT ;  /* 0x000000086000780c */ /* 0x000fe20003f44270 */
[----:B------:R-:W-:Y:S01]  /*28f0*/  FMUL.FTZ R74, R0, R74 ;  /* 0x0000004a004a7220 */ /* 0x000fe20000410000 */
[----:B------:R-:W2:Y:S01]  /*2900*/  MUFU.TANH R94, R94 ;  /* 0x0000005e005e7308 */ /* 0x000ea20000002400 */
[----:B---3--:R-:W-:Y:S01]  /*2910*/  FSEL R123, R90, -INF , P4 ;  /* 0xff8000005a7b7808 */ /* 0x008fe20002000000 */
[----:B------:R-:W-:Y:S01]  /*2920*/  FMUL.FTZ R75, R0, R75 ;  /* 0x0000004b004b7220 */ /* 0x000fe20000410000 */
[----:B------:R-:W-:Y:S01]  /*2930*/  ISETP.GT.AND P1, PT, R96, 0x9, PT ;  /* 0x000000096000780c */ /* 0x000fe20003f24270 */
[----:B------:R-:W-:Y:S01]  /*2940*/  FMUL.FTZ R9, R0, R97 ;  /* 0x0000006100097220 */ /* 0x000fe20000410000 */
[----:B------:R-:W-:Y:S01]  /*2950*/  ISETP.GT.AND P6, PT, R96, 0x10, PT ;  /* 0x000000106000780c */ /* 0x000fe20003fc4270 */
[----:B------:R-:W-:Y:S01]  /*2960*/  FMUL.FTZ R78, R0, R78 ;  /* 0x0000004e004e7220 */ /* 0x000fe20000410000 */
[----:B------:R-:W-:Y:S01]  /*2970*/  ISETP.GT.AND P5, PT, R96, 0x11, PT ;  /* 0x000000116000780c */ /* 0x000fe20003fa4270 */
[----:B------:R-:W3:Y:S01]  /*2980*/  MUFU.TANH R95, R95 ;  /* 0x0000005f005f7308 */ /* 0x000ee20000002400 */
[----:B-1----:R-:W-:Y:S01]  /*2990*/  FSEL R91, R91, -INF , P3 ;  /* 0xff8000005b5b7808 */ /* 0x002fe20001800000 */
[C---:B------:R-:W-:Y:S01]  /*29a0*/  FMUL.FTZ R11, R0.reuse, R100 ;  /* 0x00000064000b7220 */ /* 0x040fe20000410000 */
[C---:B------:R-:W-:Y:S01]  /*29b0*/  FMUL.FTZ R79, R0.reuse, R79 ;  /* 0x0000004f004f7220 */ /* 0x040fe20000410000 */
[C---:B------:R-:W-:Y:S01]  /*29c0*/  FMUL.FTZ R10, R0.reuse, R101 ;  /* 0x00000065000a7220 */ /* 0x040fe20000410000 */
[----:B------:R-:W-:Y:S01]  /*29d0*/  FMNMX.FTZ R14, R123, R91, !PT ;  /* 0x0000005b7b0e7209 */ /* 0x000fe20007810000 */
[C---:B------:R-:W-:Y:S01]  /*29e0*/  FMUL.FTZ R82, R0.reuse, R82 ;  /* 0x0000005200527220 */ /* 0x040fe20000410000 */
[----:B------:R-:W-:Y:S01]  /*29f0*/  FMUL.FTZ R13, R0, R72 ;  /* 0x00000048000d7220 */ /* 0x000fe20000410000 */
[----:B------:R-:W1:Y:S01]  /*2a00*/  MUFU.TANH R98, R98 ;  /* 0x0000006200627308 */ /* 0x000e620000002400 */
[----:B--2---:R-:W-:Y:S01]  /*2a10*/  FSEL R129, R94, -INF , P2 ;  /* 0xff8000005e817808 */ /* 0x004fe20001000000 */
[C---:B------:R-:W-:Y:S01]  /*2a20*/  FMUL.FTZ R83, R0.reuse, R83 ;  /* 0x0000005300537220 */ /* 0x040fe20000410000 */
[C---:B------:R-:W-:Y:S01]  /*2a30*/  FMUL.FTZ R25, R0.reuse, R25 ;  /* 0x0000001900197220 */ /* 0x040fe20000410000 */
[C---:B------:R-:W-:Y:S01]  /*2a40*/  FMUL.FTZ R12, R0.reuse, R73 ;  /* 0x00000049000c7220 */ /* 0x040fe20000410000 */
[----:B------:R-:W-:Y:S01]  /*2a50*/  FMNMX.FTZ R14, R129, R14, !PT ;  /* 0x0000000e810e7209 */ /* 0x000fe20007810000 */
[C---:B------:R-:W-:Y:S01]  /*2a60*/  FMUL.FTZ R86, R0.reuse, R86 ;  /* 0x0000005600567220 */ /* 0x040fe20000410000 */
[C---:B------:R-:W-:Y:S01]  /*2a70*/  FMUL.FTZ R72, R0.reuse, R76 ;  /* 0x0000004c00487220 */ /* 0x040fe20000410000 */
[----:B------:R-:W2:Y:S01]  /*2a80*/  MUFU.TANH R3, R3 ;  /* 0x0000000300037308 */ /* 0x000ea20000002400 */
[----:B---3--:R-:W-:Y:S01]  /*2a90*/  FSEL R137, R95, -INF , P1 ;  /* 0xff8000005f897808 */ /* 0x008fe20000800000 */
[C---:B------:R-:W-:Y:S01]  /*2aa0*/  FMUL.FTZ R87, R0.reuse, R87 ;  /* 0x0000005700577220 */ /* 0x040fe20000410000 */
[C---:B------:R-:W-:Y:S01]  /*2ab0*/  FMUL.FTZ R20, R0.reuse, R77 ;  /* 0x0000004d00147220 */ /* 0x040fe20000410000 */
[C---:B------:R-:W-:Y:S01]  /*2ac0*/  FMUL.FTZ R58, R0.reuse, R58 ;  /* 0x0000003a003a7220 */ /* 0x040fe20000410000 */
[----:B------:R-:W-:Y:S01]  /*2ad0*/  FMNMX.FTZ R14, R137, R14, !PT ;  /* 0x0000000e890e7209 */ /* 0x000fe20007810000 */
[C---:B------:R-:W-:Y:S01]  /*2ae0*/  FMUL.FTZ R27, R0.reuse, R27 ;  /* 0x0000001b001b7220 */ /* 0x040fe20000410000 */
[----:B------:R-:W-:Y:S01]  /*2af0*/  FMUL.FTZ R59, R0, R59 ;  /* 0x0000003b003b7220 */ /* 0x000fe20000410000 */
[----:B------:R-:W3:Y:S01]  /*2b00*/  MUFU.TANH R99, R99 ;  /* 0x0000006300637308 */ /* 0x000ee20000002400 */
[----:B-1----:R-:W-:Y:S01]  /*2b10*/  FSEL R139, R98, -INF , P6 ;  /* 0xff800000628b7808 */ /* 0x002fe20003000000 */
[C---:B------:R-:W-:Y:S01]  /*2b20*/  FMUL.FTZ R73, R0.reuse, R81 ;  /* 0x0000005100497220 */ /* 0x040fe20000410000 */
[C---:B------:R-:W-:Y:S01]  /*2b30*/  FMUL.FTZ R62, R0.reuse, R62 ;  /* 0x0000003e003e7220 */ /* 0x040fe20000410000 */
[C---:B------:R-:W-:Y:S01]  /*2b40*/  FMUL.FTZ R31, R0.reuse, R31 ;  /* 0x0000001f001f7220 */ /* 0x040fe20000410000 */
[----:B------:R-:W-:Y:S01]  /*2b50*/  FMNMX.FTZ R90, R139, R14, !PT ;  /* 0x0000000e8b5a7209 */ /* 0x000fe20007810000 */
[C---:B------:R-:W-:Y:S01]  /*2b60*/  FMUL.FTZ R84, R0.reuse, R84 ;  /* 0x0000005400547220 */ /* 0x040fe20000410000 */
[C---:B------:R-:W-:Y:S01]  /*2b70*/  FMUL.FTZ R63, R0.reuse, R63 ;  /* 0x0000003f003f7220 */ /* 0x040fe20000410000 */
[----:B------:R-:W1:Y:S01]  /*2b80*/  MUFU.TANH R4, R4 ;  /* 0x0000000400047308 */ /* 0x000e620000002400 */
[----:B--2---:R-:W-:Y:S01]  /*2b90*/  FSEL R15, R3, -INF , P4 ;  /* 0xff800000030f7808 */ /* 0x004fe20002000000 */
[----:B------:R-:W-:Y:S01]  /*2ba0*/  FMUL.FTZ R35, R0, R35 ;  /* 0x0000002300237220 */ /* 0x000fe20000410000 */
[----:B------:R-:W-:Y:S01]  /*2bb0*/  ISETP.GT.AND P4, PT, R96, 0x18, PT ;  /* 0x000000186000780c */ /* 0x000fe20003f84270 */
[C---:B------:R-:W-:Y:S01]  /*2bc0*/  FMUL.FTZ R66, R0.reuse, R66 ;  /* 0x0000004200427220 */ /* 0x040fe20000410000 */
[C---:B------:R-:W-:Y:S01]  /*2bd0*/  FMUL.FTZ R39, R0.reuse, R39 ;  /* 0x0000002700277220 */ /* 0x040fe20000410000 */
        /* <DEDUP_REMOVED lines=12> */
[----:B------:R-:W-:Y:S01]  /*2ca0*/  FMUL.FTZ R43, R0, R43 ;  /* 0x0000002b002b7220 */ /* 0x000fe20000410000 */
[----:B------:R-:W-:Y:S01]  /*2cb0*/  ISETP.GT.AND P3, PT, R96, 0x19, PT ;  /* 0x000000196000780c */ /* 0x000fe20003f64270 */
[C---:B------:R-:W-:Y:S01]  /*2cc0*/  FMUL.FTZ R61, R0.reuse, R61 ;  /* 0x0000003d003d7220 */ /* 0x040fe20000410000 */
[C---:B------:R-:W-:Y:S01]  /*2cd0*/  FMUL.FTZ R64, R0.reuse, R64 ;  /* 0x0000004000407220 */ /* 0x040fe20000410000 */
        /* <DEDUP_REMOVED lines=12> */
[----:B------:R-:W-:Y:S01]  /*2da0*/  FMUL.FTZ R49, R0, R49 ;  /* 0x0000003100317220 */ /* 0x000fe20000410000 */
[----:B------:R-:W-:Y:S01]  /*2db0*/  ISETP.GT.AND P2, PT, R96, 0x20, PT ;  /* 0x000000206000780c */ /* 0x000fe20003f44270 */
[C---:B------:R-:W-:Y:S01]  /*2dc0*/  FMUL.FTZ R24, R0.reuse, R24 ;  /* 0x0000001800187220 */ /* 0x040fe20000410000 */
[C---:B------:R-:W-:Y:S01]  /*2dd0*/  FMUL.FTZ R68, R0.reuse, R68 ;  /* 0x0000004400447220 */ /* 0x040fe20000410000 */
[C---:B------:R-:W-:Y:S01]  /*2de0*/  FMUL.FTZ R51, R0.reuse, R51 ;  /* 0x0000003300337220 */ /* 0x040fe20000410000 */
[C---:B------:R-:W-:Y:S01]  /*2df0*/  FMUL.FTZ R50, R0.reuse, R50 ;  /* 0x0000003200327220 */ /* 0x040fe20000410000 */
[----:B------:R3:W4:Y:S01]  /*2e00*/  MUFU.TANH R88, R74 ;  /* 0x0000004a00587308 */ /* 0x0007220000002400 */
[----:B-1----:R-:W-:Y:S01]  /*2e10*/  FSEL R145, R103, -INF , P3 ;  /* 0xff80000067917808 */ /* 0x002fe20001800000 */
[C---:B------:R-:W-:Y:S01]  /*2e20*/  FMUL.FTZ R53, R0.reuse, R53 ;  /* 0x0000003500357220 */ /* 0x040fe20000410000 */
[C---:B------:R-:W-:Y:S01]  /*2e30*/  FMUL.FTZ R55, R0.reuse, R55 ;  /* 0x0000003700377220 */ /* 0x040fe20000410000 */
[C---:B------:R-:W-:Y:S01]  /*2e40*/  FMUL.FTZ R26, R0.reuse, R26 ;  /* 0x0000001a001a7220 */ /* 0x040fe20000410000 */
[----:B------:R-:W-:Y:S01]  /*2e50*/  FMNMX.FTZ R90, R145, R90, !PT ;  /* 0x0000005a915a7209 */ /* 0x000fe20007810000 */
[C---:B------:R-:W-:Y:S01]  /*2e60*/  FMUL.FTZ R40, R0.reuse, R40 ;  /* 0x0000002800287220 */ /* 0x040fe20000410000 */
[C---:B------:R-:W-:Y:S01]  /*2e70*/  FMUL.FTZ R54, R0.reuse, R54 ;  /* 0x0000003600367220 */ /* 0x040fe20000410000 */
[----:B------:R-:W-:Y:S01]  /*2e80*/  MUFU.TANH R8, R8 ;  /* 0x0000000800087308 */ /* 0x000fe20000002400 */
[----:B--2---:R-:W-:Y:S01]  /*2e90*/  FSEL R7, R7, -INF , P1 ;  /* 0xff80000007077808 */ /* 0x004fe20000800000 */
[----:B---3--:R-:W-:Y:S01]  /*2ea0*/  FMUL.FTZ R74, R0, R80 ;  /* 0x00000050004a7220 */ /* 0x008fe20000410000 */
[----:B------:R-:W-:Y:S01]  /*2eb0*/  ISETP.GT.AND P1, PT, R96, 0x21, PT ;  /* 0x000000216000780c */ /* 0x000fe20003f24270 */
[C---:B------:R-:W-:Y:S01]  /*2ec0*/  FMUL.FTZ R48, R0.reuse, R48 ;  /* 0x0000003000307220 */ /* 0x040fe20000410000 */
[C---:B------:R-:W-:Y:S01]  /*2ed0*/  FMUL.FTZ R30, R0.reuse, R30 ;  /* 0x0000001e001e7220 */ /* 0x040fe20000410000 */
[C---:B------:R-:W-:Y:S01]  /*2ee0*/  FMUL.FTZ R52, R0.reuse, R52 ;  /* 0x0000003400347220 */ /* 0x040fe20000410000 */
[----:B------:R-:W-:Y:S01]  /*2ef0*/  FMUL.FTZ R34, R0, R34 ;  /* 0x0000002200227220 */ /* 0x000fe20000410000 */
[----:B------:R1:W2:Y:S01]  /*2f00*/  MUFU.TANH R89, R75 ;  /* 0x0000004b00597308 */ /* 0x0002a20000002400 */
[----:B----4-:R-:W-:Y:S01]  /*2f10*/  FSEL R147, R88, -INF , P2 ;  /* 0xff80000058937808 */ /* 0x010fe20001000000 */
[C---:B------:R-:W-:Y:S01]  /*2f20*/  FMUL.FTZ R28, R0.reuse, R28 ;  /* 0x0000001c001c7220 */ /* 0x040fe20000410000 */
[C---:B------:R-:W-:Y:S01]  /*2f30*/  FMUL.FTZ R38, R0.reuse, R38 ;  /* 0x0000002600267220 */ /* 0x040fe20000410000 */
[C---:B------:R-:W-:Y:S01]  /*2f40*/  FMUL.FTZ R32, R0.reuse, R32 ;  /* 0x0000002000207220 */ /* 0x040fe20000410000 */
[----:B------:R-:W-:Y:S01]  /*2f50*/  FMNMX.FTZ R90, R147, R90, !PT ;  /* 0x0000005a935a7209 */ /* 0x000fe20007810000 */
[C---:B------:R-:W-:Y:S01]  /*2f60*/  FMUL.FTZ R36, R0.reuse, R36 ;  /* 0x0000002400247220 */ /* 0x040fe20000410000 */
[----:B------:R-:W-:Y:S01]  /*2f70*/  ULDC UR6, c[0x0][0x988] ;  /* 0x0002620000067ab9 */ /* 0x000fe20000000800 */
[----:B------:R-:W3:Y:S01]  /*2f80*/  MUFU.TANH R9, R9 ;  /* 0x0000000900097308 */ /* 0x000ee20000002400 */
[C---:B-1----:R-:W-:Y:S01]  /*2f90*/  FMUL.FTZ R75, R0.reuse, R85 ;  /* 0x00000055004b7220 */ /* 0x042fe20000410000 */
[C---:B------:R-:W-:Y:S01]  /*2fa0*/  FMUL.FTZ R29, R0.reuse, R29 ;  /* 0x0000001d001d7220 */ /* 0x040fe20000410000 */
[----:B------:R-:W-:Y:S01]  /*2fb0*/  IMAD.U32 R4, RZ, RZ, UR6 ;  /* 0x00000006ff047e24 */ /* 0x000fe2000f8e00ff */
[----:B------:R-:W-:Y:S01]  /*2fc0*/  P2R R104, PR, RZ, 0x1 ;  /* 0x00000001ff687803 */ /* 0x000fe20000000000 */
[C---:B------:R-:W-:Y:S01]  /*2fd0*/  FMUL.FTZ R33, R0.reuse, R33 ;  /* 0x0000002100217220 */ /* 0x040fe20000410000 */
[----:B------:R-:W-:Y:S01]  /*2fe0*/  FMUL.FTZ R37, R0, R37 ;  /* 0x0000002500257220 */ /* 0x000fe20000410000 */
[----:B------:R-:W-:Y:S01]  /*2ff0*/  UISETP.GE.AND UP0, UPT, UR55, 0xa1, UPT ;  /* 0x000000a13700788c */ /* 0x000fe2000bf06270 */
[----:B------:R-:W-:Y:S01]  /*3000*/  MUFU.TANH R78, R78 ;  /* 0x0000004e004e7308 */ /* 0x000fe20000002400 */
[----:B--2---:R-:W-:-:S04]  /*3010*/  FSEL R89, R89, -INF , P1 ;  /* 0xff80000059597808 */ /* 0x004fc80000800000 */
[----:B------:R-:W-:-:S03]  /*3020*/  FMNMX.FTZ R90, R89, R90, !PT ;  /* 0x0000005a595a7209 */ /* 0x000fc60007810000 */
[----:B------:R-:W1:Y:S01]  /*3030*/  MUFU.TANH R11, R11 ;  /* 0x0000000b000b7308 */ /* 0x000e620000002400 */
[----:B---3--:R-:W-:Y:S02]  /*3040*/  FSEL R9, R9, -INF , P5 ;  /* 0xff80000009097808 */ /* 0x008fe40002800000 */
[----:B------:R-:W-:-:S05]  /*3050*/  ISETP.GT.AND P5, PT, R96, 0x29, PT ;  /* 0x000000296000780c */ /* 0x000fca0003fa4270 */
[----:B------:R-:W2:Y:S08]  /*3060*/  MUFU.TANH R79, R79 ;  /* 0x0000004f004f7308 */ /* 0x000eb00000002400 */
[----:B------:R-:W-:Y:S01]  /*3070*/  MUFU.TANH R10, R10 ;  /* 0x0000000a000a7308 */ /* 0x000fe20000002400 */
[----:B-1----:R-:W-:Y:S02]  /*3080*/  FSEL R11, R11, -INF , P4 ;  /* 0xff8000000b0b7808 */ /* 0x002fe40002000000 */
[----:B------:R-:W-:-:S05]  /*3090*/  ISETP.GT.AND P4, PT, R96, 0x30, PT ;  /* 0x000000306000780c */ /* 0x000fca0003f84270 */
[----:B------:R-:W1:Y:S01]  /*30a0*/  MUFU.TANH R82, R82 ;  /* 0x0000005200527308 */ /* 0x000e620000002400 */
[----:B--2---:R-:W-:-:S07]  /*30b0*/  FSEL R151, R79, -INF , P5 ;  /* 0xff8000004f977808 */ /* 0x004fce0002800000 */
[----:B------:R-:W2:Y:S08]  /*30c0*/  MUFU.TANH R13, R13 ;  /* 0x0000000d000d7308 */ /* 0x000eb00000002400 */
[----:B------:R3:W-:Y:S01]  /*30d0*/  MUFU.TANH R92, R25 ;  /* 0x00000019005c7308 */ /* 0x0007e20000002400 */
[----:B-1----:R-:W-:-:S07]  /*30e0*/  FSEL R153, R82, -INF , P4 ;  /* 0xff80000052997808 */ /* 0x002fce0002000000 */
[----:B------:R-:W-:Y:S01]  /*30f0*/  MUFU.TANH R83, R83 ;  /* 0x0000005300537308 */ /* 0x000fe20000002400 */
[----:B---3--:R-:W-:Y:S02]  /*3100*/  FSEL R25, R8, -INF , P6 ;  /* 0xff80000008197808 */ /* 0x008fe40003000000 */
[----:B------:R-:W-:Y:S02]  /*3110*/  ISETP.GT.AND P6, PT, R96, 0x28, PT ;  /* 0x000000286000780c */ /* 0x000fe40003fc4270 */
[----:B--2---:R-:W-:Y:S02]  /*3120*/  FSEL R13, R13, -INF , P2 ;  /* 0xff8000000d0d7808 */ /* 0x004fe40001000000 */
[----:B------:R-:W-:Y:S01]  /*3130*/  FSEL R149, R78, -INF , P6 ;  /* 0xff8000004e957808 */ /* 0x000fe20003000000 */
[----:B------:R-:W-:Y:S01]  /*3140*/  MUFU.TANH R12, R12 ;  /* 0x0000000c000c7308 */ /* 0x000fe20000002400 */
[----:B------:R-:W-:Y:S02]  /*3150*/  ISETP.GT.AND P2, PT, R96, 0x38, PT ;  /* 0x000000386000780c */ /* 0x000fe40003f44270 */
[----:B------:R-:W-:-:S04]  /*3160*/  FMNMX.FTZ R90, R149, R90, !PT ;  /* 0x0000005a955a7209 */ /* 0x000fc80007810000 */
[----:B------:R-:W-:Y:S01]  /*3170*/  FMNMX.FTZ R90, R151, R90, !PT ;  /* 0x0000005a975a7209 */ /* 0x000fe20007810000 */
[----:B------:R-:W1:Y:S03]  /*3180*/  MUFU.TANH R86, R86 ;  /* 0x0000005600567308 */ /* 0x000e660000002400 */
[----:B------:R-:W-:-:S05]  /*3190*/  FMNMX.FTZ R90, R153, R90, !PT ;  /* 0x0000005a995a7209 */ /* 0x000fca0007810000 */
[----:B------:R-:W-:Y:S08]  /*31a0*/  MUFU.TANH R72, R72 ;  /* 0x0000004800487308 */ /* 0x000ff00000002400 */
[----:B------:R-:W-:Y:S01]  /*31b0*/  MUFU.TANH R87, R87 ;  /* 0x0000005700577308 */ /* 0x000fe20000002400 */
[----:B-1----:R-:W-:-:S07]  /*31c0*/  FSEL R157, R86, -INF , P2 ;  /* 0xff800000569d7808 */ /* 0x002fce0001000000 */
[----:B------:R-:W-:Y:S08]  /*31d0*/  MUFU.TANH R20, R20 ;  /* 0x0000001400147308 */ /* 0x000ff00000002400 */
[----:B------:R1:W-:Y:S08]  /*31e0*/  MUFU.TANH R119, R27 ;  /* 0x0000001b00777308 */ /* 0x0003f00000002400 */
[----:B------:R-:W-:Y:S01]  /*31f0*/  MUFU.TANH R58, R58 ;  /* 0x0000003a003a7308 */ /* 0x000fe20000002400 */
[----:B-1----:R-:W-:-:S02]  /*3200*/  FSEL R27, R10, -INF , P3 ;  /* 0xff8000000a1b7808 */ /* 0x002fc40001800000 */
[----:B------:R-:W-:-:S04]  /*3210*/  ISETP.GT.AND P3, PT, R96, 0x31, PT ;  /* 0x000000316000780c */ /* 0x000fc80003f64270 */
[----:B------:R-:W-:Y:S01]  /*3220*/  FSEL R155, R83, -INF , P3 ;  /* 0xff800000539b7808 */ /* 0x000fe20001800000 */
[----:B------:R-:W-:Y:S03]  /*3230*/  MUFU.TANH R74, R74 ;  /* 0x0000004a004a7308 */ /* 0x000fe60000002400 */
[----:B------:R-:W-:-:S04]  /*3240*/  FMNMX.FTZ R90, R155, R90, !PT ;  /* 0x0000005a9b5a7209 */ /* 0x000fc80007810000 */
[----:B------:R-:W-:Y:S01]  /*3250*/  FMNMX.FTZ R90, R157, R90, !PT ;  /* 0x0000005a9d5a7209 */ /* 0x000fe20007810000 */
[----:B------:R-:W-:Y:S08]  /*3260*/  MUFU.TANH R59, R59 ;  /* 0x0000003b003b7308 */ /* 0x000ff00000002400 */
[----:B------:R-:W1:Y:S08]  /*3270*/  MUFU.TANH R73, R73 ;  /* 0x0000004900497308 */ /* 0x000e700000002400 */
[----:B------:R2:W-:Y:S08]  /*3280*/  MUFU.TANH R125, R31 ;  /* 0x0000001f007d7308 */ /* 0x0005f00000002400 */
[----:B------:R-:W-:Y:S01]  /*3290*/  MUFU.TANH R62, R62 ;  /* 0x0000003e003e7308 */ /* 0x000fe20000002400 */
[----:B--2---:R-:W-:-:S02]  /*32a0*/  FSEL R31, R12, -INF , P1 ;  /* 0xff8000000c1f7808 */ /* 0x004fc40000800000 */
[C---:B------:R-:W-:Y:S02]  /*32b0*/  ISETP.GT.AND P1, PT, R96.reuse, 0x39, PT ;  /* 0x000000396000780c */ /* 0x040fe40003f24270 */
[----:B-1----:R-:W-:Y:S02]  /*32c0*/  FSEL R73, R73, -INF , P3 ;  /* 0xff80000049497808 */ /* 0x002fe40001800000 */
[----:B------:R-:W-:Y:S01]  /*32d0*/  FSEL R159, R87, -INF , P1 ;  /* 0xff800000579f7808 */ /* 0x000fe20000800000 */
[----:B------:R-:W-:Y:S01]  /*32e0*/  MUFU.TANH R84, R84 ;  /* 0x0000005400547308 */ /* 0x000fe20000002400 */
[----:B------:R-:W-:Y:S02]  /*32f0*/  ISETP.GT.AND P3, PT, R96, 0x49, PT ;  /* 0x000000496000780c */ /* 0x000fe40003f64270 */
[----:B------:R-:W-:-:S05]  /*3300*/  FMNMX.FTZ R90, R159, R90, !PT ;  /* 0x0000005a9f5a7209 */ /* 0x000fca0007810000 */
[----:B------:R1:W-:Y:S08]  /*3310*/  MUFU.TANH R131, R35 ;  /* 0x0000002300837308 */ /* 0x0003f00000002400 */
[----:B------:R-:W2:Y:S01]  /*3320*/  MUFU.TANH R63, R63 ;  /* 0x0000003f003f7308 */ /* 0x000ea20000002400 */
[----:B-1----:R-:W-:Y:S02]  /*3330*/  FSEL R35, R72, -INF , P6 ;  /* 0xff80000048237808 */ /* 0x002fe40003000000 */
[----:B------:R-:W-:-:S04]  /*3340*/  ISETP.GT.AND P6, PT, R96, 0x40, PT ;  /* 0x000000406000780c */ /* 0x000fc80003fc4270 */
[----:B------:R-:W-:Y:S01]  /*3350*/  FSEL R161, R58, -INF , P6 ;  /* 0xff8000003aa17808 */ /* 0x000fe20003000000 */
[----:B------:R-:W-:Y:S03]  /*3360*/  MUFU.TANH R75, R75 ;  /* 0x0000004b004b7308 */ /* 0x000fe60000002400 */
[----:B------:R-:W-:-:S05]  /*3370*/  FMNMX.FTZ R90, R161, R90, !PT ;  /* 0x0000005aa15a7209 */ /* 0x000fca0007810000 */
[----:B------:R1:W-:Y:S01]  /*3380*/  MUFU.TANH R133, R39 ;  /* 0x0000002700857308 */ /* 0x0003e20000002400 */
[----:B--2---:R-:W-:-:S07]  /*3390*/  FSEL R113, R63, -INF , P3 ;  /* 0xff8000003f717808 */ /* 0x004fce0001800000 */
[----:B------:R-:W2:Y:S01]  /*33a0*/  MUFU.TANH R66, R66 ;  /* 0x0000004200427308 */ /* 0x000ea20000002400 */
[----:B-1----:R-:W-:Y:S02]  /*33b0*/  FSEL R39, R20, -INF , P5 ;  /* 0xff80000014277808 */ /* 0x002fe40002800000 */
[----:B------:R-:W-:-:S04]  /*33c0*/  ISETP.GT.AND P5, PT, R96, 0x41, PT ;  /* 0x000000416000780c */ /* 0x000fc80003fa4270 */
[----:B------:R-:W-:Y:S01]  /*33d0*/  FSEL R163, R59, -INF , P5 ;  /* 0xff8000003ba37808 */ /* 0x000fe20002800000 */
[----:B------:R-:W-:Y:S03]  /*33e0*/  MUFU.TANH R56, R56 ;  /* 0x0000003800387308 */ /* 0x000fe60000002400 */
[----:B------:R-:W-:-:S05]  /*33f0*/  FMNMX.FTZ R90, R163, R90, !PT ;  /* 0x0000005aa35a7209 */ /* 0x000fca0007810000 */
[----:B------:R1:W-:Y:S08]  /*3400*/  MUFU.TANH R76, R41 ;  /* 0x00000029004c7308 */ /* 0x0003f00000002400 */
[----:B------:R-:W3:Y:S01]  /*3410*/  MUFU.TANH R67, R67 ;  /* 0x0000004300437308 */ /* 0x000ee20000002400 */
[----:B-1----:R-:W-:Y:S02]  /*3420*/  FSEL R41, R74, -INF , P4 ;  /* 0xff8000004a297808 */ /* 0x002fe40002000000 */
[----:B------:R-:W-:-:S04]  /*3430*/  ISETP.GT.AND P4, PT, R96, 0x48, PT ;  /* 0x000000486000780c */ /* 0x000fc80003f84270 */
[----:B------:R-:W-:Y:S01]  /*3440*/  FSEL R165, R62, -INF , P4 ;  /* 0xff8000003ea57808 */ /* 0x000fe20002000000 */
[----:B------:R-:W-:Y:S03]  /*3450*/  MUFU.TANH R57, R57 ;  /* 0x0000003900397308 */ /* 0x000fe60000002400 */
[----:B------:R-:W-:-:S04]  /*3460*/  FMNMX.FTZ R90, R165, R90, !PT ;  /* 0x0000005aa55a7209 */ /* 0x000fc80007810000 */
[----:B------:R-:W-:Y:S01]  /*3470*/  FMNMX.FTZ R90, R113, R90, !PT ;  /* 0x0000005a715a7209 */ /* 0x000fe20007810000 */
[----:B------:R-:W1:Y:S08]  /*3480*/  MUFU.TANH R70, R70 ;  /* 0x0000004600467308 */ /* 0x000e700000002400 */
[----:B------:R-:W-:Y:S08]  /*3490*/  MUFU.TANH R60, R60 ;  /* 0x0000003c003c7308 */ /* 0x000ff00000002400 */
[----:B------:R4:W-:Y:S08]  /*34a0*/  MUFU.TANH R77, R43 ;  /* 0x0000002b004d7308 */ /* 0x0009f00000002400 */
[----:B------:R-:W-:Y:S01]  /*34b0*/  MUFU.TANH R71, R71 ;  /* 0x0000004700477308 */ /* 0x000fe20000002400 */
[----:B----4-:R-:W-:-:S02]  /*34c0*/  FSEL R43, R84, -INF , P2 ;  /* 0xff800000542b7808 */ /* 0x010fc40001000000 */
[----:B------:R-:W-:-:S04]  /*34d0*/  ISETP.GT.AND P2, PT, R96, 0x50, PT ;  /* 0x000000506000780c */ /* 0x000fc80003f44270 */
[----:B--2---:R-:W-:Y:S01]  /*34e0*/  FSEL R111, R66, -INF , P2 ;  /* 0xff800000426f7808 */ /* 0x004fe20001000000 */
[----:B------:R-:W-:Y:S03]  /*34f0*/  MUFU.TANH R61, R61 ;  /* 0x0000003d003d7308 */ /* 0x000fe60000002400 */
[----:B------:R-:W-:-:S05]  /*3500*/  FMNMX.FTZ R90, R111, R90, !PT ;  /* 0x0000005a6f5a7209 */ /* 0x000fca0007810000 */
[----:B------:R-:W-:Y:S08]  /*3510*/  MUFU.TANH R64, R64 ;  /* 0x0000004000407308 */ /* 0x000ff00000002400 */
[----:B------:R2:W-:Y:S08]  /*3520*/  MUFU.TANH R80, R45 ;  /* 0x0000002d00507308 */ /* 0x0005f00000002400 */
[----:B------:R-:W-:Y:S01]  /*3530*/  MUFU.TANH R42, R42 ;  /* 0x0000002a002a7308 */ /* 0x000fe20000002400 */
[----:B--2---:R-:W-:-:S02]  /*3540*/  FSEL R45, R75, -INF , P1 ;  /* 0xff8000004b2d7808 */ /* 0x004fc40000800000 */
[----:B------:R-:W-:-:S04]  /*3550*/  ISETP.GT.AND P1, PT, R96, 0x51, PT ;  /* 0x000000516000780c */ /* 0x000fc80003f24270 */
[----:B---3--:R-:W-:Y:S01]  /*3560*/  FSEL R109, R67, -INF , P1 ;  /* 0xff800000436d7808 */ /* 0x008fe20000800000 */
[----:B------:R-:W-:Y:S03]  /*3570*/  MUFU.TANH R69, R69 ;  /* 0x0000004500457308 */ /* 0x000fe60000002400 */
[----:B------:R-:W-:-:S05]  /*3580*/  FMNMX.FTZ R90, R109, R90, !PT ;  /* 0x0000005a6d5a7209 */ /* 0x000fca0007810000 */
[----:B------:R2:W-:Y:S08]  /*3590*/  MUFU.TANH R93, R47 ;  /* 0x0000002f005d7308 */ /* 0x0005f00000002400 */
[----:B------:R-:W-:Y:S01]  /*35a0*/  MUFU.TANH R44, R44 ;  /* 0x0000002c002c7308 */ /* 0x000fe20000002400 */
[----:B--2---:R-:W-:Y:S02]  /*35b0*/  FSEL R47, R56, -INF , P6 ;  /* 0xff800000382f7808 */ /* 0x004fe40003000000 */
[----:B------:R-:W-:-:S04]  /*35c0*/  ISETP.GT.AND P6, PT, R96, 0x58, PT ;  /* 0x000000586000780c */ /* 0x000fc80003fc4270 */
[----:B-1----:R-:W-:Y:S01]  /*35d0*/  FSEL R105, R70, -INF , P6 ;  /* 0xff80000046697808 */ /* 0x002fe20003000000 */
[----:B------:R-:W-:Y:S03]  /*35e0*/  MUFU.TANH R46, R46 ;  /* 0x0000002e002e7308 */ /* 0x000fe60000002400 */
[----:B------:R-:W-:-:S05]  /*35f0*/  FMNMX.FTZ R90, R105, R90, !PT ;  /* 0x0000005a695a7209 */ /* 0x000fca0007810000 */
[----:B------:R-:W1:Y:S08]  /*3600*/  MUFU.TANH R65, R65 ;  /* 0x0000004100417308 */ /* 0x000e700000002400 */
[----:B------:R2:W-:Y:S08]  /*3610*/  MUFU.TANH R81, R49 ;  /* 0x0000003100517308 */ /* 0x0005f00000002400 */
[----:B------:R-:W-:Y:S01]  /*3620*/  MUFU.TANH R24, R24 ;  /* 0x0000001800187308 */ /* 0x000fe20000002400 */
[----:B--2---:R-:W-:-:S02]  /*3630*/  FSEL R49, R57, -INF , P5 ;  /* 0xff80000039317808 */ /* 0x004fc40002800000 */
[C---:B------:R-:W-:Y:S02]  /*3640*/  ISETP.GT.AND P5, PT, R96.reuse, 0x59, PT ;  /* 0x000000596000780c */ /* 0x040fe40003fa4270 */
[----:B-1----:R-:W-:Y:S02]  /*3650*/  FSEL R57, R65, -INF , P1 ;  /* 0xff80000041397808 */ /* 0x002fe40000800000 */
[----:B------:R-:W-:Y:S01]  /*3660*/  FSEL R103, R71, -INF , P5 ;  /* 0xff80000047677808 */ /* 0x000fe20002800000 */
[----:B------:R-:W1:Y:S01]  /*3670*/  MUFU.TANH R68, R68 ;  /* 0x0000004400447308 */ /* 0x000e620000002400 */
[----:B------:R-:W-:Y:S02]  /*3680*/  ISETP.GT.AND P1, PT, R96, 0x69, PT ;  /* 0x000000696000780c */ /* 0x000fe40003f24270 */
[----:B------:R-:W-:Y:S02]  /*3690*/  FMNMX.FTZ R90, R103, R90, !PT ;  /* 0x0000005a675a7209 */ /* 0x000fe40007810000 */
[----:B------:R-:W-:-:S03]  /*36a0*/  FSEL R93, R93, -INF , P1 ;  /* 0xff8000005d5d7808 */ /* 0x000fc60000800000 */
[----:B------:R2:W-:Y:S08]  /*36b0*/  MUFU.TANH R101, R51 ;  /* 0x0000003300657308 */ /* 0x0005f00000002400 */
[----:B------:R3:W-:Y:S01]  /*36c0*/  MUFU.TANH R85, R53 ;  /* 0x0000003500557308 */ /* 0x0007e20000002400 */
[----:B--2---:R-:W-:Y:S02]  /*36d0*/  FSEL R51, R60, -INF , P4 ;  /* 0xff8000003c337808 */ /* 0x004fe40002000000 */
[----:B------:R-:W-:-:S02]  /*36e0*/  ISETP.GT.AND P4, PT, R96, 0x60, PT ;  /* 0x000000606000780c */ /* 0x000fc40003f84270 */
[----:B-1----:R-:W-:Y:S02]  /*36f0*/  FSEL R59, R68, -INF , P6 ;  /* 0xff800000443b7808 */ /* 0x002fe40003000000 */
[----:B------:R-:W-:Y:S01]  /*3700*/  FSEL R99, R42, -INF , P4 ;  /* 0xff8000002a637808 */ /* 0x000fe20002000000 */
[----:B------:R1:W-:Y:S01]  /*3710*/  MUFU.TANH R115, R55 ;  /* 0x0000003700737308 */ /* 0x0003e20000002400 */
[----:B---3--:R-:W-:Y:S02]  /*3720*/  FSEL R53, R61, -INF , P3 ;  /* 0xff8000003d357808 */ /* 0x008fe40001800000 */
[----:B------:R-:W-:Y:S02]  /*3730*/  ISETP.GT.AND P3, PT, R96, 0x61, PT ;  /* 0x000000616000780c */ /* 0x000fe40003f64270 */
[----:B------:R-:W-:Y:S02]  /*3740*/  FSEL R61, R69, -INF , P5 ;  /* 0xff800000453d7808 */ /* 0x000fe40002800000 */
[----:B------:R-:W-:Y:S01]  /*3750*/  FSEL R95, R77, -INF , P3 ;  /* 0xff8000004d5f7808 */ /* 0x000fe20001800000 */
[----:B------:R-:W2:Y:S01]  /*3760*/  MUFU.TANH R50, R50 ;  /* 0x0000003200327308 */ /* 0x000ea20000002400 */
[----:B-1----:R-:W-:-:S02]  /*3770*/  FSEL R55, R64, -INF , P2 ;  /* 0xff80000040377808 */ /* 0x002fc40001000000 */
[----:B------:R-:W-:Y:S02]  /*3780*/  ISETP.GT.AND P2, PT, R96, 0x68, PT ;  /* 0x000000686000780c */ /* 0x000fe40003f44270 */
[----:B------:R-:W-:Y:S02]  /*3790*/  FMNMX.FTZ R90, R99, R90, !PT ;  /* 0x0000005a635a7209 */ /* 0x000fe40007810000 */
[----:B------:R-:W-:Y:S01]  /*37a0*/  FSEL R5, R46, -INF , P2 ;  /* 0xff8000002e057808 */ /* 0x000fe20001000000 */
[----:B------:R-:W1:Y:S01]  /*37b0*/  MUFU.TANH R26, R26 ;  /* 0x0000001a001a7308 */ /* 0x000e620000002400 */
[----:B------:R-:W-:Y:S02]  /*37c0*/  ISETP.GT.AND P5, PT, R96, 0x71, PT ;  /* 0x000000716000780c */ /* 0x000fe40003fa4270 */
[----:B------:R-:W-:Y:S02]  /*37d0*/  FSEL R67, R44, -INF , P2 ;  /* 0xff8000002c437808 */ /* 0x000fe40001000000 */
[----:B------:R-:W-:-:S02]  /*37e0*/  ISETP.GT.AND P2, PT, R96, 0x80, PT ;  /* 0x000000806000780c */ /* 0x000fc40003f44270 */
[----:B------:R-:W-:Y:S01]  /*37f0*/  FMNMX.FTZ R90, R95, R90, !PT ;  /* 0x0000005a5f5a7209 */ /* 0x000fe20007810000 */
[----:B------:R-:W3:Y:S01]  /*3800*/  MUFU.TANH R40, R40 ;  /* 0x0000002800287308 */ /* 0x000ee20000002400 */
[----:B------:R-:W-:Y:S02]  /*3810*/  FSEL R75, R81, -INF , P5 ;  /* 0xff800000514b7808 */ /* 0x000fe40002800000 */
[----:B------:R-:W-:Y:S02]  /*3820*/  FSEL R81, R24, -INF , P2 ;  /* 0xff80000018517808 */ /* 0x000fe40001000000 */
[----:B------:R-:W-:Y:S02]  /*3830*/  FMNMX.FTZ R24, R15, R14, !PT ;  /* 0x0000000e0f187209 */ /* 0x000fe40007810000 */
[----:B------:R-:W-:Y:S01]  /*3840*/  ISETP.GT.AND P6, PT, R96, 0x70, PT ;  /* 0x000000706000780c */ /* 0x000fe20003fc4270 */
[----:B------:R-:W4:Y:S01]  /*3850*/  MUFU.TANH R54, R54 ;  /* 0x0000003600367308 */ /* 0x000f220000002400 */
[----:B------:R-:W-:-:S02]  /*3860*/  FMNMX.FTZ R90, R5, R90, !PT ;  /* 0x0000005a055a7209 */ /* 0x000fc40007810000 */
[----:B------:R-:W-:Y:S02]  /*3870*/  FMNMX.FTZ R24, R21, R24, !PT ;  /* 0x0000001815187209 */ /* 0x000fe40007810000 */
[----:B--2---:R-:W-:Y:S02]  /*3880*/  FSEL R97, R50, -INF , P6 ;  /* 0xff80000032617808 */ /* 0x004fe40003000000 */
[----:B------:R-:W-:Y:S01]  /*3890*/  FMNMX.FTZ R90, R93, R90, !PT ;  /* 0x0000005a5d5a7209 */ /* 0x000fe20007810000 */
[----:B------:R-:W2:Y:S01]  /*38a0*/  MUFU.TANH R48, R48 ;  /* 0x0000003000307308 */ /* 0x000ea20000002400 */
[----:B-1----:R-:W-:Y:S02]  /*38b0*/  FSEL R117, R26, -INF , P2 ;  /* 0xff8000001a757808 */ /* 0x002fe40001000000 */
[----:B------:R-:W-:Y:S02]  /*38c0*/  FMNMX.FTZ R26, R7, R24, !PT ;  /* 0x00000018071a7209 */ /* 0x000fe40007810000 */
[----:B---3--:R-:W-:-:S02]  /*38d0*/  FSEL R63, R40, -INF , P4 ;  /* 0xff800000283f7808 */ /* 0x008fc40002000000 */
[----:B------:R-:W-:Y:S01]  /*38e0*/  ISETP.GT.AND P4, PT, R96, 0x78, PT ;  /* 0x000000786000780c */ /* 0x000fe20003f84270 */
[----:B------:R-:W1:Y:S01]  /*38f0*/  MUFU.TANH R30, R30 ;  /* 0x0000001e001e7308 */ /* 0x000e620000002400 */
[----:B------:R-:W-:Y:S02]  /*3900*/  FSEL R101, R101, -INF , P5 ;  /* 0xff80000065657808 */ /* 0x000fe40002800000 */
[----:B------:R-:W-:Y:S02]  /*3910*/  FMNMX.FTZ R90, R97, R90, !PT ;  /* 0x0000005a615a7209 */ /* 0x000fe40007810000 */
[----:B------:R-:W-:Y:S02]  /*3920*/  FMNMX.FTZ R26, R25, R26, !PT ;  /* 0x0000001a191a7209 */ /* 0x000fe40007810000 */
[----:B------:R-:W-:Y:S01]  /*3930*/  FSEL R65, R76, -INF , P3 ;  /* 0xff8000004c417808 */ /* 0x000fe20001800000 */
[----:B------:R-:W3:Y:S01]  /*3940*/  MUFU.TANH R52, R52 ;  /* 0x0000003400347308 */ /* 0x000ee20000002400 */
[----:B------:R-:W-:-:S02]  /*3950*/  ISETP.GT.AND P3, PT, R96, 0x79, PT ;  /* 0x000000796000780c */ /* 0x000fc40003f64270 */
[----:B----4-:R-:W-:Y:S02]  /*3960*/  FSEL R107, R54, -INF , P4 ;  /* 0xff800000366b7808 */ /* 0x010fe40002000000 */
[----:B------:R-:W-:Y:S02]  /*3970*/  FMNMX.FTZ R90, R101, R90, !PT ;  /* 0x0000005a655a7209 */ /* 0x000fe40007810000 */
[----:B------:R-:W-:Y:S01]  /*3980*/  FMNMX.FTZ R26, R9, R26, !PT ;  /* 0x0000001a091a7209 */ /* 0x000fe20007810000 */
[----:B------:R-:W4:Y:S01]  /*3990*/  MUFU.TANH R34, R34 ;  /* 0x0000002200227308 */ /* 0x000f220000002400 */
[----:B------:R-:W-:Y:S02]  /*39a0*/  FSEL R115, R115, -INF , P3 ;  /* 0xff80000073737808 */ /* 0x000fe40001800000 */
[----:B------:R-:W-:Y:S02]  /*39b0*/  FMNMX.FTZ R90, R107, R90, !PT ;  /* 0x0000005a6b5a7209 */ /* 0x000fe40007810000 */
[----:B------:R-:W-:-:S02]  /*39c0*/  FMNMX.FTZ R26, R11, R26, !PT ;  /* 0x0000001a0b1a7209 */ /* 0x000fc40007810000 */
[----:B------:R-:W-:Y:S01]  /*39d0*/  FSEL R69, R80, -INF , P1 ;  /* 0xff80000050457808 */ /* 0x000fe20000800000 */
[----:B------:R5:W-:Y:S01]  /*39e0*/  MUFU.TANH R40, R28 ;  /* 0x0000001c00287308 */ /* 0x000be20000002400 */
[----:B------:R-:W-:Y:S02]  /*39f0*/  ISETP.GT.AND P1, PT, R96, 0x81, PT ;  /* 0x000000816000780c */ /* 0x000fe40003f24270 */
[----:B------:R-:W-:Y:S02]  /*3a00*/  FMNMX.FTZ R90, R115, R90, !PT ;  /* 0x0000005a735a7209 */ /* 0x000fe40007810000 */
[----:B--2---:R-:W-:Y:S02]  /*3a10*/  FSEL R71, R48, -INF , P6 ;  /* 0xff80000030477808 */ /* 0x004fe40003000000 */
[----:B------:R-:W-:Y:S01]  /*3a20*/  ISETP.GT.AND P6, PT, R96, 0x88, PT ;  /* 0x000000886000780c */ /* 0x000fe20003fc4270 */
[----:B------:R-:W2:Y:S01]  /*3a30*/  MUFU.TANH R38, R38 ;  /* 0x0000002600267308 */ /* 0x000ea20000002400 */
[----:B-----5:R-:W-:-:S02]  /*3a40*/  FMNMX.FTZ R28, R27, R26, !PT ;  /* 0x0000001a1b1c7209 */ /* 0x020fc40007810000 */
[----:B------:R-:W-:Y:S02]  /*3a50*/  FSEL R119, R119, -INF , P1 ;  /* 0xff80000077777808 */ /* 0x000fe40000800000 */
[----:B------:R-:W-:Y:S02]  /*3a60*/  FMNMX.FTZ R90, R117, R90, !PT ;  /* 0x0000005a755a7209 */ /* 0x000fe40007810000 */
[----:B------:R-:W-:Y:S01]  /*3a70*/  FMNMX.FTZ R28, R13, R28, !PT ;  /* 0x0000001c0d1c7209 */ /* 0x000fe20007810000 */
[----:B------:R5:W-:Y:S01]  /*3a80*/  MUFU.TANH R44, R32 ;  /* 0x00000020002c7308 */ /* 0x000be20000002400 */
[----:B------:R-:W-:Y:S02]  /*3a90*/  ISETP.GT.AND P5, PT, R96, 0x89, PT ;  /* 0x000000896000780c */ /* 0x000fe40003fa4270 */
[----:B-1----:R-:W-:Y:S02]  /*3aa0*/  FSEL R121, R30, -INF , P6 ;  /* 0xff8000001e797808 */ /* 0x002fe40003000000 */
[----:B------:R-:W-:-:S02]  /*3ab0*/  FMNMX.FTZ R90, R119, R90, !PT ;  /* 0x0000005a775a7209 */ /* 0x000fc40007810000 */
[----:B------:R-:W-:Y:S01]  /*3ac0*/  FMNMX.FTZ R28, R31, R28, !PT ;  /* 0x0000001c1f1c7209 */ /* 0x000fe20007810000 */
[----:B------:R1:W-:Y:S01]  /*3ad0*/  MUFU.TANH R48, R36 ;  /* 0x0000002400307308 */ /* 0x0003e20000002400 */
[----:B---3--:R-:W-:Y:S02]  /*3ae0*/  FSEL R77, R52, -INF , P4 ;  /* 0xff800000344d7808 */ /* 0x008fe40002000000 */
[----:B------:R-:W-:Y:S02]  /*3af0*/  ISETP.GT.AND P4, PT, R96, 0x90, PT ;  /* 0x000000906000780c */ /* 0x000fe40003f84270 */
[----:B------:R-:W-:Y:S02]  /*3b00*/  FSEL R125, R125, -INF , P5 ;  /* 0xff8000007d7d7808 */ /* 0x000fe40002800000 */
[----:B------:R-:W-:Y:S01]  /*3b10*/  FMNMX.FTZ R90, R121, R90, !PT ;  /* 0x0000005a795a7209 */ /* 0x000fe20007810000 */
[----:B------:R-:W3:Y:S01]  /*3b20*/  MUFU.TANH R42, R29 ;  /* 0x0000001d002a7308 */ /* 0x000ee20000002400 */
[----:B------:R-:W-:-:S02]  /*3b30*/  FMNMX.FTZ R28, R35, R28, !PT ;  /* 0x0000001c231c7209 */ /* 0x000fc40007810000 */
[----:B------:R-:W-:Y:S02]  /*3b40*/  FSEL R79, R85, -INF , P3 ;  /* 0xff800000554f7808 */ /* 0x000fe40001800000 */
[----:B------:R-:W-:Y:S02]  /*3b50*/  ISETP.GT.AND P3, PT, R96, 0x91, PT ;  /* 0x000000916000780c */ /* 0x000fe40003f64270 */
[----:B----4-:R-:W-:Y:S01]  /*3b60*/  FSEL R127, R34, -INF , P4 ;  /* 0xff800000227f7808 */ /* 0x010fe20002000000 */
[----:B------:R4:W3:Y:S01]  /*3b70*/  MUFU.TANH R46, R33 ;  /* 0x00000021002e7308 */ /* 0x0008e20000002400 */
[----:B------:R-:W-:Y:S02]  /*3b80*/  FMNMX.FTZ R90, R125, R90, !PT ;  /* 0x0000005a7d5a7209 */ /* 0x000fe40007810000 */
[----:B------:R-:W-:Y:S02]  /*3b90*/  FMNMX.FTZ R30, R39, R28, !PT ;  /* 0x0000001c271e7209 */ /* 0x000fe40007810000 */
[----:B------:R-:W-:-:S02]  /*3ba0*/  ISETP.GT.AND P2, PT, R96, 0x98, PT ;  /* 0x000000986000780c */ /* 0x000fc40003f44270 */
[----:B------:R-:W-:Y:S01]  /*3bb0*/  FSEL R131, R131, -INF , P3 ;  /* 0xff80000083837808 */ /* 0x000fe20001800000 */
[----:B------:R3:W3:Y:S01]  /*3bc0*/  MUFU.TANH R50, R37 ;  /* 0x0000002500327308 */ /* 0x0006e20000002400 */
[----:B------:R-:W-:Y:S02]  /*3bd0*/  FMNMX.FTZ R90, R127, R90, !PT ;  /* 0x0000005a7f5a7209 */ /* 0x000fe40007810000 */
[----:B------:R-:W-:Y:S02]  /*3be0*/  FMNMX.FTZ R30, R41, R30, !PT ;  /* 0x0000001e291e7209 */ /* 0x000fe40007810000 */
[----:B------:R-:W-:Y:S02]  /*3bf0*/  FSEL R83, R92, -INF , P1 ;  /* 0xff8000005c537808 */ /* 0x000fe40000800000 */
[----:B------:R-:W-:Y:S02]  /*3c00*/  ISETP.GT.AND P1, PT, R96, 0x99, PT ;  /* 0x000000996000780c */ /* 0x000fe40003f24270 */
[----:B--2---:R-:W-:-:S02]  /*3c10*/  FSEL R135, R38, -INF , P2 ;  /* 0xff80000026877808 */ /* 0x004fc40001000000 */
[----:B------:R-:W-:Y:S02]  /*3c20*/  FMNMX.FTZ R90, R131, R90, !PT ;  /* 0x0000005a835a7209 */ /* 0x000fe40007810000 */
[----:B------:R-:W-:Y:S02]  /*3c30*/  FMNMX.FTZ R30, R73, R30, !PT ;  /* 0x0000001e491e7209 */ /* 0x000fe40007810000 */
[----:B------:R-:W-:Y:S02]  /*3c40*/  FSEL R133, R133, -INF , P1 ;  /* 0xff80000085857808 */ /* 0x000fe40000800000 */
[----:B------:R-:W-:Y:S02]  /*3c50*/  FMNMX.FTZ R90, R135, R90, !PT ;  /* 0x0000005a875a7209 */ /* 0x000fe40007810000 */
[----:B------:R-:W-:Y:S02]  /*3c60*/  FMNMX.FTZ R30, R43, R30, !PT ;  /* 0x0000001e2b1e7209 */ /* 0x000fe40007810000 */
[----:B------:R-:W-:-:S02]  /*3c70*/  FMNMX.FTZ R90, R133, R90, !PT ;  /* 0x0000005a855a7209 */ /* 0x000fc40007810000 */
[----:B-----5:R-:W-:-:S03]  /*3c80*/  FMNMX.FTZ R32, R45, R30, !PT ;  /* 0x0000001e2d207209 */ /* 0x020fc60007810000 */
[----:B------:R-:W2:Y:S01]  /*3c90*/  SHFL.BFLY PT, R3, R90, 0x2, 0x1f ;  /* 0x0c401f005a037f89 */ /* 0x000ea200000e0000 */
[----:B------:R-:W-:-:S04]  /*3ca0*/  FMNMX.FTZ R32, R47, R32, !PT ;  /* 0x000000202f207209 */ /* 0x000fc80007810000 */
[----:B------:R-:W-:-:S04]  /*3cb0*/  FMNMX.FTZ R32, R49, R32, !PT ;  /* 0x0000002031207209 */ /* 0x000fc80007810000 */
[----:B------:R-:W-:-:S04]  /*3cc0*/  FMNMX.FTZ R32, R51, R32, !PT ;  /* 0x0000002033207209 */ /* 0x000fc80007810000 */
[----:B------:R-:W-:-:S04]  /*3cd0*/  FMNMX.FTZ R34, R53, R32, !PT ;  /* 0x0000002035227209 */ /* 0x000fc80007810000 */
[----:B------:R-:W-:-:S04]  /*3ce0*/  FMNMX.FTZ R34, R55, R34, !PT ;  /* 0x0000002237227209 */ /* 0x000fc80007810000 */
[----:B------:R-:W-:Y:S02]  /*3cf0*/  FMNMX.FTZ R34, R57, R34, !PT ;  /* 0x0000002239227209 */ /* 0x000fe40007810000 */
[----:B--2---:R-:W-:Y:S02]  /*3d00*/  FMNMX.FTZ R8, R90, R3, !PT ;  /* 0x000000035a087209 */ /* 0x004fe40007810000 */
[----:B------:R-:W-:-:S03]  /*3d10*/  FMNMX.FTZ R34, R59, R34, !PT ;  /* 0x000000223b227209 */ /* 0x000fc60007810000 */
[----:B------:R-:W2:Y:S01]  /*3d20*/  SHFL.BFLY PT, R3, R8, 0x1, 0x1f ;  /* 0x0c201f0008037f89 */ /* 0x000ea200000e0000 */
[----:B-1----:R-:W-:-:S04]  /*3d30*/  FMNMX.FTZ R36, R61, R34, !PT ;  /* 0x000000223d247209 */ /* 0x002fc80007810000 */
[----:B------:R-:W-:-:S04]  /*3d40*/  FMNMX.FTZ R36, R63, R36, !PT ;  /* 0x000000243f247209 */ /* 0x000fc80007810000 */
[----:B------:R-:W-:-:S04]  /*3d50*/  FMNMX.FTZ R36, R65, R36, !PT ;  /* 0x0000002441247209 */ /* 0x000fc80007810000 */
[----:B------:R-:W-:-:S04]  /*3d60*/  FMNMX.FTZ R36, R67, R36, !PT ;  /* 0x0000002443247209 */ /* 0x000fc80007810000 */
[----:B------:R-:W-:-:S04]  /*3d70*/  FMNMX.FTZ R38, R69, R36, !PT ;  /* 0x0000002445267209 */ /* 0x000fc80007810000 */
[----:B------:R-:W-:Y:S02]  /*3d80*/  FMNMX.FTZ R38, R71, R38, !PT ;  /* 0x0000002647267209 */ /* 0x000fe40007810000 */
[----:B--2---:R-:W-:Y:S02]  /*3d90*/  FMNMX.FTZ R3, R8, R3, !PT ;  /* 0x0000000308037209 */ /* 0x004fe40007810000 */
[----:B------:R-:W-:Y:S02]  /*3da0*/  FMNMX.FTZ R38, R75, R38, !PT ;  /* 0x000000264b267209 */ /* 0x000fe40007810000 */
[C---:B------:R-:W-:Y:S01]  /*3db0*/  FSETP.NEU.FTZ.AND P0, PT, R3.reuse, -INF , PT ;  /* 0xff8000000300780b */ /* 0x040fe20003f1d000 */
[----:B------:R-:W-:-:S01]  /*3dc0*/  FFMA.FTZ R10, R3, R4, -8 ;  /* 0xc1000000030a7423 */ /* 0x000fc20000010004 */
[----:B------:R-:W-:-:S04]  /*3dd0*/  FMNMX.FTZ R38, R77, R38, !PT ;  /* 0x000000264d267209 */ /* 0x000fc80007810000 */
[----:B------:R-:W-:Y:S02]  /*3de0*/  FMNMX.FTZ R52, R79, R38, !PT ;  /* 0x000000264f347209 */ /* 0x000fe40007810000 */
[----:B------:R-:W-:Y:S02]  /*3df0*/  FSEL R58, R10, RZ, P0 ;  /* 0x000000ff0a3a7208 */ /* 0x000fe40000000000 */
[----:B------:R-:W-:Y:S02]  /*3e00*/  FMNMX.FTZ R52, R81, R52, !PT ;  /* 0x0000003451347209 */ /* 0x000fe40007810000 */
[----:B------:R-:W-:Y:S01]  /*3e10*/  ISETP.NE.AND P0, PT, R104, RZ, PT ;  /* 0x000000ff6800720c */ /* 0x000fe20003f05270 */
[-CC-:B----4-:R-:W-:Y:S01]  /*3e20*/  FFMA.FTZ R33, R137, R4.reuse, -R58.reuse ;  /* 0x0000000489217223 */ /* 0x190fe2000001083a */
[----:B------:R-:W-:Y:S01]  /*3e30*/  FSEL R137, R40, -INF , P6 ;  /* 0xff80000028897808 */ /* 0x000fe20003000000 */
[--C-:B------:R-:W-:Y:S01]  /*3e40*/  FFMA.FTZ R12, R139, R4, -R58.reuse ;  /* 0x000000048b0c7223 */ /* 0x100fe2000001083a */
[----:B------:R-:W-:Y:S01]  /*3e50*/  FMNMX.FTZ R52, R83, R52, !PT ;  /* 0x0000003453347209 */ /* 0x000fe20007810000 */
[-CC-:B---3--:R-:W-:Y:S01]  /*3e60*/  FFMA.FTZ R37, R141, R4.reuse, -R58.reuse ;  /* 0x000000048d257223 */ /* 0x188fe2000001083a */
[----:B------:R-:W-:Y:S01]  /*3e70*/  FSEL R139, R42, -INF , P5 ;  /* 0xff8000002a8b7808 */ /* 0x000fe20002800000 */
[--C-:B------:R-:W-:Y:S01]  /*3e80*/  FFMA.FTZ R20, R143, R4, -R58.reuse ;  /* 0x000000048f147223 */ /* 0x100fe2000001083a */
[----:B------:R-:W-:Y:S01]  /*3e90*/  FMNMX.FTZ R52, R137, R52, !PT ;  /* 0x0000003489347209 */ /* 0x000fe20007810000 */
[-CC-:B------:R-:W-:Y:S01]  /*3ea0*/  FFMA.FTZ R85, R145, R4.reuse, -R58.reuse ;  /* 0x0000000491557223 */ /* 0x180fe2000001083a */
[----:B------:R-:W-:Y:S01]  /*3eb0*/  FSEL R141, R44, -INF , P4 ;  /* 0xff8000002c8d7808 */ /* 0x000fe20002000000 */
[--C-:B------:R-:W-:Y:S01]  /*3ec0*/  FFMA.FTZ R147, R147, R4, -R58.reuse ;  /* 0x0000000493937223 */ /* 0x100fe2000001083a */
[----:B------:R-:W-:Y:S01]  /*3ed0*/  FMNMX.FTZ R52, R139, R52, !PT ;  /* 0x000000348b347209 */ /* 0x000fe20007810000 */
[--C-:B------:R-:W-:Y:S01]  /*3ee0*/  FFMA.FTZ R42, R5, R4, -R58.reuse ;  /* 0x00000004052a7223 */ /* 0x100fe2000001083a */
[----:B------:R-:W-:Y:S01]  /*3ef0*/  FSEL R143, R46, -INF , P3 ;  /* 0xff8000002e8f7808 */ /* 0x000fe20001800000 */
[----:B------:R1:W-:Y:S01]  /*3f00*/  MUFU.EX2 R24, R147 ;  /* 0x0000009300187308 */ /* 0x0003e20000000800 */
[----:B------:R-:W-:Y:S01]  /*3f10*/  FMNMX.FTZ R52, R141, R52, !PT ;  /* 0x000000348d347209 */ /* 0x000fe20007810000 */
[-CC-:B------:R-:W-:Y:S01]  /*3f20*/  FFMA.FTZ R8, R123, R4.reuse, -R58.reuse ;  /* 0x000000047b087223 */ /* 0x180fe2000001083a */
[----:B------:R-:W-:Y:S01]  /*3f30*/  FSEL R145, R48, -INF , P2 ;  /* 0xff80000030917808 */ /* 0x000fe20001000000 */
[--C-:B------:R-:W-:Y:S01]  /*3f40*/  FFMA.FTZ R29, R91, R4, -R58.reuse ;  /* 0x000000045b1d7223 */ /* 0x100fe2000001083a */
[----:B------:R-:W-:Y:S01]  /*3f50*/  FMNMX.FTZ R52, R143, R52, !PT ;  /* 0x000000348f347209 */ /* 0x000fe20007810000 */
[-CC-:B------:R-:W-:Y:S01]  /*3f60*/  FFMA.FTZ R10, R129, R4.reuse, -R58.reuse ;  /* 0x00000004810a7223 */ /* 0x180fe2000001083a */
[----:B------:R-:W-:-:S01]  /*3f70*/  FFMA.FTZ R111, R111, R4, -R58 ;  /* 0x000000046f6f7223 */ /* 0x000fc2000001083a */
[--C-:B------:R-:W-:Y:S01]  /*3f80*/  FFMA.FTZ R105, R105, R4, -R58.reuse ;  /* 0x0000000469697223 */ /* 0x100fe2000001083a */
[----:B-1----:R-:W-:Y:S01]  /*3f90*/  FSEL R147, R50, -INF , P1 ;  /* 0xff80000032937808 */ /* 0x002fe20000800000 */
[----:B------:R-:W-:Y:S01]  /*3fa0*/  MUFU.EX2 R8, R8 ;  /* 0x0000000800087308 */ /* 0x000fe20000000800 */
[----:B------:R-:W-:Y:S01]  /*3fb0*/  FMNMX.FTZ R52, R145, R52, !PT ;  /* 0x0000003491347209 */ /* 0x000fe20007810000 */
[-CC-:B------:R-:W-:Y:S01]  /*3fc0*/  FFMA.FTZ R44, R97, R4.reuse, -R58.reuse ;  /* 0x00000004612c7223 */ /* 0x180fe2000001083a */
[----:B------:R-:W-:-:S01]  /*3fd0*/  FFMA.FTZ R87, R89, R4, -R58 ;  /* 0x0000000459577223 */ /* 0x000fc2000001083a */
[--C-:B------:R-:W-:Y:S01]  /*3fe0*/  FFMA.FTZ R40, R99, R4, -R58.reuse ;  /* 0x0000000463287223 */ /* 0x100fe2000001083a */
[----:B------:R-:W-:Y:S01]  /*3ff0*/  FMNMX.FTZ R52, R147, R52, !PT ;  /* 0x0000003493347209 */ /* 0x000fe20007810000 */
[-CC-:B------:R-:W-:Y:S01]  /*4000*/  FFMA.FTZ R97, R101, R4.reuse, -R58.reuse ;  /* 0x0000000465617223 */ /* 0x180fe2000001083a */
[----:B------:R-:W-:-:S01]  /*4010*/  FFMA.FTZ R46, R107, R4, -R58 ;  /* 0x000000046b2e7223 */ /* 0x000fc2000001083a */
[----:B------:R-:W-:Y:S01]  /*4020*/  MUFU.EX2 R29, R29 ;  /* 0x0000001d001d7308 */ /* 0x000fe20000000800 */
[----:B------:R-:W-:-:S01]  /*4030*/  FFMA.FTZ R149, R149, R4, -R58 ;  /* 0x0000000495957223 */ /* 0x000fc2000001083a */
[----:B------:R-:W1:Y:S01]  /*4040*/  SHFL.BFLY PT, R5, R52, 0x2, 0x1f ;  /* 0x0c401f0034057f89 */ /* 0x000e6200000e0000 */
[----:B------:R-:W-:-:S01]  /*4050*/  FFMA.FTZ R89, R151, R4, -R58 ;  /* 0x0000000497597223 */ /* 0x000fc2000001083a */
[-CC-:B------:R-:W-:Y:S01]  /*4060*/  FFMA.FTZ R153, R153, R4.reuse, -R58.reuse ;  /* 0x0000000499997223 */ /* 0x180fe2000001083a */
[----:B------:R-:W-:-:S01]  /*4070*/  FFMA.FTZ R91, R155, R4, -R58 ;  /* 0x000000049b5b7223 */ /* 0x000fc2000001083a */
[-CC-:B------:R-:W-:Y:S01]  /*4080*/  FFMA.FTZ R157, R157, R4.reuse, -R58.reuse ;  /* 0x000000049d9d7223 */ /* 0x180fe2000001083a */
[----:B------:R-:W-:-:S01]  /*4090*/  FFMA.FTZ R123, R159, R4, -R58 ;  /* 0x000000049f7b7223 */ /* 0x000fc2000001083a */
        /* <DEDUP_REMOVED lines=15> */
[----:B--2---:R-:W-:-:S01]  /*4190*/  FFMA.FTZ R111, R133, R4, -R58 ;  /* 0x00000004856f7223 */ /* 0x004fc2000001083a */
[----:B------:R-:W-:Y:S01]  /*41a0*/  MUFU.EX2 R10, R10 ;  /* 0x0000000a000a7308 */ /* 0x000fe20000000800 */
[----:B---3--:R-:W-:-:S01]  /*41b0*/  FFMA.FTZ R105, R125, R4, -R58 ;  /* 0x000000047d697223 */ /* 0x008fc2000001083a */
[----:B-1----:R-:W-:Y:S01]  /*41c0*/  FMNMX.FTZ R54, R52, R5, !PT ;  /* 0x0000000534367209 */ /* 0x002fe20007810000 */
[----:B------:R-:W-:-:S04]  /*41d0*/  FFMA.FTZ R52, R127, R4, -R58 ;  /* 0x000000047f347223 */ /* 0x000fc8000001083a */
[----:B------:R-:W1:Y:S01]  /*41e0*/  SHFL.BFLY PT, R5, R54, 0x1, 0x1f ;  /* 0x0c201f0036057f89 */ /* 0x000e6200000e0000 */
[----:B------:R-:W-:Y:S08]  /*41f0*/  MUFU.EX2 R33, R33 ;  /* 0x0000002100217308 */ /* 0x000ff00000000800 */
[----:B------:R-:W-:Y:S08]  /*4200*/  MUFU.EX2 R12, R12 ;  /* 0x0000000c000c7308 */ /* 0x000ff00000000800 */
[----:B------:R-:W-:Y:S01]  /*4210*/  MUFU.EX2 R37, R37 ;  /* 0x0000002500257308 */ /* 0x000fe20000000800 */
[----:B-1----:R-:W-:Y:S01]  /*4220*/  FMNMX.FTZ R5, R54, R5, !PT ;  /* 0x0000000536057209 */ /* 0x002fe20007810000 */
[----:B------:R-:W-:-:S06]  /*4230*/  FFMA.FTZ R54, R135, R4, -R58 ;  /* 0x0000000487367223 */ /* 0x000fcc000001083a */
[----:B------:R-:W-:Y:S01]  /*4240*/  MUFU.EX2 R20, R20 ;  /* 0x0000001400147308 */ /* 0x000fe20000000800 */
[C---:B------:R-:W-:Y:S01]  /*4250*/  FSETP.NEU.FTZ.AND P1, PT, R5.reuse, -INF , PT ;  /* 0xff8000000500780b */ /* 0x040fe20003f3d000 */
[----:B------:R-:W-:-:S05]  /*4260*/  FFMA.FTZ R56, R5, R4, -8 ;  /* 0xc100000005387423 */ /* 0x000fca0000010004 */
[----:B------:R-:W-:Y:S01]  /*4270*/  FSEL R64, R56, RZ, P1 ;  /* 0x000000ff38407208 */ /* 0x000fe20000800000 */
[----:B------:R-:W-:Y:S01]  /*4280*/  MUFU.EX2 R85, R85 ;  /* 0x0000005500557308 */ /* 0x000fe20000000800 */
[----:B------:R-:W-:-:S03]  /*4290*/  ISETP.NE.AND P1, PT, R2, RZ, PT ;  /* 0x000000ff0200720c */ /* 0x000fc60003f25270 */
        /* <DEDUP_REMOVED lines=31> */
[----:B-1----:R-:W-:-:S01]  /*4490*/  FADD.FTZ R25, R15, R14 ;  /* 0x0000000e0f197221 */ /* 0x002fc20000010000 */
[-CC-:B--2---:R-:W-:Y:S01]  /*44a0*/  FFMA.FTZ R21, R55, R4.reuse, -R64.reuse ;  /* 0x0000000437157223 */ /* 0x184fe20000010840 */
[----:B------:R-:W-:-:S01]  /*44b0*/  FFMA.FTZ R77, R77, R4, -R64 ;  /* 0x000000044d4d7223 */ /* 0x000fc20000010840 */
[-CC-:B------:R-:W-:Y:S01]  /*44c0*/  FFMA.FTZ R79, R79, R4.reuse, -R64.reuse ;  /* 0x000000044f4f7223 */ /* 0x180fe20000010840 */
[----:B------:R-:W-:-:S01]  /*44d0*/  FFMA.FTZ R81, R81, R4, -R64 ;  /* 0x0000000451517223 */ /* 0x000fc20000010840 */
[-CC-:B------:R-:W-:Y:S01]  /*44e0*/  FFMA.FTZ R83, R83, R4.reuse, -R64.reuse ;  /* 0x0000000453537223 */ /* 0x180fe20000010840 */
[----:B------:R-:W-:-:S01]  /*44f0*/  FFMA.FTZ R137, R137, R4, -R64 ;  /* 0x0000000489897223 */ /* 0x000fc20000010840 */
[----:B------:R-:W1:Y:S01]  /*4500*/  MUFU.EX2 R7, R7 ;  /* 0x0000000700077308 */ /* 0x000e620000000800 */
[----:B----4-:R-:W-:-:S01]  /*4510*/  FFMA.FTZ R58, R31, R4, -R64 ;  /* 0x000000041f3a7223 */ /* 0x010fc20000010840 */
[----:B------:R-:W-:Y:S01]  /*4520*/  FADD.FTZ R31, R8, R29 ;  /* 0x0000001d081f7221 */ /* 0x000fe20000010000 */
[----:B---3--:R-:W-:-:S01]  /*4530*/  FADD.FTZ R80, R66, R25 ;  /* 0x0000001942507221 */ /* 0x008fc20000010000 */
[----:B------:R-:W-:-:S02]  /*4540*/  @P1 VIADD R25, R6, 0x29840 ;  /* 0x0002984006191836 */ /* 0x000fc40000000000 */
[----:B------:R-:W-:-:S01]  /*4550*/  FFMA.FTZ R139, R139, R4, -R64 ;  /* 0x000000048b8b7223 */ /* 0x000fc20000010840 */
[----:B------:R-:W-:Y:S01]  /*4560*/  FADD.FTZ R82, R10, R31 ;  /* 0x0000001f0a527221 */ /* 0x000fe20000010000 */
[----:B------:R-:W-:-:S01]  /*4570*/  FFMA.FTZ R141, R141, R4, -R64 ;  /* 0x000000048d8d7223 */ /* 0x000fc20000010840 */
[----:B------:R-:W2:Y:S01]  /*4580*/  MUFU.EX2 R56, R56 ;  /* 0x0000003800387308 */ /* 0x000ea20000000800 */
[----:B-----5:R-:W-:-:S01]  /*4590*/  FADD.FTZ R80, R115, R80 ;  /* 0x0000005073507221 */ /* 0x020fc20000010000 */
[----:B------:R-:W-:Y:S01]  /*45a0*/  FADD.FTZ R31, R33, R82 ;  /* 0x00000052211f7221 */ /* 0x000fe20000010000 */
[----:B------:R-:W-:Y:S01]  /*45b0*/  @P1 PRMT R25, R18, 0x654, R25 ;  /* 0x0000065412191816 */ /* 0x000fe20000000019 */
[----:B------:R-:W-:Y:S01]  /*45c0*/  FFMA.FTZ R143, R143, R4, -R64 ;  /* 0x000000048f8f7223 */ /* 0x000fe20000010840 */
[----:B------:R-:W-:Y:S01]  /*45d0*/  F2FP.SATFINITE.E4M3.F32.PACK_AB_MERGE_C R33, R33, R10, RZ ;  /* 0x0000000a2121723e */ /* 0x000fe200048070ff */
[----:B------:R-:W-:Y:S01]  /*45e0*/  FADD.FTZ R6, R12, R31 ;  /* 0x0000001f0c067221 */ /* 0x000fe20000010000 */
[----:B------:R3:W-:Y:S01]  /*45f0*/  @P1 SYNCS.ARRIVE.TRANS64.RED.A1T0 RZ, [R25+URZ], RZ ;  /* 0x000000ff19ff19a7 */ /* 0x0007e2000810043f */
[----:B------:R4:W5:Y:S01]  /*4600*/  MUFU.EX2 R68, R11 ;  /* 0x0000000b00447308 */ /* 0x0009620000000800 */
[----:B-1----:R-:W-:-:S01]  /*4610*/  FADD.FTZ R31, R7, R80 ;  /* 0x00000050071f7221 */ /* 0x002fc20000010000 */
[----:B------:R-:W-:Y:S01]  /*4620*/  F2FP.SATFINITE.E4M3.F32.PACK_AB_MERGE_C R173, R29, R8, R33 ;  /* 0x000000081dad723e */ /* 0x000fe20004807021 */
[----:B------:R-:W-:-:S01]  /*4630*/  FFMA.FTZ R145, R145, R4, -R64 ;  /* 0x0000000491917223 */ /* 0x000fc20000010840 */
[----:B------:R-:W-:-:S02]  /*4640*/  F2FP.SATFINITE.E4M3.F32.PACK_AB_MERGE_C R66, R115, R66, RZ ;  /* 0x000000427342723e */ /* 0x000fc400048070ff */
[----:B------:R-:W-:Y:S02]  /*4650*/  PLOP3.LUT P1, PT, PT, PT, UP0, 0x80, 0x0 ;  /* 0x000000000000781c */ /* 0x000fe40003f2f008 */
[----:B------:R-:W1:Y:S01]  /*4660*/  MUFU.EX2 R27, R27 ;  /* 0x0000001b001b7308 */ /* 0x000e620000000800 */
[----:B--2---:R-:W-:-:S01]  /*4670*/  FADD.FTZ R31, R56, R31 ;  /* 0x0000001f381f7221 */ /* 0x004fc20000010000 */
[-C--:B----4-:R-:W-:Y:S01]  /*4680*/  FFMA.FTZ R11, R41, R4.reuse, -R64 ;  /* 0x00000004290b7223 */ /* 0x090fe20000010840 */
[----:B------:R-:W-:Y:S01]  /*4690*/  F2FP.SATFINITE.E4M3.F32.PACK_AB_MERGE_C R172, R14, R15, R66 ;  /* 0x0000000f0eac723e */ /* 0x000fe20004807042 */
[----:B------:R-:W-:-:S04]  /*46a0*/  FFMA.FTZ R64, R147, R4, -R64 ;  /* 0x0000000493407223 */ /* 0x000fc80000010840 */
[----:B------:R-:W2:Y:S01]  /*46b0*/  MUFU.EX2 R9, R9 ;  /* 0x0000000900097308 */ /* 0x000ea20000000800 */
[----:B-----5:R-:W-:-:S07]  /*46c0*/  FADD.FTZ R80, R68, R31 ;  /* 0x0000001f44507221 */ /* 0x020fce0000010000 */
[----:B------:R-:W4:Y:S01]  /*46d0*/  MUFU.EX2 R87, R87 ;  /* 0x0000005700577308 */ /* 0x000f220000000800 */
[----:B-1----:R-:W-:-:S01]  /*46e0*/  FADD.FTZ R80, R27, R80 ;  /* 0x000000501b507221 */ /* 0x002fc20000010000 */
[----:B------:R-:W-:-:S04]  /*46f0*/  F2FP.SATFINITE.E4M3.F32.PACK_AB_MERGE_C R68, R27, R68, RZ ;  /* 0x000000441b44723e */ /* 0x000fc800048070ff */
[----:B------:R-:W-:Y:S02]  /*4700*/  F2FP.SATFINITE.E4M3.F32.PACK_AB_MERGE_C R174, R56, R7, R68 ;  /* 0x0000000738ae723e */ /* 0x000fe40004807044 */
[----:B------:R1:W-:Y:S08]  /*4710*/  MUFU.EX2 R70, R39 ;  /* 0x0000002700467308 */ /* 0x0003f00000000800 */
[----:B------:R-:W5:Y:S01]  /*4720*/  MUFU.EX2 R58, R58 ;  /* 0x0000003a003a7308 */ /* 0x000f620000000800 */
[----:B-1----:R-:W-:-:S04]  /*4730*/  FADD.FTZ R39, R37, R6 ;  /* 0x0000000625277221 */ /* 0x002fc80000010000 */
[----:B------:R-:W-:-:S03]  /*4740*/  FADD.FTZ R82, R20, R39 ;  /* 0x0000002714527221 */ /* 0x000fc60000010000 */
[----:B------:R-:W1:Y:S01]  /*4750*/  MUFU.EX2 R26, R149 ;  /* 0x00000095001a7308 */ /* 0x000e620000000800 */
[----:B---3--:R-:W-:-:S01]  /*4760*/  FADD.FTZ R25, R85, R82 ;  /* 0x0000005255197221 */ /* 0x008fc20000010000 */
[----:B------:R-:W-:-:S03]  /*4770*/  F2FP.SATFINITE.E4M3.F32.PACK_AB_MERGE_C R85, R85, R20, RZ ;  /* 0x000000145555723e */ /* 0x000fc600048070ff */
[----:B------:R-:W-:Y:S01]  /*4780*/  FADD.FTZ R82, R24, R25 ;  /* 0x0000001918527221 */ /* 0x000fe20000010000 */
[----:B--2---:R-:W-:-:S01]  /*4790*/  FADD.FTZ R25, R9, R80 ;  /* 0x0000005009197221 */ /* 0x004fc20000010000 */
[----:B------:R-:W-:Y:S01]  /*47a0*/  F2FP.SATFINITE.E4M3.F32.PACK_AB_MERGE_C R175, R37, R12, R85 ;  /* 0x0000000c25af723e */ /* 0x000fe20004807055 */
[----:B------:R-:W2:Y:S01]  /*47b0*/  MUFU.EX2 R35, R35 ;  /* 0x0000002300237308 */ /* 0x000ea20000000800 */
[----:B----4-:R-:W-:-:S01]  /*47c0*/  FADD.FTZ R31, R87, R82 ;  /* 0x00000052571f7221 */ /* 0x010fc20000010000 */
[----:B-----5:R-:W-:-:S06]  /*47d0*/  FADD.FTZ R82, R58, R25 ;  /* 0x000000193a527221 */ /* 0x020fcc0000010000 */
[----:B------:R-:W3:Y:S01]  /*47e0*/  MUFU.EX2 R89, R89 ;  /* 0x0000005900597308 */ /* 0x000ee20000000800 */
[----:B-1----:R-:W-:-:S07]  /*47f0*/  FADD.FTZ R84, R26, R31 ;  /* 0x0000001f1a547221 */ /* 0x002fce0000010000 */
[----:B------:R-:W1:Y:S01]  /*4800*/  MUFU.EX2 R28, R153 ;  /* 0x00000099001c7308 */ /* 0x000e620000000800 */
[----:B--2---:R-:W-:-:S01]  /*4810*/  FADD.FTZ R25, R35, R82 ;  /* 0x0000005223197221 */ /* 0x004fc20000010000 */
[----:B------:R-:W-:-:S03]  /*4820*/  F2FP.SATFINITE.E4M3.F32.PACK_AB_MERGE_C R35, R70, R35, RZ ;  /* 0x000000234623723e */ /* 0x000fc600048070ff */
[----:B------:R-:W-:Y:S01]  /*4830*/  FADD.FTZ R82, R70, R25 ;  /* 0x0000001946527221 */ /* 0x000fe20000010000 */
[----:B------:R-:W-:Y:S02]  /*4840*/  F2FP.SATFINITE.E4M3.F32.PACK_AB_MERGE_C R176, R58, R9, R35 ;  /* 0x000000093ab0723e */ /* 0x000fe40004807023 */
[----:B------:R-:W2:Y:S01]  /*4850*/  MUFU.EX2 R11, R11 ;  /* 0x0000000b000b7308 */ /* 0x000ea20000000800 */
[----:B---3--:R-:W-:-:S01]  /*4860*/  FADD.FTZ R31, R89, R84 ;  /* 0x00000054591f7221 */ /* 0x008fc20000010000 */
[----:B------:R-:W-:-:S04]  /*4870*/  F2FP.SATFINITE.E4M3.F32.PACK_AB_MERGE_C R89, R89, R26, RZ ;  /* 0x0000001a5959723e */ /* 0x000fc800048070ff */
[----:B------:R-:W-:Y:S02]  /*4880*/  F2FP.SATFINITE.E4M3.F32.PACK_AB_MERGE_C R177, R87, R24, R89 ;  /* 0x0000001857b1723e */ /* 0x000fe40004807059 */
[----:B------:R-:W3:Y:S01]  /*4890*/  MUFU.EX2 R91, R91 ;  /* 0x0000005b005b7308 */ /* 0x000ee20000000800 */
[----:B-1----:R-:W-:-:S07]  /*48a0*/  FADD.FTZ R84, R28, R31 ;  /* 0x0000001f1c547221 */ /* 0x002fce0000010000 */
[----:B------:R-:W1:Y:S01]  /*48b0*/  MUFU.EX2 R60, R60 ;  /* 0x0000003c003c7308 */ /* 0x000e620000000800 */
[----:B--2---:R-:W-:-:S07]  /*48c0*/  FADD.FTZ R25, R11, R82 ;  /* 0x000000520b197221 */ /* 0x004fce0000010000 */
[----:B------:R-:W2:Y:S01]  /*48d0*/  MUFU.EX2 R30, R157 ;  /* 0x0000009d001e7308 */ /* 0x000ea20000000800 */
[----:B---3--:R-:W-:-:S07]  /*48e0*/  FADD.FTZ R31, R91, R84 ;  /* 0x000000545b1f7221 */ /* 0x008fce0000010000 */
[----:B------:R-:W3:Y:S01]  /*48f0*/  MUFU.EX2 R43, R43 ;  /* 0x0000002b002b7308 */ /* 0x000ee20000000800 */
[----:B-1----:R-:W-:-:S07]  /*4900*/  FADD.FTZ R84, R60, R25 ;  /* 0x000000193c547221 */ /* 0x002fce0000010000 */
[----:B------:R-:W1:Y:S01]  /*4910*/  MUFU.EX2 R123, R123 ;  /* 0x0000007b007b7308 */ /* 0x000e620000000800 */
[----:B--2---:R-:W-:-:S07]  /*4920*/  FADD.FTZ R86, R30, R31 ;  /* 0x0000001f1e567221 */ /* 0x004fce0000010000 */
[----:B------:R-:W2:Y:S01]  /*4930*/  MUFU.EX2 R72, R45 ;  /* 0x0000002d00487308 */ /* 0x000ea20000000800 */
[----:B---3--:R-:W-:-:S07]  /*4940*/  FADD.FTZ R25, R43, R84 ;  /* 0x000000542b197221 */ /* 0x008fce0000010000 */
[----:B------:R-:W3:Y:S01]  /*4950*/  MUFU.EX2 R32, R161 ;  /* 0x000000a100207308 */ /* 0x000ee20000000800 */
[----:B-1----:R-:W-:-:S01]  /*4960*/  FADD.FTZ R31, R123, R86 ;  /* 0x000000567b1f7221 */ /* 0x002fc20000010000 */
[----:B------:R-:W-:Y:S02]  /*4970*/  F2FP.SATFINITE.E4M3.F32.PACK_AB_MERGE_C R123, R123, R30, RZ ;  /* 0x0000001e7b7b723e */ /* 0x000fe400048070ff */
[----:B------:R-:W-:Y:S02]  /*4980*/  CS2R R86, SRZ ;  /* 0x0000000000567805 */ /* 0x000fe4000001ff00 */
[----:B------:R-:W-:Y:S02]  /*4990*/  F2FP.SATFINITE.E4M3.F32.PACK_AB_MERGE_C R179, R91, R28, R123 ;  /* 0x0000001c5bb3723e */ /* 0x000fe4000480707b */
[----:B------:R-:W-:Y:S01]  /*49a0*/  CS2R R28, SRZ ;  /* 0x00000000001c7805 */ /* 0x000fe2000001ff00 */
[----:B------:R-:W1:Y:S01]  /*49b0*/  MUFU.EX2 R13, R13 ;  /* 0x0000000d000d7308 */ /* 0x000e620000000800 */
[----:B--2---:R-:W-:-:S01]  /*49c0*/  FADD.FTZ R10, R72, R25 ;  /* 0x00000019480a7221 */ /* 0x004fc20000010000 */
[----:B------:R-:W-:-:S02]  /*49d0*/  F2FP.SATFINITE.E4M3.F32.PACK_AB_MERGE_C R43, R72, R43, RZ ;  /* 0x0000002b482b723e */ /* 0x000fc400048070ff */
[----:B------:R-:W-:Y:S02]  /*49e0*/  CS2R R72, SRZ ;  /* 0x0000000000487805 */ /* 0x000fe4000001ff00 */
[----:B------:R-:W-:Y:S02]  /*49f0*/  F2FP.SATFINITE.E4M3.F32.PACK_AB_MERGE_C R178, R60, R11, R43 ;  /* 0x0000000b3cb2723e */ /* 0x000fe4000480702b */
[----:B------:R-:W2:Y:S01]  /*4a00*/  MUFU.EX2 R129, R129 ;  /* 0x0000008100817308 */ /* 0x000ea20000000800 */
[----:B---3--:R-:W-:-:S07]  /*4a10*/  FADD.FTZ R84, R32, R31 ;  /* 0x0000001f20547221 */ /* 0x008fce0000010000 */
[----:B------:R-:W3:Y:S01]  /*4a20*/  MUFU.EX2 R62, R62 ;  /* 0x0000003e003e7308 */ /* 0x000ee20000000800 */
[----:B-1----:R-:W-:-:S07]  /*4a30*/  FADD.FTZ R25, R13, R10 ;  /* 0x0000000a0d197221 */ /* 0x002fce0000010000 */
[----:B------:R-:W1:Y:S01]  /*4a40*/  MUFU.EX2 R34, R165 ;  /* 0x000000a500227308 */ /* 0x000e620000000800 */
[----:B--2---:R-:W-:-:S01]  /*4a50*/  FADD.FTZ R31, R129, R84 ;  /* 0x00000054811f7221 */ /* 0x004fc20000010000 */
[----:B------:R-:W-:-:S06]  /*4a60*/  CS2R R84, SRZ ;  /* 0x0000000000547805 */ /* 0x000fcc000001ff00 */
[----:B------:R-:W2:Y:S01]  /*4a70*/  MUFU.EX2 R51, R51 ;  /* 0x0000003300337308 */ /* 0x000ea20000000800 */
[----:B---3--:R-:W-:-:S07]  /*4a80*/  FADD.FTZ R20, R62, R25 ;  /* 0x000000193e147221 */ /* 0x008fce0000010000 */
[----:B------:R-:W3:Y:S01]  /*4a90*/  MUFU.EX2 R113, R113 ;  /* 0x0000007100717308 */ /* 0x000ee20000000800 */
[----:B-1----:R-:W-:-:S07]  /*4aa0*/  FADD.FTZ R26, R34, R31 ;  /* 0x0000001f221a7221 */ /* 0x002fce0000010000 */
[----:B------:R-:W1:Y:S01]  /*4ab0*/  MUFU.EX2 R74, R53 ;  /* 0x00000035004a7308 */ /* 0x000e620000000800 */
[----:B--2---:R-:W-:-:S07]  /*4ac0*/  FADD.FTZ R25, R51, R20 ;  /* 0x0000001433197221 */ /* 0x004fce0000010000 */
[----:B------:R-:W2:Y:S01]  /*4ad0*/  MUFU.EX2 R21, R21 ;  /* 0x0000001500157308 */ /* 0x000ea20000000800 */
[C---:B---3--:R-:W-:Y:S01]  /*4ae0*/  F2FP.SATFINITE.E4M3.F32.PACK_AB_MERGE_C R34, R113.reuse, R34, RZ ;  /* 0x000000227122723e */ /* 0x048fe200048070ff */
[----:B------:R-:W-:-:S03]  /*4af0*/  FADD.FTZ R113, R113, R26 ;  /* 0x0000001a71717221 */ /* 0x000fc60000010000 */
[----:B------:R-:W-:Y:S01]  /*4b00*/  F2FP.SATFINITE.E4M3.F32.PACK_AB_MERGE_C R181, R129, R32, R34 ;  /* 0x0000002081b5723e */ /* 0x000fe20004807022 */
[----:B------:R-:W-:-:S01]  /*4b10*/  FADD.FTZ R26, R36, R113 ;  /* 0x00000071241a7221 */ /* 0x000fc20000010000 */
[----:B------:R-:W-:Y:S01]  /*4b20*/  CS2R R34, SRZ ;  /* 0x0000000000227805 */ /* 0x000fe2000001ff00 */
[----:B------:R-:W3:Y:S01]  /*4b30*/  MUFU.EX2 R109, R109 ;  /* 0x0000006d006d7308 */ /* 0x000ee20000000800 */
[----:B-1----:R-:W-:-:S01]  /*4b40*/  FADD.FTZ R20, R74, R25 ;  /* 0x000000194a147221 */ /* 0x002fc20000010000 */
[----:B------:R-:W-:Y:S02]  /*4b50*/  F2FP.SATFINITE.E4M3.F32.PACK_AB_MERGE_C R51, R74, R51, RZ ;  /* 0x000000334a33723e */ /* 0x000fe400048070ff */
[----:B------:R-:W-:Y:S02]  /*4b60*/  CS2R R32, SRZ ;  /* 0x0000000000207805 */ /* 0x000fe4000001ff00 */
[----:B------:R-:W-:Y:S02]  /*4b70*/  F2FP.SATFINITE.E4M3.F32.PACK_AB_MERGE_C R180, R62, R13, R51 ;  /* 0x0000000d3eb4723e */ /* 0x000fe40004807033 */
[----:B------:R1:W4:Y:S01]  /*4b80*/  MUFU.EX2 R76, R57 ;  /* 0x00000039004c7308 */ /* 0x0003220000000800 */
[----:B--2---:R-:W-:-:S07]  /*4b90*/  FADD.FTZ R25, R21, R20 ;  /* 0x0000001415197221 */ /* 0x004fce0000010000 */
[----:B------:R-:W2:Y:S01]  /*4ba0*/  MUFU.EX2 R59, R59 ;  /* 0x0000003b003b7308 */ /* 0x000ea20000000800 */
[----:B---3--:R-:W-:-:S01]  /*4bb0*/  FADD.FTZ R27, R109, R26 ;  /* 0x0000001a6d1b7221 */ /* 0x008fc20000010000 */
[----:B-1----:R-:W-:-:S03]  /*4bc0*/  CS2R R56, SRZ ;  /* 0x0000000000387805 */ /* 0x002fc6000001ff00 */
[----:B------:R-:W-:-:S03]  /*4bd0*/  FADD.FTZ R30, R38, R27 ;  /* 0x0000001b261e7221 */ /* 0x000fc60000010000 */
[----:B------:R-:W1:Y:S01]  /*4be0*/  MUFU.EX2 R103, R103 ;  /* 0x0000006700677308 */ /* 0x000e620000000800 */
[----:B----4-:R-:W-:-:S07]  /*4bf0*/  FADD.FTZ R26, R76, R25 ;  /* 0x000000194c1a7221 */ /* 0x010fce0000010000 */
[----:B------:R3:W4:Y:S01]  /*4c00*/  MUFU.EX2 R78, R61 ;  /* 0x0000003d004e7308 */ /* 0x0007220000000800 */
[----:B--2---:R-:W-:-:S07]  /*4c10*/  FADD.FTZ R25, R59, R26 ;  /* 0x0000001a3b197221 */ /* 0x004fce0000010000 */
[----:B------:R-:W2:Y:S01]  /*4c20*/  MUFU.EX2 R40, R40 ;  /* 0x0000002800287308 */ /* 0x000ea20000000800 */
[C---:B-1----:R-:W-:Y:S01]  /*4c30*/  F2FP.SATFINITE.E4M3.F32.PACK_AB_MERGE_C R38, R103.reuse, R38, RZ ;  /* 0x000000266726723e */ /* 0x042fe200048070ff */
[----:B------:R-:W-:Y:S01]  /*4c40*/  FADD.FTZ R103, R103, R30 ;  /* 0x0000001e67677221 */ /* 0x000fe20000010000 */
[----:B---3--:R-:W-:Y:S02]  /*4c50*/  CS2R R60, SRZ ;  /* 0x00000000003c7805 */ /* 0x008fe4000001ff00 */
[----:B------:R-:W-:Y:S02]  /*4c60*/  CS2R R30, SRZ ;  /* 0x00000000001e7805 */ /* 0x000fe4000001ff00 */
[----:B------:R-:W-:Y:S02]  /*4c70*/  F2FP.SATFINITE.E4M3.F32.PACK_AB_MERGE_C R183, R109, R36, R38 ;  /* 0x000000246db7723e */ /* 0x000fe40004807026 */
[----:B------:R-:W-:Y:S02]  /*4c80*/  CS2R R38, SRZ ;  /* 0x0000000000267805 */ /* 0x000fe4000001ff00 */
[----:B------:R-:W-:Y:S01]  /*4c90*/  CS2R R36, SRZ ;  /* 0x0000000000247805 */ /* 0x000fe2000001ff00 */
[----:B------:R-:W1:Y:S01]  /*4ca0*/  MUFU.EX2 R63, R63 ;  /* 0x0000003f003f7308 */ /* 0x000e620000000800 */
[C---:B----4-:R-:W-:Y:S01]  /*4cb0*/  F2FP.SATFINITE.E4M3.F32.PACK_AB_MERGE_C R59, R78.reuse, R59, RZ ;  /* 0x0000003b4e3b723e */ /* 0x050fe200048070ff */
[----:B------:R-:W-:-:S03]  /*4cc0*/  FADD.FTZ R78, R78, R25 ;  /* 0x000000194e4e7221 */ /* 0x000fc60000010000 */
[----:B------:R-:W-:Y:S02]  /*4cd0*/  F2FP.SATFINITE.E4M3.F32.PACK_AB_MERGE_C R182, R76, R21, R59 ;  /* 0x000000154cb6723e */ /* 0x000fe4000480703b */
[----:B------:R-:W-:Y:S01]  /*4ce0*/  CS2R R58, SRZ ;  /* 0x00000000003a7805 */ /* 0x000fe2000001ff00 */
        /* <DEDUP_REMOVED lines=10> */
[----:B------:R1:W4:Y:S01]  /*4d90*/  MUFU.EX2 R80, R69 ;  /* 0x0000004500507308 */ /* 0x0003220000000800 */
[----:B---3--:R-:W-:-:S07]  /*4da0*/  FADD.FTZ R25, R67, R12 ;  /* 0x0000000c43197221 */ /* 0x008fce0000010000 */
[----:B------:R-:W3:Y:S01]  /*4db0*/  MUFU.EX2 R44, R44 ;  /* 0x0000002c002c7308 */ /* 0x000ee20000000800 */
[C---:B--2---:R-:W-:Y:S01]  /*4dc0*/  F2FP.SATFINITE.E4M3.F32.PACK_AB_MERGE_C R42, R93.reuse, R42, RZ ;  /* 0x0000002a5d2a723e */ /* 0x044fe200048070ff */
[----:B------:R-:W-:Y:S01]  /*4dd0*/  FADD.FTZ R93, R93, R24 ;  /* 0x000000185d5d7221 */ /* 0x000fe20000010000 */
[----:B-1----:R-:W-:Y:S02]  /*4de0*/  CS2R R68, SRZ ;  /* 0x0000000000447805 */ /* 0x002fe4000001ff00 */
[----:B------:R-:W-:Y:S02]  /*4df0*/  F2FP.SATFINITE.E4M3.F32.PACK_AB_MERGE_C R185, R95, R40, R42 ;  /* 0x000000285fb9723e */ /* 0x000fe4000480702a */
[----:B------:R-:W-:Y:S02]  /*4e00*/  CS2R R42, SRZ ;  /* 0x00000000002a7805 */ /* 0x000fe4000001ff00 */
[----:B------:R-:W-:Y:S01]  /*4e10*/  CS2R R40, SRZ ;  /* 0x0000000000287805 */ /* 0x000fe2000001ff00 */
[----:B------:R-:W1:Y:S01]  /*4e20*/  MUFU.EX2 R71, R71 ;  /* 0x0000004700477308 */ /* 0x000e620000000800 */
[C---:B----4-:R-:W-:Y:S01]  /*4e30*/  F2FP.SATFINITE.E4M3.F32.PACK_AB_MERGE_C R67, R80.reuse, R67, RZ ;  /* 0x000000435043723e */ /* 0x050fe200048070ff */
[----:B------:R-:W-:-:S03]  /*4e40*/  FADD.FTZ R80, R80, R25 ;  /* 0x0000001950507221 */ /* 0x000fc60000010000 */
[----:B------:R-:W-:Y:S02]  /*4e50*/  F2FP.SATFINITE.E4M3.F32.PACK_AB_MERGE_C R184, R6, R63, R67 ;  /* 0x0000003f06b8723e */ /* 0x000fe40004807043 */
[----:B------:R-:W-:Y:S02]  /*4e60*/  CS2R R66, SRZ ;  /* 0x0000000000427805 */ /* 0x000fe4000001ff00 */
[----:B------:R-:W-:Y:S01]  /*4e70*/  CS2R R62, SRZ ;  /* 0x00000000003e7805 */ /* 0x000fe2000001ff00 */
[----:B------:R-:W2:Y:S01]  /*4e80*/  MUFU.EX2 R97, R97 ;  /* 0x0000006100617308 */ /* 0x000ea20000000800 */
[----:B---3--:R-:W-:-:S07]  /*4e90*/  FADD.FTZ R12, R44, R93 ;  /* 0x0000005d2c0c7221 */ /* 0x008fce0000010000 */
[----:B------:R3:W4:Y:S01]  /*4ea0*/  MUFU.EX2 R82, R75 ;  /* 0x0000004b00527308 */ /* 0x0007220000000800 */
[----:B-1----:R-:W-:-:S07]  /*4eb0*/  FADD.FTZ R25, R71, R80 ;  /* 0x0000005047197221 */ /* 0x002fce0000010000 */
[----:B------:R-:W-:Y:S01]  /*4ec0*/  MUFU.EX2 R46, R46 ;  /* 0x0000002e002e7308 */ /* 0x000fe20000000800 */
[----:B--2---:R-:W-:-:S01]  /*4ed0*/  FADD.FTZ R27, R97, R12 ;  /* 0x0000000c611b7221 */ /* 0x004fc20000010000 */
[----:B---3--:R-:W-:-:S06]  /*4ee0*/  CS2R R74, SRZ ;  /* 0x00000000004a7805 */ /* 0x008fcc000001ff00 */
[----:B------:R-:W1:Y:S01]  /*4ef0*/  MUFU.EX2 R99, R99 ;  /* 0x0000006300637308 */ /* 0x000e620000000800 */
[----:B----4-:R-:W-:-:S07]  /*4f00*/  FADD.FTZ R24, R82, R25 ;  /* 0x0000001952187221 */ /* 0x010fce0000010000 */
[----:B------:R-:W2:Y:S08]  /*4f10*/  MUFU.EX2 R77, R77 ;  /* 0x0000004d004d7308 */ /* 0x000eb00000000800 */
[----:B------:R3:W4:Y:S01]  /*4f20*/  MUFU.EX2 R10, R79 ;  /* 0x0000004f000a7308 */ /* 0x0007220000000800 */
[----:B-1----:R-:W-:Y:S01]  /*4f30*/  F2FP.SATFINITE.E4M3.F32.PACK_AB_MERGE_C R26, R99, R46, RZ ;  /* 0x0000002e631a723e */ /* 0x002fe200048070ff */
[----:B------:R-:W-:-:S03]  /*4f40*/  FADD.FTZ R46, R46, R27 ;  /* 0x0000001b2e2e7221 */ /* 0x000fc60000010000 */
[----:B------:R-:W-:Y:S01]  /*4f50*/  F2FP.SATFINITE.E4M3.F32.PACK_AB_MERGE_C R187, R97, R44, R26 ;  /* 0x0000002c61bb723e */ /* 0x000fe2000480701a */
[----:B------:R-:W-:-:S01]  /*4f60*/  FADD.FTZ R99, R99, R46 ;  /* 0x0000002e63637221 */ /* 0x000fc20000010000 */
[----:B------:R-:W-:Y:S01]  /*4f70*/  CS2R R46, SRZ ;  /* 0x00000000002e7805 */ /* 0x000fe2000001ff00 */
[----:B------:R-:W-:Y:S01]  /*4f80*/  MUFU.EX2 R50, R50 ;  /* 0x0000003200327308 */ /* 0x000fe20000000800 */
[----:B--2---:R-:W-:-:S01]  /*4f90*/  FADD.FTZ R25, R77, R24 ;  /* 0x000000184d197221 */ /* 0x004fc20000010000 */
[----:B---3--:R-:W-:Y:S02]  /*4fa0*/  CS2R R78, SRZ ;  /* 0x00000000004e7805 */ /* 0x008fe4000001ff00 */
[----:B------:R-:W-:Y:S02]  /*4fb0*/  CS2R R44, SRZ ;  /* 0x00000000002c7805 */ /* 0x000fe4000001ff00 */
[----:B------:R-:W-:Y:S02]  /*4fc0*/  CS2R R26, SRZ ;  /* 0x00000000001a7805 */ /* 0x000fe4000001ff00 */
[----:B------:R-:W1:Y:S01]  /*4fd0*/  MUFU.EX2 R105, R105 ;  /* 0x0000006900697308 */ /* 0x000e620000000800 */
[C---:B----4-:R-:W-:Y:S01]  /*4fe0*/  F2FP.SATFINITE.E4M3.F32.PACK_AB_MERGE_C R77, R10.reuse, R77, RZ ;  /* 0x0000004d0a4d723e */ /* 0x050fe200048070ff */
[----:B------:R-:W-:Y:S01]  /*4ff0*/  FADD.FTZ R10, R10, R25 ;  /* 0x000000190a0a7221 */ /* 0x000fe20000010000 */
[----:B------:R-:W-:-:S02]  /*5000*/  CS2R R24, SRZ ;  /* 0x0000000000187805 */ /* 0x000fc4000001ff00 */
[----:B------:R-:W-:Y:S02]  /*5010*/  F2FP.SATFINITE.E4M3.F32.PACK_AB_MERGE_C R186, R82, R71, R77 ;  /* 0x0000004752ba723e */ /* 0x000fe4000480704d */
[----:B------:R-:W-:Y:S02]  /*5020*/  CS2R R76, SRZ ;  /* 0x00000000004c7805 */ /* 0x000fe4000001ff00 */
[----:B------:R-:W-:Y:S01]  /*5030*/  CS2R R70, SRZ ;  /* 0x0000000000467805 */ /* 0x000fe2000001ff00 */
[----:B------:R-:W2:Y:S08]  /*5040*/  MUFU.EX2 R48, R48 ;  /* 0x0000003000307308 */ /* 0x000eb00000000800 */
[----:B------:R-:W3:Y:S01]  /*5050*/  MUFU.EX2 R81, R81 ;  /* 0x0000005100517308 */ /* 0x000ee20000000800 */
[----:B-1----:R-:W-:-:S07]  /*5060*/  F2FP.SATFINITE.E4M3.F32.PACK_AB_MERGE_C R15, R105, R50, RZ ;  /* 0x00000032690f723e */ /* 0x002fce00048070ff */
[----:B------:R-:W1:Y:S01]  /*5070*/  MUFU.EX2 R101, R101 ;  /* 0x0000006500657308 */ /* 0x000e620000000800 */
[----:B--2---:R-:W-:-:S07]  /*5080*/  FADD.FTZ R14, R48, R99 ;  /* 0x00000063300e7221 */ /* 0x004fce0000010000 */
[----:B------:R2:W4:Y:S01]  /*5090*/  MUFU.EX2 R20, R83 ;  /* 0x0000005300147308 */ /* 0x0005220000000800 */
[----:B---3--:R-:W-:-:S07]  /*50a0*/  FADD.FTZ R7, R81, R10 ;  /* 0x0000000a51077221 */ /* 0x008fce0000010000 */
[----:B------:R-:W3:Y:S01]  /*50b0*/  MUFU.EX2 R137, R137 ;  /* 0x0000008900897308 */ /* 0x000ee20000000800 */
[C---:B-1----:R-:W-:Y:S01]  /*50c0*/  F2FP.SATFINITE.E4M3.F32.PACK_AB_MERGE_C R189, R101.reuse, R48, R15 ;  /* 0x0000003065bd723e */ /* 0x042fe2000480700f */
[----:B------:R-:W-:Y:S01]  /*50d0*/  FADD.FTZ R101, R101, R14 ;  /* 0x0000000e65657221 */ /* 0x000fe20000010000 */
[----:B--2---:R-:W-:Y:S02]  /*50e0*/  CS2R R82, SRZ ;  /* 0x0000000000527805 */ /* 0x004fe4000001ff00 */
[----:B------:R-:W-:Y:S01]  /*50f0*/  CS2R R48, SRZ ;  /* 0x0000000000307805 */ /* 0x000fe2000001ff00 */
[----:B------:R-:W-:-:S02]  /*5100*/  FADD.FTZ R50, R50, R101 ;  /* 0x0000006532327221 */ /* 0x000fc40000010000 */
[----:B------:R-:W1:Y:S01]  /*5110*/  MUFU.EX2 R8, R139 ;  /* 0x0000008b00087308 */ /* 0x000e620000000800 */
[----:B----4-:R-:W-:-:S01]  /*5120*/  FADD.FTZ R10, R20, R7 ;  /* 0x00000007140a7221 */ /* 0x010fc20000010000 */
[----:B------:R-:W-:Y:S01]  /*5130*/  FADD.FTZ R105, R105, R50 ;  /* 0x0000003269697221 */ /* 0x000fe20000010000 */
[----:B------:R-:W-:-:S05]  /*5140*/  CS2R R50, SRZ ;  /* 0x0000000000327805 */ /* 0x000fca000001ff00 */
[----:B------:R-:W-:Y:S01]  /*5150*/  MUFU.EX2 R54, R54 ;  /* 0x0000003600367308 */ /* 0x000fe20000000800 */
[----:B---3--:R-:W-:-:S07]  /*5160*/  FADD.FTZ R7, R137, R10 ;  /* 0x0000000a89077221 */ /* 0x008fce0000010000 */
[----:B------:R-:W2:Y:S01]  /*5170*/  MUFU.EX2 R111, R111 ;  /* 0x0000006f006f7308 */ /* 0x000ea20000000800 */
[C---:B-1----:R-:W-:Y:S01]  /*5180*/  F2FP.SATFINITE.E4M3.F32.PACK_AB_MERGE_C R137, R8.reuse, R137, RZ ;  /* 0x000000890889723e */ /* 0x042fe200048070ff */
[----:B------:R-:W-:-:S03]  /*5190*/  FADD.FTZ R8, R8, R7 ;  /* 0x0000000708087221 */ /* 0x000fc60000010000 */
[----:B------:R-:W-:Y:S02]  /*51a0*/  F2FP.SATFINITE.E4M3.F32.PACK_AB_MERGE_C R188, R20, R81, R137 ;  /* 0x0000005114bc723e */ /* 0x000fe40004807089 */
[----:B------:R-:W-:Y:S01]  /*51b0*/  CS2R R80, SRZ ;  /* 0x0000000000507805 */ /* 0x000fe2000001ff00 */
[----:B------:R-:W1:Y:S08]  /*51c0*/  MUFU.EX2 R52, R52 ;  /* 0x0000003400347308 */ /* 0x000e700000000800 */
[----:B------:R-:W3:Y:S01]  /*51d0*/  MUFU.EX2 R141, R141 ;  /* 0x0000008d008d7308 */ /* 0x000ee20000000800 */
[----:B--2---:R-:W-:-:S07]  /*51e0*/  F2FP.SATFINITE.E4M3.F32.PACK_AB_MERGE_C R9, R111, R54, RZ ;  /* 0x000000366f09723e */ /* 0x004fce00048070ff */
[----:B------:R-:W2:Y:S01]  /*51f0*/  MUFU.EX2 R107, R107 ;  /* 0x0000006b006b7308 */ /* 0x000ea20000000800 */
[----:B-1----:R-:W-:-:S07]  /*5200*/  FADD.FTZ R10, R52, R105 ;  /* 0x00000069340a7221 */ /* 0x002fce0000010000 */
[----:B------:R-:W1:Y:S01]  /*5210*/  MUFU.EX2 R12, R143 ;  /* 0x0000008f000c7308 */ /* 0x000e620000000800 */
[----:B---3--:R-:W-:-:S07]  /*5220*/  FADD.FTZ R7, R141, R8 ;  /* 0x000000088d077221 */ /* 0x008fce0000010000 */
[----:B------:R-:W-:Y:S01]  /*5230*/  MUFU.EX2 R145, R145 ;  /* 0x0000009100917308 */ /* 0x000fe20000000800 */
[C---:B--2---:R-:W-:Y:S01]  /*5240*/  F2FP.SATFINITE.E4M3.F32.PACK_AB_MERGE_C R191, R107.reuse, R52, R9 ;  /* 0x000000346bbf723e */ /* 0x044fe20004807009 */
[----:B------:R-:W-:Y:S01]  /*5250*/  FADD.FTZ R107, R107, R10 ;  /* 0x0000000a6b6b7221 */ /* 0x000fe20000010000 */
[----:B------:R-:W-:-:S03]  /*5260*/  CS2R R52, SRZ ;  /* 0x0000000000347805 */ /* 0x000fc6000001ff00 */
[----:B------:R-:W-:Y:S02]  /*5270*/  FADD.FTZ R54, R54, R107 ;  /* 0x0000006b36367221 */ /* 0x000fe40000010000 */
[----:B------:R-:W2:Y:S01]  /*5280*/  MUFU.EX2 R64, R64 ;  /* 0x0000004000407308 */ /* 0x000ea20000000800 */
[----:B-1----:R-:W-:-:S01]  /*5290*/  FADD.FTZ R6, R12, R7 ;  /* 0x000000070c067221 */ /* 0x002fc20000010000 */
[----:B--2---:R-:W-:-:S03]  /*52a0*/  F2FP.SATFINITE.E4M3.F32.PACK_AB_MERGE_C R7, R64, R145, RZ ;  /* 0x000000914007723e */ /* 0x004fc600048070ff */
[----:B------:R-:W-:Y:S01]  /*52b0*/  FADD.FTZ R145, R145, R6 ;  /* 0x0000000691917221 */ /* 0x000fe20000010000 */
[----:B------:R-:W-:Y:S01]  /*52c0*/  F2FP.SATFINITE.E4M3.F32.PACK_AB_MERGE_C R190, R12, R141, R7 ;  /* 0x0000008d0cbe723e */ /* 0x000fe20004807007 */
[----:B------:R-:W-:Y:S02]  /*52d0*/  FADD.FTZ R7, R111, R54 ;  /* 0x000000366f077221 */ /* 0x000fe40000010000 */
[----:B------:R-:W-:-:S01]  /*52e0*/  FADD.FTZ R6, R64, R145 ;  /* 0x0000009140067221 */ /* 0x000fc20000010000 */
[----:B------:R-:W-:Y:S02]  /*52f0*/  CS2R R64, SRZ ;  /* 0x0000000000407805 */ /* 0x000fe4000001ff00 */
[----:B------:R-:W-:Y:S01]  /*5300*/  CS2R R54, SRZ ;  /* 0x0000000000367805 */ /* 0x000fe2000001ff00 */
[----:B------:R-:W-:Y:S06]  /*5310*/  @!P1 BRA `(.L_x_133) ;  /* 0x0000003400c09947 */ /* 0x000fec0003800000 */
[----:B------:R-:W-:Y:S01]  /*5320*/  IMAD.MOV.U32 R10, RZ, RZ, R3 ;  /* 0x000000ffff0a7224 */ /* 0x000fe200078e0003 */
[----:B------:R-:W-:Y:S01]  /*5330*/  UIADD3 UR54, UR54, -0x2, URZ ;  /* 0xfffffffe36367890 */ /* 0x000fe2000fffe03f */
[----:B------:R-:W-:Y:S01]  /*5340*/  IMAD.MOV.U32 R8, RZ, RZ, R5 ;  /* 0x000000ffff087224 */ /* 0x000fe200078e0005 */
[----:B------:R-:W-:Y:S01]  /*5350*/  UMOV UR56, UR36 ;  /* 0x0000002400387c82 */ /* 0x000fe20008000000 */
[----:B------:R-:W-:Y:S01]  /*5360*/  IMAD.MOV.U32 R87, RZ, RZ, RZ ;  /* 0x000000ffff577224 */ /* 0x000fe200078e00ff */
[----:B------:R-:W-:-:S08]  /*5370*/  UMOV UR55, UR49 ;  /* 0x0000003100377c82 */ /* 0x000fd00008000000 */
.L_x_144:
[----:B------:R-:W-:Y:S01]  /*5380*/  ISETP.NE.AND P2, PT, RZ, UR40, PT ;  /* 0x00000028ff007c0c */ /* 0x000fe2000bf45270 */
[----:B------:R-:W-:-:S04]  /*5390*/  UISETP.NE.AND UP0, UPT, UR55, 0x1, UPT ;  /* 0x000000013700788c */ /* 0x000fc8000bf05270 */
[----:B------:R-:W-:-:S04]  /*53a0*/  USEL UR36, URZ, 0x1, UP0 ;  /* 0x000000013f247887 */ /* 0x000fc80008000000 */
[----:B------:R-:W-:-:S04]  /*53b0*/  ULOP3.LUT UR36, UR56, UR36, URZ, 0x3c, !UPT ;  /* 0x0000002438247292 */ /* 0x000fc8000f8e3c3f */
[----:B------:R-:W-:Y:S08]  /*53c0*/  @P2 BRA `(.L_x_134) ;  /* 0x0000000000382947 */ /* 0x000ff00003800000 */
[----:B------:R-:W-:Y:S05]  /*53d0*/  @!P0 BRA `(.L_x_135) ;  /* 0x0000000000048947 */ /* 0x000fea0003800000 */
[----:B------:R-:W-:Y:S01]  /*53e0*/  BPT.TRAP 0x1 ;  /* 0x000000040000795c */ /* 0x000fe20000300000 */
.L_x_135:
        /* <DEDUP_REMOVED lines=9> */
.L_x_136:
[----:B--2---:R-:W-:Y:S05]  /*5480*/  @P1 BRA `(.L_x_134) ;  /* 0x0000000000081947 */ /* 0x004fea0003800000 */
[----:B------:R-:W2:Y:S02]  /*5490*/  SYNCS.PHASECHK.TRANS64.TRYWAIT P1, [UR6+0x29830], R3 ;  /* 0x02983003ff0075a7 */ /* 0x000ea40008020146 */
[----:B--2---:R-:W-:Y:S05]  /*54a0*/  @!P1 BRA `(.L_x_137) ;  /* 0x0000008400489947 */ /* 0x004fea0003800000 */
.L_x_134:
        /* <DEDUP_REMOVED lines=189> */
.L_x_139:
[----:B------:R-:W-:Y:S01]  /*6080*/  ULEA UR6, UR55, UR38, 0x3 ;  /* 0x0000002637067291 */ /* 0x000fe2000f8e183f */
[----:B------:R-:W-:-:S05]  /*6090*/  IMAD.U32 R3, RZ, RZ, UR56 ;  /* 0x00000038ff037e24 */ /* 0x000fca000f8e00ff */
[----:B------:R-:W-:-:S04]  /*60a0*/  SHF.L.U32 R3, R3, 0x1f, RZ ;  /* 0x0000001f03037819 */ /* 0x000fc800000006ff */
[----:B------:R1:W2:Y:S01]  /*60b0*/  SYNCS.PHASECHK.TRANS64.TRYWAIT P1, [UR6+0x29850], R3 ;  /* 0x02985003ff0075a7 */ /* 0x0002a20008020146 */
[----:B------:R-:W-:Y:S05]  /*60c0*/  @!P0 BRA `(.L_x_140) ;  /* 0x0000000000048947 */ /* 0x000fea0003800000 */
[----:B------:R-:W-:Y:S01]  /*60d0*/  BPT.TRAP 0x1 ;  /* 0x000000040000795c */ /* 0x000fe20000300000 */
.L_x_140:
[----:B--2---:R-:W-:Y:S05]  /*60e0*/  @P1 BRA `(.L_x_138) ;  /* 0x0000000000081947 */ /* 0x004fea0003800000 */
[----:B------:R-:W2:Y:S02]  /*60f0*/  SYNCS.PHASECHK.TRANS64.TRYWAIT P1, [UR6+0x29850], R3 ;  /* 0x02985003ff0075a7 */ /* 0x000ea40008020146 */
[----:B--2---:R-:W-:Y:S05]  /*6100*/  @!P1 BRA `(.L_x_141) ;  /* 0x0000007800489947 */ /* 0x004fea0003800000 */
.L_x_138:
[----:B------:R-:W-:Y:S01]  /*6110*/  UIADD3 UR6, UR38, 0x400, URZ ;  /* 0x0000040026067890 */ /* 0x000fe2000fffe03f */
[----:B------:R-:W-:Y:S01]  /*6120*/  WARPGROUP.ARRIVE ;  /* 0x00000000000079c5 */ /* 0x000fe20000000000 */
[----:B------:R-:W-:Y:S01]  /*6130*/  UMOV UR7, 0xc0000010 ;  /* 0xc000001000077882 */ /* 0x000fe20000000000 */
[----:B-12---:R-:W-:Y:S01]  /*6140*/  IADD3 R3, -R22, 0xb, RZ ;  /* 0x0000000b16037810 */ /* 0x006fe20007ffe1ff */
        /* <DEDUP_REMOVED lines=25> */
[----:B------:R-:W-:Y:S03]  /*62e0*/  QGMMA.64x128x32.F32.E4M3.E4M3 R24, R188, gdesc[UR4], R24, gsb0 ;  /* 0x01e00004bc187df3 */ /* 0x000fe60008000818 */
[----:B------:R-:W-:Y:S02]  /*62f0*/  WARPGROUP.DEPBAR.LE gsb0, 0x0 ;  /* 0x00008000000079c5 */ /* 0x000fe40000010000 */
[----:B------:R1:W-:Y:S06]  /*6300*/  BAR.ARV R3, 0x100 ;  /* 0x000400030000751d */ /* 0x0003ec0000002000 */
[----:B------:R-:W-:Y:S05]  /*6310*/  @!P0 BRA `(.L_x_142) ;  /* 0x0000000000048947 */ /* 0x000fea0003800000 */
[----:B------:R-:W-:Y:S01]  /*6320*/  BPT.TRAP 0x1 ;  /* 0x000000040000795c */ /* 0x000fe20000300000 */
.L_x_142:
        /* <DEDUP_REMOVED lines=14> */
[----:B------:R-:W3:Y:S01]  /*6410*/  MUFU.TANH R13, R13 ;  /* 0x0000000d000d7308 */ /* 0x000ee20000002400 */
[C---:B------:R-:W-:Y:S01]  /*6420*/  FMUL.FTZ R165, R0.reuse, R165 ;  /* 0x000000a500a57220 */ /* 0x040fe20000410000 */
[C---:B------:R-:W-:Y:S01]  /*6430*/  FMUL.FTZ R175, R0.reuse, R166 ;  /* 0x000000a600af7220 */ /* 0x040fe20000410000 */
[C---:B------:R-:W-:Y:S01]  /*6440*/  FMUL.FTZ R167, R0.reuse, R167 ;  /* 0x000000a700a77220 */ /* 0x040fe20000410000 */
[C---:B------:R-:W-:Y:S01]  /*6450*/  FMUL.FTZ R179, R0.reuse, R136 ;  /* 0x0000008800b37220 */ /* 0x040fe20000410000 */
[C---:B------:R-:W-:Y:S01]  /*6460*/  FMUL.FTZ R181, R0.reuse, R137 ;  /* 0x0000008900b57220 */ /* 0x040fe20000410000 */
[C---:B------:R-:W-:Y:S01]  /*6470*/  FMUL.FTZ R137, R0.reuse, R138 ;  /* 0x0000008a00897220 */ /* 0x040fe20000410000 */
[C---:B------:R-:W-:Y:S01]  /*6480*/  FMUL.FTZ R139, R0.reuse, R139 ;  /* 0x0000008b008b7220 */ /* 0x040fe20000410000 */
[----:B------:R-:W4:Y:S01]  /*6490*/  MUFU.TANH R9, R9 ;  /* 0x0000000900097308 */ /* 0x000f220000002400 */
        /* <DEDUP_REMOVED lines=16> */
[----:B----4-:R-:W-:Y:S01]  /*65a0*/  FMNMX.FTZ R12, R9, R10, !PT ;  /* 0x0000000a090c7209 */ /* 0x010fe20007810000 */
        /* <DEDUP_REMOVED lines=61> */
[----:B------:R-:W-:Y:S01]  /*6980*/  FMUL.FTZ R103, R0, R103 ;  /* 0x0000006700677220 */ /* 0x000fe20000410000 */
[----:B------:R-:W2:Y:S01]  /*6990*/  MUFU.TANH R173, R173 ;  /* 0x000000ad00ad7308 */ /* 0x000ea20000002400 */
[----:B---3--:R-:W-:-:S02]  /*69a0*/  FMNMX.FTZ R12, R171, R12, !PT ;  /* 0x0000000cab0c7209 */ /* 0x008fc40007810000 */
[----:B------:R-:W-:-:S05]  /*69b0*/  ISETP.NE.AND P1, PT, R2, RZ, PT ;  /* 0x000000ff0200720c */ /* 0x000fca0003f25270 */
[----:B------:R-:W3:Y:S01]  /*69c0*/  MUFU.TANH R165, R165 ;  /* 0x000000a500a57308 */ /* 0x000ee20000002400 */
[----:B----4-:R-:W-:-:S07]  /*69d0*/  FMNMX.FTZ R12, R163, R12, !PT ;  /* 0x0000000ca30c7209 */ /* 0x010fce0007810000 */
[----:B------:R-:W4:Y:S01]  /*69e0*/  MUFU.TANH R175, R175 ;  /* 0x000000af00af7308 */ /* 0x000f220000002400 */
[----:B--2---:R-:W-:-:S07]  /*69f0*/  FMNMX.FTZ R4, R173, R4, !PT ;  /* 0x00000004ad047209 */ /* 0x004fce0007810000 */
[----:B------:R-:W2:Y:S01]  /*6a00*/  MUFU.TANH R167, R167 ;  /* 0x000000a700a77308 */ /* 0x000ea20000002400 */
[----:B---3--:R-:W-:-:S07]  /*6a10*/  FMNMX.FTZ R4, R165, R4, !PT ;  /* 0x00000004a5047209 */ /* 0x008fce0007810000 */
        /* <DEDUP_REMOVED lines=114> */
[----:B------:R-:W1:Y:S01]  /*7140*/  MUFU.TANH R237, R237 ;  /* 0x000000ed00ed7308 */ /* 0x000e620000002400 */
[----:B----4-:R-:W-:-:S07]  /*7150*/  FMNMX.FTZ R12, R95, R12, !PT ;  /* 0x0000000c5f0c7209 */ /* 0x010fce0007810000 */
[----:B------:R-:W3:Y:S01]  /*7160*/  MUFU.TANH R97, R97 ;  /* 0x0000006100617308 */ /* 0x000ee20000002400 */
[----:B--2---:R-:W-:-:S07]  /*7170*/  FMNMX.FTZ R4, R235, R4, !PT ;  /* 0x00000004eb047209 */ /* 0x004fce0007810000 */
[----:B------:R-:W2:Y:S01]  /*7180*/  MUFU.TANH R99, R99 ;  /* 0x0000006300637308 */ /* 0x000ea20000002400 */
[----:B-1----:R-:W-:Y:S02]  /*7190*/  FMNMX.FTZ R3, R237, R4, !PT ;  /* 0x00000004ed037209 */ /* 0x002fe40007810000 */
[----:B------:R-:W1:Y:S05]  /*71a0*/  LDC R4, c[0x0][0x988] ;  /* 0x00026200ff047b82 */ /* 0x000e6a0000000800 */
[----:B------:R-:W4:Y:S01]  /*71b0*/  MUFU.TANH R14, R14 ;  /* 0x0000000e000e7308 */ /* 0x000f220000002400 */
[----:B---3--:R-:W-:-:S07]  /*71c0*/  FMNMX.FTZ R12, R97, R12, !PT ;  /* 0x0000000c610c7209 */ /* 0x008fce0007810000 */
[----:B------:R-:W3:Y:S01]  /*71d0*/  MUFU.TANH R20, R20 ;  /* 0x0000001400147308 */ /* 0x000ee20000002400 */
[----:B--2---:R-:W-:-:S07]  /*71e0*/  FMNMX.FTZ R12, R99, R12, !PT ;  /* 0x0000000c630c7209 */ /* 0x004fce0007810000 */
[----:B------:R-:W2:Y:S01]  /*71f0*/  MUFU.TANH R101, R101 ;  /* 0x0000006500657308 */ /* 0x000ea20000002400 */
[----:B----4-:R-:W-:-:S07]  /*7200*/  FMNMX.FTZ R3, R14, R3, !PT ;  /* 0x000000030e037209 */ /* 0x010fce0007810000 */
[----:B------:R-:W4:Y:S01]  /*7210*/  MUFU.TANH R103, R103 ;  /* 0x0000006700677308 */ /* 0x000f220000002400 */
[----:B---3--:R-:W-:-:S05]  /*7220*/  FMNMX.FTZ R88, R20, R3, !PT ;  /* 0x0000000314587209 */ /* 0x008fca0007810000 */
[----:B------:R-:W3:Y:S01]  /*7230*/  SHFL.BFLY PT, R3, R88, 0x2, 0x1f ;  /* 0x0c401f0058037f89 */ /* 0x000ee200000e0000 */
[----:B--2---:R-:W-:-:S04]  /*7240*/  FMNMX.FTZ R12, R101, R12, !PT ;  /* 0x0000000c650c7209 */ /* 0x004fc80007810000 */
[----:B----4-:R-:W-:-:S05]  /*7250*/  FMNMX.FTZ R12, R103, R12, !PT ;  /* 0x0000000c670c7209 */ /* 0x010fca0007810000 */
[----:B------:R-:W2:Y:S01]  /*7260*/  SHFL.BFLY PT, R5, R12, 0x2, 0x1f ;  /* 0x0c401f000c057f89 */ /* 0x000ea200000e0000 */
[----:B---3--:R-:W-:Y:S02]  /*7270*/  FMNMX.FTZ R90, R88, R3, !PT ;  /* 0x00000003585a7209 */ /* 0x008fe40007810000 */
[----:B--2---:R-:W-:-:S03]  /*7280*/  FMNMX.FTZ R92, R12, R5, !PT ;  /* 0x000000050c5c7209 */ /* 0x004fc60007810000 */
[----:B------:R-:W2:Y:S04]  /*7290*/  SHFL.BFLY PT, R5, R90, 0x1, 0x1f ;  /* 0x0c201f005a057f89 */ /* 0x000ea800000e0000 */
[----:B------:R-:W3:Y:S01]  /*72a0*/  SHFL.BFLY PT, R3, R92, 0x1, 0x1f ;  /* 0x0c201f005c037f89 */ /* 0x000ee200000e0000 */
[----:B--2---:R-:W-:Y:S02]  /*72b0*/  FMNMX.FTZ R5, R90, R5, !PT ;  /* 0x000000055a057209 */ /* 0x004fe40007810000 */
[----:B---3--:R-:W-:-:S03]  /*72c0*/  FMNMX.FTZ R3, R92, R3, !PT ;  /* 0x000000035c037209 */ /* 0x008fc60007810000 */
[C---:B-1----:R-:W-:Y:S01]  /*72d0*/  FFMA.FTZ R102, R5.reuse, R4, -8 ;  /* 0xc100000005667423 */ /* 0x042fe20000010004 */
[----:B------:R-:W-:-:S03]  /*72e0*/  FADD.FTZ R177, -R5, R8 ;  /* 0x0000000805b17221 */ /* 0x000fc60000010100 */
[-CC-:B------:R-:W-:Y:S01]  /*72f0*/  FFMA.FTZ R12, R21, R4.reuse, -R102.reuse ;  /* 0x00000004150c7223 */ /* 0x180fe20000010866 */
[----:B------:R-:W-:-:S01]  /*7300*/  FFMA.FTZ R21, R159, R4, -R102 ;  /* 0x000000049f157223 */ /* 0x000fc20000010866 */
[-CC-:B------:R-:W-:Y:S01]  /*7310*/  FFMA.FTZ R159, R181, R4.reuse, -R102.reuse ;  /* 0x00000004b59f7223 */ /* 0x180fe20000010866 */
[----:B------:R-:W-:-:S01]  /*7320*/  FFMA.FTZ R181, R201, R4, -R102 ;  /* 0x00000004c9b57223 */ /* 0x000fc20000010866 */
[----:B------:R-:W-:Y:S01]  /*7330*/  FFMA.FTZ R201, R20, R4, -R102 ;  /* 0x0000000414c97223 */ /* 0x000fe20000010866 */
[----:B------:R-:W-:-:S01]  /*7340*/  FADD.FTZ R8, -R3, R10 ;  /* 0x0000000a03087221 */ /* 0x000fc20000010100 */
[-C--:B------:R-:W-:Y:S01]  /*7350*/  FFMA.FTZ R20, R3, R4.reuse, -8 ;  /* 0xc100000003147423 */ /* 0x080fe20000010004 */
[----:B------:R-:W-:-:S01]  /*7360*/  FFMA.FTZ R10, R11, R4, -R102 ;  /* 0x000000040b0a7223 */ /* 0x000fc20000010866 */
[-C--:B------:R-:W-:Y:S01]  /*7370*/  FMUL.FTZ R177, R177, R4.reuse ;  /* 0x00000004b1b17220 */ /* 0x080fe20000410000 */
[----:B------:R-:W-:-:S01]  /*7380*/  FFMA.FTZ R11, R13, R4, -R102 ;  /* 0x000000040d0b7223 */ /* 0x000fc20000010866 */
[-C--:B------:R-:W-:Y:S01]  /*7390*/  FMUL.FTZ R8, R8, R4.reuse ;  /* 0x0000000408087220 */ /* 0x080fe20000410000 */
[----:B------:R-:W-:-:S01]  /*73a0*/  FFMA.FTZ R13, R153, R4, -R102 ;  /* 0x00000004990d7223 */ /* 0x000fc20000010866 */
[-C--:B------:R-:W-:Y:S01]  /*73b0*/  FFMA.FTZ R9, R9, R4.reuse, -R20 ;  /* 0x0000000409097223 */ /* 0x080fe20000010814 */
        /* <DEDUP_REMOVED lines=31> */
[-C--:B------:R-:W-:Y:S01]  /*75b0*/  FFMA.FTZ R14, R14, R4.reuse, -R102 ;  /* 0x000000040e0e7223 */ /* 0x080fe20000010866 */
        /* <DEDUP_REMOVED lines=36> */
[----:B------:R-:W-:-:S05]  /*7800*/  FFMA.FTZ R101, R101, R4, -R20 ;  /* 0x0000000465657223 */ /* 0x000fca0000010814 */
[----:B------:R-:W3:Y:S01]  /*7810*/  MUFU.EX2 R102, R102 ;  /* 0x0000006600667308 */ /* 0x000ee20000000800 */
[----:B--2---:R-:W-:-:S07]  /*7820*/  FFMA.FTZ R7, R8, R7, R9 ;  /* 0x0000000708077223 */ /* 0x004fce0000010009 */
        /* <DEDUP_REMOVED lines=14> */
[-CC-:B------:R-:W-:Y:S01]  /*7910*/  FFMA.FTZ R146, R107, R4.reuse, -R20.reuse ;  /* 0x000000046b927223 */ /* 0x180fe20000010814 */
[----:B------:R-:W-:-:S05]  /*7920*/  FFMA.FTZ R107, R109, R4, -R20 ;  /* 0x000000046d6b7223 */ /* 0x000fca0000010814 */
        /* <DEDUP_REMOVED lines=116> */
[----:B------:R-:W-:Y:S01]  /*8070*/  MUFU.EX2 R195, R195 ;  /* 0x000000c300c37308 */ /* 0x000fe20000000800 */
[----:B--2---:R-:W-:-:S07]  /*8080*/  FADD.FTZ R156, R118, R91 ;  /* 0x0000005b769c7221 */ /* 0x004fce0000010000 */
[----:B------:R-:W2:Y:S01]  /*8090*/  MUFU.EX2 R152, R152 ;  /* 0x0000009800987308 */ /* 0x000ea20000000800 */
[----:B-1----:R-:W-:-:S07]  /*80a0*/  FADD.FTZ R91, R89, R6 ;  /* 0x00000006595b7221 */ /* 0x002fce0000010000 */
[----:B------:R-:W-:Y:S08]  /*80b0*/  MUFU.EX2 R120, R120 ;  /* 0x0000007800787308 */ /* 0x000ff00000000800 */
[----:B------:R1:W3:Y:S01]  /*80c0*/  MUFU.EX2 R158, R93 ;  /* 0x0000005d009e7308 */ /* 0x0002e20000000800 */
[----:B--2---:R-:W-:-:S07]  /*80d0*/  FADD.FTZ R91, R152, R91 ;  /* 0x0000005b985b7221 */ /* 0x004fce0000010000 */
[----:B------:R-:W-:Y:S01]  /*80e0*/  MUFU.EX2 R197, R197 ;  /* 0x000000c500c57308 */ /* 0x000fe20000000800 */
[----:B-1----:R-:W-:-:S05]  /*80f0*/  IMAD.U32 R93, RZ, RZ, UR49 ;  /* 0x00000031ff5d7e24 */ /* 0x002fca000f8e00ff */
[----:B------:R-:W-:Y:S01]  /*8100*/  @P1 LEA R7, R93, UR38, 0x3 ;  /* 0x000000265d071c11 */ /* 0x000fe2000f8e18ff */
[----:B------:R-:W-:-:S01]  /*8110*/  FADD.FTZ R93, R195, R156 ;  /* 0x0000009cc35d7221 */ /* 0x000fc20000010000 */
[----:B------:R-:W1:Y:S01]  /*8120*/  MUFU.EX2 R95, R95 ;  /* 0x0000005f005f7308 */ /* 0x000e620000000800 */
[----:B---3--:R-:W-:-:S02]  /*8130*/  FADD.FTZ R91, R158, R91 ;  /* 0x0000005b9e5b7221 */ /* 0x008fc40000010000 */
[----:B------:R-:W-:Y:S02]  /*8140*/  @P1 VIADD R7, R7, 0x29840 ;  /* 0x0002984007071836 */ /* 0x000fe40000000000 */
[----:B------:R-:W-:-:S03]  /*8150*/  FADD.FTZ R6, R120, R93 ;  /* 0x0000005d78067221 */ /* 0x000fc60000010000 */
[----:B------:R-:W2:Y:S01]  /*8160*/  MUFU.EX2 R122, R122 ;  /* 0x0000007a007a7308 */ /* 0x000ea20000000800 */
[----:B------:R-:W-:-:S04]  /*8170*/  @P1 PRMT R7, R18, 0x654, R7 ;  /* 0x0000065412071816 */ /* 0x000fc80000000007 */
[----:B------:R3:W-:Y:S03]  /*8180*/  @P1 SYNCS.ARRIVE.TRANS64.RED.A1T0 RZ, [R7+URZ], RZ ;  /* 0x000000ff07ff19a7 */ /* 0x0007e6000810043f */
[----:B------:R-:W4:Y:S01]  /*8190*/  MUFU.EX2 R97, R97 ;  /* 0x0000006100617308 */ /* 0x000f220000000800 */
[----:B-1----:R-:W-:-:S01]  /*81a0*/  FADD.FTZ R91, R95, R91 ;  /* 0x0000005b5f5b7221 */ /* 0x002fc20000010000 */
[----:B---3--:R-:W-:-:S06]  /*81b0*/  FADD.FTZ R7, R197, R6 ;  /* 0x00000006c5077221 */ /* 0x008fcc0000010000 */
[----:B------:R-:W1:Y:S01]  /*81c0*/  MUFU.EX2 R199, R199 ;  /* 0x000000c700c77308 */ /* 0x000e620000000800 */
[----:B--2---:R-:W-:-:S07]  /*81d0*/  FADD.FTZ R6, R122, R7 ;  /* 0x000000077a067221 */ /* 0x004fce0000010000 */
[----:B------:R-:W2:Y:S01]  /*81e0*/  MUFU.EX2 R160, R99 ;  /* 0x0000006300a07308 */ /* 0x000ea20000000800 */
[----:B----4-:R-:W-:-:S07]  /*81f0*/  FADD.FTZ R91, R97, R91 ;  /* 0x0000005b615b7221 */ /* 0x010fce0000010000 */
        /* <DEDUP_REMOVED lines=8> */
[----:B--2---:R-:W-:-:S03]  /*8280*/  FADD.FTZ R6, R201, R6 ;  /* 0x00000006c9067221 */ /* 0x004fc60000010000 */
[----:B---3--:R-:W-:Y:S01]  /*8290*/  FADD.FTZ R7, R20, R91 ;  /* 0x0000005b14077221 */ /* 0x008fe20000010000 */
[----:B------:R-:W-:Y:S06]  /*82a0*/  @!P0 BRA `(.L_x_143) ;  /* 0x0000000000048947 */ /* 0x000fec0003800000 */
[----:B------:R-:W-:Y:S01]  /*82b0*/  BPT.TRAP 0x1 ;  /* 0x000000040000795c */ /* 0x000fe20000300000 */
.L_x_143:
        /* <DEDUP_REMOVED lines=11> */
[----:B------:R-:W-:Y:S01]  /*8370*/  F2FP.SATFINITE.E4M3.F32.PACK_AB_MERGE_C R108, R185, R108, RZ ;  /* 0x0000006cb96c723e */ /* 0x000fe200048070ff */
[----:B------:R-:W-:Y:S01]  /*8380*/  UMOV UR55, UR49 ;  /* 0x0000003100377c82 */ /* 0x000fe20008000000 */
[----:B------:R-:W-:Y:S01]  /*8390*/  F2FP.SATFINITE.E4M3.F32.PACK_AB_MERGE_C R112, R189, R112, RZ ;  /* 0x00000070bd70723e */ /* 0x000fe200048070ff */
[-C--:B------:R-:W-:Y:S01]  /*83a0*/  FMUL.FTZ R24, R24, R177.reuse ;  /* 0x000000b118187220 */ /* 0x080fe20000410000 */
[----:B------:R-:W-:Y:S01]  /*83b0*/  F2FP.SATFINITE.E4M3.F32.PACK_AB_MERGE_C R116, R193, R116, RZ ;  /* 0x00000074c174723e */ /* 0x000fe200048070ff */
[-C--:B------:R-:W-:Y:S01]  /*83c0*/  FMUL.FTZ R25, R25, R177.reuse ;  /* 0x000000b119197220 */ /* 0x080fe20000410000 */
[----:B------:R-:W-:Y:S01]  /*83d0*/  F2FP.SATFINITE.E4M3.F32.PACK_AB_MERGE_C R132, R137, R130, R132 ;  /* 0x000000828984723e */ /* 0x000fe20004807084 */
[----:B------:R-:W-:Y:S01]  /*83e0*/  SYNCS.ARRIVE.TRANS64.RED.A1T0 RZ, [UR6], RZ ;  /* 0x000000ffffff79a7 */ /* 0x000fe20008100406 */
[----:B------:R-:W-:Y:S01]  /*83f0*/  F2FP.SATFINITE.E4M3.F32.PACK_AB_MERGE_C R136, R141, R134, R136 ;  /* 0x000000868d88723e */ /* 0x000fe20004807088 */
[----:B------:R-:W-:Y:S01]  /*8400*/  FMUL.FTZ R28, R28, R177 ;  /* 0x000000b11c1c7220 */ /* 0x000fe20000410000 */
[----:B------:R-:W-:Y:S01]  /*8410*/  F2FP.SATFINITE.E4M3.F32.PACK_AB_MERGE_C R15, R124, R15, RZ ;  /* 0x0000000f7c0f723e */ /* 0x000fe200048070ff */
[-C--:B------:R-:W-:Y:S01]  /*8420*/  FMUL.FTZ R29, R29, R177.reuse ;  /* 0x000000b11d1d7220 */ /* 0x080fe20000410000 */
[----:B------:R-:W-:Y:S01]  /*8430*/  F2FP.SATFINITE.E4M3.F32.PACK_AB_MERGE_C R90, R153, R90, RZ ;  /* 0x0000005a995a723e */ /* 0x000fe200048070ff */
[-C--:B------:R-:W-:Y:S01]  /*8440*/  FMUL.FTZ R32, R32, R177.reuse ;  /* 0x000000b120207220 */ /* 0x080fe20000410000 */
[----:B------:R-:W-:Y:S01]  /*8450*/  F2FP.SATFINITE.E4M3.F32.PACK_AB_MERGE_C R128, R157, R128, RZ ;  /* 0x000000809d80723e */ /* 0x000fe200048070ff */
[-C--:B------:R-:W-:Y:S01]  /*8460*/  FMUL.FTZ R33, R33, R177.reuse ;  /* 0x000000b121217220 */ /* 0x080fe20000410000 */
        /* <DEDUP_REMOVED lines=20> */
[----:B------:R-:W-:Y:S01]  /*85b0*/  F2FP.SATFINITE.E4M3.F32.PACK_AB_MERGE_C R172, R11, R10, R12 ;  /* 0x0000000a0bac723e */ /* 0x000fe2000480700c */
        /* <DEDUP_REMOVED lines=68> */
[----:B------:R-:W-:Y:S01]  /*8a00*/  F2FP.SATFINITE.E4M3.F32.PACK_AB_MERGE_C R191, R160, R97, R20 ;  /* 0x00000061a0bf723e */ /* 0x000fe20004807014 */
[----:B------:R-:W-:Y:S06]  /*8a10*/  @P1 BRA `(.L_x_144) ;  /* 0xffffffc800581947 */ /* 0x000fec000383ffff */
.L_x_133:
[----:B------:R-:W-:Y:S06]  /*8a20*/  BAR.ARV 0x8, 0x120 ;  /* 0x0204800000007b1d */ /* 0x000fec0000002000 */
[----:B------:R-:W-:Y:S05]  /*8a30*/  @!P0 BRA `(.L_x_145) ;  /* 0x0000000000048947 */ /* 0x000fea0003800000 */
[----:B------:R-:W-:Y:S01]  /*8a40*/  BPT.TRAP 0x1 ;  /* 0x000000040000795c */ /* 0x000fe20000300000 */
.L_x_145:
[----:B------:R-:W-:Y:S01]  /*8a50*/  ULEA UR4, UR49, UR38, 0x3 ;  /* 0x0000002631047291 */ /* 0x000fe2000f8e183f */
[----:B------:R-:W-:-:S05]  /*8a60*/  IMAD.U32 R0, RZ, RZ, UR36 ;  /* 0x00000024ff007e24 */ /* 0x000fca000f8e00ff */
[----:B------:R-:W-:-:S04]  /*8a70*/  SHF.L.U32 R0, R0, 0x1f, RZ ;  /* 0x0000001f00007819 */ /* 0x000fc800000006ff */
[----:B------:R1:W2:Y:S01]  /*8a80*/  SYNCS.PHASECHK.TRANS64.TRYWAIT P1, [UR4+0x29850], R0 ;  /* 0x02985000ff0075a7 */ /* 0x0002a20008020144 */
[----:B------:R-:W-:Y:S05]  /*8a90*/  @!P0 BRA `(.L_x_146) ;  /* 0x0000000000048947 */ /* 0x000fea0003800000 */
[----:B------:R-:W-:Y:S01]  /*8aa0*/  BPT.TRAP 0x1 ;  /* 0x000000040000795c */ /* 0x000fe20000300000 */
.L_x_146:
[----:B--2---:R-:W-:Y:S05]  /*8ab0*/  @P1 BRA `(.L_x_147) ;  /* 0x0000000000081947 */ /* 0x004fea0003800000 */
[----:B------:R-:W2:Y:S02]  /*8ac0*/  SYNCS.PHASECHK.TRANS64.TRYWAIT P1, [UR4+0x29850], R0 ;  /* 0x02985000ff0075a7 */ /* 0x000ea40008020144 */
[----:B--2---:R-:W-:Y:S05]  /*8ad0*/  @!P1 BRA `(.L_x_148) ;  /* 0x0000004c00ec9947 */ /* 0x004fea0003800000 */
.L_x_147:
        /* <DEDUP_REMOVED lines=32> */
[----:B------:R-:W-:Y:S01]  /*8ce0*/  IMAD.U32 R8, RZ, RZ, UR6 ;  /* 0x00000006ff087e24 */ /* 0x000fe2000f8e00ff */
[----:B------:R-:W-:Y:S02]  /*8cf0*/  @UP0 ULEA.HI.X UR7, UR8, UR7, UR9, 0x2, UP1 ;  /* 0x0000000708070291 */ /* 0x000fe400088f1409 */
[----:B------:R-:W-:-:S04]  /*8d00*/  UIADD3 UR6, UR5, 0x200, URZ ;  /* 0x0000020005067890 */ /* 0x000fc8000fffe03f */
[----:B--2---:R-:W-:Y:S01]  /*8d10*/  IMAD.U32 R9, RZ, RZ, UR7 ;  /* 0x00000007ff097e24 */ /* 0x004fe2000f8e00ff */
[----:B------:R-:W-:-:S04]  /*8d20*/  UMOV UR7, 0xc0000010 ;  /* 0xc000001000077882 */ /* 0x000fc80000000000 */
[----:B------:R2:W3:Y:S01]  /*8d30*/  @P1 LDG.E R10, desc[UR50][R8.64] ;  /* 0x00000032080a1981 */ /* 0x0004e2000c1e1900 */
[----:B------:R-:W-:Y:S02]  /*8d40*/  WARPGROUP.DEPBAR.LE gsb0, 0x0 ;  /* 0x00008000000079c5 */ /* 0x000fe40000010000 */
[----:B------:R-:W-:-:S06]  /*8d50*/  WARPGROUP.ARRIVE ;  /* 0x00000000000079c5 */ /* 0x000fcc0000000000 */
[----:B------:R-:W-:Y:S01]  /*8d60*/  QGMMA.64x128x32.F32.E4M3.E4M3 R24, R180, gdesc[UR4], R24, gsb0 ;  /* 0x01e00004b4187df3 */ /* 0x000fe20008000818 */
[----:B------:R-:W-:Y:S01]  /*8d70*/  UIADD3 UR6, UR5, 0x300, URZ ;  /* 0x0000030005067890 */ /* 0x000fe2000fffe03f */
[----:B------:R-:W-:Y:S01]  /*8d80*/  UMOV UR7, 0xc0000010 ;  /* 0xc000001000077882 */ /* 0x000fe20000000000 */
[----:B------:R-:W4:Y:S04]  /*8d90*/  SHFL.BFLY PT, R11, R6, 0x2, 0x1f ;  /* 0x0c401f00060b7f89 */ /* 0x000f2800000e0000 */
[----:B------:R-:W5:Y:S01]  /*8da0*/  SHFL.BFLY PT, R12, R7, 0x2, 0x1f ;  /* 0x0c401f00070c7f89 */ /* 0x000f6200000e0000 */
[----:B------:R-:W-:Y:S02]  /*8db0*/  WARPGROUP.DEPBAR.LE gsb0, 0x0 ;  /* 0x00008000000079c5 */ /* 0x000fe40000010000 */
[----:B------:R-:W-:-:S06]  /*8dc0*/  WARPGROUP.ARRIVE ;  /* 0x00000000000079c5 */ /* 0x000fcc0000000000 */
[----:B------:R-:W-:Y:S01]  /*8dd0*/  QGMMA.64x128x32.F32.E4M3.E4M3 R24, R184, gdesc[UR4], R24, gsb0 ;  /* 0x01e00004b8187df3 */ /* 0x000fe20008000818 */
[----:B------:R-:W-:Y:S01]  /*8de0*/  UIADD3 UR6, UR5, 0x400, URZ ;  /* 0x0000040005067890 */ /* 0x000fe2000fffe03f */
[----:B------:R-:W-:Y:S01]  /*8df0*/  UMOV UR7, 0xc0000010 ;  /* 0xc000001000077882 */ /* 0x000fe20000000000 */
[----:B----4-:R-:W-:-:S01]  /*8e00*/  FADD.FTZ R11, R11, R6 ;  /* 0x000000060b0b7221 */ /* 0x010fc20000010000 */
[----:B-----5:R-:W-:-:S04]  /*8e10*/  FADD.FTZ R12, R12, R7 ;  /* 0x000000070c0c7221 */ /* 0x020fc80000010000 */
[----:B-1----:R-:W1:Y:S04]  /*8e20*/  SHFL.BFLY PT, R0, R11, 0x1, 0x1f ;  /* 0x0c201f000b007f89 */ /* 0x002e6800000e0000 */
[----:B--2---:R-:W2:Y:S01]  /*8e30*/  SHFL.BFLY PT, R9, R12, 0x1, 0x1f ;  /* 0x0c201f000c097f89 */ /* 0x004ea200000e0000 */
        /* <DEDUP_REMOVED lines=16> */
[----:B------:R-:W4:Y:S01]  /*8f40*/  @P1 MUFU.RCP R11, R14 ;  /* 0x0000000e000b1308 */ /* 0x000f220000001000 */
[----:B------:R-:W-:Y:S01]  /*8f50*/  @P3 FMUL.FTZ R21, R4, 0.69314718246459960938 ;  /* 0x3f31721804153820 */ /* 0x000fe20000410000 */
[----:B-1----:R-:W-:Y:S01]  /*8f60*/  @P3 FMUL.FTZ R12, R12, 0.69314718246459960938 ;  /* 0x3f3172180c0c3820 */ /* 0x002fe20000410000 */
[----:B------:R-:W-:Y:S01]  /*8f70*/  @P2 FMUL.FTZ R8, R4, 0.69314718246459960938 ;  /* 0x3f31721804082820 */ /* 0x000fe20000410000 */
[----:B------:R-:W-:-:S02]  /*8f80*/  IMAD.MOV.U32 R0, RZ, RZ, -0x800000 ;  /* 0xff800000ff007424 */ /* 0x000fc400078e00ff */
[----:B------:R-:W-:Y:S02]  /*8f90*/  IMAD.MOV.U32 R6, RZ, RZ, -0x800000 ;  /* 0xff800000ff067424 */ /* 0x000fe400078e00ff */
[----:B--2---:R-:W-:Y:S01]  /*8fa0*/  @P2 FMUL.FTZ R9, R9, 0.69314718246459960938 ;  /* 0x3f31721809092820 */ /* 0x004fe20000410000 */
[----:B------:R-:W-:-:S01]  /*8fb0*/  @P3 FFMA.FTZ R0, R21, R3, R12 ;  /* 0x0000000315003223 */ /* 0x000fc2000001000c */
[----:B---3--:R-:W-:Y:S02]  /*8fc0*/  FMUL.FTZ R12, R7, R10 ;  /* 0x0000000a070c7220 */ /* 0x008fe40000410000 */
[----:B------:R-:W-:-:S01]  /*8fd0*/  @P2 FFMA.FTZ R6, R8, R5, R9 ;  /* 0x0000000508062223 */ /* 0x000fc20000010009 */
[----:B----4-:R-:W-:Y:S01]  /*8fe0*/  FMUL.FTZ R88, R11, R10 ;  /* 0x0000000a0b587220 */ /* 0x010fe20000410000 */
[----:B------:R-:W-:Y:S02]  /*8ff0*/  WARPGROUP.DEPBAR.LE gsb0, 0x0 ;  /* 0x00008000000079c5 */ /* 0x000fe40000010000 */
[----:B------:R-:W-:Y:S05]  /*9000*/  @!P0 BRA `(.L_x_149) ;  /* 0x0000000000048947 */ /* 0x000fea0003800000 */
[----:B------:R-:W-:Y:S01]  /*9010*/  BPT.TRAP 0x1 ;  /* 0x000000040000795c */ /* 0x000fe20000300000 */
.L_x_149:
        /* <DEDUP_REMOVED lines=29> */
[----:B------:R-:W-:Y:S01]  /*91f0*/  FMUL.FTZ R31, R31, R88 ;  /* 0x000000581f1f7220 */ /* 0x000fe20000410000 */
[-C--:B------:R-:W-:Y:S01]  /*9200*/  FMUL.FTZ R29, R29, R12.reuse ;  /* 0x0000000c1d1d7220 */ /* 0x080fe20000410000 */
[----:B------:R-:W-:Y:S01]  /*9210*/  FMUL.FTZ R36, R36, R12 ;  /* 0x0000000c24247220 */ /* 0x000fe20000410000 */
[----:B-1----:R-:W-:-:S02]  /*9220*/  IMAD.SHL.U32 R3, R89, 0x4, RZ ;  /* 0x0000000459037824 */ /* 0x002fc400078e00ff */
[----:B------:R-:W-:Y:S01]  /*9230*/  FMUL.FTZ R45, R45, R12 ;  /* 0x0000000c2d2d7220 */ /* 0x000fe20000410000 */
[-C--:B------:R-:W-:Y:S01]  /*9240*/  FMUL.FTZ R39, R39, R88.reuse ;  /* 0x0000005827277220 */ /* 0x080fe20000410000 */
[-C--:B------:R-:W-:Y:S01]  /*9250*/  FMUL.FTZ R47, R47, R88.reuse ;  /* 0x000000582f2f7220 */ /* 0x080fe20000410000 */
[-C--:B------:R-:W-:Y:S01]  /*9260*/  FMUL.FTZ R20, R43, R88.reuse ;  /* 0x000000582b147220 */ /* 0x080fe20000410000 */
[----:B------:R-:W-:Y:S01]  /*9270*/  LOP3.LUT R3, R3, 0xc, RZ, 0xc0, !PT ;  /* 0x0000000c03037812 */ /* 0x000fe200078ec0ff */
[-C--:B------:R-:W-:Y:S01]  /*9280*/  FMUL.FTZ R62, R62, R88.reuse ;  /* 0x000000583e3e7220 */ /* 0x080fe20000410000 */
[-C--:B------:R-:W-:Y:S01]  /*9290*/  FMUL.FTZ R63, R63, R88.reuse ;  /* 0x000000583f3f7220 */ /* 0x080fe20000410000 */
[-C--:B------:R-:W-:Y:S01]  /*92a0*/  FMUL.FTZ R70, R70, R88.reuse ;  /* 0x0000005846467220 */ /* 0x080fe20000410000 */
[----:B------:R-:W-:Y:S01]  /*92b0*/  IADD3 R4, P0, R3, UR6, RZ ;  /* 0x0000000603047c10 */ /* 0x000fe2000ff1e0ff */
[-C--:B------:R-:W-:Y:S01]  /*92c0*/  FMUL.FTZ R71, R71, R88.reuse ;  /* 0x0000005847477220 */ /* 0x080fe20000410000 */
[-C--:B------:R-:W-:Y:S01]  /*92d0*/  FMUL.FTZ R78, R78, R88.reuse ;  /* 0x000000584e4e7220 */ /* 0x080fe20000410000 */
[-C--:B------:R-:W-:Y:S01]  /*92e0*/  FMUL.FTZ R79, R79, R88.reuse ;  /* 0x000000584f4f7220 */ /* 0x080fe20000410000 */
[----:B------:R-:W-:Y:S01]  /*92f0*/  FMUL.FTZ R86, R86, R88 ;  /* 0x0000005856567220 */ /* 0x000fe20000410000 */
[----:B------:R-:W-:-:S02]  /*9300*/  IMAD.X R5, RZ, RZ, UR7, P0 ;  /* 0x00000007ff057e24 */ /* 0x000fc400080e06ff */
[-C--:B------:R-:W-:Y:S01]  /*9310*/  FMUL.FTZ R33, R56, R12.reuse ;  /* 0x0000000c38217220 */ /* 0x080fe20000410000 */
[----:B------:R-:W-:Y:S01]  /*9320*/  FMUL.FTZ R32, R57, R12 ;  /* 0x0000000c39207220 */ /* 0x000fe20000410000 */
[----:B------:R-:W-:Y:S01]  /*9330*/  F2FP.BF16.F32.PACK_AB R7, R28, R7 ;  /* 0x000000071c07723e */ /* 0x000fe200000010ff */
[----:B------:R-:W-:Y:S01]  /*9340*/  FMUL.FTZ R25, R50, R88 ;  /* 0x0000005832197220 */ /* 0x000fe20000410000 */
[----:B------:R1:W2:Y:S01]  /*9350*/  LDG.E.CONSTANT R3, desc[UR50][R4.64] ;  /* 0x0000003204037981 */ /* 0x0002a2000c1e9900 */
[-C--:B------:R-:W-:Y:S01]  /*9360*/  FMUL.FTZ R57, R80, R12.reuse ;  /* 0x0000000c50397220 */ /* 0x080fe20000410000 */
[-C--:B------:R-:W-:Y:S01]  /*9370*/  FMUL.FTZ R56, R81, R12.reuse ;  /* 0x0000000c51387220 */ /* 0x080fe20000410000 */
[----:B------:R-:W-:Y:S01]  /*9380*/  LOP3.LUT P0, R28, R89, 0x3, RZ, 0xc0, !PT ;  /* 0x00000003591c7812 */ /* 0x000fe2000780c0ff */
[-C--:B------:R-:W-:Y:S01]  /*9390*/  FMUL.FTZ R24, R49, R12.reuse ;  /* 0x0000000c31187220 */ /* 0x080fe20000410000 */
[----:B------:R-:W-:Y:S01]  /*93a0*/  F2FP.BF16.F32.PACK_AB R25, R54, R25 ;  /* 0x000000193619723e */ /* 0x000fe200000010ff */
[-C--:B------:R-:W-:Y:S01]  /*93b0*/  FMUL.FTZ R41, R64, R12.reuse ;  /* 0x0000000c40297220 */ /* 0x080fe20000410000 */
[----:B------:R-:W-:Y:S01]  /*93c0*/  F2FP.BF16.F32.PACK_AB R57, R84, R57 ;  /* 0x000000395439723e */ /* 0x000fe200000010ff */
[----:B------:R-:W-:Y:S01]  /*93d0*/  FMUL.FTZ R40, R65, R12 ;  /* 0x0000000c41287220 */ /* 0x000fe20000410000 */
[----:B------:R-:W-:Y:S01]  /*93e0*/  ISETP.EQ.OR P0, PT, R28, 0x3, !P0 ;  /* 0x000000031c00780c */ /* 0x000fe20004702670 */
[-C--:B-1----:R-:W-:Y:S01]  /*93f0*/  FMUL.FTZ R5, R26, R88.reuse ;  /* 0x000000581a057220 */ /* 0x082fe20000410000 */
[----:B------:R-:W-:Y:S01]  /*9400*/  FMUL.FTZ R26, R51, R88 ;  /* 0x00000058331a7220 */ /* 0x000fe20000410000 */
[----:B------:R-:W-:Y:S01]  /*9410*/  F2FP.BF16.F32.PACK_AB R56, R85, R56 ;  /* 0x000000385538723e */ /* 0x000fe200000010ff */
[-C--:B------:R-:W-:Y:S01]  /*9420*/  FMUL.FTZ R49, R72, R12.reuse ;  /* 0x0000000c48317220 */ /* 0x080fe20000410000 */
[----:B------:R-:W-:Y:S01]  /*9430*/  F2FP.BF16.F32.PACK_AB R15, R46, R15 ;  /* 0x0000000f2e0f723e */ /* 0x000fe200000010ff */
[----:B------:R-:W-:Y:S01]  /*9440*/  FMUL.FTZ R48, R73, R12 ;  /* 0x0000000c49307220 */ /* 0x000fe20000410000 */
[----:B------:R-:W-:Y:S01]  /*9450*/  F2FP.BF16.F32.PACK_AB R26, R55, R26 ;  /* 0x0000001a371a723e */ /* 0x000fe200000010ff */
[----:B------:R-:W-:Y:S01]  /*9460*/  FMUL.FTZ R4, R27, R88 ;  /* 0x000000581b047220 */ /* 0x000fe20000410000 */
[----:B------:R-:W-:Y:S01]  /*9470*/  SEL R46, R57, R56, P0 ;  /* 0x00000038392e7207 */ /* 0x000fe20000000000 */
[----:B------:R-:W-:Y:S01]  /*9480*/  FMUL.FTZ R12, R35, R88 ;  /* 0x00000058230c7220 */ /* 0x000fe20000410000 */
[----:B------:R-:W-:Y:S01]  /*9490*/  F2FP.BF16.F32.PACK_AB R24, R53, R24 ;  /* 0x000000183518723e */ /* 0x000fe200000010ff */
[-C--:B------:R-:W-:Y:S01]  /*94a0*/  FMUL.FTZ R27, R58, R88.reuse ;  /* 0x000000583a1b7220 */ /* 0x080fe20000410000 */
[----:B------:R-:W-:Y:S01]  /*94b0*/  SEL R57, R56, R57, P0 ;  /* 0x0000003938397207 */ /* 0x000fe20000000000 */
[-C--:B------:R-:W-:Y:S01]  /*94c0*/  FMUL.FTZ R34, R59, R88.reuse ;  /* 0x000000583b227220 */ /* 0x080fe20000410000 */
[----:B------:R-:W-:Y:S01]  /*94d0*/  F2FP.BF16.F32.PACK_AB R21, R52, R21 ;  /* 0x000000153415723e */ /* 0x000fe200000010ff */
[----:B------:R-:W-:Y:S01]  /*94e0*/  FMUL.FTZ R35, R66, R88 ;  /* 0x0000005842237220 */ /* 0x000fe20000410000 */
[----:B------:R-:W-:Y:S01]  /*94f0*/  SEL R56, R25, R26, P0 ;  /* 0x0000001a19387207 */ /* 0x000fe20000000000 */
[-C--:B------:R-:W-:Y:S01]  /*9500*/  FMUL.FTZ R42, R67, R88.reuse ;  /* 0x00000058432a7220 */ /* 0x080fe20000410000 */
[----:B------:R-:W-:Y:S01]  /*9510*/  SEL R53, R26, R25, P0 ;  /* 0x000000191a357207 */ /* 0x000fe20000000000 */
[-C--:B------:R-:W-:Y:S01]  /*9520*/  FMUL.FTZ R43, R74, R88.reuse ;  /* 0x000000584a2b7220 */ /* 0x080fe20000410000 */
[----:B------:R-:W-:Y:S01]  /*9530*/  IADD3 R25, P6, R16, 0x20, RZ ;  /* 0x0000002010197810 */ /* 0x000fe20007fde0ff */
[-C--:B------:R-:W-:Y:S01]  /*9540*/  FMUL.FTZ R50, R75, R88.reuse ;  /* 0x000000584b327220 */ /* 0x080fe20000410000 */
[----:B------:R-:W-:Y:S01]  /*9550*/  F2FP.BF16.F32.PACK_AB R11, R38, R11 ;  /* 0x0000000b260b723e */ /* 0x000fe200000010ff */
[----:B------:R-:W-:Y:S01]  /*9560*/  FMUL.FTZ R51, R82, R88 ;  /* 0x0000005852337220 */ /* 0x000fe20000410000 */
[----:B------:R-:W-:Y:S01]  /*9570*/  F2FP.BF16.F32.PACK_AB R10, R37, R10 ;  /* 0x0000000a250a723e */ /* 0x000fe200000010ff */
[-C--:B------:R-:W-:Y:S01]  /*9580*/  FMUL.FTZ R87, R87, R88.reuse ;  /* 0x0000005857577220 */ /* 0x080fe20000410000 */
[----:B------:R-:W-:Y:S01]  /*9590*/  F2FP.BF16.F32.PACK_AB R33, R60, R33 ;  /* 0x000000213c21723e */ /* 0x000fe200000010ff */
[----:B------:R-:W-:Y:S01]  /*95a0*/  FMUL.FTZ R58, R83, R88 ;  /* 0x00000058533a7220 */ /* 0x000fe20000410000 */
[----:B------:R-:W-:Y:S01]  /*95b0*/  F2FP.BF16.F32.PACK_AB R32, R61, R32 ;  /* 0x000000203d20723e */ /* 0x000fe200000010ff */
[----:B------:R-:W-:Y:S01]  /*95c0*/  UIADD3 UR4, UR4, 0x29860, URZ ;  /* 0x0002986004047890 */ /* 0x000fe2000fffe03f */
[----:B------:R-:W-:Y:S01]  /*95d0*/  SEL R38, R21, R24, P0 ;  /* 0x0000001815267207 */ /* 0x000fe20000000000 */
[----:B------:R-:W1:Y:S01]  /*95e0*/  LDC.64 R64, c[0x0][0xb78] ;  /* 0x0002de00ff407b82 */ /* 0x000e620000000a00 */
[----:B------:R-:W-:Y:S01]  /*95f0*/  SEL R37, R24, R21, P0 ;  /* 0x0000001518257207 */ /* 0x000fe20000000000 */
[----:B------:R-:W-:Y:S01]  /*9600*/  UPRMT UR4, UR37, 0x654, UR4 ;  /* 0x0000065425047896 */ /* 0x000fe20008000004 */
[----:B------:R-:W-:Y:S01]  /*9610*/  LOP3.LUT R24, R25, 0x380, RZ, 0xc0, !PT ;  /* 0x0000038019187812 */ /* 0x000fe200078ec0ff */
[----:B------:R-:W-:Y:S01]  /*9620*/  UIADD3 UR42, -UR42, URZ, URZ ;  /* 0x0000003f2a2a7290 */ /* 0x000fe2000fffe13f */
[----:B------:R-:W-:Y:S01]  /*9630*/  F2FP.BF16.F32.PACK_AB R41, R68, R41 ;  /* 0x000000294429723e */ /* 0x000fe200000010ff */
[----:B------:R-:W-:Y:S01]  /*9640*/  USHF.R.S32.HI UR5, URZ, 0x1f, UR43 ;  /* 0x0000001f3f057899 */ /* 0x000fe2000801142b */
[----:B------:R-:W-:Y:S01]  /*9650*/  F2FP.BF16.F32.PACK_AB R40, R69, R40 ;  /* 0x000000284528723e */ /* 0x000fe200000010ff */
[----:B------:R-:W-:Y:S01]  /*9660*/  ULDC UR8, c[0x0][0xda8] ;  /* 0x00036a0000087ab9 */ /* 0x000fe20000000800 */
[----:B------:R-:W-:Y:S01]  /*9670*/  F2FP.BF16.F32.PACK_AB R13, R44, R13 ;  /* 0x0000000d2c0d723e */ /* 0x000fe200000010ff */
[----:B------:R-:W-:Y:S01]  /*9680*/  ULDC.64 UR6, c[0x0][0xb70] ;  /* 0x0002dc0000067ab9 */ /* 0x000fe20000000a00 */
[----:B------:R-:W-:Y:S01]  /*9690*/  F2FP.BF16.F32.PACK_AB R49, R76, R49 ;  /* 0x000000314c31723e */ /* 0x000fe200000010ff */
[----:B------:R-:W-:Y:S01]  /*96a0*/  SYNCS.ARRIVE.TRANS64.RED.A1T0 RZ, [UR4], RZ ;  /* 0x000000ffffff79a7 */ /* 0x000fe20008100404 */
[----:B------:R-:W-:Y:S01]  /*96b0*/  F2FP.BF16.F32.PACK_AB R48, R77, R48 ;  /* 0x000000304d30723e */ /* 0x000fe200000010ff */
[----:B------:R-:W-:Y:S01]  /*96c0*/  UIMAD UR42, UR8, UR42, UR48 ;  /* 0x0000002a082a72a4 */ /* 0x000fe2000f8e0230 */
[----:B------:R-:W-:Y:S01]  /*96d0*/  SEL R44, R33, R32, P0 ;  /* 0x00000020212c7207 */ /* 0x000fe20000000000 */
[----:B------:R-:W-:Y:S01]  /*96e0*/  UIMAD UR5, UR5, UR6, URZ ;  /* 0x00000006050572a4 */ /* 0x000fe2000f8e023f */
[----:B------:R-:W-:Y:S01]  /*96f0*/  SEL R33, R32, R33, P0 ;  /* 0x0000002120217207 */ /* 0x000fe20000000000 */
[----:B------:R-:W-:Y:S01]  /*9700*/  USHF.L.U32 UR42, UR42, 0x7, URZ ;  /* 0x000000072a2a7899 */ /* 0x000fe2000800063f */
[----:B------:R-:W-:Y:S01]  /*9710*/  SHF.R.U64 R24, R24, 0x3, RZ ;  /* 0x0000000318187819 */ /* 0x000fe200000012ff */
[----:B------:R-:W-:Y:S01]  /*9720*/  UIMAD.WIDE.U32 UR10, UR43, UR6, URZ ;  /* 0x000000062b0a72a5 */ /* 0x000fe2000f8e003f */
[----:B------:R-:W-:Y:S01]  /*9730*/  F2FP.BF16.F32.PACK_AB R5, R30, R5 ;  /* 0x000000051e05723e */ /* 0x000fe200000010ff */
[----:B------:R-:W-:Y:S01]  /*9740*/  UIMAD UR5, UR43, UR7, UR5 ;  /* 0x000000072b0572a4 */ /* 0x000fe2000f8e0205 */
[----:B------:R-:W-:Y:S01]  /*9750*/  F2FP.BF16.F32.PACK_AB R4, R31, R4 ;  /* 0x000000041f04723e */ /* 0x000fe200000010ff */
[----:B------:R-:W-:Y:S01]  /*9760*/  USHF.R.S32.HI UR6, URZ, 0x1f, UR44 ;  /* 0x0000001f3f067899 */ /* 0x000fe2000801142c */
[----:B------:R-:W-:Y:S01]  /*9770*/  SEL R32, R41, R40, P0 ;  /* 0x0000002829207207 */ /* 0x000fe20000000000 */
[----:B------:R-:W-:Y:S01]  /*9780*/  UIADD3 UR5, UR11, UR5, URZ ;  /* 0x000000050b057290 */ /* 0x000fe2000fffe03f */
[----:B------:R-:W-:-:S02]  /*9790*/  SEL R41, R40, R41, P0 ;  /* 0x0000002928297207 */ /* 0x000fc40000000000 */
[----:B------:R-:W-:Y:S02]  /*97a0*/  SEL R40, R49, R48, P0 ;  /* 0x0000003031287207 */ /* 0x000fe40000000000 */
[----:B------:R-:W-:Y:S02]  /*97b0*/  F2FP.BF16.F32.PACK_AB R12, R39, R12 ;  /* 0x0000000c270c723e */ /* 0x000fe400000010ff */
[----:B------:R-:W-:Y:S02]  /*97c0*/  F2FP.BF16.F32.PACK_AB R20, R47, R20 ;  /* 0x000000142f14723e */ /* 0x000fe400000010ff */
[----:B------:R-:W-:Y:S02]  /*97d0*/  SEL R49, R48, R49, P0 ;  /* 0x0000003130317207 */ /* 0x000fe40000000000 */
[----:B------:R-:W-:Y:S01]  /*97e0*/  LOP3.LUT R24, R24, R25, RZ, 0x3c, !PT ;  /* 0x0000001918187212 */ /* 0x000fe200078e3cff */
[----:B------:R-:W-:Y:S01]  /*97f0*/  IMAD.X R25, RZ, RZ, R17, P6 ;  /* 0x000000ffff197224 */ /* 0x000fe200030e0611 */
[----:B------:R-:W-:-:S02]  /*9800*/  SEL R48, R5, R4, P0 ;  /* 0x0000000405307207 */ /* 0x000fc40000000000 */
[----:B------:R-:W-:Y:S02]  /*9810*/  SEL R39, R4, R5, P0 ;  /* 0x0000000504277207 */ /* 0x000fe40000000000 */
[C---:B------:R-:W-:Y:S02]  /*9820*/  IADD3 R21, P1, R16.reuse, 0x40, RZ ;  /* 0x0000004010157810 */ /* 0x040fe40007f3e0ff */
[----:B------:R-:W-:Y:S02]  /*9830*/  IADD3 R5, P6, R16, 0x4060, RZ ;  /* 0x0000406010057810 */ /* 0x000fe40007fde0ff */
[----:B------:R-:W-:Y:S02]  /*9840*/  SEL R54, R15, R20, P0 ;  /* 0x000000140f367207 */ /* 0x000fe40000000000 */
[----:B------:R-:W-:Y:S02]  /*9850*/  SEL R47, R20, R15, P0 ;  /* 0x0000000f142f7207 */ /* 0x000fe40000000000 */
[----:B------:R-:W-:-:S02]  /*9860*/  LOP3.LUT R20, R21, 0x380, RZ, 0xc0, !PT ;  /* 0x0000038015147812 */ /* 0x000fc400078ec0ff */
[----:B------:R-:W-:Y:S02]  /*9870*/  LOP3.LUT R4, R5, 0x380, RZ, 0xc0, !PT ;  /* 0x0000038005047812 */ /* 0x000fe400078ec0ff */
[----:B------:R-:W-:Y:S02]  /*9880*/  SHF.R.U64 R20, R20, 0x3, RZ ;  /* 0x0000000314147819 */ /* 0x000fe400000012ff */
[----:B------:R-:W-:Y:S02]  /*9890*/  F2FP.BF16.F32.PACK_AB R14, R45, R14 ;  /* 0x0000000e2d0e723e */ /* 0x000fe400000010ff */
[----:B------:R-:W-:Y:S02]  /*98a0*/  SHF.R.U64 R4, R4, 0x3, RZ ;  /* 0x0000000304047819 */ /* 0x000fe400000012ff */
[----:B------:R-:W-:Y:S02]  /*98b0*/  F2FP.BF16.F32.PACK_AB R9, R36, R9 ;  /* 0x000000092409723e */ /* 0x000fe400000010ff */
[----:B------:R-:W-:-:S02]  /*98c0*/  SEL R52, R11, R12, P0 ;  /* 0x0000000c0b347207 */ /* 0x000fc40000000000 */
[----:B------:R-:W-:Y:S02]  /*98d0*/  SEL R45, R12, R11, P0 ;  /* 0x0000000b0c2d7207 */ /* 0x000fe40000000000 */
[----:B------:R-:W-:Y:S02]  /*98e0*/  IADD3 R11, P4, R16, 0x4020, RZ ;  /* 0x00004020100b7810 */ /* 0x000fe40007f9e0ff */
[----:B------:R-:W-:Y:S01]  /*98f0*/  LOP3.LUT R20, R20, R21, RZ, 0x3c, !PT ;  /* 0x0000001514147212 */ /* 0x000fe200078e3cff */
[--C-:B------:R-:W-:Y:S01]  /*9900*/  IMAD.X R21, RZ, RZ, R17.reuse, P1 ;  /* 0x000000ffff157224 */ /* 0x100fe200008e0611 */
[----:B------:R-:W-:Y:S02]  /*9910*/  F2FP.BF16.F32.PACK_AB R8, R29, R8 ;  /* 0x000000081d08723e */ /* 0x000fe400000010ff */
[----:B------:R-:W-:Y:S01]  /*9920*/  LOP3.LUT R4, R4, R5, RZ, 0x3c, !PT ;  /* 0x0000000504047212 */ /* 0x000fe200078e3cff */
[----:B------:R-:W-:Y:S01]  /*9930*/  IMAD.X R5, RZ, RZ, R17, P6 ;  /* 0x000000ffff057224 */ /* 0x000fe200030e0611 */
[----:B------:R-:W-:-:S02]  /*9940*/  SEL R30, R9, R10, P0 ;  /* 0x0000000a091e7207 */ /* 0x000fc40000000000 */
[----:B------:R-:W-:Y:S02]  /*9950*/  SEL R29, R10, R9, P0 ;  /* 0x000000090a1d7207 */ /* 0x000fe40000000000 */
[----:B------:R-:W-:Y:S02]  /*9960*/  LOP3.LUT R10, R11, 0x380, RZ, 0xc0, !PT ;  /* 0x000003800b0a7812 */ /* 0x000fe400078ec0ff */
[----:B------:R-:W-:Y:S02]  /*9970*/  F2FP.BF16.F32.PACK_AB R27, R62, R27 ;  /* 0x0000001b3e1b723e */ /* 0x000fe400000010ff */
[----:B------:R-:W-:Y:S01]  /*9980*/  F2FP.BF16.F32.PACK_AB R34, R63, R34 ;  /* 0x000000223f22723e */ /* 0x000fe200000010ff */
[----:B------:R-:W-:Y:S01]  /*9990*/  VIADD R63, R169, UR42 ;  /* 0x0000002aa93f7c36 */ /* 0x000fe20008000000 */
[----:B------:R-:W-:Y:S02]  /*99a0*/  SEL R28, R7, R8, P0 ;  /* 0x00000008071c7207 */ /* 0x000fe40000000000 */
[----:B------:R-:W-:-:S02]  /*99b0*/  MOV R62, R20 ;  /* 0x00000014003e7202 */ /* 0x000fc40000000f00 */
[----:B------:R-:W-:Y:S02]  /*99c0*/  F2FP.BF16.F32.PACK_AB R35, R70, R35 ;  /* 0x000000234623723e */ /* 0x000fe400000010ff */
[----:B------:R-:W-:Y:S02]  /*99d0*/  F2FP.BF16.F32.PACK_AB R42, R71, R42 ;  /* 0x0000002a472a723e */ /* 0x000fe400000010ff */
[----:B------:R-:W-:Y:S02]  /*99e0*/  SEL R7, R8, R7, P0 ;  /* 0x0000000708077207 */ /* 0x000fe40000000000 */
[----:B------:R-:W-:Y:S02]  /*99f0*/  SHF.R.U64 R10, R10, 0x3, RZ ;  /* 0x000000030a0a7819 */ /* 0x000fe400000012ff */
[----:B------:R-:W-:Y:S02]  /*9a00*/  MOV R20, R4 ;  /* 0x0000000400147202 */ /* 0x000fe40000000f00 */
[----:B------:R-:W-:-:S02]  /*9a10*/  F2FP.BF16.F32.PACK_AB R43, R78, R43 ;  /* 0x0000002b4e2b723e */ /* 0x000fc400000010ff */
[----:B------:R-:W-:Y:S02]  /*9a20*/  F2FP.BF16.F32.PACK_AB R50, R79, R50 ;  /* 0x000000324f32723e */ /* 0x000fe400000010ff */
[----:B------:R-:W-:Y:S02]  /*9a30*/  SEL R60, R27, R34, P0 ;  /* 0x000000221b3c7207 */ /* 0x000fe40000000000 */
[----:B------:R-:W-:Y:S02]  /*9a40*/  SEL R55, R34, R27, P0 ;  /* 0x0000001b22377207 */ /* 0x000fe40000000000 */
[----:B------:R-:W-:Y:S02]  /*9a50*/  F2FP.BF16.F32.PACK_AB R51, R86, R51 ;  /* 0x000000335633723e */ /* 0x000fe400000010ff */
[----:B------:R-:W-:Y:S02]  /*9a60*/  F2FP.BF16.F32.PACK_AB R58, R87, R58 ;  /* 0x0000003a573a723e */ /* 0x000fe400000010ff */
[----:B------:R-:W-:-:S02]  /*9a70*/  SEL R34, R35, R42, P0 ;  /* 0x0000002a23227207 */ /* 0x000fc40000000000 */
[----:B------:R-:W-:Y:S01]  /*9a80*/  LOP3.LUT R10, R10, R11, RZ, 0x3c, !PT ;  /* 0x0000000b0a0a7212 */ /* 0x000fe200078e3cff */
[----:B------:R-:W-:Y:S01]  /*9a90*/  IMAD.X R11, RZ, RZ, R17, P4 ;  /* 0x000000ffff0b7224 */ /* 0x000fe200020e0611 */
[----:B------:R-:W-:Y:S02]  /*9aa0*/  SEL R36, R13, R14, P0 ;  /* 0x0000000e0d247207 */ /* 0x000fe40000000000 */
[----:B------:R-:W-:Y:S02]  /*9ab0*/  SEL R35, R42, R35, P0 ;  /* 0x000000232a237207 */ /* 0x000fe40000000000 */
[----:B------:R-:W-:Y:S02]  /*9ac0*/  SEL R31, R14, R13, P0 ;  /* 0x0000000d0e1f7207 */ /* 0x000fe40000000000 */
[----:B------:R-:W-:Y:S02]  /*9ad0*/  SEL R42, R43, R50, P0 ;  /* 0x000000322b2a7207 */ /* 0x000fe40000000000 */
[----:B------:R-:W-:-:S02]  /*9ae0*/  SEL R43, R50, R43, P0 ;  /* 0x0000002b322b7207 */ /* 0x000fc40000000000 */
[----:B------:R-:W-:Y:S02]  /*9af0*/  SEL R50, R51, R58, P0 ;  /* 0x0000003a33327207 */ /* 0x000fe40000000000 */
[----:B------:R-:W-:Y:S02]  /*9b00*/  SEL R51, R58, R51, P0 ;  /* 0x000000333a337207 */ /* 0x000fe40000000000 */
[C---:B------:R-:W-:Y:S02]  /*9b10*/  IADD3 R9, P5, R16.reuse, 0x4040, RZ ;  /* 0x0000404010097810 */ /* 0x040fe40007fbe0ff */
[----:B------:R-:W-:Y:S01]  /*9b20*/  MOV R58, R10 ;  /* 0x0000000a003a7202 */ /* 0x000fe20000000f00 */
[----:B------:R-:W-:Y:S01]  /*9b30*/  VIADD R10, R63, 0x8 ;  /* 0x000000083f0a7836 */ /* 0x000fe20000000000 */
[C---:B------:R-:W-:Y:S02]  /*9b40*/  IADD3 R15, P2, R16.reuse, 0x60, RZ ;  /* 0x00000060100f7810 */ /* 0x040fe40007f5e0ff */
[----:B------:R-:W-:-:S02]  /*9b50*/  IADD3 R13, P3, R16, 0x4000, RZ ;  /* 0x00004000100d7810 */ /* 0x000fc40007f7e0ff */
[----:B------:R-:W-:Y:S02]  /*9b60*/  LOP3.LUT R8, R9, 0x380, RZ, 0xc0, !PT ;  /* 0x0000038009087812 */ /* 0x000fe400078ec0ff */
[----:B------:R-:W-:Y:S02]  /*9b70*/  LOP3.LUT R14, R15, 0x380, RZ, 0xc0, !PT ;  /* 0x000003800f0e7812 */ /* 0x000fe400078ec0ff */
[----:B------:R-:W-:Y:S02]  /*9b80*/  LOP3.LUT R12, R13, 0x380, RZ, 0xc0, !PT ;  /* 0x000003800d0c7812 */ /* 0x000fe400078ec0ff */
[----:B------:R-:W-:Y:S02]  /*9b90*/  LOP3.LUT R27, R16, 0x380, RZ, 0xc0, !PT ;  /* 0x00000380101b7812 */ /* 0x000fe400078ec0ff */
[----:B------:R-:W-:Y:S02]  /*9ba0*/  SHF.R.U64 R8, R8, 0x3, RZ ;  /* 0x0000000308087819 */ /* 0x000fe400000012ff */
[----:B------:R-:W-:-:S02]  /*9bb0*/  SHF.R.U64 R14, R14, 0x3, RZ ;  /* 0x000000030e0e7819 */ /* 0x000fc400000012ff */
[----:B------:R-:W-:Y:S02]  /*9bc0*/  SHF.R.U64 R12, R12, 0x3, RZ ;  /* 0x000000030c0c7819 */ /* 0x000fe400000012ff */
[----:B------:R-:W-:Y:S02]  /*9bd0*/  SHF.R.U64 R27, R27, 0x3, RZ ;  /* 0x000000031b1b7819 */ /* 0x000fe400000012ff */
[----:B------:R-:W-:Y:S01]  /*9be0*/  LOP3.LUT R8, R8, R9, RZ, 0x3c, !PT ;  /* 0x0000000908087212 */ /* 0x000fe200078e3cff */
[--C-:B------:R-:W-:Y:S01]  /*9bf0*/  IMAD.X R9, RZ, RZ, R17.reuse, P5 ;  /* 0x000000ffff097224 */ /* 0x100fe200028e0611 */
[----:B------:R-:W-:Y:S01]  /*9c00*/  LOP3.LUT R14, R14, R15, RZ, 0x3c, !PT ;  /* 0x0000000f0e0e7212 */ /* 0x000fe200078e3cff */
[--C-:B------:R-:W-:Y:S01]  /*9c10*/  IMAD.X R15, RZ, RZ, R17.reuse, P2 ;  /* 0x000000ffff0f7224 */ /* 0x100fe200010e0611 */
[----:B------:R-:W-:Y:S01]  /*9c20*/  LOP3.LUT R12, R12, R13, RZ, 0x3c, !PT ;  /* 0x0000000d0c0c7212 */ /* 0x000fe200078e3cff */
[--C-:B------:R-:W-:Y:S01]  /*9c30*/  IMAD.X R13, RZ, RZ, R17.reuse, P3 ;  /* 0x000000ffff0d7224 */ /* 0x100fe200018e0611 */
[----:B------:R-:W-:Y:S01]  /*9c40*/  LOP3.LUT R26, R27, R16, RZ, 0x3c, !PT ;  /* 0x000000101b1a7212 */ /* 0x000fe200078e3cff */
[----:B------:R-:W-:Y:S01]  /*9c50*/  IMAD.MOV.U32 R27, RZ, RZ, R17 ;  /* 0x000000ffff1b7224 */ /* 0x000fe200078e0011 */
[----:B------:R-:W-:Y:S01]  /*9c60*/  MOV R21, R8 ;  /* 0x0000000800157202 */ /* 0x000fe20000000f00 */
[----:B------:R-:W-:Y:S01]  /*9c70*/  IMAD.U32 R9, RZ, RZ, UR11 ;  /* 0x0000000bff097e24 */ /* 0x000fe2000f8e00ff */
[----:B------:R-:W-:Y:S01]  /*9c80*/  MOV R61, R14 ;  /* 0x0000000e003d7202 */ /* 0x000fe20000000f00 */
[----:B------:R-:W-:Y:S01]  /*9c90*/  IMAD.U32 R8, RZ, RZ, UR10 ;  /* 0x0000000aff087e24 */ /* 0x000fe2000f8e00ff */
[----:B------:R-:W-:Y:S01]  /*9ca0*/  MOV R59, R12 ;  /* 0x0000000c003b7202 */ /* 0x000fe20000000f00 */
[----:B------:R-:W-:Y:S01]  /*9cb0*/  IMAD.U32 R9, RZ, RZ, UR5 ;  /* 0x00000005ff097e24 */ /* 0x000fe2000f8e00ff */
[----:B------:R-:W-:Y:S01]  /*9cc0*/  LOP3.LUT P1, RZ, R19, 0x3, RZ, 0xc0, !PT ;  /* 0x0000000313ff7812 */ /* 0x000fe2000782c0ff */
[----:B------:R-:W-:Y:S01]  /*9cd0*/  ULDC UR5, c[0x0][0xa88] ;  /* 0x0002a20000057ab9 */ /* 0x000fe20000000800 */
[----:B------:R-:W-:-:S02]  /*9ce0*/  MOV R27, R26 ;  /* 0x0000001a001b7202 */ /* 0x000fc40000000f00 */
[----:B------:R-:W-:Y:S02]  /*9cf0*/  MOV R25, R24 ;  /* 0x0000001800197202 */ /* 0x000fe40000000f00 */
[----:B------:R-:W-:Y:S02]  /*9d00*/  ISETP.GE.OR P2, PT, R10, UR5, P1 ;  /* 0x000000050a007c0c */ /* 0x000fe40008f46670 */
[----:B------:R-:W-:Y:S01]  /*9d10*/  ISETP.GE.OR P1, PT, R63, UR5, P1 ;  /* 0x000000053f007c0c */ /* 0x000fe20008f26670 */
[----:B------:R-:W-:Y:S01]  /*9d20*/  ULDC.64 UR4, c[0x0][0xb40] ;  /* 0x0002d00000047ab9 */ /* 0x000fe20000000a00 */
[----:B--2---:R-:W-:Y:S01]  /*9d30*/  LOP3.LUT R4, R3, 0x2, RZ, 0x3c, !PT ;  /* 0x0000000203047812 */ /* 0x004fe200078e3cff */
[----:B------:R-:W-:Y:S04]  /*9d40*/  SHFL.IDX PT, R28, R28, R3, 0x1c1f ;  /* 0x001c1f031c1c7589 */ /* 0x000fe800000e0000 */
[----:B------:R-:W2:Y:S04]  /*9d50*/  SHFL.IDX PT, R7, R7, R4, 0x1c1f ;  /* 0x001c1f0407077589 */ /* 0x000ea800000e0000 */
[----:B------:R-:W-:Y:S04]  /*9d60*/  SHFL.IDX PT, R30, R30, R3, 0x1c1f ;  /* 0x001c1f031e1e7589 */ /* 0x000fe800000e0000 */
[----:B------:R-:W3:Y:S04]  /*9d70*/  SHFL.IDX PT, R29, R29, R4, 0x1c1f ;  /* 0x001c1f041d1d7589 */ /* 0x000ee800000e0000 */
[----:B------:R-:W-:Y:S04]  /*9d80*/  SHFL.IDX PT, R48, R48, R3, 0x1c1f ;  /* 0x001c1f0330307589 */ /* 0x000fe800000e0000 */
[----:B------:R-:W4:Y:S04]  /*9d90*/  SHFL.IDX PT, R39, R39, R4, 0x1c1f ;  /* 0x001c1f0427277589 */ /* 0x000f2800000e0000 */
[----:B------:R-:W-:Y:S04]  /*9da0*/  SHFL.IDX PT, R52, R52, R3, 0x1c1f ;  /* 0x001c1f0334347589 */ /* 0x000fe800000e0000 */
[----:B------:R-:W5:Y:S01]  /*9db0*/  SHFL.IDX PT, R45, R45, R4, 0x1c1f ;  /* 0x001c1f042d2d7589 */ /* 0x000f6200000e0000 */
[----:B--2---:R-:W-:-:S02]  /*9dc0*/  SEL R12, R28, R7, P0 ;  /* 0x000000071c0c7207 */ /* 0x004fc40000000000 */
[----:B------:R-:W-:Y:S01]  /*9dd0*/  SEL R14, R7, R28, P0 ;  /* 0x0000001c070e7207 */ /* 0x000fe20000000000 */
[----:B------:R-:W-:Y:S04]  /*9de0*/  SHFL.IDX PT, R36, R36, R3, 0x1c1f ;  /* 0x001c1f0324247589 */ /* 0x000fe800000e0000 */
[----:B------:R2:W1:Y:S01]  /*9df0*/  SHFL.IDX PT, R11, R31, R4, 0x1c1f ;  /* 0x001c1f041f0b7589 */ /* 0x00046200000e0000 */
[----:B---3--:R-:W-:Y:S02]  /*9e00*/  SEL R28, R30, R29, P0 ;  /* 0x0000001d1e1c7207 */ /* 0x008fe40000000000 */
[----:B------:R-:W-:Y:S01]  /*9e10*/  SEL R30, R29, R30, P0 ;  /* 0x0000001e1d1e7207 */ /* 0x000fe20000000000 */
[----:B------:R-:W-:Y:S04]  /*9e20*/  SHFL.IDX PT, R38, R38, R3, 0x1c1f ;  /* 0x001c1f0326267589 */ /* 0x000fe800000e0000 */
[----:B------:R-:W-:Y:S01]  /*9e30*/  SHFL.IDX PT, R37, R37, R4, 0x1c1f ;  /* 0x001c1f0425257589 */ /* 0x000fe200000e0000 */
[----:B----4-:R-:W-:-:S02]  /*9e40*/  SEL R13, R48, R39, P0 ;  /* 0x00000027300d7207 */ /* 0x010fc40000000000 */
[----:B------:R-:W-:Y:S01]  /*9e50*/  SEL R15, R39, R48, P0 ;  /* 0x00000030270f7207 */ /* 0x000fe20000000000 */
[----:B------:R-:W-:Y:S04]  /*9e60*/  SHFL.IDX PT, R54, R54, R3, 0x1c1f ;  /* 0x001c1f0336367589 */ /* 0x000fe800000e0000 */
[----:B------:R-:W-:Y:S01]  /*9e70*/  SHFL.IDX PT, R47, R47, R4, 0x1c1f ;  /* 0x001c1f042f2f7589 */ /* 0x000fe200000e0000 */
[----:B-----5:R-:W-:Y:S02]  /*9e80*/  SEL R29, R52, R45, P0 ;  /* 0x0000002d341d7207 */ /* 0x020fe40000000000 */
[----:B--2---:R-:W-:Y:S01]  /*9e90*/  SEL R31, R45, R52, P0 ;  /* 0x000000342d1f7207 */ /* 0x004fe20000000000 */
[----:B------:R-:W-:Y:S01]  /*9ea0*/  BAR.SYNC.DEFER_BLOCKING 0x1, 0x100 ;  /* 0x0044000000007b1d */ /* 0x000fe20000010000 */
[----:B-1----:R-:W-:-:S05]  /*9eb0*/  SEL R10, R11, R36, P0 ;  /* 0x000000240b0a7207 */ /* 0x002fca0000000000 */
[----:B------:R-:W-:Y:S04]  /*9ec0*/  SHFL.IDX PT, R56, R56, R3, 0x1c1f ;  /* 0x001c1f0338387589 */ /* 0x000fe800000e0000 */
[----:B------:R-:W1:Y:S04]  /*9ed0*/  SHFL.IDX PT, R53, R53, R4, 0x1c1f ;  /* 0x001c1f0435357589 */ /* 0x000e6800000e0000 */
[----:B------:R-:W-:Y:S04]  /*9ee0*/  SHFL.IDX PT, R44, R44, R3, 0x1c1f ;  /* 0x001c1f032c2c7589 */ /* 0x000fe800000e0000 */
[----:B------:R-:W-:Y:S04]  /*9ef0*/  SHFL.IDX PT, R60, R60, R3, 0x1c1f ;  /* 0x001c1f033c3c7589 */ /* 0x000fe800000e0000 */
[----:B------:R-:W2:Y:S04]  /*9f00*/  SHFL.IDX PT, R33, R33, R4, 0x1c1f ;  /* 0x001c1f0421217589 */ /* 0x000ea800000e0000 */
[----:B------:R-:W-:Y:S04]  /*9f10*/  SHFL.IDX PT, R55, R55, R4, 0x1c1f ;  /* 0x001c1f0437377589 */ /* 0x000fe800000e0000 */
[----:B------:R-:W-:Y:S04]  /*9f20*/  SHFL.IDX PT, R32, R32, R3, 0x1c1f ;  /* 0x001c1f0320207589 */ /* 0x000fe800000e0000 */
[----:B------:R-:W-:Y:S01]  /*9f30*/  SHFL.IDX PT, R34, R34, R3, 0x1c1f ;  /* 0x001c1f0322227589 */ /* 0x000fe200000e0000 */
[----:B-1----:R-:W-:-:S03]  /*9f40*/  SEL R39, R53, R56, P0 ;  /* 0x0000003835277207 */ /* 0x002fc60000000000 */
[----:B------:R-:W-:Y:S04]  /*9f50*/  SHFL.IDX PT, R41, R41, R4, 0x1c1f ;  /* 0x001c1f0429297589 */ /* 0x000fe800000e0000 */
[----:B------:R-:W-:Y:S04]  /*9f60*/  SHFL.IDX PT, R35, R35, R4, 0x1c1f ;  /* 0x001c1f0423237589 */ /* 0x000fe800000e0000 */
[----:B------:R-:W-:Y:S01]  /*9f70*/  SHFL.IDX PT, R40, R40, R3, 0x1c1f ;  /* 0x001c1f0328287589 */ /* 0x000fe200000e0000 */
[----:B--2---:R-:W-:Y:S02]  /*9f80*/  SEL R24, R44, R33, P0 ;  /* 0x000000212c187207 */ /* 0x004fe40000000000 */
[----:B------:R-:W-:Y:S01]  /*9f90*/  SEL R26, R33, R44, P0 ;  /* 0x0000002c211a7207 */ /* 0x000fe20000000000 */
[----:B------:R-:W-:Y:S04]  /*9fa0*/  SHFL.IDX PT, R46, R46, R3, 0x1c1f ;  /* 0x001c1f032e2e7589 */ /* 0x000fe800000e0000 */
[----:B------:R-:W-:Y:S04]  /*9fb0*/  SHFL.IDX PT, R42, R42, R3, 0x1c1f ;  /* 0x001c1f032a2a7589 */ /* 0x000fe800000e0000 */
[----:B------:R-:W-:Y:S04]  /*9fc0*/  SHFL.IDX PT, R49, R49, R4, 0x1c1f ;  /* 0x001c1f0431317589 */ /* 0x000fe800000e0000 */
[----:B------:R-:W1:Y:S04]  /*9fd0*/  SHFL.IDX PT, R57, R57, R4, 0x1c1f ;  /* 0x001c1f0439397589 */ /* 0x000e6800000e0000 */
[----:B------:R-:W2:Y:S04]  /*9fe0*/  SHFL.IDX PT, R43, R43, R4, 0x1c1f ;  /* 0x001c1f042b2b7589 */ /* 0x000ea800000e0000 */
[----:B------:R3:W-:Y:S04]  /*9ff0*/  SHFL.IDX PT, R50, R50, R3, 0x1c1f ;  /* 0x001c1f0332327589 */ /* 0x0007e800000e0000 */
[----:B------:R4:W5:Y:S04]  /*a000*/  SHFL.IDX PT, R51, R51, R4, 0x1c1f ;  /* 0x001c1f0433337589 */ /* 0x00096800000e0000 */
[----:B------:R-:W-:Y:S01]  /*a010*/  STSM.16.M88.4 [R27], R12 ;  /* 0x0000000c1b007844 */ /* 0x000fe20000000200 */
[----:B---3--:R-:W-:-:S03]  /*a020*/  SHF.R.S32.HI R3, RZ, 0x1f, R63 ;  /* 0x0000001fff037819 */ /* 0x008fc6000001143f */
[----:B------:R3:W-:Y:S01]  /*a030*/  STSM.16.M88.4 [R25], R28 ;  /* 0x0000001c19007844 */ /* 0x0007e20000000200 */
[----:B----4-:R-:W-:Y:S01]  /*a040*/  IMAD R4, R64, UR6, RZ ;  /* 0x0000000640047c24 */ /* 0x010fe2000f8e02ff */
[----:B-1----:R-:W-:-:S03]  /*a050*/  SEL R44, R46, R57, P0 ;  /* 0x000000392e2c7207 */ /* 0x002fc60000000000 */
[----:B------:R-:W-:Y:S01]  /*a060*/  IMAD R48, R65, UR44, R4 ;  /* 0x0000002c41307c24 */ /* 0x000fe2000f8e0204 */
[----:B------:R-:W-:Y:S01]  /*a070*/  SEL R46, R57, R46, P0 ;  /* 0x0000002e392e7207 */ /* 0x000fe20000000000 */
[----:B------:R-:W-:Y:S01]  /*a080*/  IMAD.WIDE.U32 R4, R64, UR44, R8 ;  /* 0x0000002c40047c25 */ /* 0x000fe2000f8e0008 */
[----:B------:R-:W-:Y:S02]  /*a090*/  SEL R8, R36, R11, P0 ;  /* 0x0000000b24087207 */ /* 0x000fe40000000000 */
[----:B------:R-:W-:Y:S02]  /*a0a0*/  SEL R36, R38, R37, P0 ;  /* 0x0000002526247207 */ /* 0x000fe40000000000 */
[----:B------:R-:W-:Y:S02]  /*a0b0*/  SEL R38, R37, R38, P0 ;  /* 0x0000002625267207 */ /* 0x000fe40000000000 */
[----:B------:R-:W-:Y:S02]  /*a0c0*/  SEL R9, R54, R47, P0 ;  /* 0x0000002f36097207 */ /* 0x000fe40000000000 */
[----:B------:R-:W-:-:S02]  /*a0d0*/  SEL R11, R47, R54, P0 ;  /* 0x000000362f0b7207 */ /* 0x000fc40000000000 */
[----:B------:R-:W-:Y:S02]  /*a0e0*/  SEL R37, R56, R53, P0 ;  /* 0x0000003538257207 */ /* 0x000fe40000000000 */
[----:B---3--:R-:W-:Y:S01]  /*a0f0*/  SEL R25, R60, R55, P0 ;  /* 0x000000373c197207 */ /* 0x008fe20000000000 */
[----:B------:R-:W-:Y:S01]  /*a100*/  STSM.16.M88.4 [R62], R8 ;  /* 0x000000083e007844 */ /* 0x000fe20000000200 */
[----:B------:R-:W-:Y:S02]  /*a110*/  SEL R27, R55, R60, P0 ;  /* 0x0000003c371b7207 */ /* 0x000fe40000000000 */
[----:B------:R-:W-:Y:S01]  /*a120*/  SEL R12, R32, R41, P0 ;  /* 0x00000029200c7207 */ /* 0x000fe20000000000 */
[----:B------:R-:W-:Y:S01]  /*a130*/  STSM.16.M88.4 [R61], R36 ;  /* 0x000000243d007844 */ /* 0x000fe20000000200 */
[----:B------:R-:W-:Y:S02]  /*a140*/  SEL R14, R41, R32, P0 ;  /* 0x00000020290e7207 */ /* 0x000fe40000000000 */
[----:B------:R-:W-:Y:S01]  /*a150*/  SEL R13, R34, R35, P0 ;  /* 0x00000023220d7207 */ /* 0x000fe20000000000 */
[----:B------:R-:W-:Y:S01]  /*a160*/  STSM.16.M88.4 [R59], R24 ;  /* 0x000000183b007844 */ /* 0x000fe20000000200 */
[----:B------:R-:W-:-:S02]  /*a170*/  SEL R15, R35, R34, P0 ;  /* 0x00000022230f7207 */ /* 0x000fc40000000000 */
[----:B------:R-:W-:Y:S02]  /*a180*/  SEL R28, R40, R49, P0 ;  /* 0x00000031281c7207 */ /* 0x000fe40000000000 */
[----:B------:R-:W-:Y:S01]  /*a190*/  SEL R30, R49, R40, P0 ;  /* 0x00000028311e7207 */ /* 0x000fe20000000000 */
[----:B------:R-:W-:Y:S01]  /*a1a0*/  STSM.16.M88.4 [R58], R12 ;  /* 0x0000000c3a007844 */ /* 0x000fe20000000200 */
[----:B--2---:R-:W-:Y:S02]  /*a1b0*/  SEL R29, R42, R43, P0 ;  /* 0x0000002b2a1d7207 */ /* 0x004fe40000000000 */
[----:B------:R-:W-:Y:S02]  /*a1c0*/  SEL R31, R43, R42, P0 ;  /* 0x0000002a2b1f7207 */ /* 0x000fe40000000000 */
[----:B-----5:R-:W-:Y:S02]  /*a1d0*/  SEL R45, R50, R51, P0 ;  /* 0x00000033322d7207 */ /* 0x020fe40000000000 */
[----:B------:R-:W-:Y:S01]  /*a1e0*/  SEL R47, R51, R50, P0 ;  /* 0x00000032332f7207 */ /* 0x000fe20000000000 */
[----:B------:R-:W-:Y:S01]  /*a1f0*/  STSM.16.M88.4 [R21], R28 ;  /* 0x0000001c15007844 */ /* 0x000fe20000000200 */
[----:B------:R-:W-:-:S03]  /*a200*/  IADD3 R7, P3, R63, R4, RZ ;  /* 0x000000043f077210 */ /* 0x000fc60007f7e0ff */
[----:B------:R-:W-:Y:S01]  /*a210*/  STSM.16.M88.4 [R20], R44 ;  /* 0x0000002c14007844 */ /* 0x000fe20000000200 */
[----:B------:R-:W-:Y:S02]  /*a220*/  IADD3.X R48, R3, R5, R48, P3, !PT ;  /* 0x0000000503307210 */ /* 0x000fe40001ffe430 */
[C---:B------:R-:W-:Y:S01]  /*a230*/  LEA R4, P3, R7.reuse, UR4, 0x2 ;  /* 0x0000000407047c11 */ /* 0x040fe2000f8610ff */
[----:B------:R1:W-:Y:S06]  /*a240*/  MEMBAR.ALL.CTA ;  /* 0x0000000000007992 */ /* 0x0003ec0000008000 */
[----:B-1----:R-:W1:Y:S01]  /*a250*/  FENCE.VIEW.ASYNC.S ;  /* 0x00000000000073c6 */ /* 0x002e620000000000 */
[----:B------:R-:W-:Y:S01]  /*a260*/  ULDC UR4, c[0x0][0xc] ;  /* 0x0000030000047ab9 */ /* 0x000fe20000000800 */
[----:B------:R-:W-:-:S02]  /*a270*/  LEA.HI.X R5, R7, UR5, R48, 0x2, P3 ;  /* 0x0000000507057c11 */ /* 0x000fc400098f1430 */
[----:B-1----:R-:W1:Y:S01]  /*a280*/  SHFL.IDX PT, R3, R168, RZ, 0x1f ;  /* 0x00001fffa8037589 */ /* 0x002e6200000e0000 */
[----:B------:R-:W-:Y:S01]  /*a290*/  UIADD3 UR48, UR4, UR48, URZ ;  /* 0x0000003004307290 */ /* 0x000fe2000fffe03f */
        /* <DEDUP_REMOVED lines=15> */
[----:B------:R-:W-:Y:S01]  /*a390*/  UMOV UR7, 0x40 ;  /* 0x0000004000077882 */ /* 0x000fe20000000000 */
[----:B------:R-:W-:-:S04]  /*a3a0*/  UMOV UR8, 0x1 ;  /* 0x0000000100087882 */ /* 0x000fc80000000000 */
[----:B------:R2:W-:Y:S02]  /*a3b0*/  UTMASTG.5D [UR40], [UR4] ;  /* 0x00000028040073b5 */ /* 0x0005e40008020000 */
[----:B--2---:R-:W-:Y:S01]  /*a3c0*/  UMOV UR40, UR6 ;  /* 0x0000000600287c82 */ /* 0x004fe20008000000 */
[----:B------:R-:W-:Y:S01]  /*a3d0*/  UMOV UR41, UR7 ;  /* 0x0000000700297c82 */ /* 0x000fe20008000000 */
[----:B------:R-:W-:Y:S01]  /*a3e0*/  UIADD3 UR6, UR38, 0x29820, URZ ;  /* 0x0002982026067890 */ /* 0x000fe2000fffe03f */
[----:B------:R2:W-:Y:S03]  /*a3f0*/  UTMASTG.5D [UR40], [UR4] ;  /* 0x00000028040073b5 */ /* 0x0005e60008020000 */
[----:B------:R-:W-:Y:S02]  /*a400*/  UPRMT UR7, URZ, 0x654, UR6 ;  /* 0x000006543f077896 */ /* 0x000fe40008000006 */
[----:B------:R-:W-:Y:S01]  /*a410*/  UPRMT UR6, UR8, 0x654, UR6 ;  /* 0x0000065408067896 */ /* 0x000fe20008000006 */
[----:B------:R0:W-:Y:S01]  /*a420*/  UTMACMDFLUSH ;  /* 0x00000000000079b7 */ /* 0x0001e20000000000 */
[----:B------:R-:W-:-:S05]  /*a430*/  DEPBAR.LE SB0, 0x0 ;  /* 0x000080000000791a */ /* 0x000fca0000000000 */
[----:B------:R-:W-:Y:S02]  /*a440*/  SYNCS.ARRIVE.TRANS64.RED.A1T0 RZ, [UR7], RZ ;  /* 0x000000ffffff79a7 */ /* 0x000fe40008100407 */
[----:B--2---:R-:W-:Y:S03]  /*a450*/  SYNCS.ARRIVE.TRANS64.RED.A1T0 RZ, [UR6], RZ ;  /* 0x000000ffffff79a7 */ /* 0x004fe60008100406 */
.L_x_151:
[----:B------:R-:W-:Y:S05]  /*a460*/  BSYNC B0 ;  /* 0x0000000000007941 */ /* 0x000fea0003800000 */
.L_x_150:
        /* <DEDUP_REMOVED lines=10> */
.L_x_124:
[----:B------:R-:W-:-:S08]  /*a510*/  NOP ;  /* 0x0000000000007918 */ /* 0x000fd00000000000 */
[----:B--2---:R-:W1:-:S00]  /*a520*/  USETMAXREG.DEALLOC.CTAPOOL 0x18 ;  /* 0x00000018000079c8 */ /* 0x004e4000080e0500 */
[----:B-1----:R-:W1:Y:S01]  /*a530*/  LDC R2, c[0x0][0xda4] ;  /* 0x00036900ff027b82 */ /* 0x002e620000000800 */
[----:B------:R-:W-:Y:S01]  /*a540*/  IMAD.MOV.U32 R0, RZ, RZ, 0x1 ;  /* 0x00000001ff007424 */ /* 0x000fe200078e00ff */
[----:B------:R2:W-:Y:S01]  /*a550*/  STL [R1], RZ ;  /* 0x000000ff01007387 */ /* 0x0005e20000100800 */
[----:B------:R-:W-:-:S03]  /*a560*/  UMOV UR47, 0x1 ;  /* 0x00000001002f7882 */ /* 0x000fc60000000000 */
[----:B------:R2:W-:Y:S01]  /*a570*/  STL [R1+0xc], R0 ;  /* 0x00000c0001007387 */ /* 0x0005e20000100800 */
[----:B-1----:R-:W-:-:S13]  /*a580*/  ISETP.LE.AND P0, PT, R2, UR49, PT ;  /* 0x0000003102007c0c */ /* 0x002fda000bf03270 */
[----:B--2---:R-:W-:Y:S05]  /*a590*/  @P0 BRA `(.L_x_153) ;  /* 0x0000002c00f80947 */ /* 0x004fea0003800000 */
[----:B------:R-:W2:Y:S01]  /*a5a0*/  LDL.LU R4, [R1+0x14] ;  /* 0x0000140001047983 */ /* 0x000ea20000300800 */
[----:B------:R-:W1:Y:S02]  /*a5b0*/  S2R R7, SR_TID.X ;  /* 0x0000000000077919 */ /* 0x000e640000002100 */
[C---:B-1----:R-:W-:Y:S02]  /*a5c0*/  IMAD.SHL.U32 R0, R7.reuse, 0x20, RZ ;  /* 0x0000002007007824 */ /* 0x042fe400078e00ff */
[----:B------:R-:W-:-:S03]  /*a5d0*/  IMAD.SHL.U32 R5, R7, 0x4, RZ ;  /* 0x0000000407057824 */ /* 0x000fc600078e00ff */
[----:B------:R-:W-:Y:S02]  /*a5e0*/  LOP3.LUT R2, R0, 0x80, RZ, 0xc0, !PT ;  /* 0x0000008000027812 */ /* 0x000fe400078ec0ff */
[----:B------:R-:W-:Y:S02]  /*a5f0*/  LOP3.LUT R6, R7, 0x7f, RZ, 0xc0, !PT ;  /* 0x0000007f07067812 */ /* 0x000fe400078ec0ff */
[----:B------:R-:W-:Y:S02]  /*a600*/  LOP3.LUT R2, R2, 0x10, R7, 0xf8, !PT ;  /* 0x0000001002027812 */ /* 0x000fe400078ef807 */
[----:B------:R-:W-:Y:S02]  /*a610*/  SHF.R.U32.HI R3, RZ, 0x5, R6 ;  /* 0x00000005ff037819 */ /* 0x000fe40000011606 */
[----:B------:R-:W-:Y:S02]  /*a620*/  LOP3.LUT R5, R2, 0x10, R5, 0x78, !PT ;  /* 0x0000001002057812 */ /* 0x000fe400078e7805 */
[----:B------:R-:W-:-:S02]  /*a630*/  LOP3.LUT R2, R0, 0x60, RZ, 0xc0, !PT ;  /* 0x0000006000027812 */ /* 0x000fc400078ec0ff */
[----:B------:R-:W-:-:S03]  /*a640*/  LOP3.LUT R0, R0, 0x100, RZ, 0xc0, !PT ;  /* 0x0000010000007812 */ /* 0x000fc600078ec0ff */
[----:B------:R-:W-:-:S05]  /*a650*/  IMAD R2, R3, 0x200, R2 ;  /* 0x0000020003027824 */ /* 0x000fca00078e0202 */
[----:B------:R-:W-:Y:S01]  /*a660*/  IADD3 R5, R5, R2, R0 ;  /* 0x0000000205057210 */ /* 0x000fe20007ffe000 */
[----:B------:R-:W-:Y:S01]  /*a670*/  IMAD.SHL.U32 R0, R7, 0x80, RZ ;  /* 0x0000008007007824 */ /* 0x000fe200078e00ff */
[----:B------:R-:W-:-:S04]  /*a680*/  ISETP.NE.AND P2, PT, R6, RZ, PT ;  /* 0x000000ff0600720c */ /* 0x000fc80003f45270 */
[----:B------:R-:W-:Y:S02]  /*a690*/  LOP3.LUT R2, R0, 0x380, RZ, 0xc0, !PT ;  /* 0x0000038000027812 */ /* 0x000fe400078ec0ff */
[----:B------:R-:W-:-:S03]  /*a6a0*/  LOP3.LUT P0, RZ, R7, 0x1f, RZ, 0xc0, !PT ;  /* 0x0000001f07ff7812 */ /* 0x000fc6000780c0ff */
[----:B------:R-:W-:Y:S02]  /*a6b0*/  IMAD R2, R3, 0x10, R2 ;  /* 0x0000001003027824 */ /* 0x000fe400078e0202 */
[----:B------:R-:W-:Y:S01]  /*a6c0*/  IMAD.SHL.U32 R3, R7, 0x10, RZ ;  /* 0x0000001007037824 */ /* 0x000fe200078e00ff */
[----:B------:R-:W-:-:S04]  /*a6d0*/  ISETP.NE.OR P0, PT, R6, RZ, !P0 ;  /* 0x000000ff0600720c */ /* 0x000fc80004705670 */
[----:B------:R-:W-:-:S04]  /*a6e0*/  LOP3.LUT R3, R2, 0x70, R3, 0x78, !PT ;  /* 0x0000007002037812 */ /* 0x000fc800078e7803 */
[----:B------:R-:W-:Y:S01]  /*a6f0*/  LOP3.LUT R0, R3, 0xc00, R0, 0xf8, !PT ;  /* 0x00000c0003007812 */ /* 0x000fe200078ef800 */
[----:B------:R-:W-:Y:S01]  /*a700*/  STL [R1+0x24], R5 ;  /* 0x0000240501007387 */ /* 0x000fe20000100800 */
[----:B------:R-:W-:-:S03]  /*a710*/  LOP3.LUT P1, RZ, R7, 0x4, RZ, 0xc0, !PT ;  /* 0x0000000407ff7812 */ /* 0x000fc6000782c0ff */
[----:B------:R1:W-:Y:S02]  /*a720*/  STL [R1+0x28], R0 ;  /* 0x0000280001007387 */ /* 0x0003e40000100800 */
[----:B-1----:R-:W-:-:S05]  /*a730*/  IMAD.MOV.U32 R0, RZ, RZ, 0x40 ;  /* 0x00000040ff007424 */ /* 0x002fca00078e00ff */
[----:B------:R-:W-:Y:S01]  /*a740*/  SEL R0, R0, 0xffffffc0, !P1 ;  /* 0xffffffc000007807 */ /* 0x000fe20004800000 */
[----:B------:R-:W-:Y:S02]  /*a750*/  ULOP3.LUT UR43, UR46, 0x1, URZ, 0xfc, !UPT ;  /* 0x000000012e2b7892 */ /* 0x000fe4000f8efc3f */
[----:B------:R-:W-:Y:S01]  /*a760*/  ULOP3.LUT UR48, UR46, 0x2, URZ, 0xfc, !UPT ;  /* 0x000000022e307892 */ /* 0x000fe2000f8efc3f */
[----:B------:R-:W-:Y:S01]  /*a770*/  ULDC.64 UR52, c[0x0][0x198] ;  /* 0x0000660000347ab9 */ /* 0x000fe20000000a00 */
[----:B------:R-:W-:Y:S01]  /*a780*/  ULDC UR44, c[0x0][0xc] ;  /* 0x00000300002c7ab9 */ /* 0x000fe20000000800 */
[----:B------:R-:W-:Y:S01]  /*a790*/  UMOV UR47, URZ ;  /* 0x0000003f002f7c82 */ /* 0x000fe20008000000 */
[----:B--2---:R-:W-:-:S04]  /*a7a0*/  LOP3.LUT R4, R4, 0xfffffffe, RZ, 0xc0, !PT ;  /* 0xfffffffe04047812 */ /* 0x004fc800078ec0ff */
[----:B------:R-:W-:-:S04]  /*a7b0*/  @P2 LOP3.LUT R4, R4, 0x1, RZ, 0xfc, !PT ;  /* 0x0000000104042812 */ /* 0x000fc800078efcff */
[----:B------:R-:W-:-:S04]  /*a7c0*/  LOP3.LUT R4, R4, 0xfffffffd, RZ, 0xc0, !PT ;  /* 0xfffffffd04047812 */ /* 0x000fc800078ec0ff */
[----:B------:R-:W-:-:S05]  /*a7d0*/  @P0 LOP3.LUT R4, R4, 0x2, RZ, 0xfc, !PT ;  /* 0x0000000204040812 */ /* 0x000fca00078efcff */
[----:B------:R-:W-:Y:S04]  /*a7e0*/  STL [R1+0x14], R4 ;  /* 0x0000140401007387 */ /* 0x000fe80000100800 */
[----:B------:R-:W-:Y:S04]  /*a7f0*/  STL [R1], RZ ;  /* 0x000000ff01007387 */ /* 0x000fe80000100800 */
[----:B------:R1:W-:Y:S02]  /*a800*/  STL [R1+0x2c], R0 ;  /* 0x00002c0001007387 */ /* 0x0003e40000100800 */
[----:B-1----:R-:W-:-:S05]  /*a810*/  IMAD.MOV.U32 R0, RZ, RZ, 0x1 ;  /* 0x00000001ff007424 */ /* 0x002fca00078e00ff */
[----:B------:R1:W-:Y:S02]  /*a820*/  STL [R1+0xc], R0 ;  /* 0x00000c0001007387 */ /* 0x0003e40000100800 */
.L_x_203:
[----:B--2---:R-:W2:Y:S01]  /*a830*/  S2UR UR4, SR_CgaCtaId ;  /* 0x00000000000479c3 */ /* 0x004ea20000008800 */
        /* <DEDUP_REMOVED lines=16> */
[----:B--2---:R-:W-:-:S03]  /*a940*/  ULEA UR40, UR4, UR40, 0x18 ;  /* 0x0000002804287291 */ /* 0x004fc6000f8ec03f */
        /* <DEDUP_REMOVED lines=14> */
[----:B-1----:R-:W-:Y:S10]  /*aa30*/  @!P0 BRA `(.L_x_154) ;  /* 0x0000000000408947 */ /* 0x002ff40003800000 */
[----:B------:R-:W-:Y:S01]  /*aa40*/  MOV R2, 0x0 ;  /* 0x0000000000027802 */ /* 0x000fe20000000f00 */
[----:B------:R-:W-:Y:S01]  /*aa50*/  ULDC.64 UR6, c[0x4][0xc8] ;  /* 0x0100320000067ab9 */ /* 0x000fe20000000a00 */
[----:B------:R-:W-:Y:S01]  /*aa60*/  ULDC.64 UR8, c[0x4][0xd0] ;  /* 0x0100340000087ab9 */ /* 0x000fe20000000a00 */
[----:B------:R-:W-:Y:S01]  /*aa70*/  ULDC.64 UR4, c[0x4][0x8] ;  /* 0x0100020000047ab9 */ /* 0x000fe20000000a00 */
[----:B------:R-:W-:Y:S02]  /*aa80*/  IMAD.U32 R4, RZ, RZ, UR6 ;  /* 0x00000006ff047e24 */ /* 0x000fe4000f8e00ff */
[----:B------:R-:W2:Y:S01]  /*aa90*/  LDC.64 R2, c[0x4][R2] ;  /* 0x0100000002027b82 */ /* 0x000ea20000000a00 */
        /* <DEDUP_REMOVED lines=10> */
.L_x_154:
[----:B------:R-:W2:Y:S01]  /*ab40*/  LDL.LU R2, [R1+0x14] ;  /* 0x0000140001027983 */ /* 0x000ea20000300800 */
[----:B------:R-:W-:-:S06]  /*ab50*/  UIADD3 UR4, UR40, 0xa400, URZ ;  /* 0x0000a40028047890 */ /* 0x000fcc000fffe03f */
[----:B------:R-:W-:-:S05]  /*ab60*/  IMAD.U32 R16, RZ, RZ, UR4 ;  /* 0x00000004ff107e24 */ /* 0x000fca000f8e00ff */
[----:B------:R-:W-:Y:S02]  /*ab70*/  LOP3.LUT P0, RZ, R16, 0x3ff, RZ, 0xc0, !PT ;  /* 0x000003ff10ff7812 */ /* 0x000fe4000780c0ff */
[----:B--2---:R-:W-:-:S11]  /*ab80*/  LOP3.LUT R2, R2, 0xfffffffb, RZ, 0xc0, !PT ;  /* 0xfffffffb02027812 */ /* 0x004fd600078ec0ff */
[----:B------:R-:W-:-:S05]  /*ab90*/  @P0 LOP3.LUT R2, R2, 0x4, RZ, 0xfc, !PT ;  /* 0x0000000402020812 */ /* 0x000fca00078efcff */
[----:B------:R2:W-:Y:S01]  /*aba0*/  STL [R1+0x14], R2 ;  /* 0x0000140201007387 */ /* 0x0005e20000100800 */
[----:B------:R-:W-:Y:S05]  /*abb0*/  @!P0 BRA `(.L_x_155) ;  /* 0x0000000000408947 */ /* 0x000fea0003800000 */
[----:B--2---:R-:W-:Y:S01]  /*abc0*/  MOV R2, 0x0 ;  /* 0x0000000000027802 */ /* 0x004fe20000000f00 */
        /* <DEDUP_REMOVED lines=15> */
.L_x_155:
[----:B------:R-:W-:-:S04]  /*acc0*/  UIADD3 UR4, UR40, 0x400, URZ ;  /* 0x0000040028047890 */ /* 0x000fc8000fffe03f */
[----:B------:R-:W-:-:S06]  /*acd0*/  ULOP3.LUT UP0, URZ, UR4, 0x9f, URZ, 0xc0, !UPT ;  /* 0x0000009f043f7892 */ /* 0x000fcc000f80c03f */
[----:B------:R-:W-:-:S13]  /*ace0*/  PLOP3.LUT P0, PT, PT, PT, UP0, 0x80, 0x0 ;  /* 0x000000000000781c */ /* 0x000fda0003f0f008 */
        /* <DEDUP_REMOVED lines=17> */
.L_x_156:
[----:B------:R-:W-:-:S13]  /*ae00*/  LOP3.LUT P6, RZ, R16, 0x3ff, RZ, 0xc0, !PT ;  /* 0x000003ff10ff7812 */ /* 0x000fda00078cc0ff */
        /* <DEDUP_REMOVED lines=17> */
.L_x_157:
[----:B------:R-:W-:Y:S01]  /*af20*/  ULDC.64 UR4, c[0x0][0x9f8] ;  /* 0x00027e0000047ab9 */ /* 0x000fe20000000a00 */
[----:B------:R-:W-:Y:S01]  /*af30*/  IMAD.U32 R5, RZ, RZ, UR39 ;  /* 0x00000027ff057e24 */ /* 0x000fe2000f8e00ff */
[----:B------:R-:W-:Y:S01]  /*af40*/  ISETP.NE.U32.AND P0, PT, RZ, UR4, PT ;  /* 0x00000004ff007c0c */ /* 0x000fe2000bf05070 */
[----:B------:R-:W-:Y:S01]  /*af50*/  IMAD.U32 R4, RZ, RZ, UR39 ;  /* 0x00000027ff047e24 */ /* 0x000fe2000f8e00ff */
[----:B-1----:R-:W1:Y:S01]  /*af60*/  LDC R0, c[0x0][0x428] ;  /* 0x00010a00ff007b82 */ /* 0x002e620000000800 */
[----:B------:R-:W3:Y:S01]  /*af70*/  S2R R16, SR_TID.X ;  /* 0x0000000000107919 */ /* 0x000ee20000002100 */
[----:B------:R-:W-:-:S06]  /*af80*/  ISETP.NE.AND.EX P0, PT, RZ, UR5, PT, P0 ;  /* 0x00000005ff007c0c */ /* 0x000fcc000bf05300 */
[----:B------:R-:W4:Y:S08]  /*af90*/  LDC R6, c[0x0][0xda8] ;  /* 0x00036a00ff067b82 */ /* 0x000f300000000800 */
[----:B--2---:R-:W2:Y:S01]  /*afa0*/  @P0 LDC.64 R2, c[0x0][0x9f8] ;  /* 0x00027e00ff020b82 */ /* 0x004ea20000000a00 */
[----:B------:R-:W-:Y:S01]  /*afb0*/  IMAD.U32 R8, RZ, RZ, UR38 ;  /* 0x00000026ff087e24 */ /* 0x000fe2000f8e00ff */
[----:B---3--:R-:W-:Y:S01]  /*afc0*/  LOP3.LUT R16, R16, 0x7f, RZ, 0xc0, !PT ;  /* 0x0000007f10107812 */ /* 0x008fe200078ec0ff */
[----:B--2---:R-:W-:-:S05]  /*afd0*/  @P0 IMAD.WIDE R2, R5, 0x4, R2 ;  /* 0x0000000405020825 */ /* 0x004fca00078e0202 */
[----:B------:R2:W3:Y:S01]  /*afe0*/  @P0 LDG.E R4, desc[UR50][R2.64] ;  /* 0x0000003202040981 */ /* 0x0004e2000c1e1900 */
[----:B-1----:R-:W-:Y:S01]  /*aff0*/  ISETP.NE.AND P0, PT, R0, 0x1, PT ;  /* 0x000000010000780c */ /* 0x002fe20003f05270 */
[----:B------:R-:W-:Y:S01]  /*b000*/  IMAD R5, RZ, RZ, -UR45 ;  /* 0x8000002dff057e24 */ /* 0x000fe2000f8e02ff */
[----:B------:R-:W-:Y:S01]  /*b010*/  ISETP.NE.AND P6, PT, R16, RZ, PT ;  /* 0x000000ff1000720c */ /* 0x000fe20003fc5270 */
[----:B------:R-:W-:Y:S01]  /*b020*/  UMOV UR36, URZ ;  /* 0x0000003f00247c82 */ /* 0x000fe20008000000 */
[----:B------:R-:W1:Y:S01]  /*b030*/  S2R R16, SR_TID.X ;  /* 0x0000000000107919 */ /* 0x000e620000002100 */
[----:B----4-:R-:W-:Y:S01]  /*b040*/  IMAD R5, R6, R5, UR49 ;  /* 0x0000003106057e24 */ /* 0x010fe2000f8e0205 */
[----:B------:R-:W-:Y:S01]  /*b050*/  UMOV UR4, 0x40 ;  /* 0x0000004000047882 */ /* 0x000fe20000000000 */
[----:B------:R-:W-:Y:S01]  /*b060*/  UMOV UR6, UR38 ;  /* 0x0000002600067c82 */ /* 0x000fe20008000000 */
[----:B------:R-:W-:Y:S01]  /*b070*/  UMOV UR7, UR39 ;  /* 0x0000002700077c82 */ /* 0x000fe20008000000 */
[----:B--2---:R-:W2:Y:S01]  /*b080*/  LDC.64 R2, c[0x0][0x3f8] ;  /* 0x0000fe00ff027b82 */ /* 0x004ea20000000a00 */
[----:B------:R-:W-:Y:S01]  /*b090*/  IMAD.SHL.U32 R5, R5, 0x80, RZ ;  /* 0x0000008005057824 */ /* 0x000fe200078e00ff */
[----:B------:R-:W-:Y:S01]  /*b0a0*/  UMOV UR8, 0x80 ;  /* 0x0000008000087882 */ /* 0x000fe20000000000 */
[----:B------:R-:W-:Y:S01]  /*b0b0*/  UMOV UR10, UR38 ;  /* 0x00000026000a7c82 */ /* 0x000fe20008000000 */
[----:B------:R-:W-:-:S02]  /*b0c0*/  UMOV UR11, UR39 ;  /* 0x00000027000b7c82 */ /* 0x000fc40008000000 */
[----:B------:R-:W-:Y:S01]  /*b0d0*/  VOTEU.ALL UP1, P6 ;  /* 0x00000000003f7886 */ /* 0x000fe20003020000 */
[----:B------:R-:W-:Y:S01]  /*b0e0*/  R2UR UR37, R5 ;  /* 0x00000000052572ca */ /* 0x000fe200000e0000 */
[----:B------:R-:W4:Y:S03]  /*b0f0*/  @P0 LDC R0, c[0x0][0x42c] ;  /* 0x00010b00ff000b82 */ /* 0x000f260000000800 */
[----:B------:R-:W-:-:S04]  /*b100*/  @!UP1 UIADD3 UR12, UP0, UR52, 0x270, URZ ;  /* 0x00000270340c9890 */ /* 0x000fc8000ff1e03f */
[----:B------:R-:W-:Y:S01]  /*b110*/  @!UP1 UIADD3.X UR13, URZ, UR53, URZ, UP0, !UPT ;  /* 0x000000353f0d9290 */ /* 0x000fe200087fe43f */
[----:B------:R-:W5:Y:S04]  /*b120*/  @P0 LDC R7, c[0x0][0x430] ;  /* 0x00010c00ff070b82 */ /* 0x000f680000000800 */
[----:B------:R-:W-:Y:S01]  /*b130*/  UMOV UR5, UR37 ;  /* 0x0000002500057c82 */ /* 0x000fe20008000000 */
[----:B------:R-:W-:Y:S01]  /*b140*/  UMOV UR9, UR37 ;  /* 0x0000002500097c82 */ /* 0x000fe20008000000 */
[----:B--2---:R-:W-:Y:S02]  /*b150*/  ISETP.NE.U32.AND P1, PT, R2, RZ, PT ;  /* 0x000000ff0200720c */ /* 0x004fe40003f25070 */
[----:B------:R-:W-:Y:S02]  /*b160*/  @!UP1 UTMAPF.L2.4D [UR36], [UR12] ;  /* 0x000000240c0095b8 */ /* 0x000fe40008018000 */
[----:B------:R-:W-:Y:S01]  /*b170*/  ISETP.NE.AND.EX P1, PT, R3, RZ, PT, P1 ;  /* 0x000000ff0300720c */ /* 0x000fe20003f25310 */
[----:B----4-:R-:W-:Y:S01]  /*b180*/  @P0 IMAD.HI.U32 R0, R0, UR38, RZ ;  /* 0x0000002600000c27 */ /* 0x010fe2000f8e00ff */
[----:B------:R2:W-:Y:S04]  /*b190*/  @!UP1 UTMAPF.L2.4D [UR4], [UR12] ;  /* 0x000000040c0095b8 */ /* 0x0005e80008018000 */
[----:B-----5:R-:W-:Y:S01]  /*b1a0*/  @P0 SHF.R.U32.HI R8, RZ, R7, R0 ;  /* 0x00000007ff080219 */ /* 0x020fe20000011600 */
[----:B------:R4:W-:Y:S04]  /*b1b0*/  @!UP1 UTMAPF.L2.4D [UR8], [UR12] ;  /* 0x000000080c0095b8 */ /* 0x0009e80008018000 */
[----:B------:R1:W-:Y:S01]  /*b1c0*/  STL [R1+0x8], R8 ;  /* 0x0000080801007387 */ /* 0x0003e20000100800 */
[----:B--2---:R-:W-:Y:S01]  /*b1d0*/  UMOV UR4, 0xffffffff ;  /* 0xffffffff00047882 */ /* 0x004fe20000000000 */
[----:B-1----:R-:W-:-:S04]  /*b1e0*/  SHF.R.U32.HI R8, RZ, 0x5, R16 ;  /* 0x00000005ff087819 */ /* 0x002fc80000011610 */
[----:B------:R-:W-:Y:S02]  /*b1f0*/  LOP3.LUT R8, R8, 0x3, RZ, 0xc0, !PT ;  /* 0x0000000308087812 */ /* 0x000fe400078ec0ff */
[----:B---3--:R-:W-:Y:S01]  /*b200*/  SHF.R.S32.HI R10, RZ, 0x1f, R4 ;  /* 0x0000001fff0a7819 */ /* 0x008fe20000011404 */
[----:B------:R4:W-:Y:S01]  /*b210*/  STL [R1+0x10], R4 ;  /* 0x0000100401007387 */ /* 0x0009e20000100800 */
[----:B------:R-:W-:-:S03]  /*b220*/  SEL R0, R4, RZ, !P1 ;  /* 0x000000ff04007207 */ /* 0x000fc60004800000 */
[----:B------:R4:W-:Y:S01]  /*b230*/  STL [R1+0x18], R10 ;  /* 0x0000180a01007387 */ /* 0x0009e20000100800 */
[----:B------:R-:W-:Y:S05]  /*b240*/  BRA.DIV UR4, `(.L_x_158) ;  /* 0x0000002a04287947 */ /* 0x000fea000b800000 */
[----:B------:R1:W2:Y:S02]  /*b250*/  SHFL.IDX PT, R14, R8, RZ, 0x1f ;  /* 0x00001fff080e7589 */ /* 0x0002a400000e0000 */
.L_x_219:
[----:B--2---:R-:W-:Y:S02]  /*b260*/  ISETP.NE.AND P0, PT, R14, RZ, PT ;  /* 0x000000ff0e00720c */ /* 0x004fe40003f05270 */
[----:B------:R-:W-:-:S11]  /*b270*/  PLOP3.LUT P6, PT, PT, PT, PT, 0x8, 0x0 ;  /* 0x000000000000781c */ /* 0x000fd60003fce170 */
[----:B------:R-:W-:Y:S05]  /*b280*/  @P0 BRA `(.L_x_159) ;  /* 0x0000000800480947 */ /* 0x000fea0003800000 */
[----:B------:R-:W-:-:S06]  /*b290*/  UIADD3 UR4, UR41, -0x1, URZ ;  /* 0xffffffff29047890 */ /* 0x000fcc000fffe03f */
[----:B-1----:R-:W-:Y:S01]  /*b2a0*/  IMAD.U32 R8, RZ, RZ, UR4 ;  /* 0x00000004ff087e24 */ /* 0x002fe2000f8e00ff */
[----:B------:R-:W-:-:S03]  /*b2b0*/  UMOV UR4, 0xffffffff ;  /* 0xffffffff00047882 */ /* 0x000fc60000000000 */
[----:B------:R-:W-:Y:S05]  /*b2c0*/  BRA.DIV UR4, `(.L_x_160) ;  /* 0x0000002a04287947 */ /* 0x000fea000b800000 */
[----:B------:R-:W-:-:S13]  /*b2d0*/  ELECT P6, URZ, PT ;  /* 0x00000000003f782f */ /* 0x000fda00038c0000 */
.L_x_222:
[----:B------:R-:W-:Y:S05]  /*b2e0*/  @!P6 BRA `(.L_x_161) ;  /* 0x0000000400b4e947 */ /* 0x000fea0003800000 */
[----:B------:R-:W-:Y:S05]  /*b2f0*/  @!P1 BRA `(.L_x_162) ;  /* 0x0000000000449947 */ /* 0x000fea0003800000 */
[----:B------:R-:W1:Y:S01]  /*b300*/  LDC R9, c[0x0][0x41c] ;  /* 0x00010700ff097b82 */ /* 0x000e620000000800 */
[----:B------:R-:W-:Y:S01]  /*b310*/  ULDC.64 UR4, c[0x0][0x408] ;  /* 0x0001020000047ab9 */ /* 0x000fe20000000a00 */
[----:B-1----:R-:W-:-:S13]  /*b320*/  ISETP.NE.AND P0, PT, R9, 0x1, PT ;  /* 0x000000010900780c */ /* 0x002fda0003f05270 */
[----:B------:R-:W1:Y:S02]  /*b330*/  @P0 LDC.64 R6, c[0x0][0x420] ;  /* 0x00010800ff060b82 */ /* 0x000e640000000a00 */
        /* <DEDUP_REMOVED lines=9> */
[----:B------:R-:W-:-:S03]  /*b3d0*/  LEA R2, P0, R6, R2, 0x2 ;  /* 0x0000000206027211 */ /* 0x000fc600078010ff */
[----:B------:R-:W-:-:S05]  /*b3e0*/  IMAD.IADD R0, R7, 0x1, R0 ;  /* 0x0000000107007824 */ /* 0x000fca00078e0200 */
[----:B------:R-:W-:-:S05]  /*b3f0*/  LEA.HI.X R3, R6, R3, R0, 0x2, P0 ;  /* 0x0000000306037211 */ /* 0x000fca00000f1400 */
[----:B----4-:R1:W5:Y:S02]  /*b400*/  LDG.E R4, desc[UR50][R2.64] ;  /* 0x0000003202047981 */ /* 0x010364000c1e1900 */
.L_x_162:
[----:B-1----:R-:W2:Y:S04]  /*b410*/  LDL R2, [R1] ;  /* 0x0000000001027983 */ /* 0x002ea80000100800 */
[----:B------:R-:W3:Y:S01]  /*b420*/  LDL R0, [R1+0xc] ;  /* 0x00000c0001007983 */ /* 0x000ee20000100800 */
[----:B--2---:R-:W-:Y:S02]  /*b430*/  LEA R2, R2, UR40, 0x3 ;  /* 0x0000002802027c11 */ /* 0x004fe4000f8e18ff */
[----:B---3--:R-:W-:-:S04]  /*b440*/  SHF.L.U32 R3, R0, 0x1f, RZ ;  /* 0x0000001f00037819 */ /* 0x008fc800000006ff */
[----:B------:R-:W1:Y:S02]  /*b450*/  SYNCS.PHASECHK.TRANS64.TRYWAIT P0, [R2+URZ+0x29880], R3 ;  /* 0x02988003020075a7 */ /* 0x000e64000800017f */
[----:B-1----:R-:W-:Y:S05]  /*b460*/  @!P0 BRA `(.L_x_163) ;  /* 0x0000002400e08947 */ /* 0x002fea0003800000 */
.L_x_223:
[----:B------:R-:W2:Y:S01]  /*b470*/  S2R R0, SR_TID.X ;  /* 0x0000000000007919 */ /* 0x000ea20000002100 */
[----:B------:R-:W-:Y:S01]  /*b480*/  UPRMT UR4, UR48, 0x9910, URZ ;  /* 0x0000991030047896 */ /* 0x000fe2000800003f */
[----:B--2---:R-:W-:-:S04]  /*b490*/  LOP3.LUT R0, R0, 0x7f, RZ, 0xc0, !PT ;  /* 0x0000007f00007812 */ /* 0x004fc800078ec0ff */
[----:B------:R-:W-:-:S13]  /*b4a0*/  ISETP.NE.AND P0, PT, R0, RZ, PT ;  /* 0x000000ff0000720c */ /* 0x000fda0003f05270 */
[----:B------:R-:W-:-:S04]  /*b4b0*/  @!P0 IMAD.MOV.U32 R0, RZ, RZ, 0x5000 ;  /* 0x00005000ff008424 */ /* 0x000fc800078e00ff */
[----:B------:R2:W-:Y:S02]  /*b4c0*/  @!P0 SYNCS.ARRIVE.TRANS64 RZ, [R2+URZ+0x29870], R0 ;  /* 0x0298700002ff89a7 */ /* 0x0005e4000800003f */
[----:B--2---:R-:W-:-:S05]  /*b4d0*/  IMAD.U32 R0, RZ, RZ, UR4 ;  /* 0x00000004ff007e24 */ /* 0x004fca000f8e00ff */
[----:B------:R-:W-:-:S13]  /*b4e0*/  ISETP.NE.AND P2, PT, R0, 0x2, PT ;  /* 0x000000020000780c */ /* 0x000fda0003f45270 */
[----:B------:R-:W-:Y:S05]  /*b4f0*/  @P2 BRA `(.L_x_164) ;  /* 0x0000000000042947 */ /* 0x000fea0003800000 */
[----:B----4-:R-:W-:Y:S01]  /*b500*/  BPT.TRAP 0x1 ;  /* 0x000000040000795c */ /* 0x010fe20000300000 */
.L_x_164:
[----:B------:R-:W2:Y:S02]  /*b510*/  LDL R0, [R1+0x14] ;  /* 0x0000140001007983 */ /* 0x000ea40000100800 */
[----:B--2---:R-:W-:-:S13]  /*b520*/  LOP3.LUT P0, RZ, R0, 0x2, RZ, 0xc0, !PT ;  /* 0x0000000200ff7812 */ /* 0x004fda000780c0ff */
[----:B------:R-:W-:Y:S05]  /*b530*/  @P0 BRA `(.L_x_165) ;  /* 0x0000000000040947 */ /* 0x000fea0003800000 */
[----:B----4-:R-:W-:Y:S01]  /*b540*/  BPT.TRAP 0x1 ;  /* 0x000000040000795c */ /* 0x010fe20000300000 */
.L_x_165:
[----:B------:R-:W2:Y:S04]  /*b550*/  LDL R0, [R1] ;  /* 0x0000000001007983 */ /* 0x000ea80000100800 */
[----:B------:R-:W3:Y:S01]  /*b560*/  LDL R6, [R1+0x8] ;  /* 0x0000080001067983 */ /* 0x000ee20000100800 */
[----:B----4-:R-:W-:Y:S01]  /*b570*/  R2UR UR9, R2 ;  /* 0x00000000020972ca */ /* 0x010fe200000e0000 */
[----:B------:R-:W-:Y:S01]  /*b580*/  UIADD3 UR4, UP0, UR52, 0x470, URZ ;  /* 0x0000047034047890 */ /* 0x000fe2000ff1e03f */
[----:B-----5:R-:W-:Y:S01]  /*b590*/  R2UR UR13, R4 ;  /* 0x00000000040d72ca */ /* 0x020fe200000e0000 */
[----:B------:R-:W4:Y:S01]  /*b5a0*/  S2R R9, SR_CgaCtaId ;  /* 0x0000000000097919 */ /* 0x000f220000008800 */
[----:B------:R-:W-:Y:S01]  /*b5b0*/  UMOV UR6, 0x30000 ;  /* 0x0003000000067882 */ /* 0x000fe20000000000 */
[----:B------:R-:W-:Y:S01]  /*b5c0*/  UIADD3.X UR5, URZ, UR53, URZ, UP0, !UPT ;  /* 0x000000353f057290 */ /* 0x000fe200087fe43f */
[----:B------:R-:W1:Y:S01]  /*b5d0*/  S2R R7, SR_CgaCtaId ;  /* 0x0000000000077919 */ /* 0x000e620000008800 */
[----:B------:R-:W-:Y:S01]  /*b5e0*/  UMOV UR14, 0x0 ;  /* 0x00000000000e7882 */ /* 0x000fe20000000000 */
[----:B------:R-:W-:Y:S01]  /*b5f0*/  UMOV UR15, 0x14f00000 ;  /* 0x14f00000000f7882 */ /* 0x000fe20000000000 */
[----:B------:R-:W-:-:S04]  /*b600*/  UMOV UR10, URZ ;  /* 0x0000003f000a7c82 */ /* 0x000fc80008000000 */
[----:B------:R-:W-:Y:S01]  /*b610*/  UIADD3 UR9, UR9, 0x29870, URZ ;  /* 0x0002987009097890 */ /* 0x000fe2000fffe03f */
[----:B----4-:R-:W-:Y:S02]  /*b620*/  LOP3.LUT R9, R9, 0x1, RZ, 0xc0, !PT ;  /* 0x0000000109097812 */ /* 0x010fe400078ec0ff */
[----:B-1----:R-:W-:-:S03]  /*b630*/  LOP3.LUT R7, R7, 0x1, RZ, 0xc0, !PT ;  /* 0x0000000107077812 */ /* 0x002fc600078ec0ff */
[----:B------:R-:W-:Y:S02]  /*b640*/  IMAD R9, R9, 0x2800, RZ ;  /* 0x0000280009097824 */ /* 0x000fe400078e02ff */
[----:B------:R-:W-:-:S04]  /*b650*/  IMAD R7, R7, 0x50, RZ ;  /* 0x0000005007077824 */ /* 0x000fc800078e02ff */
[----:B------:R-:W-:-:S05]  /*b660*/  IMAD R8, R8, 0xa0, R7 ;  /* 0x000000a008087824 */ /* 0x000fca00078e0207 */
[----:B------:R-:W-:Y:S01]  /*b670*/  R2UR UR11, R8 ;  /* 0x00000000080b72ca */ /* 0x000fe200000e0000 */
[----:B--2---:R-:W-:Y:S01]  /*b680*/  IMAD R0, R0, 0x5000, R9 ;  /* 0x0000500000007824 */ /* 0x004fe200078e0209 */
[----:B---3--:R-:W-:-:S04]  /*b690*/  R2UR UR12, R6 ;  /* 0x00000000060c72ca */ /* 0x008fc800000e0000 */
[----:B------:R-:W-:-:S13]  /*b6a0*/  R2UR UR8, R0 ;  /* 0x00000000000872ca */ /* 0x000fda00000e0000 */
[----:B------:R-:W-:-:S09]  /*b6b0*/  UIADD3 UR8, UR40, 0xa400, UR8 ;  /* 0x0000a40028087890 */ /* 0x000fd2000fffe008 */
[----:B------:R1:W-:Y:S01]  /*b6c0*/  UTMALDG.4D.MULTICAST [UR8], [UR4], UR6, desc[UR14] ;  /* 0x00000e08040073b4 */ /* 0x0003e20008019806 */
[----:B------:R-:W2:Y:S02]  /*b6d0*/  SYNCS.PHASECHK.TRANS64.TRYWAIT P0, [R2+URZ+0x29840], R3 ;  /* 0x02984003020075a7 */ /* 0x000ea4000800017f */
[----:B-12---:R-:W-:Y:S05]  /*b6e0*/  @!P0 BRA `(.L_x_166) ;  /* 0x0000002400548947 */ /* 0x006fea0003800000 */
.L_x_224:
[----:B------:R-:W2:Y:S02]  /*b6f0*/  S2R R0, SR_TID.X ;  /* 0x0000000000007919 */ /* 0x000ea40000002100 */
[----:B--2---:R-:W-:-:S04]  /*b700*/  LOP3.LUT R0, R0, 0x7f, RZ, 0xc0, !PT ;  /* 0x0000007f00007812 */ /* 0x004fc800078ec0ff */
[----:B------:R-:W-:-:S13]  /*b710*/  ISETP.NE.AND P0, PT, R0, RZ, PT ;  /* 0x000000ff0000720c */ /* 0x000fda0003f05270 */
[----:B-1----:R-:W-:-:S04]  /*b720*/  @!P0 IMAD.MOV.U32 R3, RZ, RZ, 0x7800 ;  /* 0x00007800ff038424 */ /* 0x002fc800078e00ff */
[----:B------:R1:W-:Y:S01]  /*b730*/  @!P0 SYNCS.ARRIVE.TRANS64 RZ, [R2+URZ+0x29830], R3 ;  /* 0x0298300302ff89a7 */ /* 0x0003e2000800003f */
[----:B------:R-:W-:Y:S05]  /*b740*/  @P2 BRA `(.L_x_167) ;  /* 0x0000000000042947 */ /* 0x000fea0003800000 */
[----:B------:R-:W-:Y:S01]  /*b750*/  BPT.TRAP 0x1 ;  /* 0x000000040000795c */ /* 0x000fe20000300000 */
.L_x_167:
[----:B------:R-:W2:Y:S02]  /*b760*/  LDL R0, [R1+0x14] ;  /* 0x0000140001007983 */ /* 0x000ea40000100800 */
[----:B--2---:R-:W-:-:S13]  /*b770*/  LOP3.LUT P0, RZ, R0, 0x2, RZ, 0xc0, !PT ;  /* 0x0000000200ff7812 */ /* 0x004fda000780c0ff */
[----:B------:R-:W-:Y:S05]  /*b780*/  @P0 BRA `(.L_x_168) ;  /* 0x0000000000040947 */ /* 0x000fea0003800000 */
[----:B------:R-:W-:Y:S01]  /*b790*/  BPT.TRAP 0x1 ;  /* 0x000000040000795c */ /* 0x000fe20000300000 */
.L_x_168:
[----:B------:R-:W2:Y:S04]  /*b7a0*/  LDL R0, [R1] ;  /* 0x0000000001007983 */ /* 0x000ea80000100800 */
[----:B-1----:R-:W3:Y:S01]  /*b7b0*/  LDL R3, [R1+0x8] ;  /* 0x0000080001037983 */ /* 0x002ee20000100800 */
[----:B------:R-:W1:Y:S01]  /*b7c0*/  S2R R6, SR_CgaCtaId ;  /* 0x0000000000067919 */ /* 0x000e620000008800 */
[----:B------:R-:W-:Y:S01]  /*b7d0*/  R2UR UR9, R2 ;  /* 0x00000000020972ca */ /* 0x000fe200000e0000 */
[----:B------:R-:W-:Y:S01]  /*b7e0*/  UIADD3 UR4, UP0, UR52, 0x370, URZ ;  /* 0x0000037034047890 */ /* 0x000fe2000ff1e03f */
[----:B------:R-:W-:Y:S02]  /*b7f0*/  R2UR UR11, R8 ;  /* 0x00000000080b72ca */ /* 0x000fe400000e0000 */
[----:B------:R-:W-:-:S02]  /*b800*/  R2UR UR13, R4 ;  /* 0x00000000040d72ca */ /* 0x000fc400000e0000 */
[----:B-1----:R-:W-:-:S05]  /*b810*/  LOP3.LUT R6, R6, 0x1, RZ, 0xc0, !PT ;  /* 0x0000000106067812 */ /* 0x002fca00078ec0ff */
[----:B------:R-:W-:Y:S02]  /*b820*/  IMAD R6, R6, 0x1400, RZ ;  /* 0x0000140006067824 */ /* 0x000fe400078e02ff */
[----:B------:R-:W-:Y:S01]  /*b830*/  UIADD3 UR9, UR9, 0x29830, URZ ;  /* 0x0002983009097890 */ /* 0x000fe2000fffe03f */
[----:B------:R-:W-:Y:S01]  /*b840*/  UMOV UR10, URZ ;  /* 0x0000003f000a7c82 */ /* 0x000fe20008000000 */
[----:B------:R-:W-:Y:S01]  /*b850*/  UMOV UR18, 0x30000 ;  /* 0x0003000000127882 */ /* 0x000fe20000000000 */
[----:B------:R-:W-:Y:S01]  /*b860*/  UMOV UR6, 0x0 ;  /* 0x0000000000067882 */ /* 0x000fe20000000000 */
[----:B------:R-:W-:Y:S01]  /*b870*/  UMOV UR7, 0x14f00000 ;  /* 0x14f0000000077882 */ /* 0x000fe20000000000 */
[----:B------:R-:W-:Y:S01]  /*b880*/  UMOV UR16, 0x40 ;  /* 0x0000004000107882 */ /* 0x000fe20000000000 */
[----:B--2---:R-:W-:-:S05]  /*b890*/  IMAD R0, R0, 0x7800, R6 ;  /* 0x0000780000007824 */ /* 0x004fca00078e0206 */
[----:B------:R-:W-:Y:S02]  /*b8a0*/  R2UR UR5, R0 ;  /* 0x00000000000572ca */ /* 0x000fe400000e0000 */
[----:B---3--:R-:W-:-:S11]  /*b8b0*/  R2UR UR12, R3 ;  /* 0x00000000030c72ca */ /* 0x008fd600000e0000 */
[----:B------:R-:W-:Y:S02]  /*b8c0*/  UIADD3 UR8, UR40, UR5, URZ ;  /* 0x0000000528087290 */ /* 0x000fe4000fffe03f */
[----:B------:R-:W-:Y:S02]  /*b8d0*/  UIADD3.X UR5, URZ, UR53, URZ, UP0, !UPT ;  /* 0x000000353f057290 */ /* 0x000fe400087fe43f */
[----:B------:R-:W-:Y:S02]  /*b8e0*/  UIADD3 UR14, UR8, 0x1a400, URZ ;  /* 0x0001a400080e7890 */ /* 0x000fe4000fffe03f */
[----:B------:R-:W-:Y:S02]  /*b8f0*/  UIADD3 UR15, UR8, 0x1cc00, URZ ;  /* 0x0001cc00080f7890 */ /* 0x000fe4000fffe03f */
[----:B------:R-:W-:-:S03]  /*b900*/  UIADD3 UR17, UR8, 0x1f400, URZ ;  /* 0x0001f40008117890 */ /* 0x000fc6000fffe03f */
[----:B------:R-:W-:Y:S02]  /*b910*/  UMOV UR8, UR14 ;  /* 0x0000000e00087c82 */ /* 0x000fe40008000000 */
[----:B------:R1:W-:Y:S01]  /*b920*/  UTMALDG.4D.MULTICAST [UR8], [UR4], UR18, desc[UR6] ;  /* 0x00000608040073b4 */ /* 0x0003e20008019812 */
[----:B------:R-:W-:Y:S01]  /*b930*/  UMOV UR14, 0x80 ;  /* 0x00000080000e7882 */ /* 0x000fe20000000000 */
[----:B------:R-:W-:Y:S01]  /*b940*/  IMAD.MOV.U32 R0, RZ, RZ, R4 ;  /* 0x000000ffff007224 */ /* 0x000fe200078e0004 */
[----:B-1----:R-:W-:Y:S01]  /*b950*/  UMOV UR8, UR15 ;  /* 0x0000000f00087c82 */ /* 0x002fe20008000000 */
[----:B------:R-:W-:Y:S02]  /*b960*/  UMOV UR10, UR16 ;  /* 0x00000010000a7c82 */ /* 0x000fe40008000000 */
[----:B------:R1:W-:Y:S02]  /*b970*/  UTMALDG.4D.MULTICAST [UR8], [UR4], UR18, desc[UR6] ;  /* 0x00000608040073b4 */ /* 0x0003e40008019812 */
[----:B-1----:R-:W-:Y:S01]  /*b980*/  UMOV UR8, UR17 ;  /* 0x0000001100087c82 */ /* 0x002fe20008000000 */
[----:B------:R-:W-:-:S02]  /*b990*/  UMOV UR10, UR14 ;  /* 0x0000000e000a7c82 */ /* 0x000fc40008000000 */
[----:B------:R1:W-:Y:S02]  /*b9a0*/  UTMALDG.4D.MULTICAST [UR8], [UR4], UR18, desc[UR6] ;  /* 0x00000608040073b4 */ /* 0x0003e40008019812 */
[----:B-1----:R-:W-:Y:S01]  /*b9b0*/  NOP ;  /* 0x0000000000007918 */ /* 0x002fe20000000000 */
.L_x_161:
[----:B------:R-:W-:Y:S05]  /*b9c0*/  WARPSYNC.ALL ;  /* 0x0000000000007948 */ /* 0x000fea0003800000 */
[----:B------:R-:W-:Y:S01]  /*b9d0*/  ELECT P0, URZ, PT ;  /* 0x00000000003f782f */ /* 0x000fe20003800000 */
[----:B------:R-:W-:Y:S01]  /*b9e0*/  BAR.SYNC.DEFER_BLOCKING 0x8, 0x120 ;  /* 0x0204800000007b1d */ /* 0x000fe20000010000 */
[----:B------:R-:W-:Y:S02]  /*b9f0*/  UIADD3 UR4, UP0, UR52, 0x270, URZ ;  /* 0x0000027034047890 */ /* 0x000fe4000ff1e03f */
[----:B----4-:R-:W-:Y:S02]  /*ba00*/  UIADD3 UR8, UR40, 0x14400, URZ ;  /* 0x0001440028087890 */ /* 0x010fe4000fffe03f */
        /* <DEDUP_REMOVED lines=26> */
.L_x_159:
[----:B------:R-:W-:-:S06]  /*bbb0*/  ULOP3.LUT UR4, UR47, 0x1, URZ, 0xc, !UPT ;  /* 0x000000012f047892 */ /* 0x000fcc000f8e0c3f */
[----:B------:R-:W-:-:S05]  /*bbc0*/  IMAD.U32 R2, RZ, RZ, UR4 ;  /* 0x00000004ff027e24 */ /* 0x000fca000f8e00ff */
[----:B------:R-:W-:-:S04]  /*bbd0*/  SHF.L.U32 R2, R2, 0x1f, RZ ;  /* 0x0000001f02027819 */ /* 0x000fc800000006ff */
[----:B------:R-:W2:Y:S02]  /*bbe0*/  SYNCS.PHASECHK.TRANS64.TRYWAIT P0, [UR40+0x29820], R2 ;  /* 0x02982002ff0075a7 */ /* 0x000ea40008000168 */
[----:B--2---:R-:W-:Y:S05]  /*bbf0*/  @!P0 BRA `(.L_x_169) ;  /* 0x0000002000248947 */ /* 0x004fea0003800000 */
.L_x_225:
[----:B------:R-:W-:-:S06]  /*bc00*/  UISETP.GE.AND UP0, UPT, UR42, 0xa1, UPT ;  /* 0x000000a12a00788c */ /* 0x000fcc000bf06270 */
[----:B------:R-:W-:-:S13]  /*bc10*/  PLOP3.LUT P0, PT, PT, PT, UP0, 0x80, 0x0 ;  /* 0x000000000000781c */ /* 0x000fda0003f0f008 */
[----:B------:R-:W-:Y:S05]  /*bc20*/  @!P0 BRA `(.L_x_170) ;  /* 0x0000001000608947 */ /* 0x000fea0003800000 */
[----:B------:R3:W5:Y:S01]  /*bc30*/  LDL.LU R6, [R1+0xc] ;  /* 0x00000c0001067983 */ /* 0x0007620000300800 */
[----:B------:R-:W-:-:S03]  /*bc40*/  UIADD3 UR4, UR41, -0x2, URZ ;  /* 0xfffffffe29047890 */ /* 0x000fc6000fffe03f */
[----:B------:R3:W5:Y:S03]  /*bc50*/  LDL.LU R7, [R1] ;  /* 0x0000000001077983 */ /* 0x0007660000300800 */
[----:B------:R-:W-:-:S07]  /*bc60*/  IMAD.U32 R20, RZ, RZ, UR4 ;  /* 0x00000004ff147e24 */ /* 0x000fce000f8e00ff */
.L_x_195:
[----:B-12--5:R-:W-:Y:S01]  /*bc70*/  VIADD R2, R7, 0x1 ;  /* 0x0000000107027836 */ /* 0x026fe20000000000 */
[----:B------:R-:W-:Y:S04]  /*bc80*/  BSSY B0, `(.L_x_171) ;  /* 0x00000a0000007945 */ /* 0x000fe80003800000 */
[----:B------:R-:W-:-:S04]  /*bc90*/  ISETP.NE.AND P0, PT, R2, 0x2, PT ;  /* 0x000000020200780c */ /* 0x000fc80003f05270 */
[----:B------:R-:W-:Y:S02]  /*bca0*/  SEL R3, RZ, 0x1, P0 ;  /* 0x00000001ff037807 */ /* 0x000fe40000000000 */
[----:B----4-:R-:W-:Y:S02]  /*bcb0*/  SEL R10, R2, RZ, P0 ;  /* 0x000000ff020a7207 */ /* 0x010fe40000000000 */
[----:B------:R-:W-:-:S05]  /*bcc0*/  LOP3.LUT R9, R6, R3, RZ, 0x3c, !PT ;  /* 0x0000000306097212 */ /* 0x000fca00078e3cff */
[----:B------:R2:W-:Y:S04]  /*bcd0*/  STL [R1+0xc], R9 ;  /* 0x00000c0901007387 */ /* 0x0005e80000100800 */
[----:B------:R2:W-:Y:S01]  /*bce0*/  STL [R1], R10 ;  /* 0x0000000a01007387 */ /* 0x0005e20000100800 */
[----:B------:R-:W-:Y:S05]  /*bcf0*/  @!P6 BRA `(.L_x_172) ;  /* 0x000000080060e947 */ /* 0x000fea0003800000 */
[----:B-1----:R-:W-:Y:S01]  /*bd00*/  IMAD.MOV.U32 R8, RZ, RZ, R20 ;  /* 0x000000ffff087224 */ /* 0x002fe200078e0014 */
[----:B------:R-:W-:Y:S06]  /*bd10*/  @!P1 BRA `(.L_x_173) ;  /* 0x0000000000509947 */ /* 0x000fec0003800000 */
[----:B------:R-:W4:Y:S01]  /*bd20*/  LDL R5, [R1+0x18] ;  /* 0x0000180001057983 */ /* 0x000f220000100800 */
[----:B------:R-:W1:Y:S01]  /*bd30*/  LDC R8, c[0x0][0x41c] ;  /* 0x00010700ff087b82 */ /* 0x000e620000000800 */
[----:B------:R-:W-:Y:S02]  /*bd40*/  ULDC.64 UR4, c[0x0][0x408] ;  /* 0x0001020000047ab9 */ /* 0x000fe40000000a00 */
[----:B------:R-:W2:Y:S01]  /*bd50*/  LDL R4, [R1+0x10] ;  /* 0x0000100001047983 */ /* 0x000ea20000100800 */
        /* <DEDUP_REMOVED lines=8> */
[----:B----4-:R-:W-:-:S04]  /*bde0*/  IMAD R0, R5, UR4, RZ ;  /* 0x0000000405007c24 */ /* 0x010fc8000f8e02ff */
[C---:B--2---:R-:W-:Y:S02]  /*bdf0*/  IMAD R0, R4.reuse, UR5, R0 ;  /* 0x0000000504007c24 */ /* 0x044fe4000f8e0200 */
[----:B------:R-:W-:Y:S01]  /*be00*/  IMAD.WIDE.U32 R2, R4, UR4, R2 ;  /* 0x0000000404027c25 */ /* 0x000fe2000f8e0002 */
[----:B------:R-:W-:-:S03]  /*be10*/  ULDC.64 UR4, c[0x0][0x3f8] ;  /* 0x0000fe0000047ab9 */ /* 0x000fc60000000a00 */
[----:B------:R-:W-:Y:S01]  /*be20*/  IMAD.IADD R0, R0, 0x1, R3 ;  /* 0x0000000100007824 */ /* 0x000fe200078e0203 */
[----:B------:R-:W-:-:S04]  /*be30*/  LEA R4, P0, R2, UR4, 0x2 ;  /* 0x0000000402047c11 */ /* 0x000fc8000f8010ff */
[----:B------:R-:W-:-:S05]  /*be40*/  LEA.HI.X R5, R2, UR5, R0, 0x2, P0 ;  /* 0x0000000502057c11 */ /* 0x000fca00080f1400 */
[----:B------:R1:W5:Y:S04]  /*be50*/  LDG.E R0, desc[UR50][R4.64] ;  /* 0x0000003204007981 */ /* 0x000368000c1e1900 */
.L_x_173:
[----:B-1----:R-:W-:Y:S01]  /*be60*/  LEA R4, R10, UR40, 0x3 ;  /* 0x000000280a047c11 */ /* 0x002fe2000f8e18ff */
[----:B------:R-:W-:Y:S01]  /*be70*/  BSSY B1, `(.L_x_174) ;  /* 0x0000004000017945 */ /* 0x000fe20003800000 */
[----:B------:R-:W-:-:S04]  /*be80*/  SHF.L.U32 R3, R9, 0x1f, RZ ;  /* 0x0000001f09037819 */ /* 0x000fc800000006ff */
[----:B------:R-:W1:Y:S02]  /*be90*/  SYNCS.PHASECHK.TRANS64.TRYWAIT P0, [R4+URZ+0x29880], R3 ;  /* 0x02988003040075a7 */ /* 0x000e64000800017f */
[----:B-1----:R-:W-:Y:S05]  /*bea0*/  @!P0 BRA `(.L_x_175) ;  /* 0x0000001c00908947 */ /* 0x002fea0003800000 */
.L_x_226:
[----:B------:R-:W-:Y:S05]  /*beb0*/  BSYNC B1 ;  /* 0x0000000000017941 */ /* 0x000fea0003800000 */
.L_x_174:
[----:B------:R-:W4:Y:S01]  /*bec0*/  S2R R2, SR_TID.X ;  /* 0x0000000000027919 */ /* 0x000f220000002100 */
[----:B------:R-:W-:Y:S01]  /*bed0*/  UPRMT UR4, UR48, 0x9910, URZ ;  /* 0x0000991030047896 */ /* 0x000fe2000800003f */
[----:B----4-:R-:W-:-:S04]  /*bee0*/  LOP3.LUT R2, R2, 0x7f, RZ, 0xc0, !PT ;  /* 0x0000007f02027812 */ /* 0x010fc800078ec0ff */
[----:B------:R-:W-:-:S13]  /*bef0*/  ISETP.NE.AND P0, PT, R2, RZ, PT ;  /* 0x000000ff0200720c */ /* 0x000fda0003f05270 */
[----:B------:R-:W-:-:S04]  /*bf00*/  @!P0 IMAD.MOV.U32 R2, RZ, RZ, 0x5000 ;  /* 0x00005000ff028424 */ /* 0x000fc800078e00ff */
[----:B------:R4:W-:Y:S02]  /*bf10*/  @!P0 SYNCS.ARRIVE.TRANS64 RZ, [R4+URZ+0x29870], R2 ;  /* 0x0298700204ff89a7 */ /* 0x0009e4000800003f */
[----:B----4-:R-:W-:-:S05]  /*bf20*/  IMAD.U32 R2, RZ, RZ, UR4 ;  /* 0x00000004ff027e24 */ /* 0x010fca000f8e00ff */
[----:B------:R-:W-:-:S13]  /*bf30*/  ISETP.NE.AND P2, PT, R2, 0x2, PT ;  /* 0x000000020200780c */ /* 0x000fda0003f45270 */
[----:B------:R-:W-:Y:S05]  /*bf40*/  @P2 BRA `(.L_x_176) ;  /* 0x0000000000042947 */ /* 0x000fea0003800000 */
[----:B------:R-:W-:Y:S01]  /*bf50*/  BPT.TRAP 0x1 ;  /* 0x000000040000795c */ /* 0x000fe20000300000 */
.L_x_176:
[----:B------:R-:W4:Y:S01]  /*bf60*/  LDL R2, [R1+0x14] ;  /* 0x0000140001027983 */ /* 0x000f220000100800 */
[----:B------:R-:W-:Y:S01]  /*bf70*/  BSSY B1, `(.L_x_177) ;  /* 0x0000004000017945 */ /* 0x000fe20003800000 */
[----:B----4-:R-:W-:-:S13]  /*bf80*/  LOP3.LUT P0, RZ, R2, 0x2, RZ, 0xc0, !PT ;  /* 0x0000000202ff7812 */ /* 0x010fda000780c0ff */
[----:B------:R-:W-:Y:S05]  /*bf90*/  @P0 BRA `(.L_x_178) ;  /* 0x0000000000040947 */ /* 0x000fea0003800000 */
[----:B------:R-:W-:Y:S01]  /*bfa0*/  BPT.TRAP 0x1 ;  /* 0x000000040000795c */ /* 0x000fe20000300000 */
.L_x_178:
[----:B------:R-:W-:Y:S05]  /*bfb0*/  BSYNC B1 ;  /* 0x0000000000017941 */ /* 0x000fea0003800000 */
.L_x_177:
[----:B--2---:R-:W2:Y:S04]  /*bfc0*/  LDL R10, [R1+0x8] ;  /* 0x00000800010a7983 */ /* 0x004ea80000100800 */
[----:B------:R-:W4:Y:S01]  /*bfd0*/  LDL R2, [R1] ;  /* 0x0000000001027983 */ /* 0x000f220000100800 */
[----:B------:R-:W1:Y:S01]  /*bfe0*/  S2R R5, SR_CgaCtaId ;  /* 0x0000000000057919 */ /* 0x000e620000008800 */
[----:B------:R-:W-:-:S05]  /*bff0*/  IMAD.MOV.U32 R9, RZ, RZ, RZ ;  /* 0x000000ffff097224 */ /* 0x000fca00078e00ff */
[----:B------:R-:W-:Y:S01]  /*c000*/  R2UR UR10, R9 ;  /* 0x00000000090a72ca */ /* 0x000fe200000e0000 */
[----:B------:R-:W-:Y:S01]  /*c010*/  UIADD3 UR4, UP0, UR52, 0x470, URZ ;  /* 0x0000047034047890 */ /* 0x000fe2000ff1e03f */
[----:B------:R-:W-:Y:S01]  /*c020*/  PLOP3.LUT P0, PT, PT, PT, PT, 0x80, 0x0 ;  /* 0x000000000000781c */ /* 0x000fe20003f0f070 */
[----:B------:R-:W-:Y:S01]  /*c030*/  UMOV UR6, 0x30000 ;  /* 0x0003000000067882 */ /* 0x000fe20000000000 */
[----:B------:R-:W-:Y:S01]  /*c040*/  UMOV UR14, 0x0 ;  /* 0x00000000000e7882 */ /* 0x000fe20000000000 */
[----:B------:R-:W-:Y:S01]  /*c050*/  UIADD3.X UR5, URZ, UR53, URZ, UP0, !UPT ;  /* 0x000000353f057290 */ /* 0x000fe200087fe43f */
[----:B-1----:R-:W-:-:S05]  /*c060*/  LOP3.LUT R5, R5, 0x1, RZ, 0xc0, !PT ;  /* 0x0000000105057812 */ /* 0x002fca00078ec0ff */
[----:B------:R-:W-:Y:S01]  /*c070*/  IMAD R5, R5, 0x2800, RZ ;  /* 0x0000280005057824 */ /* 0x000fe200078e02ff */
[----:B------:R-:W-:Y:S01]  /*c080*/  UMOV UR15, 0x14f00000 ;  /* 0x14f00000000f7882 */ /* 0x000fe20000000000 */
[----:B--2---:R-:W-:Y:S02]  /*c090*/  R2UR UR12, R10 ;  /* 0x000000000a0c72ca */ /* 0x004fe400000e0000 */
[----:B------:R-:W1:Y:S01]  /*c0a0*/  S2R R10, SR_CgaCtaId ;  /* 0x00000000000a7919 */ /* 0x000e620000008800 */
[----:B----4-:R-:W-:Y:S02]  /*c0b0*/  IMAD R2, R2, 0x5000, R5 ;  /* 0x0000500002027824 */ /* 0x010fe400078e0205 */
[----:B------:R-:W-:-:S05]  /*c0c0*/  IMAD.U32 R5, RZ, RZ, UR40 ;  /* 0x00000028ff057e24 */ /* 0x000fca000f8e00ff */
[----:B------:R-:W-:Y:S02]  /*c0d0*/  IADD3 R2, R5, 0xa400, R2 ;  /* 0x0000a40005027810 */ /* 0x000fe40007ffe002 */
[----:B-1----:R-:W-:-:S05]  /*c0e0*/  LOP3.LUT R10, R10, 0x1, RZ, 0xc0, !PT ;  /* 0x000000010a0a7812 */ /* 0x002fca00078ec0ff */
[----:B------:R-:W-:-:S04]  /*c0f0*/  IMAD R10, R10, 0x50, RZ ;  /* 0x000000500a0a7824 */ /* 0x000fc800078e02ff */
[----:B------:R-:W-:Y:S02]  /*c100*/  IMAD R5, R8, 0xa0, R10 ;  /* 0x000000a008057824 */ /* 0x000fe400078e020a */
[----:B------:R-:W-:-:S07]  /*c110*/  VIADD R8, R4, 0x29870 ;  /* 0x0002987004087836 */ /* 0x000fce0000000000 */
.L_x_179:
[----:B------:R-:W-:-:S13]  /*c120*/  @P0 ELECT P3, URZ, PT ;  /* 0x00000000003f082f */ /* 0x000fda0003860000 */
[----:B-----5:R-:W-:Y:S02]  /*c130*/  @P3 R2UR UR13, R0 ;  /* 0x00000000000d32ca */ /* 0x020fe400000e0000 */
[----:B------:R-:W-:Y:S02]  /*c140*/  @P3 R2UR UR11, R5 ;  /* 0x00000000050b32ca */ /* 0x000fe400000e0000 */
[----:B------:R-:W-:Y:S02]  /*c150*/  @P3 R2UR UR9, R8 ;  /* 0x00000000080932ca */ /* 0x000fe400000e0000 */
[----:B------:R-:W-:Y:S02]  /*c160*/  @P3 R2UR UR8, R2 ;  /* 0x00000000020832ca */ /* 0x000fe400000e0000 */
[----:B------:R-:W-:Y:S02]  /*c170*/  @P3 PLOP3.LUT P0, PT, P3, PT, PT, 0x8, 0x0 ;  /* 0x000000000000381c */ /* 0x000fe40001f0e170 */
[----:B------:R-:W-:-:S09]  /*c180*/  PLOP3.LUT P3, PT, PT, PT, PT, 0x8, 0x0 ;  /* 0x000000000000781c */ /* 0x000fd20003f6e170 */
[----:B------:R1:W-:Y:S02]  /*c190*/  UTMALDG.4D.MULTICAST [UR8], [UR4], UR6, desc[UR14] ;  /* 0x00000e08040073b4 */ /* 0x0003e40008019806 */
[----:B-1----:R-:W-:Y:S05]  /*c1a0*/  @P0 BRA.U.ANY `(.L_x_179) ;  /* 0xfffffffd00dc0947 */ /* 0x002fea000393ffff */
[----:B------:R-:W1:Y:S01]  /*c1b0*/  SYNCS.PHASECHK.TRANS64.TRYWAIT P0, [R4+URZ+0x29840], R3 ;  /* 0x02984003040075a7 */ /* 0x000e62000800017f */
[----:B------:R-:W-:Y:S04]  /*c1c0*/  BSSY B1, `(.L_x_180) ;  /* 0x0000002000017945 */ /* 0x000fe80003800000 */
[----:B-1----:R-:W-:Y:S05]  /*c1d0*/  @!P0 BRA `(.L_x_181) ;  /* 0x0000001800d88947 */ /* 0x002fea0003800000 */
.L_x_227:
[----:B------:R-:W-:Y:S05]  /*c1e0*/  BSYNC B1 ;  /* 0x0000000000017941 */ /* 0x000fea0003800000 */
.L_x_180:
[----:B------:R-:W2:Y:S02]  /*c1f0*/  S2R R2, SR_TID.X ;  /* 0x0000000000027919 */ /* 0x000ea40000002100 */
[----:B--2---:R-:W-:-:S04]  /*c200*/  LOP3.LUT R2, R2, 0x7f, RZ, 0xc0, !PT ;  /* 0x0000007f02027812 */ /* 0x004fc800078ec0ff */
[----:B------:R-:W-:-:S13]  /*c210*/  ISETP.NE.AND P0, PT, R2, RZ, PT ;  /* 0x000000ff0200720c */ /* 0x000fda0003f05270 */
[----:B------:R-:W-:-:S04]  /*c220*/  @!P0 IMAD.MOV.U32 R2, RZ, RZ, 0x7800 ;  /* 0x00007800ff028424 */ /* 0x000fc800078e00ff */
[----:B------:R2:W-:Y:S01]  /*c230*/  @!P0 SYNCS.ARRIVE.TRANS64 RZ, [R4+URZ+0x29830], R2 ;  /* 0x0298300204ff89a7 */ /* 0x0005e2000800003f */
[----:B------:R-:W-:Y:S05]  /*c240*/  @P2 BRA `(.L_x_182) ;  /* 0x0000000000042947 */ /* 0x000fea0003800000 */
[----:B------:R-:W-:Y:S01]  /*c250*/  BPT.TRAP 0x1 ;  /* 0x000000040000795c */ /* 0x000fe20000300000 */
.L_x_182:
[----:B--2---:R-:W2:Y:S01]  /*c260*/  LDL R2, [R1+0x14] ;  /* 0x0000140001027983 */ /* 0x004ea20000100800 */
[----:B------:R-:W-:Y:S01]  /*c270*/  BSSY B1, `(.L_x_183) ;  /* 0x0000004000017945 */ /* 0x000fe20003800000 */
[----:B--2---:R-:W-:-:S13]  /*c280*/  LOP3.LUT P0, RZ, R2, 0x2, RZ, 0xc0, !PT ;  /* 0x0000000202ff7812 */ /* 0x004fda000780c0ff */
[----:B------:R-:W-:Y:S05]  /*c290*/  @P0 BRA `(.L_x_184) ;  /* 0x0000000000040947 */ /* 0x000fea0003800000 */
[----:B------:R-:W-:Y:S01]  /*c2a0*/  BPT.TRAP 0x1 ;  /* 0x000000040000795c */ /* 0x000fe20000300000 */
.L_x_184:
[----:B------:R-:W-:Y:S05]  /*c2b0*/  BSYNC B1 ;  /* 0x0000000000017941 */ /* 0x000fea0003800000 */
.L_x_183:
[----:B------:R-:W2:Y:S04]  /*c2c0*/  LDL R8, [R1+0x8] ;  /* 0x0000080001087983 */ /* 0x000ea80000100800 */
[----:B------:R-:W4:Y:S01]  /*c2d0*/  LDL R2, [R1] ;  /* 0x0000000001027983 */ /* 0x000f220000100800 */
[----:B------:R-:W-:Y:S01]  /*c2e0*/  R2UR UR10, R9 ;  /* 0x00000000090a72ca */ /* 0x000fe200000e0000 */
[----:B------:R-:W-:Y:S01]  /*c2f0*/  UIADD3 UR4, UP0, UR52, 0x370, URZ ;  /* 0x0000037034047890 */ /* 0x000fe2000ff1e03f */
[----:B------:R-:W-:Y:S01]  /*c300*/  PLOP3.LUT P0, PT, PT, PT, PT, 0x80, 0x0 ;  /* 0x000000000000781c */ /* 0x000fe20003f0f070 */
[----:B-1----:R-:W1:Y:S01]  /*c310*/  S2R R3, SR_CgaCtaId ;  /* 0x0000000000037919 */ /* 0x002e620000008800 */
[----:B------:R-:W-:Y:S01]  /*c320*/  VIADD R4, R4, 0x29830 ;  /* 0x0002983004047836 */ /* 0x000fe20000000000 */
[----:B------:R-:W-:Y:S01]  /*c330*/  UIADD3.X UR5, URZ, UR53, URZ, UP0, !UPT ;  /* 0x000000353f057290 */ /* 0x000fe200087fe43f */
[----:B------:R-:W-:Y:S01]  /*c340*/  UMOV UR6, 0x30000 ;  /* 0x0003000000067882 */ /* 0x000fe20000000000 */
[----:B------:R-:W-:Y:S01]  /*c350*/  UMOV UR14, 0x0 ;  /* 0x00000000000e7882 */ /* 0x000fe20000000000 */
[----:B------:R-:W-:Y:S01]  /*c360*/  UMOV UR15, 0x14f00000 ;  /* 0x14f00000000f7882 */ /* 0x000fe20000000000 */
[----:B-1----:R-:W-:-:S05]  /*c370*/  LOP3.LUT R3, R3, 0x1, RZ, 0xc0, !PT ;  /* 0x0000000103037812 */ /* 0x002fca00078ec0ff */
[----:B------:R-:W-:Y:S01]  /*c380*/  IMAD R3, R3, 0x1400, RZ ;  /* 0x0000140003037824 */ /* 0x000fe200078e02ff */
[----:B--2---:R-:W-:-:S03]  /*c390*/  R2UR UR12, R8 ;  /* 0x00000000080c72ca */ /* 0x004fc600000e0000 */
[----:B----4-:R-:W-:-:S04]  /*c3a0*/  IMAD R2, R2, 0x7800, R3 ;  /* 0x0000780002027824 */ /* 0x010fc800078e0203 */
[----:B------:R-:W-:-:S04]  /*c3b0*/  VIADD R2, R2, UR40 ;  /* 0x0000002802027c36 */ /* 0x000fc80008000000 */
[----:B------:R-:W-:-:S07]  /*c3c0*/  VIADD R3, R2, 0x1a400 ;  /* 0x0001a40002037836 */ /* 0x000fce0000000000 */
.L_x_185:
[----:B------:R-:W-:-:S13]  /*c3d0*/  @P0 ELECT P2, URZ, PT ;  /* 0x00000000003f082f */ /* 0x000fda0003840000 */
[----:B------:R-:W-:Y:S02]  /*c3e0*/  @P2 R2UR UR13, R0 ;  /* 0x00000000000d22ca */ /* 0x000fe400000e0000 */
[----:B------:R-:W-:Y:S02]  /*c3f0*/  @P2 R2UR UR11, R5 ;  /* 0x00000000050b22ca */ /* 0x000fe400000e0000 */
[----:B------:R-:W-:Y:S02]  /*c400*/  @P2 R2UR UR9, R4 ;  /* 0x00000000040922ca */ /* 0x000fe400000e0000 */
[----:B------:R-:W-:Y:S02]  /*c410*/  @P2 R2UR UR8, R3 ;  /* 0x00000000030822ca */ /* 0x000fe400000e0000 */
[----:B------:R-:W-:Y:S02]  /*c420*/  @P2 PLOP3.LUT P0, PT, P2, PT, PT, 0x8, 0x0 ;  /* 0x000000000000281c */ /* 0x000fe4000170e170 */
[----:B------:R-:W-:-:S09]  /*c430*/  PLOP3.LUT P2, PT, PT, PT, PT, 0x8, 0x0 ;  /* 0x000000000000781c */ /* 0x000fd20003f4e170 */
[----:B------:R1:W-:Y:S02]  /*c440*/  UTMALDG.4D.MULTICAST [UR8], [UR4], UR6, desc[UR14] ;  /* 0x00000e08040073b4 */ /* 0x0003e40008019806 */
[----:B-1----:R-:W-:Y:S05]  /*c450*/  @P0 BRA.U.ANY `(.L_x_185) ;  /* 0xfffffffd00dc0947 */ /* 0x002fea000393ffff */
[----:B------:R-:W2:Y:S01]  /*c460*/  LDL R8, [R1+0x8] ;  /* 0x0000080001087983 */ /* 0x000ea20000100800 */
[----:B------:R-:W-:Y:S01]  /*c470*/  PLOP3.LUT P0, PT, PT, PT, PT, 0x80, 0x0 ;  /* 0x000000000000781c */ /* 0x000fe20003f0f070 */
[----:B------:R-:W-:Y:S01]  /*c480*/  VIADD R3, R2, 0x1cc00 ;  /* 0x0001cc0002037836 */ /* 0x000fe20000000000 */
[----:B------:R-:W-:Y:S01]  /*c490*/  UMOV UR6, 0x30000 ;  /* 0x0003000000067882 */ /* 0x000fe20000000000 */
[----:B------:R-:W-:Y:S01]  /*c4a0*/  UMOV UR14, 0x0 ;  /* 0x00000000000e7882 */ /* 0x000fe20000000000 */
[----:B------:R-:W-:Y:S01]  /*c4b0*/  UMOV UR15, 0x14f00000 ;  /* 0x14f00000000f7882 */ /* 0x000fe20000000000 */
[----:B------:R-:W-:Y:S01]  /*c4c0*/  UMOV UR10, 0x40 ;  /* 0x00000040000a7882 */ /* 0x000fe20000000000 */
[----:B--2---:R-:W-:-:S15]  /*c4d0*/  R2UR UR12, R8 ;  /* 0x00000000080c72ca */ /* 0x004fde00000e0000 */
.L_x_186:
        /* <DEDUP_REMOVED lines=17> */
.L_x_187:
        /* <DEDUP_REMOVED lines=8> */
[----:B----4-:R-:W-:Y:S05]  /*c670*/  @P0 BRA.U.ANY `(.L_x_187) ;  /* 0xfffffffd00dc0947 */ /* 0x010fea000393ffff */
.L_x_172:
[----:B------:R-:W-:Y:S05]  /*c680*/  BSYNC B0 ;  /* 0x0000000000007941 */ /* 0x000fea0003800000 */
.L_x_171:
[----:B------:R-:W-:-:S05]  /*c690*/  IMAD.U32 R2, RZ, RZ, UR43 ;  /* 0x0000002bff027e24 */ /* 0x000fca000f8e00ff */
[----:B------:R-:W-:-:S13]  /*c6a0*/  ISETP.NE.AND P0, PT, R2, 0x3, PT ;  /* 0x000000030200780c */ /* 0x000fda0003f05270 */
[----:B------:R-:W-:Y:S05]  /*c6b0*/  @!P0 BRA `(.L_x_188) ;  /* 0x0000000000048947 */ /* 0x000fea0003800000 */
[----:B------:R-:W-:Y:S01]  /*c6c0*/  BPT.TRAP 0x1 ;  /* 0x000000040000795c */ /* 0x000fe20000300000 */
.L_x_188:
[----:B------:R-:W-:Y:S01]  /*c6d0*/  IMAD.U32 R2, RZ, RZ, UR48 ;  /* 0x00000030ff027e24 */ /* 0x000fe2000f8e00ff */
[----:B------:R-:W-:Y:S01]  /*c6e0*/  LEA R3, R7, UR40, 0x3 ;  /* 0x0000002807037c11 */ /* 0x000fe2000f8e18ff */
[----:B------:R-:W-:Y:S03]  /*c6f0*/  BSSY B0, `(.L_x_189) ;  /* 0x0000007000007945 */ /* 0x000fe60003800000 */
[----:B------:R-:W-:Y:S01]  /*c700*/  ISETP.NE.AND P2, PT, R2, 0x3, PT ;  /* 0x000000030200780c */ /* 0x000fe20003f45270 */
[----:B------:R4:W-:Y:S01]  /*c710*/  STL [R1+0x4], R3 ;  /* 0x0000040301007387 */ /* 0x0009e20000100800 */
[----:B------:R-:W-:-:S04]  /*c720*/  LOP3.LUT R2, R6, 0x1, RZ, 0x3c, !PT ;  /* 0x0000000106027812 */ /* 0x000fc800078e3cff */
[----:B------:R-:W-:-:S04]  /*c730*/  SHF.L.U32 R2, R2, 0x1f, RZ ;  /* 0x0000001f02027819 */ /* 0x000fc800000006ff */
[----:B------:R-:W5:Y:S02]  /*c740*/  SYNCS.PHASECHK.TRANS64.TRYWAIT P3, [R3+URZ+0x29870], R2 ;  /* 0x02987002030075a7 */ /* 0x000f64000806017f */
[----:B----45:R-:W-:Y:S05]  /*c750*/  @!P3 BRA `(.L_x_190) ;  /* 0x00000014008cb947 */ /* 0x030fea0003800000 */
.L_x_228:
[----:B------:R-:W-:Y:S05]  /*c760*/  BSYNC B0 ;  /* 0x0000000000007941 */ /* 0x000fea0003800000 */
.L_x_189:
[----:B------:R-:W-:Y:S05]  /*c770*/  @!P2 BRA `(.L_x_191) ;  /* 0x000000000004a947 */ /* 0x000fea0003800000 */
[----:B------:R-:W-:Y:S01]  /*c780*/  BPT.TRAP 0x1 ;  /* 0x000000040000795c */ /* 0x000fe20000300000 */
.L_x_191:
[----:B----4-:R-:W4:Y:S01]  /*c790*/  LDL R2, [R1+0x4] ;  /* 0x0000040001027983 */ /* 0x010f220000100800 */
[----:B------:R-:W-:-:S04]  /*c7a0*/  SHF.L.U32 R3, R6, 0x1f, RZ ;  /* 0x0000001f06037819 */ /* 0x000fc800000006ff */
[----:B----4-:R4:W5:Y:S02]  /*c7b0*/  SYNCS.PHASECHK.TRANS64.TRYWAIT P3, [R2+URZ+0x29860], R3 ;  /* 0x02986003020075a7 */ /* 0x010964000806017f */
[----:B----4-:R-:W-:Y:S01]  /*c7c0*/  IMAD R2, R7, 0x5000, RZ ;  /* 0x0000500007027824 */ /* 0x010fe200078e02ff */
[----:B-----5:R-:W-:Y:S06]  /*c7d0*/  @!P3 BRA `(.L_x_192) ;  /* 0x000000140084b947 */ /* 0x020fec0003800000 */
.L_x_229:
[----:B----4-:R-:W4:Y:S04]  /*c7e0*/  LDL R4, [R1+0x28] ;  /* 0x0000280001047983 */ /* 0x010f280000100800 */
[----:B--2---:R-:W2:Y:S04]  /*c7f0*/  LDL R10, [R1+0x2c] ;  /* 0x00002c00010a7983 */ /* 0x004ea80000100800 */
[----:B------:R-:W5:Y:S01]  /*c800*/  LDL R12, [R1+0x24] ;  /* 0x00002400010c7983 */ /* 0x000f620000100800 */
[----:B------:R-:W-:Y:S05]  /*c810*/  WARPSYNC.ALL ;  /* 0x0000000000007948 */ /* 0x000fea0003800000 */
[----:B----4-:R-:W-:-:S05]  /*c820*/  LOP3.LUT R3, R2, R4, RZ, 0xfc, !PT ;  /* 0x0000000402037212 */ /* 0x010fca00078efcff */
[----:B------:R-:W1:Y:S01]  /*c830*/  LDSM.16.MT88.4 R4, [R3+UR40+0xa400] ;  /* 0x00a400280304783b */ /* 0x000e620008004200 */
[----:B------:R-:W-:Y:S01]  /*c840*/  VIADD R21, R3, UR40 ;  /* 0x0000002803157c36 */ /* 0x000fe20008000000 */
[----:B-----5:R-:W-:-:S03]  /*c850*/  IADD3 R2, R2, UR40, R12 ;  /* 0x0000002802027c10 */ /* 0x020fc6000fffe00c */
[----:B--2---:R-:W-:Y:S01]  /*c860*/  IMAD.IADD R21, R10, 0x1, R21 ;  /* 0x000000010a157824 */ /* 0x004fe200078e0215 */
        /* <DEDUP_REMOVED lines=67> */
.L_x_193:
[----:B-1----:R-:W2:Y:S02]  /*cca0*/  LDL R2, [R1+0x4] ;  /* 0x0000040001027983 */ /* 0x002ea40000100800 */
[----:B--2---:R1:W-:Y:S01]  /*ccb0*/  SYNCS.ARRIVE.TRANS64.A1T0 RZ, [R2+URZ+0x29850], RZ ;  /* 0x029850ff02ff79a7 */ /* 0x0043e2000810003f */
[----:B------:R-:W-:Y:S06]  /*ccc0*/  BAR.SYNC.DEFER_BLOCKING 0x2, 0x80 ;  /* 0x0082000000007b1d */ /* 0x000fec0000010000 */
[----:B------:R-:W-:Y:S05]  /*ccd0*/  @!P0 BRA `(.L_x_194) ;  /* 0x0000000000048947 */ /* 0x000fea0003800000 */
[----:B------:R-:W-:Y:S01]  /*cce0*/  BPT.TRAP 0x1 ;  /* 0x000000040000795c */ /* 0x000fe20000300000 */
.L_x_194:
[----:B------:R-:W2:Y:S04]  /*ccf0*/  LDL R4, [R1+0x1c] ;  /* 0x00001c0001047983 */ /* 0x000ea80000100800 */
[----:B------:R-:W4:Y:S01]  /*cd00*/  LDL R3, [R1+0x20] ;  /* 0x0000200001037983 */ /* 0x000f220000100800 */
[----:B--2---:R-:W-:-:S13]  /*cd10*/  ISETP.NE.AND P0, PT, R4, RZ, PT ;  /* 0x000000ff0400720c */ /* 0x004fda0003f05270 */
[----:B-1----:R-:W-:-:S05]  /*cd20*/  @P0 VIADD R2, R2, 0x29880 ;  /* 0x0002988002020836 */ /* 0x002fca0000000000 */
[----:B----4-:R-:W-:-:S04]  /*cd30*/  @P0 PRMT R2, R3, 0x654, R2 ;  /* 0x0000065403020816 */ /* 0x010fc80000000002 */
[----:B------:R1:W-:Y:S01]  /*cd40*/  @P0 SYNCS.ARRIVE.TRANS64.RED.A1T0 RZ, [R2+URZ], RZ ;  /* 0x000000ff02ff09a7 */ /* 0x0003e2000810043f */
[----:B------:R-:W-:Y:S02]  /*cd50*/  BPT.TRAP 0x1 ;  /* 0x000000040000795c */ /* 0x000fe40000300000 */
[----:B------:R2:W5:Y:S01]  /*cd60*/  LDL R6, [R1+0xc] ;  /* 0x00000c0001067983 */ /* 0x0005620000100800 */
[C---:B------:R-:W-:Y:S01]  /*cd70*/  ISETP.GT.AND P0, PT, R20.reuse, RZ, PT ;  /* 0x000000ff1400720c */ /* 0x040fe20003f04270 */
[----:B------:R-:W-:Y:S02]  /*cd80*/  VIADD R20, R20, 0xffffffff ;  /* 0xffffffff14147836 */ /* 0x000fe40000000000 */
[----:B------:R2:W5:Y:S10]  /*cd90*/  LDL R7, [R1] ;  /* 0x0000000001077983 */ /* 0x0005740000100800 */
[----:B--2---:R-:W-:Y:S05]  /*cda0*/  @P0 BRA `(.L_x_195) ;  /* 0xffffffec00b00947 */ /* 0x004fea000383ffff */
.L_x_170:
[----:B------:R-:W-:-:S05]  /*cdb0*/  IMAD.U32 R0, RZ, RZ, UR43 ;  /* 0x0000002bff007e24 */ /* 0x000fca000f8e00ff */
[----:B------:R-:W-:-:S13]  /*cdc0*/  ISETP.NE.AND P0, PT, R0, 0x3, PT ;  /* 0x000000030000780c */ /* 0x000fda0003f05270 */
[----:B------:R-:W-:Y:S05]  /*cdd0*/  @!P0 BRA `(.L_x_196) ;  /* 0x0000000000048947 */ /* 0x000fea0003800000 */
[----:B----4-:R-:W-:Y:S01]  /*cde0*/  BPT.TRAP 0x1 ;  /* 0x000000040000795c */ /* 0x010fe20000300000 */
.L_x_196:
[----:B-12---:R-:W2:Y:S04]  /*cdf0*/  LDL R2, [R1+0xc] ;  /* 0x00000c0001027983 */ /* 0x006ea80000100800 */
[----:B------:R-:W3:Y:S01]  /*ce00*/  LDL R0, [R1] ;  /* 0x0000000001007983 */ /* 0x000ee20000100800 */
[----:B------:R-:W-:Y:S01]  /*ce10*/  BSSY B0, `(.L_x_197) ;  /* 0x0000008000007945 */ /* 0x000fe20003800000 */
[----:B--2---:R-:W-:-:S04]  /*ce20*/  LOP3.LUT R3, R2, 0x1, RZ, 0x3c, !PT ;  /* 0x0000000102037812 */ /* 0x004fc800078e3cff */
[----:B------:R-:W-:Y:S02]  /*ce30*/  SHF.L.U32 R3, R3, 0x1f, RZ ;  /* 0x0000001f03037819 */ /* 0x000fe400000006ff */
[----:B---3--:R-:W-:-:S04]  /*ce40*/  LEA R20, R0, UR40, 0x3 ;  /* 0x0000002800147c11 */ /* 0x008fc8000f8e18ff */
[----:B------:R-:W1:Y:S01]  /*ce50*/  SYNCS.PHASECHK.TRANS64.TRYWAIT P2, [R20+URZ+0x29870], R3 ;  /* 0x02987003140075a7 */ /* 0x000e62000804017f */
[----:B------:R-:W-:-:S05]  /*ce60*/  IMAD.U32 R0, RZ, RZ, UR48 ;  /* 0x00000030ff007e24 */ /* 0x000fca000f8e00ff */
[----:B------:R-:W-:Y:S01]  /*ce70*/  ISETP.NE.AND P1, PT, R0, 0x3, PT ;  /* 0x000000030000780c */ /* 0x000fe20003f25270 */
[----:B-1----:R-:W-:-:S12]  /*ce80*/  @!P2 BRA `(.L_x_198) ;  /* 0x0000000c00f0a947 */ /* 0x002fd80003800000 */
.L_x_230:
[----:B----4-:R-:W-:Y:S05]  /*ce90*/  BSYNC B0 ;  /* 0x0000000000007941 */ /* 0x010fea0003800000 */
.L_x_197:
[----:B------:R-:W-:Y:S05]  /*cea0*/  @!P1 BRA `(.L_x_199) ;  /* 0x0000000000049947 */ /* 0x000fea0003800000 */
[----:B------:R-:W-:Y:S01]  /*ceb0*/  BPT.TRAP 0x1 ;  /* 0x000000040000795c */ /* 0x000fe20000300000 */
.L_x_199:
[----:B------:R-:W1:Y:S02]  /*cec0*/  LDL R0, [R1+0xc] ;  /* 0x00000c0001007983 */ /* 0x000e640000100800 */
[----:B-1----:R-:W-:-:S04]  /*ced0*/  SHF.L.U32 R3, R0, 0x1f, RZ ;  /* 0x0000001f00037819 */ /* 0x002fc800000006ff */
[----:B------:R-:W1:Y:S02]  /*cee0*/  SYNCS.PHASECHK.TRANS64.TRYWAIT P2, [R20+URZ+0x29860], R3 ;  /* 0x02986003140075a7 */ /* 0x000e64000804017f */
[----:B-1----:R-:W-:Y:S05]  /*cef0*/  @!P2 BRA `(.L_x_200) ;  /* 0x0000000c00e8a947 */ /* 0x002fea0003800000 */
.L_x_231:
[----:B------:R-:W2:Y:S04]  /*cf00*/  LDL R0, [R1] ;  /* 0x0000000001007983 */ /* 0x000ea80000100800 */
[----:B------:R-:W3:Y:S04]  /*cf10*/  LDL R2, [R1+0x28] ;  /* 0x0000280001027983 */ /* 0x000ee80000100800 */
[----:B------:R-:W4:Y:S04]  /*cf20*/  LDL R10, [R1+0x2c] ;  /* 0x00002c00010a7983 */ /* 0x000f280000100800 */
[----:B------:R-:W4:Y:S01]  /*cf30*/  LDL R12, [R1+0x24] ;  /* 0x00002400010c7983 */ /* 0x000f220000100800 */
[----:B------:R-:W-:Y:S05]  /*cf40*/  WARPSYNC.ALL ;  /* 0x0000000000007948 */ /* 0x000fea0003800000 */
[----:B--2---:R-:W-:-:S05]  /*cf50*/  IMAD R0, R0, 0x5000, RZ ;  /* 0x0000500000007824 */ /* 0x004fca00078e02ff */
[----:B---3--:R-:W-:-:S05]  /*cf60*/  LOP3.LUT R2, R0, R2, RZ, 0xfc, !PT ;  /* 0x0000000200027212 */ /* 0x008fca00078efcff */
[----:B-----5:R-:W2:Y:S01]  /*cf70*/  LDSM.16.MT88.4 R4, [R2+UR40+0xa400] ;  /* 0x00a400280204783b */ /* 0x020ea20008004200 */
[----:B-1----:R-:W-:Y:S01]  /*cf80*/  VIADD R3, R2, UR40 ;  /* 0x0000002802037c36 */ /* 0x002fe20008000000 */
[----:B----4-:R-:W-:-:S03]  /*cf90*/  IADD3 R0, R0, UR40, R12 ;  /* 0x0000002800007c10 */ /* 0x010fc6000fffe00c */
[----:B------:R-:W-:Y:S01]  /*cfa0*/  IMAD.IADD R3, R10, 0x1, R3 ;  /* 0x000000010a037824 */ /* 0x000fe200078e0203 */
[C-C-:B--2---:R-:W-:Y:S02]  /*cfb0*/  PRMT R8, R4.reuse, 0x6420, R5.reuse ;  /* 0x0000642004087816 */ /* 0x144fe40000000005 */
        /* <DEDUP_REMOVED lines=66> */
.L_x_201:
[----:B-1----:R1:W-:Y:S01]  /*d3e0*/  SYNCS.ARRIVE.TRANS64.A1T0 RZ, [R20+URZ+0x29850], RZ ;  /* 0x029850ff14ff79a7 */ /* 0x0023e2000810003f */
[----:B------:R-:W-:Y:S06]  /*d3f0*/  BAR.SYNC.DEFER_BLOCKING 0x2, 0x80 ;  /* 0x0082000000007b1d */ /* 0x000fec0000010000 */
[----:B------:R-:W-:Y:S05]  /*d400*/  @!P0 BRA `(.L_x_202) ;  /* 0x0000000000048947 */ /* 0x000fea0003800000 */
[----:B------:R-:W-:Y:S01]  /*d410*/  BPT.TRAP 0x1 ;  /* 0x000000040000795c */ /* 0x000fe20000300000 */
.L_x_202:
[----:B------:R-:W3:Y:S04]  /*d420*/  LDL R2, [R1+0x1c] ;  /* 0x00001c0001027983 */ /* 0x000ee80000100800 */
[----:B--2---:R-:W2:Y:S01]  /*d430*/  LDL R0, [R1+0x20] ;  /* 0x0000200001007983 */ /* 0x004ea20000100800 */
[----:B---3--:R-:W-:-:S13]  /*d440*/  ISETP.NE.AND P0, PT, R2, RZ, PT ;  /* 0x000000ff0200720c */ /* 0x008fda0003f05270 */
[----:B-1----:R-:W-:-:S05]  /*d450*/  @P0 VIADD R20, R20, 0x29880 ;  /* 0x0002988014140836 */ /* 0x002fca0000000000 */
[----:B--2---:R-:W-:-:S04]  /*d460*/  @P0 PRMT R20, R0, 0x654, R20 ;  /* 0x0000065400140816 */ /* 0x004fc80000000014 */
[----:B------:R1:W-:Y:S01]  /*d470*/  @P0 SYNCS.ARRIVE.TRANS64.RED.A1T0 RZ, [R20+URZ], RZ ;  /* 0x000000ff14ff09a7 */ /* 0x0003e2000810043f */
[----:B------:R-:W-:Y:S02]  /*d480*/  BPT.TRAP 0x1 ;  /* 0x000000040000795c */ /* 0x000fe40000300000 */
[----:B------:R-:W2:Y:S01]  /*d490*/  LDL.LU R0, [R1] ;  /* 0x0000000001007983 */ /* 0x000ea20000300800 */
[----:B------:R-:W3:Y:S03]  /*d4a0*/  LDC R2, c[0x0][0xda4] ;  /* 0x00036900ff027b82 */ /* 0x000ee60000000800 */
[----:B------:R-:W4:Y:S01]  /*d4b0*/  LDL.LU R3, [R1+0xc] ;  /* 0x00000c0001037983 */ /* 0x000f220000300800 */
[----:B------:R-:W-:Y:S02]  /*d4c0*/  UIADD3 UR49, UR44, UR49, URZ ;  /* 0x000000312c317290 */ /* 0x000fe4000fffe03f */
[----:B------:R-:W-:-:S04]  /*d4d0*/  UIADD3 UR47, UR47, 0x1, URZ ;  /* 0x000000012f2f7890 */ /* 0x000fc8000fffe03f */
[----:B---3--:R-:W-:Y:S01]  /*d4e0*/  ISETP.LE.AND P1, PT, R2, UR49, PT ;  /* 0x0000003102007c0c */ /* 0x008fe2000bf23270 */
[----:B--2---:R-:W-:-:S05]  /*d4f0*/  VIADD R0, R0, 0x1 ;  /* 0x0000000100007836 */ /* 0x004fca0000000000 */
        /* <DEDUP_REMOVED lines=8> */
.L_x_153:
[----:B--2---:R-:W2:Y:S01]  /*d580*/  S2R R3, SR_CgaCtaId ;  /* 0x0000000000037919 */ /* 0x004ea20000008800 */
[----:B------:R-:W-:-:S04]  /*d590*/  MOV R0, 0x400 ;  /* 0x0000040000007802 */ /* 0x000fc80000000f00 */
[----:B--2---:R-:W-:Y:S01]  /*d5a0*/  LEA R9, R3, R0, 0x18 ;  /* 0x0000000003097211 */ /* 0x004fe200078ec0ff */
[----:B------:R-:W-:-:S05]  /*d5b0*/  IMAD.U32 R0, RZ, RZ, UR47 ;  /* 0x0000002fff007e24 */ /* 0x000fca000f8e00ff */
[----:B------:R-:W-:-:S04]  /*d5c0*/  SHF.L.U32 R0, R0, 0x1f, RZ ;  /* 0x0000001f00007819 */ /* 0x000fc800000006ff */
[----:B------:R-:W2:Y:S02]  /*d5d0*/  SYNCS.PHASECHK.TRANS64.TRYWAIT P0, [R9+URZ+0x29820], R0 ;  /* 0x02982000090075a7 */ /* 0x000ea4000800017f */
[----:B--2---:R-:W-:Y:S05]  /*d5e0*/  @!P0 BRA `(.L_x_204) ;  /* 0x0000000800408947 */ /* 0x004fea0003800000 */
.L_x_232:
[----:B------:R-:W3:Y:S02]  /*d5f0*/  S2R R2, SR_TID.X ;  /* 0x0000000000027919 */ /* 0x000ee40000002100 */
[----:B---3--:R-:W-:-:S04]  /*d600*/  SHF.R.U32.HI R2, RZ, 0x5, R2 ;  /* 0x00000005ff027819 */ /* 0x008fc80000011602 */
[----:B------:R-:W-:-:S05]  /*d610*/  LOP3.LUT R2, R2, 0x3, RZ, 0xc0, !PT ;  /* 0x0000000302027812 */ /* 0x000fca00078ec0ff */
[----:B--2---:R-:W2:Y:S02]  /*d620*/  SHFL.IDX PT, R0, R2, RZ, 0x1f ;  /* 0x00001fff02007589 */ /* 0x004ea400000e0000 */
[----:B--2---:R-:W-:-:S13]  /*d630*/  ISETP.NE.AND P0, PT, R0, RZ, PT ;  /* 0x000000ff0000720c */ /* 0x004fda0003f05270 */
[----:B------:R-:W-:Y:S05]  /*d640*/  @P0 EXIT ;  /* 0x000000000000094d */ /* 0x000fea0003800000 */
[----:B------:R-:W-:Y:S01]  /*d650*/  ELECT P0, URZ, PT ;  /* 0x00000000003f782f */ /* 0x000fe20003800000 */
[----:B------:R-:W-:-:S12]  /*d660*/  BSSY B0, `(.L_x_205) ;  /* 0x000002a000007945 */ /* 0x000fd80003800000 */
[----:B------:R-:W-:Y:S05]  /*d670*/  @!P0 BRA `(.L_x_206) ;  /* 0x0000000000a08947 */ /* 0x000fea0003800000 */
[----:B------:R-:W-:-:S06]  /*d680*/  ULOP3.LUT UR4, UR46, 0x2, URZ, 0xfc, !UPT ;  /* 0x000000022e047892 */ /* 0x000fcc000f8efc3f */
[----:B------:R-:W-:-:S05]  /*d690*/  IMAD.U32 R0, RZ, RZ, UR4 ;  /* 0x00000004ff007e24 */ /* 0x000fca000f8e00ff */
[----:B------:R-:W-:-:S13]  /*d6a0*/  ISETP.NE.AND P0, PT, R0, 0x3, PT ;  /* 0x000000030000780c */ /* 0x000fda0003f05270 */
[----:B------:R-:W-:Y:S05]  /*d6b0*/  @!P0 BRA `(.L_x_207) ;  /* 0x0000000000048947 */ /* 0x000fea0003800000 */
[----:B------:R-:W-:Y:S01]  /*d6c0*/  BPT.TRAP 0x1 ;  /* 0x000000040000795c */ /* 0x000fe20000300000 */
.L_x_207:
[----:B------:R-:W2:Y:S04]  /*d6d0*/  LDL R2, [R1] ;  /* 0x0000000001027983 */ /* 0x000ea80000100800 */
[----:B------:R-:W3:Y:S01]  /*d6e0*/  LDL.LU R6, [R1+0xc] ;  /* 0x00000c0001067983 */ /* 0x000ee20000300800 */
[----:B------:R-:W-:-:S04]  /*d6f0*/  VIADD R0, R9, 0x29840 ;  /* 0x0002984009007836 */ /* 0x000fc80000000000 */
[C---:B--2---:R-:W-:Y:S02]  /*d700*/  IMAD R5, R2.reuse, 0x8, R0 ;  /* 0x0000000802057824 */ /* 0x044fe400078e0200 */
[----:B------:R-:W-:Y:S01]  /*d710*/  VIADD R2, R2, 0x1 ;  /* 0x0000000102027836 */ /* 0x000fe20000000000 */
[----:B---3--:R-:W-:-:S04]  /*d720*/  SHF.L.U32 R4, R6, 0x1f, RZ ;  /* 0x0000001f06047819 */ /* 0x008fc800000006ff */
[----:B------:R-:W-:Y:S01]  /*d730*/  ISETP.NE.AND P2, PT, R2, 0x2, PT ;  /* 0x000000020200780c */ /* 0x000fe20003f45270 */
[----:B------:R-:W2:Y:S03]  /*d740*/  SYNCS.PHASECHK.TRANS64.TRYWAIT P1, [R5+URZ], R4 ;  /* 0x00000004050075a7 */ /* 0x000ea6000802017f */
[----:B------:R-:W-:-:S04]  /*d750*/  SEL R3, RZ, 0x1, P2 ;  /* 0x00000001ff037807 */ /* 0x000fc80001000000 */
[----:B------:R-:W-:Y:S02]  /*d760*/  LOP3.LUT R6, R6, R3, RZ, 0x3c, !PT ;  /* 0x0000000306067212 */ /* 0x000fe400078e3cff */
[----:B------:R-:W-:-:S05]  /*d770*/  SEL R3, R2, RZ, P2 ;  /* 0x000000ff02037207 */ /* 0x000fca0001000000 */
[----:B------:R-:W-:Y:S01]  /*d780*/  IMAD R7, R3, 0x8, R0 ;  /* 0x0000000803077824 */ /* 0x000fe200078e0200 */
[----:B------:R-:W-:Y:S01]  /*d790*/  SHF.L.U32 R0, R6, 0x1f, RZ ;  /* 0x0000001f06007819 */ /* 0x000fe200000006ff */
[----:B--2---:R-:W-:Y:S06]  /*d7a0*/  @!P1 BRA `(.L_x_208) ;  /* 0x0000000400e49947 */ /* 0x004fec0003800000 */
.L_x_233:
[----:B------:R-:W3:Y:S02]  /*d7b0*/  SYNCS.PHASECHK.TRANS64.TRYWAIT P1, [R7+URZ], R0 ;  /* 0x00000000070075a7 */ /* 0x000ee4000802017f */
[----:B---3--:R-:W-:Y:S05]  /*d7c0*/  @!P1 BRA `(.L_x_209) ;  /* 0x0000000400f09947 */ /* 0x008fea0003800000 */
.L_x_234:
[----:B------:R-:W-:Y:S05]  /*d7d0*/  @!P0 BRA `(.L_x_210) ;  /* 0x0000000000048947 */ /* 0x000fea0003800000 */
[----:B------:R-:W-:Y:S01]  /*d7e0*/  BPT.TRAP 0x1 ;  /* 0x000000040000795c */ /* 0x000fe20000300000 */
.L_x_210:
[----:B------:R-:W2:Y:S02]  /*d7f0*/  LDL.LU R2, [R1] ;  /* 0x0000000001027983 */ /* 0x000ea40000300800 */
[----:B--2---:R-:W-:-:S04]  /*d800*/  IMAD R5, R2, 0x8, R9 ;  /* 0x0000000802057824 */ /* 0x004fc800078e0209 */
[----:B------:R-:W2:Y:S02]  /*d810*/  SYNCS.PHASECHK.TRANS64.TRYWAIT P1, [R5+URZ+0x29860], R4 ;  /* 0x02986004050075a7 */ /* 0x000ea4000802017f */
[----:B--2---:R-:W-:Y:S05]  /*d820*/  @!P1 BRA `(.L_x_211) ;  /* 0x0000000400ec9947 */ /* 0x004fea0003800000 */
.L_x_235:
[----:B------:R-:W-:Y:S05]  /*d830*/  @!P0 BRA `(.L_x_212) ;  /* 0x0000000000048947 */ /* 0x000fea0003800000 */
[----:B------:R-:W-:Y:S01]  /*d840*/  BPT.TRAP 0x1 ;  /* 0x000000040000795c */ /* 0x000fe20000300000 */
.L_x_212:
[----:B------:R-:W-:-:S04]  /*d850*/  IMAD R3, R3, 0x8, R9 ;  /* 0x0000000803037824 */ /* 0x000fc800078e0209 */
[----:B------:R-:W4:Y:S02]  /*d860*/  SYNCS.PHASECHK.TRANS64.TRYWAIT P1, [R3+URZ+0x29860], R0 ;  /* 0x02986000030075a7 */ /* 0x000f24000802017f */
[----:B----4-:R-:W-:Y:S05]  /*d870*/  @!P1 BRA `(.L_x_213) ;  /* 0x0000000400ec9947 */ /* 0x010fea0003800000 */
.L_x_236:
[----:B------:R-:W-:Y:S05]  /*d880*/  @!P0 BRA `(.L_x_214) ;  /* 0x0000000000048947 */ /* 0x000fea0003800000 */
[----:B------:R-:W-:Y:S01]  /*d890*/  BPT.TRAP 0x1 ;  /* 0x000000040000795c */ /* 0x000fe20000300000 */
.L_x_214:
[----:B------:R-:W5:Y:S02]  /*d8a0*/  SYNCS.PHASECHK.TRANS64.TRYWAIT P0, [R5+URZ+0x29880], R4 ;  /* 0x02988004050075a7 */ /* 0x000f64000800017f */
[----:B-----5:R-:W-:Y:S05]  /*d8b0*/  @!P0 BRA `(.L_x_215) ;  /* 0x0000000400f08947 */ /* 0x020fea0003800000 */
.L_x_216:
[----:B------:R1:W1:Y:S02]  /*d8c0*/  SYNCS.PHASECHK.TRANS64.TRYWAIT P0, [R3+URZ+0x29880], R0 ;  /* 0x02988000030075a7 */ /* 0x000264000800017f */
[----:B-1----:R-:W-:Y:S05]  /*d8d0*/  @!P0 NANOSLEEP.SYNCS 0x989680 ;  /* 0x009896800000895d */ /* 0x002fea0003900000 */
[----:B------:R-:W1:Y:S02]  /*d8e0*/  @!P0 SYNCS.PHASECHK.TRANS64 P0, [R3+URZ+0x29880], R0 ;  /* 0x02988000030085a7 */ /* 0x000e64000800007f */
[----:B-1----:R-:W-:Y:S05]  /*d8f0*/  @!P0 BRA `(.L_x_216) ;  /* 0xfffffffc00f08947 */ /* 0x002fea000383ffff */
.L_x_206:
[----:B------:R-:W-:Y:S05]  /*d900*/  BSYNC B0 ;  /* 0x0000000000007941 */ /* 0x000fea0003800000 */
.L_x_205:
[----:B------:R-:W-:Y:S05]  /*d910*/  EXIT ;  /* 0x000000000000794d */ /* 0x000fea0003800000 */
.L_x_127:
[----:B-1----:R-:W-:-:S04]  /*d920*/  IMAD.U32 R3, RZ, RZ, UR38 ;  /* 0x00000026ff037e24 */ /* 0x002fc8000f8e00ff */
[----:B------:R1:W2:Y:S03]  /*d930*/  SYNCS.PHASECHK.TRANS64.TRYWAIT P1, [R3+URZ+0x29800], R8 ;  /* 0x02980008030075a7 */ /* 0x0002a6000802017f */
[----:B--2---:R-:W-:Y:S05]  /*d940*/  @!P1 NANOSLEEP.SYNCS 0x989680 ;  /* 0x009896800000995d */ /* 0x004fea0003900000 */
[----:B------:R-:W2:Y:S02]  /*d950*/  @!P1 SYNCS.PHASECHK.TRANS64 P1, [R3+URZ+0x29800], R8 ;  /* 0x02980008030095a7 */ /* 0x000ea4000802007f */
[----:B--2---:R-:W-:Y:S05]  /*d960*/  @!P1 BRA `(.L_x_127) ;  /* 0xfffffffc00ec9947 */ /* 0x004fea000383ffff */
[----:B------:R-:W-:Y:S05]  /*d970*/  BRA `(.L_x_217) ;  /* 0xffffff4000287947 */ /* 0x000fea000383ffff */
.L_x_131:
[----:B--2---:R2:W3:Y:S02]  /*d980*/  SYNCS.PHASECHK.TRANS64.TRYWAIT P1, [R6+URZ+0x29830], R3 ;  /* 0x02983003060075a7 */ /* 0x0044e4000802017f */
[----:B---3--:R-:W-:Y:S05]  /*d990*/  @!P1 NANOSLEEP.SYNCS 0x989680 ;  /* 0x009896800000995d */ /* 0x008fea0003900000 */
[----:B------:R-:W3:Y:S02]  /*d9a0*/  @!P1 SYNCS.PHASECHK.TRANS64 P1, [R6+URZ+0x29830], R3 ;  /* 0x02983003060095a7 */ /* 0x000ee4000802007f */
[----:B---3--:R-:W-:Y:S05]  /*d9b0*/  @!P1 BRA `(.L_x_131) ;  /* 0xfffffffc00f09947 */ /* 0x008fea000383ffff */
[----:B------:R-:W-:Y:S05]  /*d9c0*/  BRA `(.L_x_130) ;  /* 0xffffff4000447947 */ /* 0x000fea000383ffff */
.L_x_137:
[----:B--2---:R-:W-:-:S04]  /*d9d0*/  IMAD.U32 R4, RZ, RZ, UR6 ;  /* 0x00000006ff047e24 */ /* 0x004fc8000f8e00ff */
[----:B------:R2:W3:Y:S03]  /*d9e0*/  SYNCS.PHASECHK.TRANS64.TRYWAIT P1, [R4+URZ+0x29830], R3 ;  /* 0x02983003040075a7 */ /* 0x0004e6000802017f */
[----:B---3--:R-:W-:Y:S05]  /*d9f0*/  @!P1 NANOSLEEP.SYNCS 0x989680 ;  /* 0x009896800000995d */ /* 0x008fea0003900000 */
[----:B------:R-:W3:Y:S02]  /*da00*/  @!P1 SYNCS.PHASECHK.TRANS64 P1, [R4+URZ+0x29830], R3 ;  /* 0x02983003040095a7 */ /* 0x000ee4000802007f */
[----:B---3--:R-:W-:Y:S05]  /*da10*/  @!P1 BRA `(.L_x_137) ;  /* 0xfffffffc00ec9947 */ /* 0x008fea000383ffff */
[----:B------:R-:W-:Y:S05]  /*da20*/  BRA `(.L_x_134) ;  /* 0xffffff7800a07947 */ /* 0x000fea000383ffff */
.L_x_141:
[----:B--2---:R-:W-:-:S04]  /*da30*/  IMAD.U32 R4, RZ, RZ, UR6 ;  /* 0x00000006ff047e24 */ /* 0x004fc8000f8e00ff */
[----:B------:R2:W3:Y:S03]  /*da40*/  SYNCS.PHASECHK.TRANS64.TRYWAIT P1, [R4+URZ+0x29850], R3 ;  /* 0x02985003040075a7 */ /* 0x0004e6000802017f */
[----:B---3--:R-:W-:Y:S05]  /*da50*/  @!P1 NANOSLEEP.SYNCS 0x989680 ;  /* 0x009896800000995d */ /* 0x008fea0003900000 */
[----:B------:R-:W3:Y:S02]  /*da60*/  @!P1 SYNCS.PHASECHK.TRANS64 P1, [R4+URZ+0x29850], R3 ;  /* 0x02985003040095a7 */ /* 0x000ee4000802007f */
[----:B---3--:R-:W-:Y:S05]  /*da70*/  @!P1 BRA `(.L_x_141) ;  /* 0xfffffffc00ec9947 */ /* 0x008fea000383ffff */
[----:B------:R-:W-:Y:S05]  /*da80*/  BRA `(.L_x_138) ;  /* 0xffffff8400a07947 */ /* 0x000fea000383ffff */
.L_x_148:
[----:B--2---:R-:W-:-:S04]  /*da90*/  IMAD.U32 R9, RZ, RZ, UR4 ;  /* 0x00000004ff097e24 */ /* 0x004fc8000f8e00ff */
[----:B------:R2:W3:Y:S03]  /*daa0*/  SYNCS.PHASECHK.TRANS64.TRYWAIT P1, [R9+URZ+0x29850], R0 ;  /* 0x02985000090075a7 */ /* 0x0004e6000802017f */
[----:B---3--:R-:W-:Y:S05]  /*dab0*/  @!P1 NANOSLEEP.SYNCS 0x989680 ;  /* 0x009896800000995d */ /* 0x008fea0003900000 */
[----:B------:R-:W3:Y:S02]  /*dac0*/  @!P1 SYNCS.PHASECHK.TRANS64 P1, [R9+URZ+0x29850], R0 ;  /* 0x02985000090095a7 */ /* 0x000ee4000802007f */
[----:B---3--:R-:W-:Y:S05]  /*dad0*/  @!P1 BRA `(.L_x_148) ;  /* 0xfffffffc00ec9947 */ /* 0x008fea000383ffff */
[----:B------:R-:W-:Y:S05]  /*dae0*/  BRA `(.L_x_147) ;  /* 0xffffffac00fc7947 */ /* 0x000fea000383ffff */
.L_x_158:
[----:B------:R-:W-:Y:S02]  /*daf0*/  IMAD.MOV.U32 R13, RZ, RZ, R8 ;  /* 0x000000ffff0d7224 */ /* 0x000fe400078e0008 */
[----:B------:R-:W-:Y:S02]  /*db00*/  IMAD.MOV.U32 R12, RZ, RZ, RZ ;  /* 0x000000ffff0c7224 */ /* 0x000fe400078e00ff */
[----:B------:R-:W-:Y:S02]  /*db10*/  IMAD.MOV.U32 R11, RZ, RZ, 0x1f ;  /* 0x0000001fff0b7424 */ /* 0x000fe400078e00ff */
[----:B------:R-:W-:-:S07]  /*db20*/  IMAD.MOV.U32 R15, RZ, RZ, -0x1 ;  /* 0xffffffffff0f7424 */ /* 0x000fce00078e00ff */
[----:B----4-:R-:W-:Y:S05]  /*db30*/  WARPSYNC.COLLECTIVE R15, `(.L_x_218) ;  /* 0x000000000f087348 */ /* 0x010fea0003c00000 */
[----:B------:R1:W2:Y:S02]  /*db40*/  SHFL.IDX P6, R14, R13, R12, R11 ;  /* 0x0000000c0d0e7389 */ /* 0x0002a400000c000b */
[----:B-12-4-:R-:W-:Y:S01]  /*db50*/  ENDCOLLECTIVE ;  /* 0x000000000000791b */ /* 0x016fe20003800000 */
.L_x_218:
[----:B------:R-:W-:Y:S05]  /*db60*/  BRA `(.L_x_219) ;  /* 0xffffffd400bc7947 */ /* 0x000fea000383ffff */
.L_x_160:
[----:B------:R-:W-:Y:S01]  /*db70*/  BSSY B0, `(.L_x_220) ;  /* 0x0000006000007945 */ /* 0x000fe20003800000 */
[----:B------:R-:W-:-:S07]  /*db80*/  IMAD.MOV.U32 R15, RZ, RZ, -0x1 ;  /* 0xffffffffff0f7424 */ /* 0x000fce00078e00ff */
[----:B----4-:R-:W-:Y:S05]  /*db90*/  WARPSYNC.COLLECTIVE R15, `(.L_x_221) ;  /* 0x000000000f0c7348 */ /* 0x010fea0003c00000 */
[----:B------:R-:W-:Y:S02]  /*dba0*/  ELECT P6, UR62, PT ;  /* 0x00000000003e782f */ /* 0x000fe400038c0000 */
[----:B------:R-:W-:Y:S01]  /*dbb0*/  MOV R14, UR62 ;  /* 0x0000003e000e7c02 */ /* 0x000fe20008000f00 */
[----:B----4-:R-:W-:Y:S10]  /*dbc0*/  ENDCOLLECTIVE ;  /* 0x000000000000791b */ /* 0x010ff40003800000 */
.L_x_221:
[----:B------:R-:W-:Y:S05]  /*dbd0*/  BSYNC B0 ;  /* 0x0000000000007941 */ /* 0x000fea0003800000 */
.L_x_220:
[----:B------:R-:W-:Y:S05]  /*dbe0*/  BRA `(.L_x_222) ;  /* 0xffffffd400bc7947 */ /* 0x000fea000383ffff */
.L_x_163:
[----:B-1----:R1:W2:Y:S02]  /*dbf0*/  SYNCS.PHASECHK.TRANS64.TRYWAIT P0, [R2+URZ+0x29880], R3 ;  /* 0x02988003020075a7 */ /* 0x0022a4000800017f */
[----:B--2---:R-:W-:Y:S05]  /*dc00*/  @!P0 NANOSLEEP.SYNCS 0x989680 ;  /* 0x009896800000895d */ /* 0x004fea0003900000 */
[----:B------:R-:W2:Y:S02]  /*dc10*/  @!P0 SYNCS.PHASECHK.TRANS64 P0, [R2+URZ+0x29880], R3 ;  /* 0x02988003020085a7 */ /* 0x000ea4000800007f */
[----:B--2---:R-:W-:Y:S05]  /*dc20*/  @!P0 BRA `(.L_x_163) ;  /* 0xfffffffc00f08947 */ /* 0x004fea000383ffff */
[----:B------:R-:W-:Y:S05]  /*dc30*/  BRA `(.L_x_223) ;  /* 0xffffffd8000c7947 */ /* 0x000fea000383ffff */
.L_x_166:
[----:B-1----:R1:W2:Y:S02]  /*dc40*/  SYNCS.PHASECHK.TRANS64.TRYWAIT P0, [R2+URZ+0x29840], R3 ;  /* 0x02984003020075a7 */ /* 0x0022a4000800017f */
[----:B--2---:R-:W-:Y:S05]  /*dc50*/  @!P0 NANOSLEEP.SYNCS 0x989680 ;  /* 0x009896800000895d */ /* 0x004fea0003900000 */
[----:B------:R-:W2:Y:S02]  /*dc60*/  @!P0 SYNCS.PHASECHK.TRANS64 P0, [R2+URZ+0x29840], R3 ;  /* 0x02984003020085a7 */ /* 0x000ea4000800007f */
[----:B--2---:R-:W-:Y:S05]  /*dc70*/  @!P0 BRA `(.L_x_166) ;  /* 0xfffffffc00f08947 */ /* 0x004fea000383ffff */
[----:B------:R-:W-:Y:S05]  /*dc80*/  BRA `(.L_x_224) ;  /* 0xffffffd800987947 */ /* 0x000fea000383ffff */
.L_x_169:
[----:B--2---:R-:W-:-:S04]  /*dc90*/  IMAD.U32 R3, RZ, RZ, UR40 ;  /* 0x00000028ff037e24 */ /* 0x004fc8000f8e00ff */
[----:B------:R2:W3:Y:S03]  /*dca0*/  SYNCS.PHASECHK.TRANS64.TRYWAIT P0, [R3+URZ+0x29820], R2 ;  /* 0x02982002030075a7 */ /* 0x0004e6000800017f */
[----:B---3--:R-:W-:Y:S05]  /*dcb0*/  @!P0 NANOSLEEP.SYNCS 0x989680 ;  /* 0x009896800000895d */ /* 0x008fea0003900000 */
[----:B------:R-:W3:Y:S02]  /*dcc0*/  @!P0 SYNCS.PHASECHK.TRANS64 P0, [R3+URZ+0x29820], R2 ;  /* 0x02982002030085a7 */ /* 0x000ee4000800007f */
[----:B---3--:R-:W-:Y:S05]  /*dcd0*/  @!P0 BRA `(.L_x_169) ;  /* 0xfffffffc00ec8947 */ /* 0x008fea000383ffff */
[----:B------:R-:W-:Y:S05]  /*dce0*/  BRA `(.L_x_225) ;  /* 0xffffffdc00c47947 */ /* 0x000fea000383ffff */
.L_x_175:
[----:B-1----:R1:W4:Y:S02]  /*dcf0*/  SYNCS.PHASECHK.TRANS64.TRYWAIT P0, [R4+URZ+0x29880], R3 ;  /* 0x02988003040075a7 */ /* 0x002324000800017f */
[----:B----4-:R-:W-:Y:S05]  /*dd00*/  @!P0 NANOSLEEP.SYNCS 0x989680 ;  /* 0x009896800000895d */ /* 0x010fea0003900000 */
[----:B------:R-:W4:Y:S02]  /*dd10*/  @!P0 SYNCS.PHASECHK.TRANS64 P0, [R4+URZ+0x29880], R3 ;  /* 0x02988003040085a7 */ /* 0x000f24000800007f */
[----:B----4-:R-:W-:Y:S05]  /*dd20*/  @!P0 BRA `(.L_x_175) ;  /* 0xfffffffc00f08947 */ /* 0x010fea000383ffff */
[----:B------:R-:W-:Y:S05]  /*dd30*/  BRA `(.L_x_226) ;  /* 0xffffffe0005c7947 */ /* 0x000fea000383ffff */
.L_x_181:
[----:B-1----:R1:W2:Y:S02]  /*dd40*/  SYNCS.PHASECHK.TRANS64.TRYWAIT P0, [R4+URZ+0x29840], R3 ;  /* 0x02984003040075a7 */ /* 0x0022a4000800017f */
[----:B--2---:R-:W-:Y:S05]  /*dd50*/  @!P0 NANOSLEEP.SYNCS 0x989680 ;  /* 0x009896800000895d */ /* 0x004fea0003900000 */
[----:B------:R-:W2:Y:S02]  /*dd60*/  @!P0 SYNCS.PHASECHK.TRANS64 P0, [R4+URZ+0x29840], R3 ;  /* 0x02984003040085a7 */ /* 0x000ea4000800007f */
[----:B--2---:R-:W-:Y:S05]  /*dd70*/  @!P0 BRA `(.L_x_181) ;  /* 0xfffffffc00f08947 */ /* 0x004fea000383ffff */
[----:B------:R-:W-:Y:S05]  /*dd80*/  BRA `(.L_x_227) ;  /* 0xffffffe400147947 */ /* 0x000fea000383ffff */
.L_x_190:
[----:B----4-:R-:W4:Y:S02]  /*dd90*/  LDL R3, [R1+0x4] ;  /* 0x0000040001037983 */ /* 0x010f240000100800 */
[----:B----4-:R4:W1:Y:S02]  /*dda0*/  SYNCS.PHASECHK.TRANS64.TRYWAIT P3, [R3+URZ+0x29870], R2 ;  /* 0x02987002030075a7 */ /* 0x010864000806017f */
[----:B-1----:R-:W-:Y:S05]  /*ddb0*/  @!P3 NANOSLEEP.SYNCS 0x989680 ;  /* 0x009896800000b95d */ /* 0x002fea0003900000 */
[----:B------:R-:W1:Y:S02]  /*ddc0*/  @!P3 SYNCS.PHASECHK.TRANS64 P3, [R3+URZ+0x29870], R2 ;  /* 0x029870020300b5a7 */ /* 0x000e64000806007f */
[----:B-1----:R-:W-:Y:S05]  /*ddd0*/  @!P3 BRA `(.L_x_190) ;  /* 0xfffffffc00ecb947 */ /* 0x002fea000383ffff */
[----:B------:R-:W-:Y:S05]  /*dde0*/  BRA `(.L_x_228) ;  /* 0xffffffe8005c7947 */ /* 0x000fea000383ffff */
.L_x_192:
[----:B----4-:R-:W4:Y:S02]  /*ddf0*/  LDL R4, [R1+0x4] ;  /* 0x0000040001047983 */ /* 0x010f240000100800 */
[----:B----4-:R4:W1:Y:S02]  /*de00*/  SYNCS.PHASECHK.TRANS64.TRYWAIT P3, [R4+URZ+0x29860], R3 ;  /* 0x02986003040075a7 */ /* 0x010864000806017f */
[----:B-1----:R-:W-:Y:S05]  /*de10*/  @!P3 NANOSLEEP.SYNCS 0x989680 ;  /* 0x009896800000b95d */ /* 0x002fea0003900000 */
[----:B------:R-:W1:Y:S02]  /*de20*/  @!P3 SYNCS.PHASECHK.TRANS64 P3, [R4+URZ+0x29860], R3 ;  /* 0x029860030400b5a7 */ /* 0x000e64000806007f */
[----:B-1----:R-:W-:Y:S05]  /*de30*/  @!P3 BRA `(.L_x_192) ;  /* 0xfffffffc00ecb947 */ /* 0x002fea000383ffff */
[----:B------:R-:W-:Y:S05]  /*de40*/  BRA `(.L_x_229) ;  /* 0xffffffe800647947 */ /* 0x000fea000383ffff */
.L_x_198:
[----:B-1----:R1:W2:Y:S02]  /*de50*/  SYNCS.PHASECHK.TRANS64.TRYWAIT P2, [R20+URZ+0x29870], R3 ;  /* 0x02987003140075a7 */ /* 0x0022a4000804017f */
[----:B--2---:R-:W-:Y:S05]  /*de60*/  @!P2 NANOSLEEP.SYNCS 0x989680 ;  /* 0x009896800000a95d */ /* 0x004fea0003900000 */
[----:B------:R-:W2:Y:S02]  /*de70*/  @!P2 SYNCS.PHASECHK.TRANS64 P2, [R20+URZ+0x29870], R3 ;  /* 0x029870031400a5a7 */ /* 0x000ea4000804007f */
[----:B--2---:R-:W-:Y:S05]  /*de80*/  @!P2 BRA `(.L_x_198) ;  /* 0xfffffffc00f0a947 */ /* 0x004fea000383ffff */
[----:B------:R-:W-:Y:S05]  /*de90*/  BRA `(.L_x_230) ;  /* 0xffffffec00fc7947 */ /* 0x000fea000383ffff */
.L_x_200:
[----:B-1----:R1:W2:Y:S02]  /*dea0*/  SYNCS.PHASECHK.TRANS64.TRYWAIT P2, [R20+URZ+0x29860], R3 ;  /* 0x02986003140075a7 */ /* 0x0022a4000804017f */
[----:B--2---:R-:W-:Y:S05]  /*deb0*/  @!P2 NANOSLEEP.SYNCS 0x989680 ;  /* 0x009896800000a95d */ /* 0x004fea0003900000 */
[----:B------:R-:W2:Y:S02]  /*dec0*/  @!P2 SYNCS.PHASECHK.TRANS64 P2, [R20+URZ+0x29860], R3 ;  /* 0x029860031400a5a7 */ /* 0x000ea4000804007f */
[----:B--2---:R-:W-:Y:S05]  /*ded0*/  @!P2 BRA `(.L_x_200) ;  /* 0xfffffffc00f0a947 */ /* 0x004fea000383ffff */
[----:B------:R-:W-:Y:S05]  /*dee0*/  BRA `(.L_x_231) ;  /* 0xfffffff000047947 */ /* 0x000fea000383ffff */
.L_x_204:
[----:B--2---:R2:W3:Y:S02]  /*def0*/  SYNCS.PHASECHK.TRANS64.TRYWAIT P0, [R9+URZ+0x29820], R0 ;  /* 0x02982000090075a7 */ /* 0x0044e4000800017f */
[----:B---3--:R-:W-:Y:S05]  /*df00*/  @!P0 NANOSLEEP.SYNCS 0x989680 ;  /* 0x009896800000895d */ /* 0x008fea0003900000 */
[----:B------:R-:W3:Y:S02]  /*df10*/  @!P0 SYNCS.PHASECHK.TRANS64 P0, [R9+URZ+0x29820], R0 ;  /* 0x02982000090085a7 */ /* 0x000ee4000800007f */
[----:B---3--:R-:W-:Y:S05]  /*df20*/  @!P0 BRA `(.L_x_204) ;  /* 0xfffffffc00f08947 */ /* 0x008fea000383ffff */
[----:B------:R-:W-:Y:S05]  /*df30*/  BRA `(.L_x_232) ;  /* 0xfffffff400ac7947 */ /* 0x000fea000383ffff */
.L_x_208:
[----:B--2---:R2:W3:Y:S02]  /*df40*/  SYNCS.PHASECHK.TRANS64.TRYWAIT P1, [R5+URZ], R4 ;  /* 0x00000004050075a7 */ /* 0x0044e4000802017f */
[----:B---3--:R-:W-:Y:S05]  /*df50*/  @!P1 NANOSLEEP.SYNCS 0x989680 ;  /* 0x009896800000995d */ /* 0x008fea0003900000 */
[----:B------:R-:W3:Y:S02]  /*df60*/  @!P1 SYNCS.PHASECHK.TRANS64 P1, [R5+URZ], R4 ;  /* 0x00000004050095a7 */ /* 0x000ee4000802007f */
[----:B---3--:R-:W-:Y:S05]  /*df70*/  @!P1 BRA `(.L_x_208) ;  /* 0xfffffffc00f09947 */ /* 0x008fea000383ffff */
[----:B------:R-:W-:Y:S05]  /*df80*/  BRA `(.L_x_233) ;  /* 0xfffffff800087947 */ /* 0x000fea000383ffff */
.L_x_209:
[----:B---3--:R3:W4:Y:S02]  /*df90*/  SYNCS.PHASECHK.TRANS64.TRYWAIT P1, [R7+URZ], R0 ;  /* 0x00000000070075a7 */ /* 0x008724000802017f */
[----:B----4-:R-:W-:Y:S05]  /*dfa0*/  @!P1 NANOSLEEP.SYNCS 0x989680 ;  /* 0x009896800000995d */ /* 0x010fea0003900000 */
[----:B------:R-:W4:Y:S02]  /*dfb0*/  @!P1 SYNCS.PHASECHK.TRANS64 P1, [R7+URZ], R0 ;  /* 0x00000000070095a7 */ /* 0x000f24000802007f */
[----:B----4-:R-:W-:Y:S05]  /*dfc0*/  @!P1 BRA `(.L_x_209) ;  /* 0xfffffffc00f09947 */ /* 0x010fea000383ffff */
[----:B------:R-:W-:Y:S05]  /*dfd0*/  BRA `(.L_x_234) ;  /* 0xfffffff400fc7947 */ /* 0x000fea000383ffff */
.L_x_211:
[----:B--2---:R2:W4:Y:S02]  /*dfe0*/  SYNCS.PHASECHK.TRANS64.TRYWAIT P1, [R5+URZ+0x29860], R4 ;  /* 0x02986004050075a7 */ /* 0x004524000802017f */
[----:B----4-:R-:W-:Y:S05]  /*dff0*/  @!P1 NANOSLEEP.SYNCS 0x989680 ;  /* 0x009896800000995d */ /* 0x010fea0003900000 */
[----:B------:R-:W4:Y:S02]  /*e000*/  @!P1 SYNCS.PHASECHK.TRANS64 P1, [R5+URZ+0x29860], R4 ;  /* 0x02986004050095a7 */ /* 0x000f24000802007f */
[----:B----4-:R-:W-:Y:S05]  /*e010*/  @!P1 BRA `(.L_x_211) ;  /* 0xfffffffc00f09947 */ /* 0x010fea000383ffff */
[----:B------:R-:W-:Y:S05]  /*e020*/  BRA `(.L_x_235) ;  /* 0xfffffff800007947 */ /* 0x000fea000383ffff */
.L_x_213:
[----:B----4-:R4:W1:Y:S02]  /*e030*/  SYNCS.PHASECHK.TRANS64.TRYWAIT P1, [R3+URZ+0x29860], R0 ;  /* 0x02986000030075a7 */ /* 0x010864000802017f */
[----:B-1----:R-:W-:Y:S05]  /*e040*/  @!P1 NANOSLEEP.SYNCS 0x989680 ;  /* 0x009896800000995d */ /* 0x002fea0003900000 */
[----:B------:R-:W1:Y:S02]  /*e050*/  @!P1 SYNCS.PHASECHK.TRANS64 P1, [R3+URZ+0x29860], R0 ;  /* 0x02986000030095a7 */ /* 0x000e64000802007f */
[----:B-1----:R-:W-:Y:S05]  /*e060*/  @!P1 BRA `(.L_x_213) ;  /* 0xfffffffc00f09947 */ /* 0x002fea000383ffff */
[----:B------:R-:W-:Y:S05]  /*e070*/  BRA `(.L_x_236) ;  /* 0xfffffff800007947 */ /* 0x000fea000383ffff */
.L_x_215:
[----:B------:R1:W1:Y:S02]  /*e080*/  SYNCS.PHASECHK.TRANS64.TRYWAIT P0, [R5+URZ+0x29880], R4 ;  /* 0x02988004050075a7 */ /* 0x000264000800017f */
[----:B-1----:R-:W-:Y:S05]  /*e090*/  @!P0 NANOSLEEP.SYNCS 0x989680 ;  /* 0x009896800000895d */ /* 0x002fea0003900000 */
[----:B------:R-:W1:Y:S02]  /*e0a0*/  @!P0 SYNCS.PHASECHK.TRANS64 P0, [R5+URZ+0x29880], R4 ;  /* 0x02988004050085a7 */ /* 0x000e64000800007f */
[----:B-1----:R-:W-:Y:S05]  /*e0b0*/  @!P0 BRA `(.L_x_215) ;  /* 0xfffffffc00f08947 */ /* 0x002fea000383ffff */
[----:B------:R-:W-:Y:S05]  /*e0c0*/  BRA `(.L_x_216) ;  /* 0xfffffff400fc7947 */ /* 0x000fea000383ffff */
.L_x_237:
        /* <DEDUP_REMOVED lines=11> */
.L_x_2623:


//--------------------- .text._ZN7cutlass13device_kernelIN5flash11enable_sm90INS1_16FlashAttnFwdSm90INS1_25CollectiveMainloopFwdSm90ILi2EN4cute5tupleIJNS5_1CILi1EEES8_S8_EEENS6_IJNS7_ILi128EEENS7_ILi160EEENS7_ILi192EEEEEELi128ENS_12float_e4m3_tEfNS_4arch4Sm90ELb0ELb0ELb1ELb1ELb0ELb0ELb0ELb1ELb1ELb0ELb0ELb0EEENS1_21CollectiveEpilogueFwdINS6_IJSA_SA_SB_EEES9_NS_10bfloat16_tESG_Li256ELb1ELb0ELb0ELb1EEENS1_36VarlenDynamicPersistentTileSchedulerILi128ELi160ELi256ELi128ELb0ELb0ELb1ELb0ELb1ELb1EEEEEEEEEvNT_6ParamsE --------------------------
	.section	.text._ZN7cutlass13device_kernelIN5flash11enable_sm90INS1_16FlashAttnFwdSm90INS1_25CollectiveMainloopFwdSm90ILi2EN4cute5tupleIJNS5_1CILi1EEES8_S8_EEENS6_IJNS7_ILi128EEENS7_ILi160EEENS7_ILi192EEEEEELi128ENS_12float_e4m3_tEfNS_4arch4Sm90ELb0ELb0ELb1ELb1ELb0ELb0ELb0ELb1ELb1ELb0ELb0ELb0EEENS1_21CollectiveEpilogueFwdINS6_IJSA_SA_SB_EEES9_NS_10bfloat16_tESG_Li256ELb1ELb0ELb0ELb1EEENS1_36VarlenDynamicPersistentTileSchedulerILi128ELi160ELi256ELi128ELb0ELb0ELb1ELb0ELb1ELb1EEEEEEEEEvNT_6ParamsE,"ax",@progbits
	.align	128
.text._ZN7cutlass13device_kernelIN5flash11enable_sm90INS1_16FlashAttnFwdSm90INS1_25CollectiveMainloopFwdSm90ILi2EN4cute5tupleIJNS5_1CILi1EEES8_S8_EEENS6_IJNS7_ILi128EEENS7_ILi160EEENS7_ILi192EEEEEELi128ENS_12float_e4m3_tEfNS_4arch4Sm90ELb0ELb0ELb1ELb1ELb0ELb0ELb0ELb1ELb1ELb0ELb0ELb0EEENS1_21CollectiveEpilogueFwdINS6_IJSA_SA_SB_EEES9_NS_10bfloat16_tESG_Li256ELb1ELb0ELb0ELb1EEENS1_36VarlenDynamicPersistentTileSchedulerILi128ELi160ELi256ELi128ELb0ELb0ELb1ELb0ELb1ELb1EEEEEEEEEvNT_6ParamsE:
        .type           _ZN7cutlass13device_kernelIN5flash11enable_sm90INS1_16FlashAttnFwdSm90INS1_25CollectiveMainloopFwdSm90ILi2EN4cute5tupleIJNS5_1CILi1EEES8_S8_EEENS6_IJNS7_ILi128EEENS7_ILi160EEENS7_ILi192EEEEEELi128ENS_12float_e4m3_tEfNS_4arch4Sm90ELb0ELb0ELb1ELb1ELb0ELb0ELb0ELb1ELb1ELb0ELb0ELb0EEENS1_21CollectiveEpilogueFwdINS6_IJSA_SA_SB_EEES9_NS_10bfloat16_tESG_Li256ELb1ELb0ELb0ELb1EEENS1_36VarlenDynamicPersistentTileSchedulerILi128ELi160ELi256ELi128ELb0ELb0ELb1ELb0ELb1ELb1EEEEEEEEEvNT_6ParamsE,@function
        .size           _ZN7cutlass13device_kernelIN5flash11enable_sm90INS1_16FlashAttnFwdSm90INS1_25CollectiveMainloopFwdSm90ILi2EN4cute5tupleIJNS5_1CILi1EEES8_S8_EEENS6_IJNS7_ILi128EEENS7_ILi160EEENS7_ILi192EEEEEELi128ENS_12float_e4m3_tEfNS_4arch4Sm90ELb0ELb0ELb1ELb1ELb0ELb0ELb0ELb1ELb1ELb0ELb0ELb0EEENS1_21CollectiveEpilogueFwdINS6_IJSA_SA_SB_EEES9_NS_10bfloat16_tESG_Li256ELb1ELb0ELb0ELb1EEENS1_36VarlenDynamicPersistentTileSchedulerILi128ELi160ELi256ELi128ELb0ELb0ELb1ELb0ELb1ELb1EEEEEEEEEvNT_6ParamsE,(.L_x_2624 - _ZN7cutlass13device_kernelIN5flash11enable_sm90INS1_16FlashAttnFwdSm90INS1_25CollectiveMainloopFwdSm90ILi2EN4cute5tupleIJNS5_1CILi1EEES8_S8_EEENS6_IJNS7_ILi128EEENS7_ILi160EEENS7_ILi192EEEEEELi128ENS_12float_e4m3_tEfNS_4arch4Sm90ELb0ELb0ELb1ELb1ELb0ELb0ELb0ELb1ELb1ELb0ELb0ELb0EEENS1_21CollectiveEpilogueFwdINS6_IJSA_SA_SB_EEES9_NS_10bfloat16_tESG_Li256ELb1ELb0ELb0ELb1EEENS1_36VarlenDynamicPersistentTileSchedulerILi128ELi160ELi256ELi128ELb0ELb0ELb1ELb0ELb1ELb1EEEEEEEEEvNT_6ParamsE)
        .other          _ZN7cutlass13device_kernelIN5flash11enable_sm90INS1_16FlashAttnFwdSm90INS1_25CollectiveMainloopFwdSm90ILi2EN4cute5tupleIJNS5_1CILi1EEES8_S8_EEENS6_IJNS7_ILi128EEENS7_ILi160EEENS7_ILi192EEEEEELi128ENS_12float_e4m3_tEfNS_4arch4Sm90ELb0ELb0ELb1ELb1ELb0ELb0ELb0ELb1ELb1ELb0ELb0ELb0EEENS1_21CollectiveEpilogueFwdINS6_IJSA_SA_SB_EEES9_NS_10bfloat16_tESG_Li256ELb1ELb0ELb0ELb1EEENS1_36VarlenDynamicPersistentTileSchedulerILi128ELi160ELi256ELi128ELb0ELb0ELb1ELb0ELb1ELb1EEEEEEEEEvNT_6ParamsE,@"STO_CUDA_ENTRY STV_DEFAULT"
_ZN7cutlass13device_kernelIN5flash11enable_sm90INS1_16FlashAttnFwdSm90INS1_25CollectiveMainloopFwdSm90ILi2EN4cute5tupleIJNS5_1CILi1EEES8_S8_EEENS6_IJNS7_ILi128EEENS7_ILi160EEENS7_ILi192EEEEEELi128ENS_12float_e4m3_tEfNS_4arch4Sm90ELb0ELb0ELb1ELb1ELb0ELb0ELb0ELb1ELb1ELb0ELb0ELb0EEENS1_21CollectiveEpilogueFwdINS6_IJSA_SA_SB_EEES9_NS_10bfloat16_tESG_Li256ELb1ELb0ELb0ELb1EEENS1_36VarlenDynamicPersistentTileSchedulerILi128ELi160ELi256ELi128ELb0ELb0ELb1ELb0ELb1ELb1EEEEEEEEEvNT_6ParamsE:
[----:B------:R-:W0:Y:S02]  /*0000*/  LDC R1, c[0x0][0x28] ;  /* 0x00000a00ff017b82 */ /* 0x000e240000000800 */
[----:B0-----:R-:W-:Y:S01]  /*0010*/  VIADD R1, R1, 0xffffffc8 ;  /* 0xffffffc801017836 */ /* 0x001fe20000000000 */
[----:B------:R-:W0:Y:S01]  /*0020*/  S2R R3, SR_TID.X ;  /* 0x0000000000037919 */ /* 0x000e220000002100 */
[----:B------:R-:W-:Y:S01]  /*0030*/  ELECT P0, URZ, PT ;  /* 0x00000000003f782f */ /* 0x000fe20003800000 */
[----:B------:R-:W-:Y:S01]  /*0040*/  BSSY B0, `(.L_x_238) ;  /* 0x0000011000007945 */ /* 0x000fe20003800000 */
[--C-:B0-----:R-:W-:Y:S02]  /*0050*/  SHF.R.U32.HI R0, RZ, 0x5, R3.reuse ;  /* 0x00000005ff007819 */ /* 0x101fe40000011603 */
[----:B------:R-:W-:-:S03]  /*0060*/  SHF.R.U32.HI R22, RZ, 0x7, R3 ;  /* 0x00000007ff167819 */ /* 0x000fc60000011603 */
[----:B------:R-:W0:Y:S02]  /*0070*/  SHFL.IDX PT, R2, R0, RZ, 0x1f ;  /* 0x00001fff00027589 */ /* 0x000e2400000e0000 */
[----:B0-----:R-:W-:-:S13]  /*0080*/  ISETP.EQ.AND P0, PT, R2, RZ, P0 ;  /* 0x000000ff0200720c */ /* 0x001fda0000702270 */
[----:B------:R-:W-:Y:S05]  /*0090*/  @!P0 BRA `(.L_x_239) ;  /* 0x00000000002c8947 */ /* 0x000fea0003800000 */
[----:B------:R-:W-:Y:S02]  /*00a0*/  ULDC.64 UR4, c[0x0][0x198] ;  /* 0x0000660000047ab9 */ /* 0x000fe40000000a00 */
[----:B------:R-:W-:Y:S02]  /*00b0*/  UIADD3 UR6, UP0, UR4, 0x270, URZ ;  /* 0x0000027004067890 */ /* 0x000fe4000ff1e03f */
[----:B------:R-:W-:Y:S02]  /*00c0*/  UIADD3 UR8, UP1, UR4, 0x370, URZ ;  /* 0x0000037004087890 */ /* 0x000fe4000ff3e03f */
[----:B------:R-:W-:Y:S02]  /*00d0*/  UIADD3 UR4, UP2, UR4, 0x470, URZ ;  /* 0x0000047004047890 */ /* 0x000fe4000ff5e03f */
[----:B------:R-:W-:Y:S02]  /*00e0*/  UIADD3.X UR7, URZ, UR5, URZ, UP0, !UPT ;  /* 0x000000053f077290 */ /* 0x000fe400087fe43f */
[----:B------:R-:W-:-:S02]  /*00f0*/  UIADD3.X UR9, URZ, UR5, URZ, UP1, !UPT ;  /* 0x000000053f097290 */ /* 0x000fc40008ffe43f */
[----:B------:R-:W-:-:S05]  /*0100*/  UIADD3.X UR5, URZ, UR5, URZ, UP2, !UPT ;  /* 0x000000053f057290 */ /* 0x000fca00097fe43f */
[----:B------:R0:W-:Y:S02]  /*0110*/  UTMACCTL.PF [UR6] ;  /* 0x00000000060079b9 */ /* 0x0001e40008040000 */
[----:B------:R0:W-:Y:S02]  /*0120*/  UTMACCTL.PF [UR8] ;  /* 0x00000000080079b9 */ /* 0x0001e40008040000 */
[----:B------:R0:W-:Y:S02]  /*0130*/  UTMACCTL.PF [UR4] ;  /* 0x00000000040079b9 */ /* 0x0001e40008040000 */
[----:B0-----:R-:W-:Y:S01]  /*0140*/  NOP ;  /* 0x0000000000007918 */ /* 0x001fe20000000000 */
.L_x_239:
[----:B------:R-:W-:Y:S05]  /*0150*/  BSYNC B0 ;  /* 0x0000000000007941 */ /* 0x000fea0003800000 */
.L_x_238:
[----:B------:R-:W-:Y:S01]  /*0160*/  VOTEU.ANY UP0, P0 ;  /* 0x00000000003f7886 */ /* 0x000fe20000000100 */
[----:B------:R-:W0:Y:S01]  /*0170*/  SHFL.IDX PT, R3, R22, RZ, 0x1f ;  /* 0x00001fff16037589 */ /* 0x000e2200000e0000 */
[----:B------:R-:W-:Y:S01]  /*0180*/  UMOV UR4, 0x1 ;  /* 0x0000000100047882 */ /* 0x000fe20000000000 */
[----:B------:R-:W-:Y:S01]  /*0190*/  UMOV UR7, 0x100 ;  /* 0x0000010000077882 */ /* 0x000fe20000000000 */
[----:B------:R-:W-:Y:S01]  /*01a0*/  VOTEU.ANY UP1, P0 ;  /* 0x00000000003f7886 */ /* 0x000fe20000020100 */
[----:B------:R-:W1:Y:S01]  /*01b0*/  @UP0 S2UR UR8, SR_CgaCtaId ;  /* 0x00000000000809c3 */ /* 0x000e620000008800 */
[----:B------:R-:W2:Y:S01]  /*01c0*/  SHFL.IDX PT, R2, R0, RZ, 0x1f ;  /* 0x00001fff00027589 */ /* 0x000ea200000e0000 */
[----:B------:R-:W-:Y:S01]  /*01d0*/  @UP0 UMOV UR6, 0x400 ;  /* 0x0000040000060882 */ /* 0x000fe20000000000 */
[----:B------:R-:W-:-:S04]  /*01e0*/  @UP0 UIADD3 UR4, -UR4, 0x100000, URZ ;  /* 0x0010000004040890 */ /* 0x000fc8000fffe13f */
[----:B------:R-:W-:Y:S02]  /*01f0*/  @UP0 USHF.L.U32 UR5, UR4, 0xb, URZ ;  /* 0x0000000b04050899 */ /* 0x000fe4000800063f */
[----:B------:R-:W-:Y:S01]  /*0200*/  @UP0 USHF.L.U32 UR4, UR4, 0x1, URZ ;  /* 0x0000000104040899 */ /* 0x000fe2000800063f */
[----:B------:R-:W-:Y:S01]  /*0210*/  VOTEU.ANY UP2, P0 ;  /* 0x00000000003f7886 */ /* 0x000fe20000040100 */
[----:B0-----:R-:W-:Y:S01]  /*0220*/  R2UR UR9, R3 ;  /* 0x00000000030972ca */ /* 0x001fe200000e0000 */
[----:B-1----:R-:W-:Y:S01]  /*0230*/  @UP0 ULEA UR8, UR8, UR6, 0x18 ;  /* 0x0000000608080291 */ /* 0x002fe2000f8ec03f */
[----:B--2---:R-:W-:Y:S01]  /*0240*/  ISETP.NE.AND P1, PT, R2, RZ, PT ;  /* 0x000000ff0200720c */ /* 0x004fe20003f25270 */
[----:B------:R-:W-:-:S04]  /*0250*/  @UP0 UIADD3 UR6, -UR7, 0x100000, URZ ;  /* 0x0010000007060890 */ /* 0x000fc8000fffe13f */
[----:B------:R-:W-:Y:S02]  /*0260*/  @UP0 USHF.L.U32 UR7, UR6, 0xb, URZ ;  /* 0x0000000b06070899 */ /* 0x000fe4000800063f */
[----:B------:R-:W-:-:S04]  /*0270*/  @UP0 USHF.L.U32 UR6, UR6, 0x1, URZ ;  /* 0x0000000106060899 */ /* 0x000fc8000800063f */
[----:B------:R-:W-:Y:S01]  /*0280*/  UISETP.NE.AND UP0, UPT, UR9, URZ, UPT ;  /* 0x0000003f0900728c */ /* 0x000fe2000bf05270 */
[----:B------:R-:W0:Y:S02]  /*0290*/  FENCE.VIEW.ASYNC.S ;  /* 0x00000000000073c6 */ /* 0x000e240000000000 */
[----:B0-----:R0:W1:Y:S05]  /*02a0*/  @UP1 SYNCS.EXCH.64 URZ, [UR8+0x29800], UR4 ;  /* 0x02980004083f15b2 */ /* 0x00106a0008000100 */
[----:B------:R0:W2:Y:S01]  /*02b0*/  @UP2 SYNCS.EXCH.64 URZ, [UR8+0x29820], UR6 ;  /* 0x02982006083f25b2 */ /* 0x0000a20008000100 */
[----:B------:R-:W-:Y:S05]  /*02c0*/  @P1 BRA `(.L_x_240) ;  /* 0x0000000000481947 */ /* 0x000fea0003800000 */
[----:B0-----:R-:W0:Y:S01]  /*02d0*/  S2UR UR5, SR_CgaCtaId ;  /* 0x00000000000579c3 */ /* 0x001e220000008800 */
[----:B------:R-:W-:Y:S01]  /*02e0*/  UMOV UR4, 0x400 ;  /* 0x0000040000047882 */ /* 0x000fe20000000000 */
[----:B------:R-:W-:Y:S01]  /*02f0*/  UMOV UR6, 0x1 ;  /* 0x0000000100067882 */ /* 0x000fe20000000000 */
[----:B------:R-:W-:Y:S01]  /*0300*/  UMOV UR9, 0x2 ;  /* 0x0000000200097882 */ /* 0x000fe20000000000 */
[----:B------:R-:W-:-:S04]  /*0310*/  UIADD3 UR6, -UR6, 0x100000, URZ ;  /* 0x0010000006067890 */ /* 0x000fc8000fffe13f */
[----:B------:R-:W-:Y:S02]  /*0320*/  USHF.L.U32 UR7, UR6, 0xb, URZ ;  /* 0x0000000b06077899 */ /* 0x000fe4000800063f */
[----:B------:R-:W-:Y:S01]  /*0330*/  USHF.L.U32 UR6, UR6, 0x1, URZ ;  /* 0x0000000106067899 */ /* 0x000fe2000800063f */
[----:B------:R-:W-:Y:S01]  /*0340*/  ELECT P0, URZ, PT ;  /* 0x00000000003f782f */ /* 0x000fe20003800000 */
[----:B0-----:R-:W-:Y:S02]  /*0350*/  ULEA UR8, UR5, UR4, 0x18 ;  /* 0x0000000405087291 */ /* 0x001fe4000f8ec03f */
[----:B------:R-:W-:-:S04]  /*0360*/  UIADD3 UR4, -UR9, 0x100000, URZ ;  /* 0x0010000009047890 */ /* 0x000fc8000fffe13f */
[----:B------:R-:W-:Y:S02]  /*0370*/  USHF.L.U32 UR5, UR4, 0xb, URZ ;  /* 0x0000000b04057899 */ /* 0x000fe4000800063f */
[----:B------:R-:W-:Y:S01]  /*0380*/  USHF.L.U32 UR4, UR4, 0x1, URZ ;  /* 0x0000000104047899 */ /* 0x000fe2000800063f */
[----:B------:R-:W0:Y:S03]  /*0390*/  FENCE.VIEW.ASYNC.S ;  /* 0x00000000000073c6 */ /* 0x000e260000000000 */
[----:B0-----:R3:W4:Y:S08]  /*03a0*/  SYNCS.EXCH.64 URZ, [UR8+0x29830], UR6 ;  /* 0x02983006083f75b2 */ /* 0x0017300008000100 */
[----:B------:R3:W0:Y:S01]  /*03b0*/  SYNCS.EXCH.64 URZ, [UR8+0x29840], UR4 ;  /* 0x02984004083f75b2 */ /* 0x0006220008000100 */
[----:B------:R3:W0:Y:S01]  /*03c0*/  SYNCS.EXCH.64 URZ, [UR8+0x29838], UR6 ;  /* 0x02983806083f75b2 */ /* 0x0006220008000100 */
[----:B------:R3:W0:Y:S02]  /*03d0*/  SYNCS.EXCH.64 URZ, [UR8+0x29848], UR4 ;  /* 0x02984804083f75b2 */ /* 0x0006240008000100 */
[----:B---3--:R-:W-:Y:S01]  /*03e0*/  NOP ;  /* 0x0000000000007918 */ /* 0x008fe20000000000 */
.L_x_240:
[----:B------:R-:W3:Y:S01]  /*03f0*/  SHFL.IDX PT, R2, R0, RZ, 0x1f ;  /* 0x00001fff00027589 */ /* 0x000ee200000e0000 */
[----:B------:R-:W-:Y:S01]  /*0400*/  NOP ;  /* 0x0000000000007918 */ /* 0x000fe20000000000 */
[----:B---3--:R-:W-:-:S13]  /*0410*/  ISETP.NE.AND P0, PT, R2, RZ, PT ;  /* 0x000000ff0200720c */ /* 0x008fda0003f05270 */
[----:B------:R-:W-:Y:S05]  /*0420*/  @P0 BRA `(.L_x_241) ;  /* 0x0000000000480947 */ /* 0x000fea0003800000 */
[----:B0-----:R-:W0:Y:S01]  /*0430*/  S2UR UR5, SR_CgaCtaId ;  /* 0x00000000000579c3 */ /* 0x001e220000008800 */
[----:B------:R-:W-:Y:S01]  /*0440*/  UMOV UR4, 0x400 ;  /* 0x0000040000047882 */ /* 0x000fe20000000000 */
[----:B------:R-:W-:Y:S01]  /*0450*/  UMOV UR6, 0x80 ;  /* 0x0000008000067882 */ /* 0x000fe20000000000 */
[----:B------:R-:W-:Y:S01]  /*0460*/  UMOV UR7, 0x100 ;  /* 0x0000010000077882 */ /* 0x000fe20000000000 */
[----:B------:R-:W-:Y:S01]  /*0470*/  ELECT P0, URZ, PT ;  /* 0x00000000003f782f */ /* 0x000fe20003800000 */
[----:B0-----:R-:W-:Y:S02]  /*0480*/  ULEA UR8, UR5, UR4, 0x18 ;  /* 0x0000000405087291 */ /* 0x001fe4000f8ec03f */
[----:B------:R-:W-:-:S04]  /*0490*/  UIADD3 UR4, -UR6, 0x100000, URZ ;  /* 0x0010000006047890 */ /* 0x000fc8000fffe13f */
[----:B------:R-:W-:Y:S02]  /*04a0*/  USHF.L.U32 UR5, UR4, 0xb, URZ ;  /* 0x0000000b04057899 */ /* 0x000fe4000800063f */
[----:B------:R-:W-:Y:S02]  /*04b0*/  USHF.L.U32 UR4, UR4, 0x1, URZ ;  /* 0x0000000104047899 */ /* 0x000fe4000800063f */
[----:B------:R-:W-:-:S04]  /*04c0*/  UIADD3 UR6, -UR7, 0x100000, URZ ;  /* 0x0010000007067890 */ /* 0x000fc8000fffe13f */
[----:B------:R-:W-:Y:S02]  /*04d0*/  USHF.L.U32 UR7, UR6, 0xb, URZ ;  /* 0x0000000b06077899 */ /* 0x000fe4000800063f */
[----:B------:R-:W-:Y:S01]  /*04e0*/  USHF.L.U32 UR6, UR6, 0x1, URZ ;  /* 0x0000000106067899 */ /* 0x000fe2000800063f */
[----:B------:R-:W0:Y:S03]  /*04f0*/  FENCE.VIEW.ASYNC.S ;  /* 0x00000000000073c6 */ /* 0x000e260000000000 */
[----:B0-----:R3:W0:Y:S08]  /*0500*/  SYNCS.EXCH.64 URZ, [UR8+0x29850], UR4 ;  /* 0x02985004083f75b2 */ /* 0x0016300008000100 */
[----:B------:R3:W0:Y:S01]  /*0510*/  SYNCS.EXCH.64 URZ, [UR8+0x29860], UR6 ;  /* 0x02986006083f75b2 */ /* 0x0006220008000100 */
[----:B------:R3:W0:Y:S01]  /*0520*/  SYNCS.EXCH.64 URZ, [UR8+0x29858], UR4 ;  /* 0x02985804083f75b2 */ /* 0x0006220008000100 */
[----:B------:R3:W0:Y:S02]  /*0530*/  SYNCS.EXCH.64 URZ, [UR8+0x29868], UR6 ;  /* 0x02986806083f75b2 */ /* 0x0006240008000100 */
[----:B---3--:R-:W-:Y:S01]  /*0540*/  NOP ;  /* 0x0000000000007918 */ /* 0x008fe20000000000 */
.L_x_241:
[----:B------:R-:W3:Y:S01]  /*0550*/  SHFL.IDX PT, R2, R0, RZ, 0x1f ;  /* 0x00001fff00027589 */ /* 0x000ee200000e0000 */
[----:B------:R-:W-:Y:S01]  /*0560*/  NOP ;  /* 0x0000000000007918 */ /* 0x000fe20000000000 */
[----:B---3--:R-:W-:-:S13]  /*0570*/  ISETP.NE.AND P0, PT, R2, RZ, PT ;  /* 0x000000ff0200720c */ /* 0x008fda0003f05270 */
[----:B------:R-:W-:Y:S05]  /*0580*/  @P0 BRA `(.L_x_242) ;  /* 0x0000000000380947 */ /* 0x000fea0003800000 */
[----:B0-----:R-:W0:Y:S01]  /*0590*/  S2UR UR5, SR_CgaCtaId ;  /* 0x00000000000579c3 */ /* 0x001e220000008800 */
[----:B------:R-:W-:Y:S01]  /*05a0*/  UMOV UR4, 0x400 ;  /* 0x0000040000047882 */ /* 0x000fe20000000000 */
[----:B------:R-:W-:Y:S01]  /*05b0*/  UMOV UR7, 0x1 ;  /* 0x0000000100077882 */ /* 0x000fe20000000000 */
[----:B------:R-:W-:Y:S01]  /*05c0*/  ELECT P0, URZ, PT ;  /* 0x00000000003f782f */ /* 0x000fe20003800000 */
[----:B0-----:R-:W-:Y:S02]  /*05d0*/  ULEA UR6, UR5, UR4, 0x18 ;  /* 0x0000000405067291 */ /* 0x001fe4000f8ec03f */
[----:B------:R-:W-:-:S04]  /*05e0*/  UIADD3 UR4, -UR7, 0x100000, URZ ;  /* 0x0010000007047890 */ /* 0x000fc8000fffe13f */
[----:B------:R-:W-:Y:S02]  /*05f0*/  USHF.L.U32 UR5, UR4, 0xb, URZ ;  /* 0x0000000b04057899 */ /* 0x000fe4000800063f */
[----:B------:R-:W-:Y:S01]  /*0600*/  USHF.L.U32 UR4, UR4, 0x1, URZ ;  /* 0x0000000104047899 */ /* 0x000fe2000800063f */
[----:B------:R-:W0:Y:S11]  /*0610*/  FENCE.VIEW.ASYNC.S ;  /* 0x00000000000073c6 */ /* 0x000e360000000000 */
[----:B0-----:R3:W0:Y:S01]  /*0620*/  SYNCS.EXCH.64 URZ, [UR6+0x29870], UR4 ;  /* 0x02987004063f75b2 */ /* 0x0016220008000100 */
[----:B------:R3:W0:Y:S01]  /*0630*/  SYNCS.EXCH.64 URZ, [UR6+0x29880], UR4 ;  /* 0x02988004063f75b2 */ /* 0x0006220008000100 */
[----:B------:R3:W0:Y:S01]  /*0640*/  SYNCS.EXCH.64 URZ, [UR6+0x29878], UR4 ;  /* 0x02987804063f75b2 */ /* 0x0006220008000100 */
[----:B------:R3:W0:Y:S02]  /*0650*/  SYNCS.EXCH.64 URZ, [UR6+0x29888], UR4 ;  /* 0x02988804063f75b2 */ /* 0x0006240008000100 */
[----:B---3--:R-:W-:Y:S01]  /*0660*/  NOP ;  /* 0x0000000000007918 */ /* 0x008fe20000000000 */
.L_x_242:
        /* <DEDUP_REMOVED lines=22> */
.L_x_243:
        /* <DEDUP_REMOVED lines=22> */
.L_x_244:
[----:B------:R-:W-:Y:S01]  /*0930*/  PLOP3.LUT P0, PT, PT, PT, UP0, 0x80, 0x0 ;  /* 0x000000000000781c */ /* 0x000fe20003f0f008 */
[----:B------:R-:W-:Y:S01]  /*0940*/  UMOV UR40, 0x1 ;  /* 0x0000000100287882 */ /* 0x000fe20000000000 */
[----:B------:R-:W-:Y:S01]  /*0950*/  NOP ;  /* 0x0000000000007918 */ /* 0x000fe20000000000 */
[----:B------:R-:W-:Y:S01]  /*0960*/  USEL UR40, UR40, 0x2, !UP0 ;  /* 0x0000000228287887 */ /* 0x000fe2000c000000 */
[----:B------:R-:W-:Y:S01]  /*0970*/  ULDC.64 UR46, c[0x0][0x208] ;  /* 0x00008200002e7ab9 */ /* 0x000fe20000000a00 */
[----:B012-4-:R-:W-:Y:S08]  /*0980*/  BAR.SYNC.DEFER_BLOCKING 0x0 ;  /* 0x0000000000007b1d */ /* 0x017ff00000010000 */
[----:B------:R-:W-:Y:S05]  /*0990*/  @!P0 BRA `(.L_x_245) ;  /* 0x000000b400488947 */ /* 0x000fea0003800000 */
.L_x_246:
[----:B------:R-:W-:-:S08]  /*09a0*/  NOP ;  /* 0x0000000000007918 */ /* 0x000fd00000000000 */
[----:B------:R-:W0:Y:S02]  /*09b0*/  USETMAXREG.TRY_ALLOC.CTAPOOL UP0, 0xf0 ;  /* 0x000000f0000079c8 */ /* 0x000e240008000600 */
[----:B0-----:R-:W-:-:S13]  /*09c0*/  PLOP3.LUT P0, PT, PT, PT, UP0, 0x80, 0x0 ;  /* 0x000000000000781c */ /* 0x001fda0003f0f008 */
[----:B------:R-:W-:Y:S05]  /*09d0*/  @!P0 BRA `(.L_x_246) ;  /* 0xfffffffc00f08947 */ /* 0x000fea000383ffff */
[----:B------:R-:W0:Y:S01]  /*09e0*/  S2R R2, SR_TID.X ;  /* 0x0000000000027919 */ /* 0x000e220000002100 */
[----:B------:R-:W1:Y:S01]  /*09f0*/  S2UR UR5, SR_CgaCtaId ;  /* 0x00000000000579c3 */ /* 0x000e620000008800 */
[----:B------:R-:W-:-:S07]  /*0a00*/  UMOV UR4, 0x400 ;  /* 0x0000040000047882 */ /* 0x000fce0000000000 */
[----:B------:R-:W-:Y:S06]  /*0a10*/  BAR.ARV 0x8, 0x120 ;  /* 0x0204800000007b1d */ /* 0x000fec0000002000 */
[----:B-1----:R-:W-:Y:S01]  /*0a20*/  ULEA UR4, UR5, UR4, 0x18 ;  /* 0x0000000405047291 */ /* 0x002fe2000f8ec03f */
[----:B0-----:R-:W-:-:S04]  /*0a30*/  LOP3.LUT R0, R2, 0xffffff80, RZ, 0xc0, !PT ;  /* 0xffffff8002007812 */ /* 0x001fc800078ec0ff */
[----:B------:R-:W-:-:S13]  /*0a40*/  ISETP.NE.AND P0, PT, R0, 0x80, PT ;  /* 0x000000800000780c */ /* 0x000fda0003f05270 */
[----:B------:R-:W-:Y:S08]  /*0a50*/  @!P0 BAR.ARV 0x9, 0x100 ;  /* 0x0244000000008b1d */ /* 0x000ff00000002000 */
[----:B------:R-:W-:Y:S06]  /*0a60*/  BAR.SYNC.DEFER_BLOCKING 0x5, 0x180 ;  /* 0x0146000000007b1d */ /* 0x000fec0000010000 */
[----:B------:R-:W0:Y:S01]  /*0a70*/  LDS.128 R48, [UR4+0x298d0] ;  /* 0x0298d004ff307984 */ /* 0x000e220008000c00 */
[----:B------:R-:W-:Y:S01]  /*0a80*/  ULDC UR4, c[0x0][0xc14] ;  /* 0x0003050000047ab9 */ /* 0x000fe20000000800 */
[----:B------:R-:W-:Y:S06]  /*0a90*/  BAR.ARV 0x4, 0x180 ;  /* 0x0106000000007b1d */ /* 0x000fec0000002000 */
[----:B0-----:R-:W-:-:S13]  /*0aa0*/  ISETP.GE.AND P0, PT, R51, UR4, PT ;  /* 0x0000000433007c0c */ /* 0x001fda000bf06270 */
[----:B------:R-:W-:Y:S05]  /*0ab0*/  @P0 EXIT ;  /* 0x000000000000094d */ /* 0x000fea0003800000 */
[----:B------:R-:W-:Y:S01]  /*0ac0*/  VIADD R171, R2, 0xffffff80 ;  /* 0xffffff8002ab7836 */ /* 0x000fe20000000000 */
[----:B------:R-:W-:Y:S01]  /*0ad0*/  R2UR UR5, R50 ;  /* 0x00000000320572ca */ /* 0x000fe200000e0000 */
[----:B------:R-:W-:Y:S01]  /*0ae0*/  ULOP3.LUT UR44, UR40, 0x1, URZ, 0xfc, !UPT ;  /* 0x00000001282c7892 */ /* 0x000fe2000f8efc3f */
[----:B------:R-:W-:Y:S02]  /*0af0*/  UMOV UR43, URZ ;  /* 0x0000003f002b7c82 */ /* 0x000fe40008000000 */
[----:B------:R-:W-:Y:S01]  /*0b00*/  SHF.R.S32.HI R0, RZ, 0x1f, R171 ;  /* 0x0000001fff007819 */ /* 0x000fe200000114ab */
[----:B------:R-:W-:Y:S01]  /*0b10*/  UMOV UR42, URZ ;  /* 0x0000003f002a7c82 */ /* 0x000fe20008000000 */
[----:B------:R-:W-:Y:S02]  /*0b20*/  UMOV UR50, URZ ;  /* 0x0000003f00327c82 */ /* 0x000fe40008000000 */
[CC--:B------:R-:W-:Y:S02]  /*0b30*/  LEA.HI R2, R0.reuse, R171.reuse, RZ, 0x7 ;  /* 0x000000ab00027211 */ /* 0x0c0fe400078f38ff */
[----:B------:R-:W-:-:S02]  /*0b40*/  LEA.HI R3, R0, R171, RZ, 0x4 ;  /* 0x000000ab00037211 */ /* 0x000fc400078f20ff */
[----:B------:R-:W-:Y:S02]  /*0b50*/  LOP3.LUT R4, R2, 0xffffff80, RZ, 0xc0, !PT ;  /* 0xffffff8002047812 */ /* 0x000fe400078ec0ff */
[----:B------:R-:W-:Y:S02]  /*0b60*/  SHF.R.S32.HI R6, RZ, 0x4, R3 ;  /* 0x00000004ff067819 */ /* 0x000fe40000011403 */
[----:B------:R-:W-:Y:S01]  /*0b70*/  SHF.R.S32.HI R23, RZ, 0x7, R2 ;  /* 0x00000007ff177819 */ /* 0x000fe20000011402 */
[----:B------:R-:W-:Y:S01]  /*0b80*/  IMAD.IADD R19, R171, 0x1, -R4 ;  /* 0x00000001ab137824 */ /* 0x000fe200078e0a04 */
[----:B------:R-:W-:Y:S02]  /*0b90*/  LEA.HI R4, R0, R171, RZ, 0x5 ;  /* 0x000000ab00047211 */ /* 0x000fe400078f28ff */
[----:B------:R-:W-:Y:S02]  /*0ba0*/  LEA.HI R2, R2, R23, RZ, 0x1 ;  /* 0x0000001702027211 */ /* 0x000fe400078f08ff */
[----:B------:R-:W-:Y:S01]  /*0bb0*/  SHF.R.S32.HI R8, RZ, 0x1f, R19 ;  /* 0x0000001fff087819 */ /* 0x000fe20000011413 */
[----:B------:R-:W-:Y:S01]  /*0bc0*/  IMAD.SHL.U32 R5, R4, 0x20, RZ ;  /* 0x0000002004057824 */ /* 0x000fe200078e00ff */
[----:B------:R-:W-:-:S02]  /*0bd0*/  LOP3.LUT R4, R3, 0x3fffff0, RZ, 0xc0, !PT ;  /* 0x03fffff003047812 */ /* 0x000fc400078ec0ff */
[----:B------:R-:W-:Y:S02]  /*0be0*/  LEA.HI R7, R8, R19, RZ, 0x2 ;  /* 0x0000001308077211 */ /* 0x000fe400078f10ff */
[----:B------:R-:W-:Y:S01]  /*0bf0*/  LEA.HI R3, R3, R6, RZ, 0x1 ;  /* 0x0000000603037211 */ /* 0x000fe200078f08ff */
[----:B------:R-:W-:Y:S01]  /*0c00*/  IMAD.IADD R4, R171, 0x1, -R4 ;  /* 0x00000001ab047824 */ /* 0x000fe200078e0a04 */
[--C-:B------:R-:W-:Y:S02]  /*0c10*/  SHF.R.S32.HI R9, RZ, 0x2, R7.reuse ;  /* 0x00000002ff097819 */ /* 0x100fe40000011407 */
[----:B------:R-:W-:Y:S02]  /*0c20*/  SHF.R.S32.HI R10, RZ, 0x1f, R7 ;  /* 0x0000001fff0a7819 */ /* 0x000fe40000011407 */
[----:B------:R-:W-:Y:S02]  /*0c30*/  LOP3.LUT R3, R3, 0x1ffffffe, RZ, 0xc0, !PT ;  /* 0x1ffffffe03037812 */ /* 0x000fe400078ec0ff */
[----:B------:R-:W-:-:S02]  /*0c40*/  LEA.HI R10, R10, R9, RZ, 0x3 ;  /* 0x000000090a0a7211 */ /* 0x000fc400078f18ff */
[----:B------:R-:W-:Y:S01]  /*0c50*/  LOP3.LUT R2, R2, 0x3fffffe, RZ, 0xc0, !PT ;  /* 0x03fffffe02027812 */ /* 0x000fe200078ec0ff */
[----:B------:R-:W-:Y:S01]  /*0c60*/  IMAD.IADD R3, R6, 0x1, -R3 ;  /* 0x0000000106037824 */ /* 0x000fe200078e0a03 */
[----:B------:R-:W-:Y:S02]  /*0c70*/  LOP3.LUT R10, R10, 0xfffffff8, RZ, 0xc0, !PT ;  /* 0xfffffff80a0a7812 */ /* 0x000fe400078ec0ff */
[----:B------:R-:W-:Y:S01]  /*0c80*/  LEA.HI R8, R8, R19, RZ, 0x5 ;  /* 0x0000001308087211 */ /* 0x000fe200078f28ff */
[----:B------:R-:W-:Y:S01]  /*0c90*/  IMAD.IADD R169, R23, 0x1, -R2 ;  /* 0x0000000117a97824 */ /* 0x000fe200078e0a02 */
[----:B------:R-:W-:Y:S01]  /*0ca0*/  LEA.HI R0, R0, R171, RZ, 0x3 ;  /* 0x000000ab00007211 */ /* 0x000fe200078f18ff */
[----:B------:R-:W-:Y:S01]  /*0cb0*/  IMAD.IADD R9, R9, 0x1, -R10 ;  /* 0x0000000109097824 */ /* 0x000fe200078e0a0a */
[----:B------:R-:W-:Y:S02]  /*0cc0*/  LOP3.LUT R5, R5, 0xfffffc00, RZ, 0xc0, !PT ;  /* 0xfffffc0005057812 */ /* 0x000fe400078ec0ff */
[----:B------:R-:W-:-:S02]  /*0cd0*/  LOP3.LUT R6, R7, 0x7ffffffc, RZ, 0xc0, !PT ;  /* 0x7ffffffc07067812 */ /* 0x000fc400078ec0ff */
[----:B------:R-:W-:Y:S01]  /*0ce0*/  SHF.R.S32.HI R8, RZ, 0x5, R8 ;  /* 0x00000005ff087819 */ /* 0x000fe20000011408 */
[----:B------:R-:W-:Y:S01]  /*0cf0*/  IMAD R4, R4, 0x40, R5 ;  /* 0x0000004004047824 */ /* 0x000fe200078e0205 */
[----:B------:R-:W-:Y:S01]  /*0d00*/  LOP3.LUT R2, R0, 0x1ffffff8, RZ, 0xc0, !PT ;  /* 0x1ffffff800027812 */ /* 0x000fe200078ec0ff */
[----:B------:R-:W-:Y:S01]  /*0d10*/  IMAD.MOV.U32 R5, RZ, RZ, -0x2 ;  /* 0xfffffffeff057424 */ /* 0x000fe200078e00ff */
[----:B------:R-:W-:Y:S01]  /*0d20*/  SHF.R.S32.HI R16, RZ, 0x3, R0 ;  /* 0x00000003ff107819 */ /* 0x000fe20000011400 */
[----:B------:R-:W-:Y:S02]  /*0d30*/  IMAD.IADD R6, R19, 0x1, -R6 ;  /* 0x0000000113067824 */ /* 0x000fe400078e0a06 */
[----:B------:R-:W-:Y:S02]  /*0d40*/  IMAD R8, R8, 0x10, R9 ;  /* 0x0000001008087824 */ /* 0x000fe400078e0209 */
[----:B------:R-:W-:Y:S02]  /*0d50*/  IMAD.IADD R2, R171, 0x1, -R2 ;  /* 0x00000001ab027824 */ /* 0x000fe400078e0a02 */
[----:B------:R-:W-:-:S02]  /*0d60*/  IMAD R170, R3, 0x8, R4 ;  /* 0x0000000803aa7824 */ /* 0x000fc400078e0204 */
[----:B------:R-:W-:Y:S02]  /*0d70*/  IMAD R168, R6, R5, 0xa0 ;  /* 0x000000a006a87424 */ /* 0x000fe400078e0205 */
[----:B------:R-:W-:Y:S02]  /*0d80*/  IMAD R169, R169, 0x40, R8 ;  /* 0x00000040a9a97824 */ /* 0x000fe400078e0208 */
[----:B------:R-:W-:-:S07]  /*0d90*/  IMAD.SHL.U32 R2, R2, 0x8, RZ ;  /* 0x0000000802027824 */ /* 0x000fce00078e00ff */
.L_x_290:
[----:B0-----:R-:W0:Y:S01]  /*0da0*/  LDC.64 R4, c[0x0][0xc60] ;  /* 0x00031800ff047b82 */ /* 0x001e220000000a00 */
[----:B------:R-:W-:Y:S01]  /*0db0*/  ULDC.64 UR6, c[0x0][0xa28] ;  /* 0x00028a0000067ab9 */ /* 0x000fe20000000a00 */
[----:B------:R-:W-:Y:S01]  /*0dc0*/  ULDC.64 UR8, c[0x0][0xa20] ;  /* 0x0002880000087ab9 */ /* 0x000fe20000000a00 */
[----:B------:R-:W-:Y:S01]  /*0dd0*/  ULDC UR4, c[0x0][0x404] ;  /* 0x0001010000047ab9 */ /* 0x000fe20000000800 */
[----:B0-----:R-:W-:-:S06]  /*0de0*/  IMAD.WIDE R4, R51, 0x4, R4 ;  /* 0x0000000433047825 */ /* 0x001fcc00078e0204 */
[----:B--2---:R-:W2:Y:S01]  /*0df0*/  LDG.E R4, desc[UR46][R4.64] ;  /* 0x0000002e04047981 */ /* 0x004ea2000c1e1900 */
[----:B------:R-:W-:Y:S02]  /*0e00*/  UISETP.NE.U32.AND UP0, UPT, UR6, URZ, UPT ;  /* 0x0000003f0600728c */ /* 0x000fe4000bf05070 */
[----:B------:R-:W-:Y:S02]  /*0e10*/  UISETP.NE.U32.AND UP1, UPT, UR8, URZ, UPT ;  /* 0x0000003f0800728c */ /* 0x000fe4000bf25070 */
[----:B------:R-:W-:Y:S02]  /*0e20*/  UISETP.NE.AND.EX UP0, UPT, UR7, URZ, UPT, UP0 ;  /* 0x0000003f0700728c */ /* 0x000fe4000bf05300 */
[----:B------:R-:W-:-:S04]  /*0e30*/  UISETP.NE.AND.EX UP1, UPT, UR9, URZ, UPT, UP1 ;  /* 0x0000003f0900728c */ /* 0x000fc8000bf25310 */
[----:B------:R-:W-:Y:S02]  /*0e40*/  PLOP3.LUT P0, PT, PT, PT, UP0, 0x80, 0x0 ;  /* 0x000000000000781c */ /* 0x000fe40003f0f008 */
[----:B------:R-:W-:Y:S02]  /*0e50*/  PLOP3.LUT P1, PT, PT, PT, UP1, 0x80, 0x0 ;  /* 0x000000000000781c */ /* 0x000fe40003f2f018 */
[----:B--2---:R-:W-:-:S13]  /*0e60*/  R2UR UR36, R4 ;  /* 0x00000000042472ca */ /* 0x004fda00000e0000 */
[----:B------:R-:W-:Y:S02]  /*0e70*/  USHF.R.S32.HI UR37, URZ, 0x1f, UR36 ;  /* 0x0000001f3f257899 */ /* 0x000fe40008011424 */
[----:B------:R-:W-:Y:S02]  /*0e80*/  @UP0 ULEA UR6, UP2, UR36, UR6, 0x2 ;  /* 0x0000000624060291 */ /* 0x000fe4000f84103f */
[----:B------:R-:W-:Y:S02]  /*0e90*/  @UP1 ULEA UR8, UP3, UR36, UR8, 0x2 ;  /* 0x0000000824081291 */ /* 0x000fe4000f86103f */
[----:B------:R-:W-:Y:S02]  /*0ea0*/  @UP0 ULEA.HI.X UR7, UR36, UR7, UR37, 0x2, UP2 ;  /* 0x0000000724070291 */ /* 0x000fe400090f1425 */
[----:B------:R-:W-:Y:S01]  /*0eb0*/  @UP1 ULEA.HI.X UR9, UR36, UR9, UR37, 0x2, UP3 ;  /* 0x0000000924091291 */ /* 0x000fe200098f1425 */
[----:B------:R-:W-:Y:S02]  /*0ec0*/  IMAD.U32 R4, RZ, RZ, UR6 ;  /* 0x00000006ff047e24 */ /* 0x000fe4000f8e00ff */
[----:B---34-:R-:W-:-:S02]  /*0ed0*/  IMAD.U32 R6, RZ, RZ, UR8 ;  /* 0x00000008ff067e24 */ /* 0x018fc4000f8e00ff */
[----:B------:R-:W-:Y:S01]  /*0ee0*/  IMAD.U32 R5, RZ, RZ, UR7 ;  /* 0x00000007ff057e24 */ /* 0x000fe2000f8e00ff */
[----:B------:R-:W-:Y:S01]  /*0ef0*/  ULDC.64 UR6, c[0x0][0x3f8] ;  /* 0x0000fe0000067ab9 */ /* 0x000fe20000000a00 */
[----:B------:R-:W-:-:S03]  /*0f00*/  IMAD.U32 R7, RZ, RZ, UR9 ;  /* 0x00000009ff077e24 */ /* 0x000fc6000f8e00ff */
[----:B------:R-:W2:Y:S04]  /*0f10*/  @P0 LDG.E R4, desc[UR46][R4.64] ;  /* 0x0000002e04040981 */ /* 0x000ea8000c1e1900 */
[----:B------:R-:W3:Y:S01]  /*0f20*/  @P1 LDG.E R6, desc[UR46][R6.64] ;  /* 0x0000002e06061981 */ /* 0x000ee2000c1e1900 */
[----:B------:R-:W-:Y:S01]  /*0f30*/  UISETP.NE.U32.AND UP0, UPT, UR6, URZ, UPT ;  /* 0x0000003f0600728c */ /* 0x000fe2000bf05070 */
[----:B------:R-:W-:Y:S01]  /*0f40*/  IMAD.MOV.U32 R18, RZ, RZ, R49 ;  /* 0x000000ffff127224 */ /* 0x000fe200078e0031 */
[----:B------:R-:W-:Y:S01]  /*0f50*/  UMOV UR49, URZ ;  /* 0x0000003f00317c82 */ /* 0x000fe20008000000 */
[----:B------:R-:W-:Y:S01]  /*0f60*/  ULDC UR6, c[0x0][0x2e0] ;  /* 0x0000b80000067ab9 */ /* 0x000fe20000000800 */
[----:B------:R-:W-:Y:S01]  /*0f70*/  UISETP.NE.AND.EX UP0, UPT, UR7, URZ, UPT, UP0 ;  /* 0x0000003f0700728c */ /* 0x000fe2000bf05300 */
[----:B------:R-:W-:Y:S01]  /*0f80*/  IMAD.MOV.U32 R0, RZ, RZ, RZ ;  /* 0x000000ffff007224 */ /* 0x000fe200078e00ff */
[----:B------:R-:W-:Y:S01]  /*0f90*/  UMOV UR38, UR5 ;  /* 0x0000000500267c82 */ /* 0x000fe20008000000 */
[----:B------:R-:W-:Y:S01]  /*0fa0*/  IMAD.MOV.U32 R3, RZ, RZ, RZ ;  /* 0x000000ffff037224 */ /* 0x000fe200078e00ff */
[----:B------:R-:W-:Y:S01]  /*0fb0*/  USEL UR4, UR4, 0x1, UP0 ;  /* 0x0000000104047887 */ /* 0x000fe20008000000 */
[----:B------:R-:W-:Y:S01]  /*0fc0*/  IMAD.MOV.U32 R87, RZ, RZ, RZ ;  /* 0x000000ffff577224 */ /* 0x000fe200078e00ff */
[----:B-----5:R-:W-:-:S02]  /*0fd0*/  CS2R R8, SRZ ;  /* 0x0000000000087805 */ /* 0x020fc4000001ff00 */
[----:B------:R-:W-:Y:S01]  /*0fe0*/  CS2R R10, SRZ ;  /* 0x00000000000a7805 */ /* 0x000fe2000001ff00 */
[----:B------:R-:W-:Y:S01]  /*0ff0*/  UIMAD UR4, UR4, UR6, URZ ;  /* 0x00000006040472a4 */ /* 0x000fe2000f8e023f */
[----:B-1----:R-:W-:Y:S02]  /*1000*/  CS2R R12, SRZ ;  /* 0x00000000000c7805 */ /* 0x002fe4000001ff00 */
[----:B------:R-:W-:Y:S01]  /*1010*/  CS2R R14, SRZ ;  /* 0x00000000000e7805 */ /* 0x000fe2000001ff00 */
[----:B------:R-:W-:Y:S01]  /*1020*/  ULDC UR6, c[0x0][0x428] ;  /* 0x00010a0000067ab9 */ /* 0x000fe20000000800 */
[----:B------:R-:W-:Y:S01]  /*1030*/  CS2R R20, SRZ ;  /* 0x0000000000147805 */ /* 0x000fe2000001ff00 */
[----:B------:R-:W-:Y:S01]  /*1040*/  UISETP.NE.AND UP0, UPT, UR6, 0x1, UPT ;  /* 0x000000010600788c */ /* 0x000fe2000bf05270 */
        /* <DEDUP_REMOVED lines=17> */
[----:B------:R-:W-:Y:S01]  /*1160*/  CS2R R92, SRZ ;  /* 0x00000000005c7805 */ /* 0x000fe2000001ff00 */
[----:B------:R-:W-:Y:S01]  /*1170*/  IMAD.MOV.U32 R64, RZ, RZ, RZ ;  /* 0x000000ffff407224 */ /* 0x000fe200078e00ff */
[----:B------:R-:W-:Y:S01]  /*1180*/  CS2R R94, SRZ ;  /* 0x00000000005e7805 */ /* 0x000fe2000001ff00 */
[----:B------:R-:W-:Y:S02]  /*1190*/  IMAD.MOV.U32 R68, RZ, RZ, RZ ;  /* 0x000000ffff447224 */ /* 0x000fe400078e00ff */
[----:B------:R-:W-:Y:S01]  /*11a0*/  IMAD.MOV.U32 R97, RZ, RZ, RZ ;  /* 0x000000ffff617224 */ /* 0x000fe200078e00ff */
[----:B--2---:R-:W-:-:S02]  /*11b0*/  @P0 R2UR UR49, R4 ;  /* 0x00000000043102ca */ /* 0x004fc400000e0000 */
[----:B------:R-:W-:Y:S02]  /*11c0*/  PLOP3.LUT P0, PT, PT, PT, PT, 0x80, 0x0 ;  /* 0x000000000000781c */ /* 0x000fe40003f0f070 */
[----:B---3--:R-:W-:Y:S01]  /*11d0*/  @P1 R2UR UR4, R6 ;  /* 0x00000000060412ca */ /* 0x008fe200000e0000 */
[----:B------:R-:W-:-:S14]  /*11e0*/  @P1 BRA `(.L_x_247) ;  /* 0x0000000000341947 */ /* 0x000fdc0003800000 */
[----:B------:R-:W-:Y:S02]  /*11f0*/  ULDC.64 UR6, c[0x0][0xa08] ;  /* 0x0002820000067ab9 */ /* 0x000fe40000000a00 */
[----:B------:R-:W-:-:S04]  /*1200*/  ISETP.NE.U32.AND P1, PT, RZ, UR6, PT ;  /* 0x00000006ff007c0c */ /* 0x000fc8000bf25070 */
[----:B------:R-:W-:-:S13]  /*1210*/  ISETP.NE.AND.EX P1, PT, RZ, UR7, PT, P1 ;  /* 0x00000007ff007c0c */ /* 0x000fda000bf25310 */
[----:B------:R-:W-:Y:S05]  /*1220*/  @!P1 BRA `(.L_x_247) ;  /* 0x0000000000249947 */ /* 0x000fea0003800000 */
[----:B------:R-:W-:Y:S02]  /*1230*/  ULDC.64 UR6, c[0x0][0xa08] ;  /* 0x0002820000067ab9 */ /* 0x000fe40000000a00 */
[----:B------:R-:W-:-:S06]  /*1240*/  UIMAD.WIDE UR6, UR36, 0x4, UR6 ;  /* 0x00000004240678a5 */ /* 0x000fcc000f8e0206 */
[----:B------:R-:W-:Y:S02]  /*1250*/  IMAD.U32 R4, RZ, RZ, UR6 ;  /* 0x00000006ff047e24 */ /* 0x000fe4000f8e00ff */
[----:B------:R-:W-:-:S05]  /*1260*/  IMAD.U32 R5, RZ, RZ, UR7 ;  /* 0x00000007ff057e24 */ /* 0x000fca000f8e00ff */
[----:B------:R-:W2:Y:S04]  /*1270*/  LDG.E R7, desc[UR46][R4.64] ;  /* 0x0000002e04077981 */ /* 0x000ea8000c1e1900 */
[----:B------:R-:W3:Y:S01]  /*1280*/  LDG.E R6, desc[UR46][R4.64+0x4] ;  /* 0x0000042e04067981 */ /* 0x000ee2000c1e1900 */
[----:B--2---:R-:W-:Y:S02]  /*1290*/  R2UR UR4, R7 ;  /* 0x00000000070472ca */ /* 0x004fe400000e0000 */
[----:B---3--:R-:W-:-:S13]  /*12a0*/  R2UR UR6, R6 ;  /* 0x00000000060672ca */ /* 0x008fda00000e0000 */
[----:B------:R-:W-:-:S12]  /*12b0*/  UIADD3 UR4, -UR4, UR6, URZ ;  /* 0x0000000604047290 */ /* 0x000fd8000fffe13f */
.L_x_247:
[----:B------:R-:W-:Y:S01]  /*12c0*/  UIADD3 UR49, -UR49, UR4, URZ ;  /* 0x0000000431317290 */ /* 0x000fe2000fffe13f */
[----:B------:R-:W-:Y:S01]  /*12d0*/  IMAD.MOV.U32 R5, RZ, RZ, RZ ;  /* 0x000000ffff057224 */ /* 0x000fe200078e00ff */
[----:B------:R-:W-:Y:S01]  /*12e0*/  @UP0 ULDC UR6, c[0x0][0x42c] ;  /* 0x00010b0000060ab9 */ /* 0x000fe20000000800 */
[----:B------:R-:W-:Y:S01]  /*12f0*/  @UP0 ULDC UR4, c[0x0][0x430] ;  /* 0x00010c0000040ab9 */ /* 0x000fe20000000800 */
[----:B------:R-:W-:Y:S01]  /*1300*/  UISETP.GE.AND UP1, UPT, UR49, 0x1, UPT ;  /* 0x000000013100788c */ /* 0x000fe2000bf26270 */
[----:B------:R-:W-:Y:S01]  /*1310*/  IMAD.MOV.U32 R72, RZ, RZ, RZ ;  /* 0x000000ffff487224 */ /* 0x000fe200078e00ff */
[----:B------:R-:W-:Y:S01]  /*1320*/  UIADD3 UR8, UR49, 0x9f, URZ ;  /* 0x0000009f31087890 */ /* 0x000fe2000fffe03f */
[----:B------:R-:W-:Y:S01]  /*1330*/  IMAD.MOV.U32 R96, RZ, RZ, RZ ;  /* 0x000000ffff607224 */ /* 0x000fe200078e00ff */
[----:B------:R-:W-:Y:S01]  /*1340*/  UIMAD.WIDE.U32 UR6, UR5, UR6, URZ ;  /* 0x00000006050672a5 */ /* 0x000fe2000f8e003f */
[----:B------:R-:W-:Y:S02]  /*1350*/  CS2R R98, SRZ ;  /* 0x0000000000627805 */ /* 0x000fe4000001ff00 */
[----:B------:R-:W-:Y:S01]  /*1360*/  PLOP3.LUT P1, PT, PT, PT, UP1, 0x80, 0x0 ;  /* 0x000000000000781c */ /* 0x000fe20003f2f018 */
[----:B------:R-:W-:Y:S01]  /*1370*/  UIMAD.WIDE UR8, UR8, 0x66666667, URZ ;  /* 0x66666667080878a5 */ /* 0x000fe2000f8e023f */
[----:B------:R-:W-:Y:S01]  /*1380*/  IMAD.MOV.U32 R65, RZ, RZ, RZ ;  /* 0x000000ffff417224 */ /* 0x000fe200078e00ff */
[----:B------:R-:W-:Y:S01]  /*1390*/  @UP0 USHF.R.U32.HI UR38, URZ, UR4, UR7 ;  /* 0x000000043f260299 */ /* 0x000fe20008011607 */
[----:B------:R-:W-:Y:S01]  /*13a0*/  IMAD.MOV.U32 R76, RZ, RZ, RZ ;  /* 0x000000ffff4c7224 */ /* 0x000fe200078e00ff */
[----:B------:R-:W-:Y:S01]  /*13b0*/  USHF.R.U32.HI UR48, URZ, 0x1f, UR9 ;  /* 0x0000001f3f307899 */ /* 0x000fe20008011609 */
[----:B------:R-:W-:Y:S01]  /*13c0*/  CS2R R100, SRZ ;  /* 0x0000000000647805 */ /* 0x000fe2000001ff00 */
[----:B------:R-:W-:Y:S01]  /*13d0*/  UMOV UR39, UR5 ;  /* 0x0000000500277c82 */ /* 0x000fe20008000000 */
[----:B------:R-:W-:Y:S01]  /*13e0*/  IMAD.MOV.U32 R69, RZ, RZ, RZ ;  /* 0x000000ffff457224 */ /* 0x000fe200078e00ff */
[----:B------:R-:W-:Y:S01]  /*13f0*/  ULEA.HI.SX32 UR48, UR9, UR48, 0x1a ;  /* 0x0000003009307291 */ /* 0x000fe2000f8fd23f */
[----:B------:R-:W-:-:S02]  /*1400*/  IMAD.MOV.U32 R80, RZ, RZ, RZ ;  /* 0x000000ffff507224 */ /* 0x000fc400078e00ff */
[----:B------:R-:W-:Y:S01]  /*1410*/  IMAD.MOV.U32 R103, RZ, RZ, RZ ;  /* 0x000000ffff677224 */ /* 0x000fe200078e00ff */
[----:B------:R-:W-:Y:S08]  /*1420*/  @!P1 BRA `(.L_x_248) ;  /* 0x0000008400409947 */ /* 0x000ff00003800000 */
[----:B------:R-:W0:Y:S01]  /*1430*/  SHFL.IDX PT, R0, R23, RZ, 0x1f ;  /* 0x00001fff17007589 */ /* 0x000e2200000e0000 */
[----:B------:R-:W1:Y:S01]  /*1440*/  S2UR UR6, SR_CgaCtaId ;  /* 0x00000000000679c3 */ /* 0x000e620000008800 */
[----:B------:R-:W-:Y:S01]  /*1450*/  UMOV UR5, 0x400 ;  /* 0x0000040000057882 */ /* 0x000fe20000000000 */
[----:B0-----:R-:W-:Y:S01]  /*1460*/  R2UR UR41, R0 ;  /* 0x00000000002972ca */ /* 0x001fe200000e0000 */
[----:B-1----:R-:W-:-:S04]  /*1470*/  ULEA UR5, UR6, UR5, 0x18 ;  /* 0x0000000506057291 */ /* 0x002fc8000f8ec03f */
[----:B------:R-:W-:-:S04]  /*1480*/  UIADD3 UR5, UR5, 0x14400, URZ ;  /* 0x0001440005057890 */ /* 0x000fc8000fffe03f */
[----:B------:R-:W-:-:S04]  /*1490*/  ULOP3.LUT UP0, URZ, UR5, 0x9f, URZ, 0xc0, !UPT ;  /* 0x0000009f053f7892 */ /* 0x000fc8000f80c03f */
[----:B------:R-:W-:Y:S02]  /*14a0*/  ULEA.HI UR4, UR41, UR41, URZ, 0x1 ;  /* 0x0000002929047291 */ /* 0x000fe4000f8f083f */
[----:B------:R-:W-:Y:S02]  /*14b0*/  PLOP3.LUT P0, PT, PT, PT, UP0, 0x80, 0x0 ;  /* 0x000000000000781c */ /* 0x000fe40003f0f008 */
[----:B------:R-:W-:-:S04]  /*14c0*/  ULOP3.LUT UR4, UR4, 0x3e, URZ, 0xc0, !UPT ;  /* 0x0000003e04047892 */ /* 0x000fc8000f8ec03f */
[----:B------:R-:W-:-:S04]  /*14d0*/  UIADD3 UR4, UR41, -UR4, URZ ;  /* 0x8000000429047290 */ /* 0x000fc8000fffe03f */
[----:B------:R-:W-:-:S04]  /*14e0*/  ULEA UR4, UR4, UR5, 0xc ;  /* 0x0000000504047291 */ /* 0x000fc8000f8e603f */
[----:B------:R-:W-:-:S04]  /*14f0*/  USHF.R.U32.HI UR4, URZ, 0x4, UR4 ;  /* 0x000000043f047899 */ /* 0x000fc80008011604 */
[----:B------:R-:W-:Y:S01]  /*1500*/  ULOP3.LUT UR51, UR4, 0x3fff, URZ, 0xc0, !UPT ;  /* 0x00003fff04337892 */ /* 0x000fe2000f8ec03f */
[----:B------:R-:W-:Y:S11]  /*1510*/  @!P0 BRA `(.L_x_249) ;  /* 0x0000000000408947 */ /* 0x000ff60003800000 */
[----:B------:R-:W-:Y:S01]  /*1520*/  MOV R0, 0x0 ;  /* 0x0000000000007802 */ /* 0x000fe20000000f00 */
[----:B------:R-:W-:Y:S01]  /*1530*/  ULDC.64 UR4, c[0x4][0xc8] ;  /* 0x0100320000047ab9 */ /* 0x000fe20000000a00 */
[----:B------:R-:W-:Y:S01]  /*1540*/  ULDC.64 UR6, c[0x4][0x30] ;  /* 0x01000c0000067ab9 */ /* 0x000fe20000000a00 */
[----:B------:R-:W-:Y:S01]  /*1550*/  IMAD.U32 R4, RZ, RZ, UR4 ;  /* 0x00000004ff047e24 */ /* 0x000fe2000f8e00ff */
[----:B------:R0:W1:Y:S01]  /*1560*/  LDC.64 R14, c[0x4][R0] ;  /* 0x01000000000e7b82 */ /* 0x0000620000000a00 */
        /* <DEDUP_REMOVED lines=8> */
[----:B0-----:R-:W-:-:S07]  /*15f0*/  IMAD.MOV.U32 R13, RZ, RZ, RZ ;  /* 0x000000ffff0d7224 */ /* 0x001fce00078e00ff */
[----:B------:R-:W-:-:S07]  /*1600*/  LEPC R20, `(.L_x_249) ;  /* 0x000000001014794e */ /* 0x000fce0000000000 */
[----:B-1----:R-:W-:Y:S05]  /*1610*/  CALL.ABS.NOINC R14 ;  /* 0x000000000e007343 */ /* 0x002fea0003c00000 */
.L_x_249:
        /* <DEDUP_REMOVED lines=10> */
[----:B------:R-:W-:Y:S01]  /*16c0*/  @UP0 ULDC.64 UR14, c[0x0][0x9a8] ;  /* 0x00026a00000e0ab9 */ /* 0x000fe20000000a00 */
[----:B------:R-:W-:Y:S01]  /*16d0*/  @UP0 ULDC.64 UR18, c[0x0][0x9b0] ;  /* 0x00026c0000120ab9 */ /* 0x000fe20000000a00 */
[----:B------:R-:W-:Y:S01]  /*16e0*/  @UP1 ULDC.64 UR16, c[0x0][0x9b8] ;  /* 0x00026e0000101ab9 */ /* 0x000fe20000000a00 */
[----:B------:R-:W-:Y:S02]  /*16f0*/  @UP0 UIMAD UR8, UR37, UR14, URZ ;  /* 0x0000000e250802a4 */ /* 0x000fe4000f8e023f */
[----:B------:R-:W-:Y:S02]  /*1700*/  @UP1 UIMAD UR10, UR37, UR16, URZ ;  /* 0x00000010250a12a4 */ /* 0x000fe4000f8e023f */
[----:B------:R-:W-:Y:S02]  /*1710*/  @UP0 UIMAD UR15, UR36, UR15, UR8 ;  /* 0x0000000f240f02a4 */ /* 0x000fe4000f8e0208 */
[----:B------:R-:W-:Y:S02]  /*1720*/  @UP1 UIMAD.WIDE.U32 UR8, UR36, UR16, URZ ;  /* 0x00000010240812a5 */ /* 0x000fe4000f8e003f */
[----:B------:R-:W-:-:S02]  /*1730*/  @UP0 UIMAD.WIDE.U32 UR12, UR36, UR14, URZ ;  /* 0x0000000e240c02a5 */ /* 0x000fc4000f8e003f */
[----:B------:R-:W-:Y:S02]  /*1740*/  @UP1 UIMAD UR16, UR36, UR17, UR10 ;  /* 0x00000011241012a4 */ /* 0x000fe4000f8e020a */
[----:B------:R-:W-:Y:S02]  /*1750*/  @UP1 USHF.R.S32.HI UR17, URZ, 0x1f, UR38 ;  /* 0x0000001f3f111899 */ /* 0x000fe40008011426 */
[----:B------:R-:W-:Y:S01]  /*1760*/  @UP0 USHF.R.S32.HI UR14, URZ, 0x1f, UR38 ;  /* 0x0000001f3f0e0899 */ /* 0x000fe20008011426 */
[----:B------:R-:W-:Y:S01]  /*1770*/  @UP1 ULDC.64 UR10, c[0x0][0x9c0] ;  /* 0x00027000000a1ab9 */ /* 0x000fe20000000a00 */
[----:B------:R-:W-:Y:S02]  /*1780*/  @UP0 UIADD3 UR13, UR13, UR15, URZ ;  /* 0x0000000f0d0d0290 */ /* 0x000fe4000fffe03f */
[----:B------:R-:W-:Y:S02]  /*1790*/  @UP1 UIMAD UR15, UR17, UR10, URZ ;  /* 0x0000000a110f12a4 */ /* 0x000fe4000f8e023f */
[----:B------:R-:W-:-:S02]  /*17a0*/  @UP0 UIMAD UR14, UR14, UR18, URZ ;  /* 0x000000120e0e02a4 */ /* 0x000fc4000f8e023f */
[----:B------:R-:W-:Y:S02]  /*17b0*/  @UP1 UIADD3 UR9, UR9, UR16, URZ ;  /* 0x0000001009091290 */ /* 0x000fe4000fffe03f */
[----:B------:R-:W-:Y:S02]  /*17c0*/  @UP1 UIMAD UR15, UR38, UR11, UR15 ;  /* 0x0000000b260f12a4 */ /* 0x000fe4000f8e020f */
[----:B------:R-:W-:Y:S02]  /*17d0*/  @UP0 UIMAD UR14, UR38, UR19, UR14 ;  /* 0x00000013260e02a4 */ /* 0x000fe4000f8e020e */
[----:B------:R-:W-:Y:S02]  /*17e0*/  @UP0 UIMAD.WIDE.U32 UR12, UR38, UR18, UR12 ;  /* 0x00000012260c02a5 */ /* 0x000fe4000f8e000c */
[----:B------:R-:W-:Y:S02]  /*17f0*/  @UP1 UIMAD.WIDE.U32 UR10, UR38, UR10, UR8 ;  /* 0x0000000a260a12a5 */ /* 0x000fe4000f8e0008 */
[----:B------:R-:W-:-:S02]  /*1800*/  @UP0 UIADD3 UR9, UR13, UR14, URZ ;  /* 0x0000000e0d090290 */ /* 0x000fc4000fffe03f */
[----:B------:R-:W-:Y:S02]  /*1810*/  @UP0 ULEA UR6, UP2, UR12, UR6, 0x2 ;  /* 0x000000060c060291 */ /* 0x000fe4000f84103f */
[----:B------:R-:W-:Y:S02]  /*1820*/  @UP1 UIADD3 UR8, UR11, UR15, URZ ;  /* 0x0000000f0b081290 */ /* 0x000fe4000fffe03f */
[----:B------:R-:W-:Y:S02]  /*1830*/  @UP1 ULEA UR4, UP3, UR10, UR4, 0x2 ;  /* 0x000000040a041291 */ /* 0x000fe4000f86103f */
[----:B------:R-:W-:Y:S01]  /*1840*/  @UP0 ULEA.HI.X UR7, UR12, UR7, UR9, 0x2, UP2 ;  /* 0x000000070c070291 */ /* 0x000fe200090f1409 */
[----:B------:R-:W-:Y:S01]  /*1850*/  IMAD.U32 R6, RZ, RZ, UR6 ;  /* 0x00000006ff067e24 */ /* 0x000fe2000f8e00ff */
[----:B------:R-:W-:Y:S02]  /*1860*/  @UP1 ULEA.HI.X UR5, UR10, UR5, UR8, 0x2, UP3 ;  /* 0x000000050a051291 */ /* 0x000fe400098f1408 */
[----:B------:R-:W-:-:S02]  /*1870*/  MOV R8, UR4 ;  /* 0x0000000400087c02 */ /* 0x000fc40008000f00 */
[----:B------:R-:W-:Y:S02]  /*1880*/  IMAD.U32 R7, RZ, RZ, UR7 ;  /* 0x00000007ff077e24 */ /* 0x000fe4000f8e00ff */
[----:B------:R-:W-:-:S03]  /*1890*/  IMAD.U32 R9, RZ, RZ, UR5 ;  /* 0x00000005ff097e24 */ /* 0x000fc6000f8e00ff */
[----:B------:R0:W2:Y:S04]  /*18a0*/  @P0 LDG.E R5, desc[UR46][R6.64] ;  /* 0x0000002e06050981 */ /* 0x0000a8000c1e1900 */
[----:B------:R-:W2:Y:S01]  /*18b0*/  @P1 LDG.E R0, desc[UR46][R8.64] ;  /* 0x0000002e08001981 */ /* 0x000ea2000c1e1900 */
[----:B------:R-:W1:Y:S01]  /*18c0*/  S2UR UR5, SR_CgaCtaId ;  /* 0x00000000000579c3 */ /* 0x000e620000008800 */
[----:B------:R-:W-:Y:S01]  /*18d0*/  ULEA.HI UR4, UR43, UR43, URZ, 0x1 ;  /* 0x0000002b2b047291 */ /* 0x000fe2000f8f083f */
[----:B------:R-:W-:-:S03]  /*18e0*/  MOV R3, 0x400 ;  /* 0x0000040000037802 */ /* 0x000fc60000000f00 */
[----:B------:R-:W-:Y:S01]  /*18f0*/  ULOP3.LUT UR4, UR4, 0xfffffffe, URZ, 0xc0, !UPT ;  /* 0xfffffffe04047892 */ /* 0x000fe2000f8ec03f */
[----:B0-----:R-:W-:-:S03]  /*1900*/  IMAD.U32 R6, RZ, RZ, UR44 ;  /* 0x0000002cff067e24 */ /* 0x001fc6000f8e00ff */
[----:B------:R-:W-:Y:S02]  /*1910*/  UIADD3 UR4, UR43, -UR4, URZ ;  /* 0x800000042b047290 */ /* 0x000fe4000fffe03f */
[----:B------:R-:W-:-:S04]  /*1920*/  ISETP.NE.AND P0, PT, R6, 0x3, PT ;  /* 0x000000030600780c */ /* 0x000fc80003f05270 */
[----:B------:R-:W-:Y:S01]  /*1930*/  IMAD.U32 R10, RZ, RZ, UR4 ;  /* 0x00000004ff0a7e24 */ /* 0x000fe2000f8e00ff */
[----:B------:R-:W-:-:S04]  /*1940*/  ULDC UR4, c[0x0][0x9d8] ;  /* 0x0002760000047ab9 */ /* 0x000fc80000000800 */
[----:B------:R-:W-:Y:S01]  /*1950*/  SHF.L.U32 R10, R10, 0x1f, RZ ;  /* 0x0000001f0a0a7819 */ /* 0x000fe200000006ff */
[----:B-1----:R-:W-:-:S05]  /*1960*/  IMAD.U32 R4, RZ, RZ, UR5 ;  /* 0x00000005ff047e24 */ /* 0x002fca000f8e00ff */
[----:B------:R-:W-:-:S04]  /*1970*/  LEA R3, R4, R3, 0x18 ;  /* 0x0000000304037211 */ /* 0x000fc800078ec0ff */
[----:B------:R-:W0:Y:S01]  /*1980*/  SYNCS.PHASECHK.TRANS64.TRYWAIT P1, [R3+URZ+0x29800], R10 ;  /* 0x0298000a030075a7 */ /* 0x000e22000802017f */
[----:B--2---:R-:W-:-:S04]  /*1990*/  FMUL.FTZ R0, R5, R0 ;  /* 0x0000000005007220 */ /* 0x004fc80000410000 */
[----:B------:R-:W-:Y:S01]  /*19a0*/  FMUL.FTZ R0, R0, UR4 ;  /* 0x0000000400007c20 */ /* 0x000fe20008410000 */
[----:B0-----:R-:W-:Y:S06]  /*19b0*/  @!P1 BRA `(.L_x_250) ;  /* 0x000000ec00f49947 */ /* 0x001fec0003800000 */
.L_x_377:
[----:B------:R-:W-:Y:S05]  /*19c0*/  @!P0 BRA `(.L_x_251) ;  /* 0x0000000000048947 */ /* 0x000fea0003800000 */
[----:B------:R-:W-:Y:S01]  /*19d0*/  BPT.TRAP 0x1 ;  /* 0x000000040000795c */ /* 0x000fe20000300000 */
.L_x_251:
[----:B------:R-:W-:Y:S02]  /*19e0*/  IMAD.U32 R6, RZ, RZ, UR50 ;  /* 0x00000032ff067e24 */ /* 0x000fe4000f8e00ff */
[----:B------:R-:W-:Y:S02]  /*19f0*/  IMAD.U32 R7, RZ, RZ, UR42 ;  /* 0x0000002aff077e24 */ /* 0x000fe4000f8e00ff */
[----:B------:R-:W-:-:S03]  /*1a00*/  IMAD R5, R6, 0x8, R3 ;  /* 0x0000000806057824 */ /* 0x000fc600078e0203 */
[----:B------:R-:W-:-:S04]  /*1a10*/  SHF.L.U32 R6, R7, 0x1f, RZ ;  /* 0x0000001f07067819 */ /* 0x000fc800000006ff */
[----:B------:R1:W2:Y:S01]  /*1a20*/  SYNCS.PHASECHK.TRANS64.TRYWAIT P1, [R5+URZ+0x29830], R6 ;  /* 0x02983006050075a7 */ /* 0x0002a2000802017f */
[----:B------:R-:W-:Y:S05]  /*1a30*/  @!P0 BRA `(.L_x_252) ;  /* 0x0000000000048947 */ /* 0x000fea0003800000 */
[----:B------:R-:W-:Y:S01]  /*1a40*/  BPT.TRAP 0x1 ;  /* 0x000000040000795c */ /* 0x000fe20000300000 */
.L_x_252:
[----:B------:R-:W3:Y:S01]  /*1a50*/  S2R R7, SR_TID.X ;  /* 0x0000000000077919 */ /* 0x000ee20000002100 */
[----:B------:R-:W-:Y:S01]  /*1a60*/  IMAD.MOV.U32 R87, RZ, RZ, RZ ;  /* 0x000000ffff577224 */ /* 0x000fe200078e00ff */
[----:B---3--:R-:W-:Y:S01]  /*1a70*/  LOP3.LUT P2, RZ, R7, 0x7f, RZ, 0xc0, !PT ;  /* 0x0000007f07ff7812 */ /* 0x008fe2000784c0ff */
[----:B--2---:R-:W-:-:S12]  /*1a80*/  @P1 BRA `(.L_x_253) ;  /* 0x0000000000081947 */ /* 0x004fd80003800000 */
[----:B------:R-:W2:Y:S02]  /*1a90*/  SYNCS.PHASECHK.TRANS64.TRYWAIT P1, [R5+URZ+0x29830], R6 ;  /* 0x02983006050075a7 */ /* 0x000ea4000802017f */
[----:B--2---:R-:W-:Y:S05]  /*1aa0*/  @!P1 BRA `(.L_x_254) ;  /* 0x000000ec00cc9947 */ /* 0x004fea0003800000 */
.L_x_253:
[----:B------:R-:W-:Y:S05]  /*1ab0*/  WARPSYNC.ALL ;  /* 0x0000000000007948 */ /* 0x000fea0003800000 */
[----:B------:R-:W-:Y:S01]  /*1ac0*/  R2UR UR4, R3 ;  /* 0x00000000030472ca */ /* 0x000fe200000e0000 */
[----:B------:R-:W-:Y:S01]  /*1ad0*/  ULOP3.LUT UR28, UR51, 0x10000, URZ, 0xfc, !UPT ;  /* 0x00010000331c7892 */ /* 0x000fe2000f8efc3f */
[----:B------:R-:W-:Y:S01]  /*1ae0*/  WARPGROUP.ARRIVE ;  /* 0x00000000000079c5 */ /* 0x000fe20000000000 */
[----:B------:R-:W-:Y:S01]  /*1af0*/  UMOV UR25, 0x80000020 ;  /* 0x8000002000197882 */ /* 0x000fe20000000000 */
[----:B------:R-:W-:Y:S01]  /*1b00*/  UMOV UR27, 0x80000020 ;  /* 0x80000020001b7882 */ /* 0x000fe20000000000 */
[----:B------:R-:W-:Y:S01]  /*1b10*/  UMOV UR5, UR25 ;  /* 0x0000001900057c82 */ /* 0x000fe20008000000 */
[----:B------:R-:W-:Y:S01]  /*1b20*/  UMOV UR7, 0x80000020 ;  /* 0x8000002000077882 */ /* 0x000fe20000000000 */
[----:B------:R-:W-:Y:S01]  /*1b30*/  UMOV UR9, UR25 ;  /* 0x0000001900097c82 */ /* 0x000fe20008000000 */
[----:B------:R-:W-:Y:S01]  /*1b40*/  UMOV UR24, UR28 ;  /* 0x0000001c00187c82 */ /* 0x000fe20008000000 */
[----:B------:R-:W-:Y:S01]  /*1b50*/  UMOV UR11, 0x80000020 ;  /* 0x80000020000b7882 */ /* 0x000fe20000000000 */
[----:B------:R-:W-:Y:S01]  /*1b60*/  UMOV UR8, UR24 ;  /* 0x0000001800087c82 */ /* 0x000fe20008000000 */
[----:B------:R-:W-:Y:S01]  /*1b70*/  UIADD3 UR12, UR28, 0x2, URZ ;  /* 0x000000021c0c7890 */ /* 0x000fe2000fffe03f */
[----:B------:R-:W-:Y:S01]  /*1b80*/  VIADD R9, R168, UR49 ;  /* 0x00000031a8097c36 */ /* 0x000fe20008000000 */
[----:B------:R-:W-:Y:S01]  /*1b90*/  UIADD3 UR4, UR4, 0x1a400, URZ ;  /* 0x0001a40004047890 */ /* 0x000fe2000fffe03f */
[----:B------:R-:W3:Y:S01]  /*1ba0*/  S2R R77, SR_TID.X ;  /* 0x00000000004d7919 */ /* 0x000ee20000002100 */
[----:B------:R-:W-:Y:S01]  /*1bb0*/  UMOV UR15, 0x80000020 ;  /* 0x80000020000f7882 */ /* 0x000fe20000000000 */
[----:B------:R-:W-:-:S02]  /*1bc0*/  UIADD3 UR16, UR28, 0x200, URZ ;  /* 0x000002001c107890 */ /* 0x000fc4000fffe03f */
[----:B------:R-:W-:Y:S01]  /*1bd0*/  USHF.R.U32.HI UR4, URZ, 0x4, UR4 ;  /* 0x000000043f047899 */ /* 0x000fe20008011604 */
[----:B------:R-:W-:Y:S01]  /*1be0*/  UMOV UR19, 0x80000020 ;  /* 0x8000002000137882 */ /* 0x000fe20000000000 */
[----:B------:R-:W-:Y:S02]  /*1bf0*/  UMOV UR23, 0x80000020 ;  /* 0x8000002000177882 */ /* 0x000fe40000000000 */
[----:B------:R-:W-:Y:S01]  /*1c00*/  ULOP3.LUT UR4, UR4, 0x3fff, URZ, 0xc0, !UPT ;  /* 0x00003fff04047892 */ /* 0x000fe2000f8ec03f */
[----:B------:R-:W-:Y:S01]  /*1c10*/  UMOV UR31, 0x80000020 ;  /* 0x80000020001f7882 */ /* 0x000fe20000000000 */
[----:B------:R-:W-:Y:S02]  /*1c20*/  UISETP.GE.AND UP0, UPT, UR49, 0xa1, UPT ;  /* 0x000000a13100788c */ /* 0x000fe4000bf06270 */
[----:B------:R-:W-:-:S03]  /*1c30*/  ULOP3.LUT UR45, UR4, 0x10000, URZ, 0xfc, !UPT ;  /* 0x00010000042d7892 */ /* 0x000fc6000f8efc3f */
[----:B------:R-:W-:Y:S01]  /*1c40*/  UMOV UR4, UR24 ;  /* 0x0000001800047c82 */ /* 0x000fe20008000000 */
[----:B------:R-:W-:-:S04]  /*1c50*/  UIMAD UR32, UR50, 0x780, UR45 ;  /* 0x00000780322078a4 */ /* 0x000fc8000f8e022d */
[----:B------:R-:W-:Y:S02]  /*1c60*/  UIADD3 UR6, UR32, 0x100, URZ ;  /* 0x0000010020067890 */ /* 0x000fe4000fffe03f */
[----:B------:R-:W-:Y:S02]  /*1c70*/  UIADD3 UR10, UR32, 0x180, URZ ;  /* 0x00000180200a7890 */ /* 0x000fe4000fffe03f */
[----:B------:R-:W-:Y:S01]  /*1c80*/  UMOV UR26, UR32 ;  /* 0x00000020001a7c82 */ /* 0x000fe20008000000 */
[----:B------:R-:W-:Y:S01]  /*1c90*/  UIADD3 UR14, UR32, 0x182, URZ ;  /* 0x00000182200e7890 */ /* 0x000fe2000fffe03f */
[----:B------:R-:W-:Y:S01]  /*1ca0*/  QGMMA.64x32x32.F32.E4M3.E4M3 R104, gdesc[UR24], RZ, !UPT, gsb0 ;  /* 0x00600000186879f3 */ /* 0x000fe2000c0008ff */
[----:B------:R-:W-:Y:S01]  /*1cb0*/  UIADD3 UR26, UR32, 0x80, URZ ;  /* 0x00000080201a7890 */ /* 0x000fe2000fffe03f */
[----:B------:R-:W-:Y:S01]  /*1cc0*/  UMOV UR27, 0x80000020 ;  /* 0x80000020001b7882 */ /* 0x000fe20000000000 */
[----:B------:R-:W-:Y:S02]  /*1cd0*/  UIADD3 UR18, UR32, 0x400, URZ ;  /* 0x0000040020127890 */ /* 0x000fe4000fffe03f */
[----:B------:R-:W-:-:S02]  /*1ce0*/  UIADD3 UR22, UR32, 0x402, URZ ;  /* 0x0000040220167890 */ /* 0x000fc4000fffe03f */
[----:B------:R-:W-:Y:S01]  /*1cf0*/  UIADD3 UR30, UR32, 0x680, URZ ;  /* 0x00000680201e7890 */ /* 0x000fe2000fffe03f */
        /* <DEDUP_REMOVED lines=168> */
[----:B-12---:R-:W1:Y:S08]  /*2780*/  MUFU.TANH R6, R106 ;  /* 0x0000006a00067308 */ /* 0x006e700000002400 */
[----:B------:R-:W2:Y:S08]  /*2790*/  MUFU.TANH R74, R112 ;  /* 0x00000070004a7308 */ /* 0x000eb00000002400 */
[----:B------:R-:W2:Y:S08]  /*27a0*/  MUFU.TANH R7, R107 ;  /* 0x0000006b00077308 */ /* 0x000eb00000002400 */
[----:B------:R-:W-:Y:S01]  /*27b0*/  MUFU.TANH R86, R116 ;  /* 0x0000007400567308 */ /* 0x000fe20000002400 */
        /* <DEDUP_REMOVED lines=21> */
[----:B0-----:R-:W0:Y:S01]  /*2910*/  MUFU.TANH R10, R111 ;  /* 0x0000006f000a7308 */ /* 0x001e220000002400 */
[C---:B------:R-:W-:Y:S01]  /*2920*/  FMUL.FTZ R99, R0.reuse, R99 ;  /* 0x0000006300637220 */ /* 0x040fe20000410000 */
[----:B------:R-:W-:-:S06]  /*2930*/  FMUL.FTZ R103, R0, R103 ;  /* 0x0000006700677220 */ /* 0x000fcc0000410000 */
[----:B------:R-:W0:Y:S08]  /*2940*/  MUFU.TANH R117, R117 ;  /* 0x0000007500757308 */ /* 0x000e300000002400 */
[----:B------:R-:W0:Y:S08]  /*2950*/  MUFU.TANH R12, R114 ;  /* 0x00000072000c7308 */ /* 0x000e300000002400 */
[----:B------:R-:W0:Y:S08]  /*2960*/  MUFU.TANH R84, R88 ;  /* 0x0000005800547308 */ /* 0x000e300000002400 */
[----:B------:R-:W0:Y:S08]  /*2970*/  MUFU.TANH R14, R115 ;  /* 0x00000073000e7308 */ /* 0x000e300000002400 */
[----:B------:R-:W0:Y:S01]  /*2980*/  MUFU.TANH R82, R89 ;  /* 0x0000005900527308 */ /* 0x000e220000002400 */
[----:B------:R-:W-:-:S02]  /*2990*/  WARPGROUP.DEPBAR.LE gsb0, 0x0 ;  /* 0x00008000000079c5 */ /* 0x000fc40000010000 */
[----:B------:R-:W-:Y:S01]  /*29a0*/  WARPGROUP.ARRIVE ;  /* 0x00000000000079c5 */ /* 0x000fe20000000000 */
[C---:B------:R-:W-:Y:S01]  /*29b0*/  FMUL.FTZ R56, R0.reuse, R56 ;  /* 0x0000003800387220 */ /* 0x040fe20000410000 */
[C---:B------:R-:W-:Y:S01]  /*29c0*/  FMUL.FTZ R64, R0.reuse, R64 ;  /* 0x0000004000407220 */ /* 0x040fe20000410000 */
[C---:B------:R-:W-:Y:S01]  /*29d0*/  FMUL.FTZ R66, R0.reuse, R66 ;  /* 0x0000004200427220 */ /* 0x040fe20000410000 */
[C---:B------:R-:W-:Y:S01]  /*29e0*/  FMUL.FTZ R70, R0.reuse, R70 ;  /* 0x0000004600467220 */ /* 0x040fe20000410000 */
[----:B------:R4:W-:Y:S01]  /*29f0*/  MUFU.TANH R13, R56 ;  /* 0x00000038000d7308 */ /* 0x0009e20000002400 */
[----:B------:R-:W-:Y:S01]  /*2a00*/  QGMMA.64x32x32.F32.E4M3.E4M3 R40, gdesc[UR20], R40, gsb0 ;  /* 0x00600000142879f3 */ /* 0x000fe20008000828 */
[----:B------:R-:W-:Y:S01]  /*2a10*/  UIADD3 UR22, UR32, 0x702, URZ ;  /* 0x0000070220167890 */ /* 0x000fe2000fffe03f */
[C---:B------:R-:W-:Y:S01]  /*2a20*/  FMUL.FTZ R57, R0.reuse, R57 ;  /* 0x0000003900397220 */ /* 0x040fe20000410000 */
[----:B------:R-:W-:Y:S01]  /*2a30*/  UMOV UR23, 0x80000020 ;  /* 0x8000002000177882 */ /* 0x000fe20000000000 */
        /* <DEDUP_REMOVED lines=9> */
[C---:B------:R-:W-:Y:S01]  /*2ad0*/  FMUL.FTZ R68, R0.reuse, R68 ;  /* 0x0000004400447220 */ /* 0x040fe20000410000 */
[C---:B------:R-:W-:Y:S01]  /*2ae0*/  FMUL.FTZ R62, R0.reuse, R62 ;  /* 0x0000003e003e7220 */ /* 0x040fe20000410000 */
[----:B------:R3:W-:Y:S01]  /*2af0*/  MUFU.TANH R15, R66 ;  /* 0x00000042000f7308 */ /* 0x0007e20000002400 */
[C---:B------:R-:W-:Y:S01]  /*2b00*/  FMUL.FTZ R63, R0.reuse, R63 ;  /* 0x0000003f003f7220 */ /* 0x040fe20000410000 */
[C---:B------:R-:W-:Y:S01]  /*2b10*/  ISETP.GT.AND P1, PT, R9.reuse, RZ, PT ;  /* 0x000000ff0900720c */ /* 0x040fe20003f24270 */
[C---:B------:R-:W-:Y:S01]  /*2b20*/  FMUL.FTZ R69, R0.reuse, R69 ;  /* 0x0000004500457220 */ /* 0x040fe20000410000 */
[C---:B------:R-:W-:Y:S01]  /*2b30*/  ISETP.GT.AND P2, PT, R9.reuse, 0x1, PT ;  /* 0x000000010900780c */ /* 0x040fe20003f44270 */
[----:B------:R-:W-:Y:S01]  /*2b40*/  FMUL.FTZ R71, R0, R71 ;  /* 0x0000004700477220 */ /* 0x000fe20000410000 */
[----:B------:R-:W-:Y:S01]  /*2b50*/  ISETP.GT.AND P3, PT, R9, 0x8, PT ;  /* 0x000000080900780c */ /* 0x000fe20003f64270 */
[----:B------:R-:W-:Y:S01]  /*2b60*/  IMAD.U32 R89, RZ, RZ, UR6 ;  /* 0x00000006ff597e24 */ /* 0x000fe2000f8e00ff */
[----:B-----5:R-:W-:Y:S01]  /*2b70*/  FSEL R64, R104, -INF , P1 ;  /* 0xff80000068407808 */ /* 0x020fe20000800000 */
[----:B------:R4:W-:Y:S01]  /*2b80*/  MUFU.TANH R72, R70 ;  /* 0x0000004600487308 */ /* 0x0009e20000002400 */
[----:B------:R-:W-:-:S02]  /*2b90*/  FSEL R11, R11, -INF , P2 ;  /* 0xff8000000b0b7808 */ /* 0x000fc40001000000 */
[C---:B------:R-:W-:Y:S02]  /*2ba0*/  ISETP.GT.AND P4, PT, R9.reuse, 0x9, PT ;  /* 0x000000090900780c */ /* 0x040fe40003f84270 */
[----:B---3--:R-:W-:Y:S02]  /*2bb0*/  FSEL R66, R108, -INF , P3 ;  /* 0xff8000006c427808 */ /* 0x008fe40001800000 */
[----:B------:R-:W-:Y:S01]  /*2bc0*/  FMNMX.FTZ R75, R64, R11, !PT ;  /* 0x0000000b404b7209 */ /* 0x000fe20007810000 */
[----:B------:R-:W3:Y:S01]  /*2bd0*/  MUFU.TANH R20, R118 ;  /* 0x0000007600147308 */ /* 0x000ee20000002400 */
[----:B------:R-:W-:Y:S02]  /*2be0*/  ISETP.GT.AND P5, PT, R9, 0x10, PT ;  /* 0x000000100900780c */ /* 0x000fe40003fa4270 */
[----:B----4-:R-:W-:Y:S02]  /*2bf0*/  FSEL R70, R109, -INF , P4 ;  /* 0xff8000006d467808 */ /* 0x010fe40002000000 */
[----:B------:R-:W-:-:S02]  /*2c00*/  FMNMX.FTZ R75, R66, R75, !PT ;  /* 0x0000004b424b7209 */ /* 0x000fc40007810000 */
[----:B-1----:R-:W-:Y:S01]  /*2c10*/  FSEL R6, R6, -INF , P1 ;  /* 0xff80000006067808 */ /* 0x002fe20000800000 */
[----:B------:R1:W4:Y:S01]  /*2c20*/  MUFU.TANH R76, R92 ;  /* 0x0000005c004c7308 */ /* 0x0003220000002400 */
[----:B------:R-:W-:Y:S02]  /*2c30*/  ISETP.GT.AND P1, PT, R9, 0x11, PT ;  /* 0x000000110900780c */ /* 0x000fe40003f24270 */
[----:B--2---:R-:W-:Y:S02]  /*2c40*/  FSEL R74, R74, -INF , P5 ;  /* 0xff8000004a4a7808 */ /* 0x004fe40002800000 */
[----:B------:R-:W-:Y:S02]  /*2c50*/  FMNMX.FTZ R75, R70, R75, !PT ;  /* 0x0000004b464b7209 */ /* 0x000fe40007810000 */
[----:B------:R-:W-:Y:S01]  /*2c60*/  FSEL R7, R7, -INF , P2 ;  /* 0xff80000007077808 */ /* 0x000fe20001000000 */
[----:B------:R-:W2:Y:S01]  /*2c70*/  MUFU.TANH R119, R119 ;  /* 0x0000007700777308 */ /* 0x000ea20000002400 */
[----:B------:R-:W-:-:S02]  /*2c80*/  ISETP.GT.AND P2, PT, R9, 0x18, PT ;  /* 0x000000180900780c */ /* 0x000fc40003f44270 */
[----:B------:R-:W-:Y:S02]  /*2c90*/  FSEL R78, R78, -INF , P1 ;  /* 0xff8000004e4e7808 */ /* 0x000fe40000800000 */
[----:B------:R-:W-:Y:S02]  /*2ca0*/  FMNMX.FTZ R75, R74, R75, !PT ;  /* 0x0000004b4a4b7209 */ /* 0x000fe40007810000 */
[----:B------:R-:W-:Y:S01]  /*2cb0*/  FSEL R8, R8, -INF , P3 ;  /* 0xff80000008087808 */ /* 0x000fe20001800000 */
[----:B------:R-:W-:Y:S01]  /*2cc0*/  MUFU.TANH R90, R90 ;  /* 0x0000005a005a7308 */ /* 0x000fe20000002400 */
[C---:B------:R-:W-:Y:S02]  /*2cd0*/  ISETP.GT.AND P3, PT, R9.reuse, 0x19, PT ;  /* 0x000000190900780c */ /* 0x040fe40003f64270 */
[----:B------:R-:W-:Y:S01]  /*2ce0*/  FSEL R86, R86, -INF , P2 ;  /* 0xff80000056567808 */ /* 0x000fe20001000000 */
[----:B------:R-:W-:Y:S02]  /*2cf0*/  WARPGROUP.DEPBAR.LE gsb0, 0x0 ;  /* 0x00008000000079c5 */ /* 0x000fe40000010000 */
[----:B------:R-:W-:Y:S01]  /*2d00*/  WARPGROUP.ARRIVE ;  /* 0x00000000000079c5 */ /* 0x000fe20000000000 */
[----:B------:R-:W-:Y:S01]  /*2d10*/  FMNMX.FTZ R75, R78, R75, !PT ;  /* 0x0000004b4e4b7209 */ /* 0x000fe20007810000 */
[----:B------:R-:W-:Y:S01]  /*2d20*/  MUFU.TANH R93, R93 ;  /* 0x0000005d005d7308 */ /* 0x000fe20000002400 */
[----:B0-----:R-:W-:Y:S01]  /*2d30*/  FSEL R10, R10, -INF , P4 ;  /* 0xff8000000a0a7808 */ /* 0x001fe20002000000 */
[C---:B------:R-:W-:Y:S01]  /*2d40*/  FMUL.FTZ R40, R0.reuse, R40 ;  /* 0x0000002800287220 */ /* 0x040fe20000410000 */
[----:B------:R-:W-:Y:S01]  /*2d50*/  ISETP.GT.AND P4, PT, R9, 0x20, PT ;  /* 0x000000200900780c */ /* 0x000fe20003f84270 */
[----:B------:R-:W-:Y:S01]  /*2d60*/  QGMMA.64x32x32.F32.E4M3.E4M3 R24, gdesc[UR20], R24, gsb0 ;  /* 0x00600000141879f3 */ /* 0x000fe20008000818 */
[----:B-1----:R-:W-:Y:S01]  /*2d70*/  FSEL R92, R117, -INF , P3 ;  /* 0xff800000755c7808 */ /* 0x002fe20001800000 */
[----:B------:R-:W-:Y:S01]  /*2d80*/  FMUL.FTZ R42, R0, R42 ;  /* 0x0000002a002a7220 */ /* 0x000fe20000410000 */
[----:B------:R-:W-:Y:S01]  /*2d90*/  FMNMX.FTZ R75, R86, R75, !PT ;  /* 0x0000004b564b7209 */ /* 0x000fe20007810000 */
[----:B------:R-:W0:Y:S01]  /*2da0*/  MUFU.TANH R96, R96 ;  /* 0x0000006000607308 */ /* 0x000e220000002400 */
[----:B------:R-:W-:Y:S01]  /*2db0*/  FSEL R12, R12, -INF , P5 ;  /* 0xff8000000c0c7808 */ /* 0x000fe20002800000 */
[C---:B------:R-:W-:Y:S01]  /*2dc0*/  FMUL.FTZ R44, R0.reuse, R44 ;  /* 0x0000002c002c7220 */ /* 0x040fe20000410000 */
[C---:B------:R-:W-:Y:S01]  /*2dd0*/  ISETP.GT.AND P5, PT, R9.reuse, 0x21, PT ;  /* 0x000000210900780c */ /* 0x040fe20003fa4270 */
[----:B------:R-:W-:Y:S01]  /*2de0*/  FMUL.FTZ R46, R0, R46 ;  /* 0x0000002e002e7220 */ /* 0x000fe20000410000 */
[----:B------:R-:W-:Y:S01]  /*2df0*/  FSEL R84, R84, -INF , P4 ;  /* 0xff80000054547808 */ /* 0x000fe20002000000 */
[----:B------:R-:W-:Y:S01]  /*2e00*/  FMUL.FTZ R48, R0, R48 ;  /* 0x0000003000307220 */ /* 0x000fe20000410000 */
[----:B------:R-:W-:Y:S01]  /*2e10*/  FMNMX.FTZ R75, R92, R75, !PT ;  /* 0x0000004b5c4b7209 */ /* 0x000fe20007810000 */
[----:B------:R-:W1:Y:S01]  /*2e20*/  MUFU.TANH R91, R91 ;  /* 0x0000005b005b7308 */ /* 0x000e620000002400 */
[----:B------:R-:W-:Y:S01]  /*2e30*/  FSEL R14, R14, -INF , P1 ;  /* 0xff8000000e0e7808 */ /* 0x000fe20000800000 */
[C---:B------:R-:W-:Y:S01]  /*2e40*/  FMUL.FTZ R50, R0.reuse, R50 ;  /* 0x0000003200327220 */ /* 0x040fe20000410000 */
[C---:B------:R-:W-:Y:S01]  /*2e50*/  ISETP.GT.AND P1, PT, R9.reuse, 0x28, PT ;  /* 0x000000280900780c */ /* 0x040fe20003f24270 */
[----:B------:R-:W-:Y:S01]  /*2e60*/  FMUL.FTZ R73, R0, R54 ;  /* 0x0000003600497220 */ /* 0x000fe20000410000 */
[----:B------:R-:W-:Y:S01]  /*2e70*/  FSEL R82, R82, -INF , P5 ;  /* 0xff80000052527808 */ /* 0x000fe20002800000 */
[----:B------:R-:W-:Y:S01]  /*2e80*/  FMUL.FTZ R56, R0, R51 ;  /* 0x0000003300387220 */ /* 0x000fe20000410000 */
[----:B------:R-:W-:Y:S01]  /*2e90*/  FMNMX.FTZ R75, R84, R75, !PT ;  /* 0x0000004b544b7209 */ /* 0x000fe20007810000 */
[----:B------:R-:W-:Y:S01]  /*2ea0*/  MUFU.TANH R94, R94 ;  /* 0x0000005e005e7308 */ /* 0x000fe20000002400 */
[----:B---3--:R-:W-:Y:S01]  /*2eb0*/  FSEL R20, R20, -INF , P2 ;  /* 0xff80000014147808 */ /* 0x008fe20001000000 */
[C---:B------:R-:W-:Y:S01]  /*2ec0*/  FMUL.FTZ R41, R0.reuse, R41 ;  /* 0x0000002900297220 */ /* 0x040fe20000410000 */
[----:B------:R-:W-:Y:S01]  /*2ed0*/  ISETP.GT.AND P2, PT, R9, 0x29, PT ;  /* 0x000000290900780c */ /* 0x000fe20003f44270 */
[----:B------:R-:W-:Y:S01]  /*2ee0*/  FMUL.FTZ R45, R0, R45 ;  /* 0x0000002d002d7220 */ /* 0x000fe20000410000 */
[----:B----4-:R-:W-:Y:S01]  /*2ef0*/  FSEL R76, R76, -INF , P1 ;  /* 0xff8000004c4c7808 */ /* 0x010fe20000800000 */
[----:B------:R-:W-:Y:S01]  /*2f00*/  FMUL.FTZ R53, R0, R53 ;  /* 0x0000003500357220 */ /* 0x000fe20000410000 */
[----:B------:R-:W-:Y:S01]  /*2f10*/  FMNMX.FTZ R75, R82, R75, !PT ;  /* 0x0000004b524b7209 */ /* 0x000fe20007810000 */
[----:B------:R-:W-:Y:S01]  /*2f20*/  MUFU.TANH R97, R97 ;  /* 0x0000006100617308 */ /* 0x000fe20000002400 */
[C---:B------:R-:W-:Y:S01]  /*2f30*/  FMUL.FTZ R55, R0.reuse, R55 ;  /* 0x0000003700377220 */ /* 0x040fe20000410000 */
[----:B------:R-:W-:Y:S01]  /*2f40*/  FMUL.FTZ R43, R0, R43 ;  /* 0x0000002b002b7220 */ /* 0x000fe20000410000 */
[----:B------:R-:W-:Y:S01]  /*2f50*/  FMNMX.FTZ R75, R76, R75, !PT ;  /* 0x0000004b4c4b7209 */ /* 0x000fe20007810000 */
[C---:B------:R-:W-:Y:S01]  /*2f60*/  FMUL.FTZ R49, R0.reuse, R49 ;  /* 0x0000003100317220 */ /* 0x040fe20000410000 */
[----:B------:R-:W-:-:S03]  /*2f70*/  FMUL.FTZ R47, R0, R47 ;  /* 0x0000002f002f7220 */ /* 0x000fc60000410000 */
[----:B------:R-:W3:Y:S08]  /*2f80*/  MUFU.TANH R100, R100 ;  /* 0x0000006400647308 */ /* 0x000ef00000002400 */
[----:B------:R-:W-:Y:S08]  /*2f90*/  MUFU.TANH R95, R95 ;  /* 0x0000005f005f7308 */ /* 0x000ff00000002400 */
[----:B------:R-:W4:Y:S08]  /*2fa0*/  MUFU.TANH R102, R102 ;  /* 0x0000006600667308 */ /* 0x000f300000002400 */
[----:B------:R2:W-:Y:S01]  /*2fb0*/  MUFU.TANH R128, R40 ;  /* 0x0000002800807308 */ /* 0x0005e20000002400 */
[----:B------:R-:W-:-:S02]  /*2fc0*/  WARPGROUP.DEPBAR.LE gsb0, 0x0 ;  /* 0x00008000000079c5 */ /* 0x000fc40000010000 */
[C---:B------:R-:W-:Y:S01]  /*2fd0*/  FMUL.FTZ R25, R0.reuse, R25 ;  /* 0x0000001900197220 */ /* 0x040fe20000410000 */
[C---:B------:R-:W-:Y:S01]  /*2fe0*/  FMUL.FTZ R27, R0.reuse, R27 ;  /* 0x0000001b001b7220 */ /* 0x040fe20000410000 */
[C---:B------:R-:W-:Y:S01]  /*2ff0*/  FMUL.FTZ R29, R0.reuse, R29 ;  /* 0x0000001d001d7220 */ /* 0x040fe20000410000 */
[C---:B------:R-:W-:Y:S01]  /*3000*/  FMUL.FTZ R33, R0.reuse, R33 ;  /* 0x0000002100217220 */ /* 0x040fe20000410000 */
[C---:B------:R-:W-:Y:S01]  /*3010*/  FMUL.FTZ R37, R0.reuse, R37 ;  /* 0x0000002500257220 */ /* 0x040fe20000410000 */
[----:B------:R5:W-:Y:S01]  /*3020*/  MUFU.TANH R80, R42 ;  /* 0x0000002a00507308 */ /* 0x000be20000002400 */
[----:B--2---:R-:W-:Y:S01]  /*3030*/  FSEL R40, R119, -INF , P3 ;  /* 0xff80000077287808 */ /* 0x004fe20001800000 */
[C---:B------:R-:W-:Y:S01]  /*3040*/  FMUL.FTZ R31, R0.reuse, R31 ;  /* 0x0000001f001f7220 */ /* 0x040fe20000410000 */
[----:B------:R-:W-:Y:S01]  /*3050*/  ISETP.GT.AND P3, PT, R9, 0x30, PT ;  /* 0x000000300900780c */ /* 0x000fe20003f64270 */
[C---:B------:R-:W-:Y:S01]  /*3060*/  FMUL.FTZ R35, R0.reuse, R35 ;  /* 0x0000002300237220 */ /* 0x040fe20000410000 */
[----:B------:R-:W-:-:S02]  /*3070*/  FMUL.FTZ R39, R0, R39 ;  /* 0x0000002700277220 */ /* 0x000fc40000410000 */
[----:B0-----:R-:W-:Y:S01]  /*3080*/  FSEL R96, R96, -INF , P3 ;  /* 0xff80000060607808 */ /* 0x001fe20001800000 */
[----:B------:R-:W0:Y:S01]  /*3090*/  MUFU.TANH R101, R101 ;  /* 0x0000006500657308 */ /* 0x000e220000002400 */
[----:B-----5:R-:W-:Y:S02]  /*30a0*/  FSEL R42, R90, -INF , P4 ;  /* 0xff8000005a2a7808 */ /* 0x020fe40002000000 */
[----:B------:R-:W-:Y:S02]  /*30b0*/  FSEL R90, R93, -INF , P2 ;  /* 0xff8000005d5a7808 */ /* 0x000fe40001000000 */
[----:B------:R-:W-:Y:S02]  /*30c0*/  ISETP.GT.AND P4, PT, R9, 0x31, PT ;  /* 0x000000310900780c */ /* 0x000fe40003f84270 */
[----:B------:R-:W-:Y:S01]  /*30d0*/  FMNMX.FTZ R75, R90, R75, !PT ;  /* 0x0000004b5a4b7209 */ /* 0x000fe20007810000 */
[----:B------:R-:W-:Y:S03]  /*30e0*/  MUFU.TANH R98, R98 ;  /* 0x0000006200627308 */ /* 0x000fe60000002400 */
[----:B------:R-:W-:-:S05]  /*30f0*/  FMNMX.FTZ R75, R96, R75, !PT ;  /* 0x0000004b604b7209 */ /* 0x000fca0007810000 */
[----:B------:R-:W-:Y:S08]  /*3100*/  MUFU.TANH R99, R99 ;  /* 0x0000006300637308 */ /* 0x000ff00000002400 */
[----:B------:R1:W-:Y:S08]  /*3110*/  MUFU.TANH R126, R44 ;  /* 0x0000002c007e7308 */ /* 0x0003f00000002400 */
[----:B------:R2:W-:Y:S01]  /*3120*/  MUFU.TANH R21, R46 ;  /* 0x0000002e00157308 */ /* 0x0005e20000002400 */
[----:B-1----:R-:W-:-:S02]  /*3130*/  FSEL R44, R91, -INF , P5 ;  /* 0xff8000005b2c7808 */ /* 0x002fc40002800000 */
[----:B------:R-:W-:-:S04]  /*3140*/  ISETP.GT.AND P5, PT, R9, 0x38, PT ;  /* 0x000000380900780c */ /* 0x000fc80003fa4270 */
[----:B---3--:R-:W-:Y:S01]  /*3150*/  FSEL R100, R100, -INF , P5 ;  /* 0xff80000064647808 */ /* 0x008fe20002800000 */
[----:B------:R-:W-:Y:S01]  /*3160*/  MUFU.TANH R57, R57 ;  /* 0x0000003900397308 */ /* 0x000fe20000002400 */
[----:B--2---:R-:W-:Y:S02]  /*3170*/  FSEL R46, R94, -INF , P1 ;  /* 0xff8000005e2e7808 */ /* 0x004fe40000800000 */
[----:B------:R-:W-:Y:S02]  /*3180*/  FSEL R94, R97, -INF , P4 ;  /* 0xff800000615e7808 */ /* 0x000fe40002000000 */
[----:B------:R-:W-:Y:S02]  /*3190*/  ISETP.GT.AND P1, PT, R9, 0x39, PT ;  /* 0x000000390900780c */ /* 0x000fe40003f24270 */
[----:B------:R-:W-:Y:S01]  /*31a0*/  FMNMX.FTZ R75, R94, R75, !PT ;  /* 0x0000004b5e4b7209 */ /* 0x000fe20007810000 */
[----:B------:R-:W-:Y:S01]  /*31b0*/  MUFU.TANH R60, R60 ;  /* 0x0000003c003c7308 */ /* 0x000fe20000002400 */
[----:B----4-:R-:W-:-:S02]  /*31c0*/  FSEL R54, R102, -INF , P5 ;  /* 0xff80000066367808 */ /* 0x010fc40002800000 */
[----:B0-----:R-:W-:Y:S02]  /*31d0*/  FSEL R102, R101, -INF , P1 ;  /* 0xff80000065667808 */ /* 0x001fe40000800000 */
[----:B------:R-:W-:Y:S02]  /*31e0*/  FMNMX.FTZ R75, R100, R75, !PT ;  /* 0x0000004b644b7209 */ /* 0x000fe40007810000 */
[----:B------:R-:W-:Y:S01]  /*31f0*/  ISETP.GT.AND P5, PT, R9, 0x49, PT ;  /* 0x000000490900780c */ /* 0x000fe20003fa4270 */
[----:B------:R-:W-:Y:S01]  /*3200*/  MUFU.TANH R103, R103 ;  /* 0x0000006700677308 */ /* 0x000fe20000002400 */
[----:B------:R-:W-:-:S07]  /*3210*/  FMNMX.FTZ R75, R102, R75, !PT ;  /* 0x0000004b664b7209 */ /* 0x000fce0007810000 */
[----:B------:R0:W-:Y:S08]  /*3220*/  MUFU.TANH R132, R48 ;  /* 0x0000003000847308 */ /* 0x0001f00000002400 */
[----:B------:R-:W1:Y:S01]  /*3230*/  MUFU.TANH R61, R61 ;  /* 0x0000003d003d7308 */ /* 0x000e620000002400 */
[----:B0-----:R-:W-:Y:S02]  /*3240*/  FSEL R48, R95, -INF , P2 ;  /* 0xff8000005f307808 */ /* 0x001fe40001000000 */
[----:B------:R-:W-:-:S04]  /*3250*/  ISETP.GT.AND P2, PT, R9, 0x40, PT ;  /* 0x000000400900780c */ /* 0x000fc80003f44270 */
[----:B------:R-:W-:Y:S01]  /*3260*/  FSEL R104, R13, -INF , P2 ;  /* 0xff8000000d687808 */ /* 0x000fe20001000000 */
[----:B------:R-:W0:Y:S01]  /*3270*/  MUFU.TANH R58, R58 ;  /* 0x0000003a003a7308 */ /* 0x000e220000002400 */
[----:B------:R-:W-:Y:S02]  /*3280*/  FMUL.FTZ R13, R0, R24 ;  /* 0x00000018000d7220 */ /* 0x000fe40000410000 */
[----:B------:R-:W-:-:S05]  /*3290*/  FMNMX.FTZ R75, R104, R75, !PT ;  /* 0x0000004b684b7209 */ /* 0x000fca0007810000 */
[----:B------:R2:W-:Y:S01]  /*32a0*/  MUFU.TANH R51, R50 ;  /* 0x0000003200337308 */ /* 0x0005e20000002400 */
[----:B-1----:R-:W-:-:S07]  /*32b0*/  FSEL R112, R61, -INF , P5 ;  /* 0xff8000003d707808 */ /* 0x002fce0002800000 */
[----:B------:R1:W-:Y:S01]  /*32c0*/  MUFU.TANH R118, R68 ;  /* 0x0000004400767308 */ /* 0x0003e20000002400 */
[----:B--2---:R-:W-:Y:S02]  /*32d0*/  FSEL R50, R98, -INF , P3 ;  /* 0xff80000062327808 */ /* 0x004fe40001800000 */
[----:B------:R-:W-:Y:S02]  /*32e0*/  ISETP.GT.AND P3, PT, R9, 0x41, PT ;  /* 0x000000410900780c */ /* 0x000fe40003f64270 */
[----:B0-----:R-:W-:Y:S02]  /*32f0*/  FSEL R58, R58, -INF , P2 ;  /* 0xff8000003a3a7808 */ /* 0x001fe40001000000 */
[----:B------:R-:W-:Y:S01]  /*3300*/  FSEL R110, R57, -INF , P3 ;  /* 0xff800000396e7808 */ /* 0x000fe20001800000 */
[----:B------:R-:W0:Y:S01]  /*3310*/  MUFU.TANH R59, R59 ;  /* 0x0000003b003b7308 */ /* 0x000e220000002400 */
[C---:B-1----:R-:W-:Y:S01]  /*3320*/  FMUL.FTZ R68, R0.reuse, R52 ;  /* 0x0000003400447220 */ /* 0x042fe20000410000 */
[----:B------:R-:W-:Y:S01]  /*3330*/  FSEL R52, R99, -INF , P4 ;  /* 0xff80000063347808 */ /* 0x000fe20002000000 */
[----:B------:R-:W-:Y:S01]  /*3340*/  FMUL.FTZ R57, R0, R26 ;  /* 0x0000001a00397220 */ /* 0x000fe20000410000 */
[----:B------:R-:W-:-:S02]  /*3350*/  ISETP.GT.AND P4, PT, R9, 0x48, PT ;  /* 0x000000480900780c */ /* 0x000fc40003f84270 */
[----:B------:R-:W-:Y:S02]  /*3360*/  FMNMX.FTZ R75, R110, R75, !PT ;  /* 0x0000004b6e4b7209 */ /* 0x000fe40007810000 */
[----:B------:R-:W1:Y:S01]  /*3370*/  MUFU.TANH R65, R65 ;  /* 0x0000004100417308 */ /* 0x000e620000002400 */
[----:B------:R-:W-:Y:S02]  /*3380*/  FSEL R106, R60, -INF , P4 ;  /* 0xff8000003c6a7808 */ /* 0x000fe40002000000 */
[----:B------:R-:W-:Y:S02]  /*3390*/  ISETP.GT.AND P2, PT, R9, 0x51, PT ;  /* 0x000000510900780c */ /* 0x000fe40003f44270 */
[----:B------:R-:W-:-:S03]  /*33a0*/  FMNMX.FTZ R75, R106, R75, !PT ;  /* 0x0000004b6a4b7209 */ /* 0x000fc60007810000 */
[----:B------:R-:W-:Y:S01]  /*33b0*/  MUFU.TANH R67, R67 ;  /* 0x0000004300437308 */ /* 0x000fe20000002400 */
[----:B------:R-:W-:Y:S02]  /*33c0*/  FMNMX.FTZ R75, R112, R75, !PT ;  /* 0x0000004b704b7209 */ /* 0x000fe40007810000 */
[----:B0-----:R-:W-:Y:S02]  /*33d0*/  FSEL R24, R59, -INF , P3 ;  /* 0xff8000003b187808 */ /* 0x001fe40001800000 */
[----:B------:R-:W-:-:S03]  /*33e0*/  ISETP.GT.AND P3, PT, R9, 0x58, PT ;  /* 0x000000580900780c */ /* 0x000fc60003f64270 */
[----:B------:R-:W0:Y:S01]  /*33f0*/  MUFU.TANH R62, R62 ;  /* 0x0000003e003e7308 */ /* 0x000e220000002400 */
[----:B-1----:R-:W-:Y:S02]  /*3400*/  FSEL R120, R65, -INF , P2 ;  /* 0xff80000041787808 */ /* 0x002fe40001000000 */
[----:B------:R-:W-:Y:S02]  /*3410*/  FSEL R118, R118, -INF , P3 ;  /* 0xff80000076767808 */ /* 0x000fe40001800000 */
[----:B------:R-:W-:Y:S02]  /*3420*/  FSEL R72, R72, -INF , P3 ;  /* 0xff80000048487808 */ /* 0x000fe40001800000 */
[----:B------:R-:W-:Y:S01]  /*3430*/  ISETP.GT.AND P3, PT, R9, 0x69, PT ;  /* 0x000000690900780c */ /* 0x000fe20003f64270 */
[----:B------:R-:W-:Y:S08]  /*3440*/  MUFU.TANH R41, R41 ;  /* 0x0000002900297308 */ /* 0x000ff00000002400 */
[----:B------:R-:W1:Y:S01]  /*3450*/  MUFU.TANH R63, R63 ;  /* 0x0000003f003f7308 */ /* 0x000e620000002400 */
[----:B0-----:R-:W-:-:S02]  /*3460*/  FSEL R60, R62, -INF , P4 ;  /* 0xff8000003e3c7808 */ /* 0x001fc40002000000 */
[----:B------:R-:W-:-:S05]  /*3470*/  ISETP.GT.AND P4, PT, R9, 0x59, PT ;  /* 0x000000590900780c */ /* 0x000fca0003f84270 */
[----:B------:R0:W-:Y:S08]  /*3480*/  MUFU.TANH R114, R56 ;  /* 0x0000003800727308 */ /* 0x0001f00000002400 */
[----:B------:R-:W2:Y:S01]  /*3490*/  MUFU.TANH R69, R69 ;  /* 0x0000004500457308 */ /* 0x000ea20000002400 */
[----:B0-----:R-:W-:Y:S02]  /*34a0*/  FSEL R56, R103, -INF , P1 ;  /* 0xff80000067387808 */ /* 0x001fe40000800000 */
[----:B------:R-:W-:-:S02]  /*34b0*/  ISETP.GT.AND P1, PT, R9, 0x50, PT ;  /* 0x000000500900780c */ /* 0x000fc40003f24270 */
[----:B-1----:R-:W-:Y:S02]  /*34c0*/  FSEL R62, R63, -INF , P5 ;  /* 0xff8000003f3e7808 */ /* 0x002fe40002800000 */
[----:B------:R-:W-:Y:S01]  /*34d0*/  FSEL R116, R116, -INF , P1 ;  /* 0xff80000074747808 */ /* 0x000fe20000800000 */
[----:B------:R0:W-:Y:S01]  /*34e0*/  MUFU.TANH R138, R68 ;  /* 0x00000044008a7308 */ /* 0x0001e20000002400 */
[----:B------:R-:W-:Y:S01]  /*34f0*/  FSEL R26, R15, -INF , P1 ;  /* 0xff8000000f1a7808 */ /* 0x000fe20000800000 */
[----:B------:R-:W-:Y:S01]  /*3500*/  FMUL.FTZ R15, R0, R28 ;  /* 0x0000001c000f7220 */ /* 0x000fe20000410000 */
[----:B------:R-:W-:Y:S02]  /*3510*/  ISETP.GT.AND P1, PT, R9, 0x61, PT ;  /* 0x000000610900780c */ /* 0x000fe40003f24270 */
[----:B------:R-:W-:Y:S02]  /*3520*/  FMNMX.FTZ R75, R116, R75, !PT ;  /* 0x0000004b744b7209 */ /* 0x000fe40007810000 */
[----:B------:R-:W-:Y:S01]  /*3530*/  FSEL R122, R41, -INF , P1 ;  /* 0xff800000297a7808 */ /* 0x000fe20000800000 */
[----:B------:R-:W-:Y:S01]  /*3540*/  FMUL.FTZ R41, R0, R30 ;  /* 0x0000001e00297220 */ /* 0x000fe20000410000 */
[----:B0-----:R-:W-:Y:S01]  /*3550*/  FSEL R68, R67, -INF , P2 ;  /* 0xff80000043447808 */ /* 0x001fe20001000000 */
[----:B------:R-:W0:Y:S01]  /*3560*/  MUFU.TANH R71, R71 ;  /* 0x0000004700477308 */ /* 0x000e220000002400 */
[----:B------:R-:W-:-:S02]  /*3570*/  ISETP.GT.AND P2, PT, R9, 0x68, PT ;  /* 0x000000680900780c */ /* 0x000fc40003f44270 */
[----:B------:R-:W-:Y:S02]  /*3580*/  FMNMX.FTZ R75, R120, R75, !PT ;  /* 0x0000004b784b7209 */ /* 0x000fe40007810000 */
[----:B------:R-:W-:Y:S01]  /*3590*/  FSEL R30, R21, -INF , P2 ;  /* 0xff800000151e7808 */ /* 0x000fe20001000000 */
[----:B------:R-:W-:Y:S01]  /*35a0*/  FMUL.FTZ R21, R0, R32 ;  /* 0x0000002000157220 */ /* 0x000fe20000410000 */
[----:B------:R-:W-:Y:S01]  /*35b0*/  ISETP.GT.AND P5, PT, R9, 0x60, PT ;  /* 0x000000600900780c */ /* 0x000fe20003fa4270 */
[----:B------:R-:W1:Y:S01]  /*35c0*/  MUFU.TANH R45, R45 ;  /* 0x0000002d002d7308 */ /* 0x000e620000002400 */
[----:B--2---:R-:W-:Y:S02]  /*35d0*/  FSEL R124, R69, -INF , P4 ;  /* 0xff800000457c7808 */ /* 0x004fe40002000000 */
[----:B------:R-:W-:Y:S02]  /*35e0*/  FMNMX.FTZ R75, R118, R75, !PT ;  /* 0x0000004b764b7209 */ /* 0x000fe40007810000 */
[----:B------:R-:W-:-:S02]  /*35f0*/  FSEL R128, R128, -INF , P5 ;  /* 0xff80000080807808 */ /* 0x000fc40002800000 */
[----:B------:R-:W-:Y:S01]  /*3600*/  FMNMX.FTZ R75, R124, R75, !PT ;  /* 0x0000004b7c4b7209 */ /* 0x000fe20007810000 */
[----:B------:R-:W2:Y:S01]  /*3610*/  MUFU.TANH R53, R53 ;  /* 0x0000003500357308 */ /* 0x000ea20000002400 */
[----:B------:R-:W-:Y:S02]  /*3620*/  FSEL R126, R126, -INF , P2 ;  /* 0xff8000007e7e7808 */ /* 0x000fe40001000000 */
[----:B------:R-:W-:Y:S02]  /*3630*/  FMNMX.FTZ R75, R128, R75, !PT ;  /* 0x0000004b804b7209 */ /* 0x000fe40007810000 */
[----:B------:R-:W-:Y:S02]  /*3640*/  ISETP.GT.AND P2, PT, R9, 0x79, PT ;  /* 0x000000790900780c */ /* 0x000fe40003f44270 */
[----:B------:R-:W-:Y:S01]  /*3650*/  FMNMX.FTZ R75, R122, R75, !PT ;  /* 0x0000004b7a4b7209 */ /* 0x000fe20007810000 */
[----:B------:R-:W3:Y:S01]  /*3660*/  MUFU.TANH R55, R55 ;  /* 0x0000003700377308 */ /* 0x000ee20000002400 */
[----:B0-----:R-:W-:-:S02]  /*3670*/  FSEL R28, R71, -INF , P4 ;  /* 0xff800000471c7808 */ /* 0x001fc40002000000 */
[----:B------:R-:W-:Y:S02]  /*3680*/  ISETP.GT.AND P4, PT, R9, 0x70, PT ;  /* 0x000000700900780c */ /* 0x000fe40003f84270 */
[----:B-1----:R-:W-:Y:S02]  /*3690*/  FSEL R130, R45, -INF , P3 ;  /* 0xff8000002d827808 */ /* 0x002fe40001800000 */
[----:B------:R-:W-:Y:S01]  /*36a0*/  FMNMX.FTZ R75, R126, R75, !PT ;  /* 0x0000004b7e4b7209 */ /* 0x000fe20007810000 */
[----:B------:R-:W0:Y:S01]  /*36b0*/  MUFU.TANH R21, R21 ;  /* 0x0000001500157308 */ /* 0x000e220000002400 */
[----:B--2---:R-:W-:Y:S02]  /*36c0*/  FSEL R140, R53, -INF , P2 ;  /* 0xff800000358c7808 */ /* 0x004fe40001000000 */
[----:B------:R-:W-:Y:S02]  /*36d0*/  FSEL R80, R80, -INF , P5 ;  /* 0xff80000050507808 */ /* 0x000fe40002800000 */
[----:B------:R-:W-:-:S02]  /*36e0*/  ISETP.GT.AND P5, PT, R9, 0x71, PT ;  /* 0x000000710900780c */ /* 0x000fc40003fa4270 */
[----:B------:R-:W-:Y:S01]  /*36f0*/  FSEL R132, R132, -INF , P4 ;  /* 0xff80000084847808 */ /* 0x000fe20002000000 */
[----:B------:R-:W1:Y:S01]  /*3700*/  MUFU.TANH R43, R43 ;  /* 0x0000002b002b7308 */ /* 0x000e620000002400 */
[----:B---3--:R-:W-:Y:S02]  /*3710*/  FSEL R136, R55, -INF , P2 ;  /* 0xff80000037887808 */ /* 0x008fe40001000000 */
[----:B------:R-:W-:Y:S02]  /*3720*/  ISETP.GT.AND P2, PT, R9, 0x90, PT ;  /* 0x000000900900780c */ /* 0x000fe40003f44270 */
[----:B------:R-:W-:Y:S02]  /*3730*/  FMNMX.FTZ R75, R130, R75, !PT ;  /* 0x0000004b824b7209 */ /* 0x000fe40007810000 */
[----:B------:R-:W-:Y:S01]  /*3740*/  FSEL R32, R51, -INF , P4 ;  /* 0xff80000033207808 */ /* 0x000fe20002000000 */
[----:B------:R-:W2:Y:S01]  /*3750*/  MUFU.TANH R49, R49 ;  /* 0x0000003100317308 */ /* 0x000ea20000002400 */
[----:B0-----:R-:W-:-:S02]  /*3760*/  FSEL R156, R21, -INF , P2 ;  /* 0xff800000159c7808 */ /* 0x001fc40001000000 */
[----:B------:R-:W-:Y:S02]  /*3770*/  FMNMX.FTZ R21, R6, R7, !PT ;  /* 0x0000000706157209 */ /* 0x000fe40007810000 */
[----:B------:R-:W-:Y:S02]  /*3780*/  FMNMX.FTZ R75, R132, R75, !PT ;  /* 0x0000004b844b7209 */ /* 0x000fe40007810000 */
[----:B------:R-:W-:Y:S01]  /*3790*/  ISETP.GT.AND P4, PT, R9, 0x81, PT ;  /* 0x000000810900780c */ /* 0x000fe20003f84270 */
[----:B------:R-:W0:Y:S01]  /*37a0*/  MUFU.TANH R25, R25 ;  /* 0x0000001900197308 */ /* 0x000e220000002400 */
[----:B-1----:R-:W-:Y:S01]  /*37b0*/  FSEL R98, R43, -INF , P1 ;  /* 0xff8000002b627808 */ /* 0x002fe20000800000 */
[----:B------:R-:W-:Y:S01]  /*37c0*/  FMUL.FTZ R43, R0, R36 ;  /* 0x00000024002b7220 */ /* 0x000fe20000410000 */
[----:B------:R-:W-:Y:S02]  /*37d0*/  ISETP.GT.AND P1, PT, R9, 0x78, PT ;  /* 0x000000780900780c */ /* 0x000fe40003f24270 */
[----:B------:R-:W-:-:S02]  /*37e0*/  FMNMX.FTZ R21, R8, R21, !PT ;  /* 0x0000001508157209 */ /* 0x000fc40007810000 */
[----:B------:R-:W-:Y:S01]  /*37f0*/  FSEL R138, R138, -INF , P1 ;  /* 0xff8000008a8a7808 */ /* 0x000fe20000800000 */
[----:B------:R-:W1:Y:S01]  /*3800*/  MUFU.TANH R47, R47 ;  /* 0x0000002f002f7308 */ /* 0x000e620000002400 */
[----:B--2---:R-:W-:Y:S02]  /*3810*/  FSEL R134, R49, -INF , P5 ;  /* 0xff80000031867808 */ /* 0x004fe40002800000 */
[----:B------:R-:W-:Y:S02]  /*3820*/  FSEL R114, R114, -INF , P5 ;  /* 0xff80000072727808 */ /* 0x000fe40002800000 */
[----:B------:R-:W-:Y:S02]  /*3830*/  FMNMX.FTZ R75, R134, R75, !PT ;  /* 0x0000004b864b7209 */ /* 0x000fe40007810000 */
[----:B------:R-:W-:Y:S01]  /*3840*/  ISETP.GT.AND P5, PT, R9, 0x88, PT ;  /* 0x000000880900780c */ /* 0x000fe20003fa4270 */
[----:B------:R-:W2:Y:S01]  /*3850*/  MUFU.TANH R13, R13 ;  /* 0x0000000d000d7308 */ /* 0x000ea20000002400 */
[----:B0-----:R-:W-:-:S02]  /*3860*/  FSEL R146, R25, -INF , P4 ;  /* 0xff80000019927808 */ /* 0x001fc40002000000 */
[----:B------:R-:W-:Y:S02]  /*3870*/  FMNMX.FTZ R25, R10, R21, !PT ;  /* 0x000000150a197209 */ /* 0x000fe40007810000 */
[----:B------:R-:W-:Y:S02]  /*3880*/  FMNMX.FTZ R75, R138, R75, !PT ;  /* 0x0000004b8a4b7209 */ /* 0x000fe40007810000 */
[----:B------:R-:W-:Y:S01]  /*3890*/  FMNMX.FTZ R25, R12, R25, !PT ;  /* 0x000000190c197209 */ /* 0x000fe20007810000 */
[----:B------:R-:W0:Y:S01]  /*38a0*/  MUFU.TANH R73, R73 ;  /* 0x0000004900497308 */ /* 0x000e220000002400 */
[----:B-1----:R-:W-:Y:S02]  /*38b0*/  FSEL R108, R47, -INF , P3 ;  /* 0xff8000002f6c7808 */ /* 0x002fe40001800000 */
[----:B------:R-:W-:Y:S02]  /*38c0*/  ISETP.GT.AND P3, PT, R9, 0x80, PT ;  /* 0x000000800900780c */ /* 0x000fe40003f64270 */
[----:B------:R-:W-:-:S02]  /*38d0*/  FMNMX.FTZ R75, R140, R75, !PT ;  /* 0x0000004b8c4b7209 */ /* 0x000fc40007810000 */
[----:B------:R-:W-:Y:S01]  /*38e0*/  FMNMX.FTZ R25, R14, R25, !PT ;  /* 0x000000190e197209 */ /* 0x000fe20007810000 */
[----:B------:R-:W1:Y:S01]  /*38f0*/  MUFU.TANH R15, R15 ;  /* 0x0000000f000f7308 */ /* 0x000e620000002400 */
[----:B--2---:R-:W-:Y:S02]  /*3900*/  FSEL R142, R13, -INF , P3 ;  /* 0xff8000000d8e7808 */ /* 0x004fe40001800000 */
[----:B------:R-:W-:Y:S02]  /*3910*/  FMNMX.FTZ R25, R20, R25, !PT ;  /* 0x0000001914197209 */ /* 0x000fe40007810000 */
[----:B------:R-:W-:-:S03]  /*3920*/  FMNMX.FTZ R75, R142, R75, !PT ;  /* 0x0000004b8e4b7209 */ /* 0x000fc60007810000 */
[----:B------:R-:W2:Y:S01]  /*3930*/  MUFU.TANH R27, R27 ;  /* 0x0000001b001b7308 */ /* 0x000ea20000002400 */
[----:B0-----:R-:W-:Y:S02]  /*3940*/  FSEL R36, R73, -INF , P1 ;  /* 0xff80000049247808 */ /* 0x001fe40000800000 */
[----:B------:R-:W-:Y:S02]  /*3950*/  ISETP.GT.AND P1, PT, R9, 0x89, PT ;  /* 0x000000890900780c */ /* 0x000fe40003f24270 */
[----:B------:R-:W-:-:S03]  /*3960*/  FMNMX.FTZ R75, R146, R75, !PT ;  /* 0x0000004b924b7209 */ /* 0x000fc60007810000 */
[----:B------:R-:W0:Y:S01]  /*3970*/  MUFU.TANH R29, R29 ;  /* 0x0000001d001d7308 */ /* 0x000e220000002400 */
[----:B-1----:R-:W-:Y:S01]  /*3980*/  FSEL R150, R15, -INF , P5 ;  /* 0xff8000000f967808 */ /* 0x002fe20002800000 */
[----:B------:R-:W-:-:S03]  /*3990*/  FMUL.FTZ R15, R0, R38 ;  /* 0x00000026000f7220 */ /* 0x000fc60000410000 */
[----:B------:R-:W-:-:S03]  /*39a0*/  FMNMX.FTZ R75, R150, R75, !PT ;  /* 0x0000004b964b7209 */ /* 0x000fc60007810000 */
[----:B------:R-:W1:Y:S01]  /*39b0*/  MUFU.TANH R57, R57 ;  /* 0x0000003900397308 */ /* 0x000e620000002400 */
[----:B--2---:R-:W-:Y:S02]  /*39c0*/  FSEL R148, R27, -INF , P4 ;  /* 0xff8000001b947808 */ /* 0x004fe40002000000 */
[----:B------:R-:W-:Y:S02]  /*39d0*/  FMNMX.FTZ R27, R40, R25, !PT ;  /* 0x00000019281b7209 */ /* 0x000fe40007810000 */
[----:B------:R-:W-:Y:S02]  /*39e0*/  ISETP.GT.AND P4, PT, R9, 0x98, PT ;  /* 0x000000980900780c */ /* 0x000fe40003f84270 */
[----:B------:R-:W-:Y:S01]  /*39f0*/  FMNMX.FTZ R27, R42, R27, !PT ;  /* 0x0000001b2a1b7209 */ /* 0x000fe20007810000 */
[----:B------:R-:W2:Y:S01]  /*3a00*/  MUFU.TANH R33, R33 ;  /* 0x0000002100217308 */ /* 0x000ea20000002400 */
[----:B0-----:R-:W-:Y:S02]  /*3a10*/  FSEL R154, R29, -INF , P1 ;  /* 0xff8000001d9a7808 */ /* 0x001fe40000800000 */
[----:B------:R-:W-:-:S02]  /*3a20*/  FMNMX.FTZ R27, R44, R27, !PT ;  /* 0x0000001b2c1b7209 */ /* 0x000fc40007810000 */
[----:B------:R-:W-:Y:S02]  /*3a30*/  FMNMX.FTZ R75, R154, R75, !PT ;  /* 0x0000004b9a4b7209 */ /* 0x000fe40007810000 */
[----:B------:R-:W-:Y:S01]  /*3a40*/  FMNMX.FTZ R27, R46, R27, !PT ;  /* 0x0000001b2e1b7209 */ /* 0x000fe20007810000 */
[----:B------:R-:W0:Y:S01]  /*3a50*/  MUFU.TANH R41, R41 ;  /* 0x0000002900297308 */ /* 0x000e220000002400 */
[----:B-1----:R-:W-:Y:S02]  /*3a60*/  FSEL R144, R57, -INF , P3 ;  /* 0xff80000039907808 */ /* 0x002fe40001800000 */
[----:B------:R-:W-:Y:S02]  /*3a70*/  ISETP.GT.AND P3, PT, R9, 0x91, PT ;  /* 0x000000910900780c */ /* 0x000fe40003f64270 */
[----:B------:R-:W-:Y:S02]  /*3a80*/  FMNMX.FTZ R75, R156, R75, !PT ;  /* 0x0000004b9c4b7209 */ /* 0x000fe40007810000 */
[----:B------:R-:W-:Y:S01]  /*3a90*/  FMNMX.FTZ R29, R48, R27, !PT ;  /* 0x0000001b301d7209 */ /* 0x000fe20007810000 */
[----:B------:R-:W1:Y:S01]  /*3aa0*/  MUFU.TANH R43, R43 ;  /* 0x0000002b002b7308 */ /* 0x000e620000002400 */
[----:B--2---:R-:W-:-:S02]  /*3ab0*/  FSEL R158, R33, -INF , P3 ;  /* 0xff800000219e7808 */ /* 0x004fc40001800000 */
[----:B------:R-:W-:Y:S02]  /*3ac0*/  FMNMX.FTZ R29, R50, R29, !PT ;  /* 0x0000001d321d7209 */ /* 0x000fe40007810000 */
[----:B------:R-:W-:Y:S02]  /*3ad0*/  FMNMX.FTZ R75, R158, R75, !PT ;  /* 0x0000004b9e4b7209 */ /* 0x000fe40007810000 */
[----:B------:R-:W-:Y:S01]  /*3ae0*/  FMNMX.FTZ R29, R52, R29, !PT ;  /* 0x0000001d341d7209 */ /* 0x000fe20007810000 */
[----:B------:R-:W2:Y:S01]  /*3af0*/  MUFU.TANH R37, R37 ;  /* 0x0000002500257308 */ /* 0x000ea20000002400 */
[----:B0-----:R-:W-:Y:S02]  /*3b00*/  FSEL R152, R41, -INF , P5 ;  /* 0xff80000029987808 */ /* 0x001fe40002800000 */
[----:B------:R-:W-:Y:S02]  /*3b10*/  ISETP.GT.AND P5, PT, R9, 0x99, PT ;  /* 0x000000990900780c */ /* 0x000fe40003fa4270 */
[----:B------:R-:W-:-:S03]  /*3b20*/  FMNMX.FTZ R29, R54, R29, !PT ;  /* 0x0000001d361d7209 */ /* 0x000fc60007810000 */
[----:B------:R0:W-:Y:S01]  /*3b30*/  MUFU.TANH R41, R31 ;  /* 0x0000001f00297308 */ /* 0x0001e20000002400 */
[----:B-1----:R-:W-:-:S04]  /*3b40*/  FSEL R160, R43, -INF , P4 ;  /* 0xff8000002ba07808 */ /* 0x002fc80002000000 */
[----:B------:R-:W-:-:S03]  /*3b50*/  FMNMX.FTZ R75, R160, R75, !PT ;  /* 0x0000004ba04b7209 */ /* 0x000fc60007810000 */
[----:B------:R1:W3:Y:S01]  /*3b60*/  MUFU.TANH R45, R35 ;  /* 0x00000023002d7308 */ /* 0x0002e20000002400 */
[----:B--2---:R-:W-:Y:S02]  /*3b70*/  FSEL R162, R37, -INF , P5 ;  /* 0xff80000025a27808 */ /* 0x004fe40002800000 */
[----:B0-----:R-:W-:Y:S02]  /*3b80*/  FMNMX.FTZ R31, R56, R29, !PT ;  /* 0x0000001d381f7209 */ /* 0x001fe40007810000 */
[----:B------:R-:W-:Y:S02]  /*3b90*/  FMNMX.FTZ R75, R162, R75, !PT ;  /* 0x0000004ba24b7209 */ /* 0x000fe40007810000 */
[----:B------:R-:W-:Y:S01]  /*3ba0*/  FMNMX.FTZ R31, R58, R31, !PT ;  /* 0x0000001f3a1f7209 */ /* 0x000fe20007810000 */
[----:B------:R0:W-:Y:S02]  /*3bb0*/  MUFU.TANH R49, R39 ;  /* 0x0000002700317308 */ /* 0x0001e40000002400 */
[----:B------:R-:W2:Y:S01]  /*3bc0*/  SHFL.BFLY PT, R88, R75, 0x2, 0x1f ;  /* 0x0c401f004b587f89 */ /* 0x000ea200000e0000 */
[----:B------:R-:W-:-:S04]  /*3bd0*/  FMNMX.FTZ R31, R24, R31, !PT ;  /* 0x0000001f181f7209 */ /* 0x000fc80007810000 */
[----:B------:R-:W-:Y:S01]  /*3be0*/  FMNMX.FTZ R31, R60, R31, !PT ;  /* 0x0000001f3c1f7209 */ /* 0x000fe20007810000 */
[----:B------:R4:W5:Y:S03]  /*3bf0*/  MUFU.TANH R47, R15 ;  /* 0x0000000f002f7308 */ /* 0x0009660000002400 */
[----:B------:R-:W-:-:S04]  /*3c00*/  FMNMX.FTZ R33, R62, R31, !PT ;  /* 0x0000001f3e217209 */ /* 0x000fc80007810000 */
[----:B------:R-:W-:-:S04]  /*3c10*/  FMNMX.FTZ R33, R26, R33, !PT ;  /* 0x000000211a217209 */ /* 0x000fc80007810000 */
[----:B------:R-:W-:-:S04]  /*3c20*/  FMNMX.FTZ R33, R68, R33, !PT ;  /* 0x0000002144217209 */ /* 0x000fc80007810000 */
[----:B------:R-:W-:Y:S02]  /*3c30*/  FMNMX.FTZ R33, R72, R33, !PT ;  /* 0x0000002148217209 */ /* 0x000fe40007810000 */
[----:B--2---:R-:W-:Y:S02]  /*3c40*/  FMNMX.FTZ R9, R75, R88, !PT ;  /* 0x000000584b097209 */ /* 0x004fe40007810000 */
        /* <DEDUP_REMOVED lines=12> */
[----:B0-----:R-:W-:-:S04]  /*3d10*/  FMNMX.FTZ R39, R136, R37, !PT ;  /* 0x0000002588277209 */ /* 0x001fc80007810000 */
[----:B------:R-:W-:Y:S01]  /*3d20*/  FSEL R55, R13, RZ, P6 ;  /* 0x000000ff0d377208 */ /* 0x000fe20003000000 */
[----:B------:R-:W-:Y:S01]  /*3d30*/  FMUL.FTZ R13, R0, R34 ;  /* 0x00000022000d7220 */ /* 0x000fe20000410000 */
[----:B------:R-:W-:Y:S02]  /*3d40*/  FMNMX.FTZ R39, R144, R39, !PT ;  /* 0x0000002790277209 */ /* 0x000fe40007810000 */
[----:B------:R-:W-:Y:S01]  /*3d50*/  LOP3.LUT P6, RZ, R77, 0x7f, RZ, 0xc0, !PT ;  /* 0x0000007f4dff7812 */ /* 0x000fe200078cc0ff */
[----:B------:R-:W0:Y:S01]  /*3d60*/  MUFU.TANH R43, R13 ;  /* 0x0000000d002b7308 */ /* 0x000e220000002400 */
[----:B------:R-:W-:-:S01]  /*3d70*/  FFMA.FTZ R116, R116, R89, -R55 ;  /* 0x0000005974747223 */ /* 0x000fc20000010837 */
[----:B------:R-:W-:Y:S01]  /*3d80*/  FMNMX.FTZ R39, R148, R39, !PT ;  /* 0x0000002794277209 */ /* 0x000fe20007810000 */
[----:B------:R-:W-:-:S01]  /*3d90*/  FFMA.FTZ R51, R118, R89, -R55 ;  /* 0x0000005976337223 */ /* 0x000fc20000010837 */
[-CC-:B----4-:R-:W-:Y:S01]  /*3da0*/  FFMA.FTZ R15, R86, R89.reuse, -R55.reuse ;  /* 0x00000059560f7223 */ /* 0x190fe20000010837 */
[----:B------:R-:W-:-:S01]  /*3db0*/  FFMA.FTZ R86, R120, R89, -R55 ;  /* 0x0000005978567223 */ /* 0x000fc20000010837 */
[----:B------:R-:W-:Y:S01]  /*3dc0*/  FMNMX.FTZ R39, R152, R39, !PT ;  /* 0x0000002798277209 */ /* 0x000fe20007810000 */
[----:B------:R-:W-:-:S01]  /*3dd0*/  FFMA.FTZ R34, R11, R89, -R55 ;  /* 0x000000590b227223 */ /* 0x000fc20000010837 */
[----:B------:R1:W-:Y:S01]  /*3de0*/  MUFU.EX2 R35, R116 ;  /* 0x0000007400237308 */ /* 0x0003e20000000800 */
[----:B------:R-:W-:-:S01]  /*3df0*/  FFMA.FTZ R76, R76, R89, -R55 ;  /* 0x000000594c4c7223 */ /* 0x000fc20000010837 */
[----:B---3--:R-:W-:Y:S01]  /*3e00*/  FSEL R120, R45, -INF , P3 ;  /* 0xff8000002d787808 */ /* 0x008fe20001800000 */
[----:B------:R-:W-:-:S01]  /*3e10*/  FFMA.FTZ R11, R66, R89, -R55 ;  /* 0x00000059420b7223 */ /* 0x000fc20000010837 */
[-CC-:B------:R-:W-:Y:S01]  /*3e20*/  FFMA.FTZ R66, R92, R89.reuse, -R55.reuse ;  /* 0x000000595c427223 */ /* 0x180fe20000010837 */
[----:B------:R-:W-:-:S01]  /*3e30*/  FFMA.FTZ R94, R94, R89, -R55 ;  /* 0x000000595e5e7223 */ /* 0x000fc20000010837 */
[-CC-:B------:R-:W-:Y:S01]  /*3e40*/  FFMA.FTZ R92, R124, R89.reuse, -R55.reuse ;  /* 0x000000597c5c7223 */ /* 0x180fe20000010837 */
[----:B-----5:R-:W-:Y:S01]  /*3e50*/  FSEL R124, R47, -INF , P4 ;  /* 0xff8000002f7c7808 */ /* 0x020fe20002000000 */
[----:B------:R-:W-:Y:S01]  /*3e60*/  MUFU.EX2 R25, R76 ;  /* 0x0000004c00197308 */ /* 0x000fe20000000800 */
[----:B-1----:R-:W-:Y:S01]  /*3e70*/  FSEL R116, R41, -INF , P1 ;  /* 0xff80000029747808 */ /* 0x002fe20000800000 */
[-CC-:B------:R-:W-:Y:S01]  /*3e80*/  FFMA.FTZ R13, R74, R89.reuse, -R55.reuse ;  /* 0x000000594a0d7223 */ /* 0x180fe20000010837 */
[----:B0-----:R-:W-:Y:S01]  /*3e90*/  FSEL R118, R43, -INF , P2 ;  /* 0xff8000002b767808 */ /* 0x001fe20001000000 */
[--C-:B------:R-:W-:Y:S01]  /*3ea0*/  FFMA.FTZ R74, R90, R89, -R55.reuse ;  /* 0x000000595a4a7223 */ /* 0x100fe20000010837 */
[----:B------:R-:W-:Y:S01]  /*3eb0*/  FMNMX.FTZ R41, R116, R39, !PT ;  /* 0x0000002774297209 */ /* 0x000fe20007810000 */
[-CC-:B------:R-:W-:Y:S01]  /*3ec0*/  FFMA.FTZ R9, R64, R89.reuse, -R55.reuse ;  /* 0x0000005940097223 */ /* 0x180fe20000010837 */
[----:B------:R-:W-:-:S01]  /*3ed0*/  FFMA.FTZ R38, R70, R89, -R55 ;  /* 0x0000005946267223 */ /* 0x000fc20000010837 */
[----:B------:R0:W-:Y:S01]  /*3ee0*/  MUFU.EX2 R76, R94 ;  /* 0x0000005e004c7308 */ /* 0x0001e20000000800 */
        /* <DEDUP_REMOVED lines=8> */
[----:B0-----:R-:W-:-:S01]  /*3f70*/  FFMA.FTZ R94, R122, R89, -R55 ;  /* 0x000000597a5e7223 */ /* 0x001fc20000010837 */
[----:B------:R-:W-:Y:S01]  /*3f80*/  FSEL R122, R49, -INF , P5 ;  /* 0xff800000317a7808 */ /* 0x000fe20002800000 */
[----:B------:R-:W-:-:S01]  /*3f90*/  FFMA.FTZ R64, R78, R89, -R55 ;  /* 0x000000594e407223 */ /* 0x000fc20000010837 */
[----:B------:R-:W-:Y:S01]  /*3fa0*/  FMNMX.FTZ R41, R124, R41, !PT ;  /* 0x000000297c297209 */ /* 0x000fe20007810000 */
[----:B------:R-:W-:-:S01]  /*3fb0*/  FFMA.FTZ R70, R82, R89, -R55 ;  /* 0x0000005952467223 */ /* 0x000fc20000010837 */
[-CC-:B------:R-:W-:Y:S01]  /*3fc0*/  FFMA.FTZ R78, R102, R89.reuse, -R55.reuse ;  /* 0x00000059664e7223 */ /* 0x180fe20000010837 */
[----:B------:R-:W-:-:S01]  /*3fd0*/  FFMA.FTZ R82, R110, R89, -R55 ;  /* 0x000000596e527223 */ /* 0x000fc20000010837 */
[----:B------:R-:W-:Y:S01]  /*3fe0*/  FMNMX.FTZ R47, R122, R41, !PT ;  /* 0x000000297a2f7209 */ /* 0x000fe20007810000 */
[----:B------:R-:W-:Y:S01]  /*3ff0*/  MUFU.EX2 R34, R34 ;  /* 0x0000002200227308 */ /* 0x000fe20000000800 */
[----:B------:R-:W-:-:S01]  /*4000*/  FFMA.FTZ R128, R128, R89, -R55 ;  /* 0x0000005980807223 */ /* 0x000fc20000010837 */
[-CC-:B------:R-:W-:Y:S01]  /*4010*/  FFMA.FTZ R126, R126, R89.reuse, -R55.reuse ;  /* 0x000000597e7e7223 */ /* 0x180fe20000010837 */
[----:B------:R-:W-:-:S01]  /*4020*/  FFMA.FTZ R43, R132, R89, -R55 ;  /* 0x00000059842b7223 */ /* 0x000fc20000010837 */
[----:B------:R-:W0:Y:S01]  /*4030*/  SHFL.BFLY PT, R90, R47, 0x2, 0x1f ;  /* 0x0c401f002f5a7f89 */ /* 0x000e2200000e0000 */
[----:B------:R-:W-:-:S01]  /*4040*/  FFMA.FTZ R45, R138, R89, -R55 ;  /* 0x000000598a2d7223 */ /* 0x000fc20000010837 */
[-CC-:B------:R-:W-:Y:S01]  /*4050*/  FFMA.FTZ R102, R140, R89.reuse, -R55.reuse ;  /* 0x000000598c667223 */ /* 0x180fe20000010837 */
[----:B------:R-:W-:-:S01]  /*4060*/  FFMA.FTZ R49, R150, R89, -R55 ;  /* 0x0000005996317223 */ /* 0x000fc20000010837 */
[----:B------:R-:W-:Y:S01]  /*4070*/  MUFU.EX2 R11, R11 ;  /* 0x0000000b000b7308 */ /* 0x000fe20000000800 */
[----:B------:R-:W-:-:S01]  /*4080*/  FFMA.FTZ R110, R158, R89, -R55 ;  /* 0x000000599e6e7223 */ /* 0x000fc20000010837 */
[----:B------:R-:W-:-:S05]  /*4090*/  @!P6 VIADD R5, R5, 0x29840 ;  /* 0x000298400505e836 */ /* 0x000fca0000000000 */
[----:B------:R-:W-:Y:S01]  /*40a0*/  @!P6 PRMT R5, RZ, 0x654, R5 ;  /* 0x00000654ff05e816 */ /* 0x000fe20000000005 */
[----:B------:R1:W-:Y:S03]  /*40b0*/  MUFU.EX2 R21, R84 ;  /* 0x0000005400157308 */ /* 0x0003e60000000800 */
[----:B------:R2:W-:Y:S05]  /*40c0*/  @!P6 SYNCS.ARRIVE.TRANS64.RED.A1T0 RZ, [R5+URZ], RZ ;  /* 0x000000ff05ffe9a7 */ /* 0x0005ea000810043f */
[----:B------:R3:W-:Y:S01]  /*40d0*/  MUFU.EX2 R27, R96 ;  /* 0x00000060001b7308 */ /* 0x0007e20000000800 */
[----:B-1----:R-:W-:-:S01]  /*40e0*/  FFMA.FTZ R84, R112, R89, -R55 ;  /* 0x0000005970547223 */ /* 0x002fc20000010837 */
[-CC-:B------:R-:W-:Y:S01]  /*40f0*/  FFMA.FTZ R112, R162, R89.reuse, -R55.reuse ;  /* 0x00000059a2707223 */ /* 0x180fe20000010837 */
[----:B0-----:R-:W-:Y:S01]  /*4100*/  FMNMX.FTZ R53, R47, R90, !PT ;  /* 0x0000005a2f357209 */ /* 0x001fe20007810000 */
[----:B------:R-:W-:-:S04]  /*4110*/  FFMA.FTZ R47, R142, R89, -R55 ;  /* 0x000000598e2f7223 */ /* 0x000fc80000010837 */
[----:B------:R0:W-:Y:S01]  /*4120*/  MUFU.EX2 R29, R100 ;  /* 0x00000064001d7308 */ /* 0x0001e20000000800 */
[----:B------:R-:W1:Y:S01]  /*4130*/  SHFL.BFLY PT, R90, R53, 0x1, 0x1f ;  /* 0x0c201f00355a7f89 */ /* 0x000e6200000e0000 */
[----:B---3--:R-:W-:-:S06]  /*4140*/  FFMA.FTZ R96, R134, R89, -R55 ;  /* 0x0000005986607223 */ /* 0x008fcc0000010837 */
[----:B------:R3:W-:Y:S01]  /*4150*/  MUFU.EX2 R31, R104 ;  /* 0x00000068001f7308 */ /* 0x0007e20000000800 */
[----:B0-----:R-:W-:-:S07]  /*4160*/  FFMA.FTZ R100, R130, R89, -R55 ;  /* 0x0000005982647223 */ /* 0x001fce0000010837 */
[----:B------:R0:W-:Y:S01]  /*4170*/  MUFU.EX2 R33, R106 ;  /* 0x0000006a00217308 */ /* 0x0001e20000000800 */
[----:B---3--:R-:W-:-:S07]  /*4180*/  FFMA.FTZ R104, R146, R89, -R55 ;  /* 0x0000005992687223 */ /* 0x008fce0000010837 */
[----:B------:R3:W-:Y:S01]  /*4190*/  MUFU.EX2 R37, R51 ;  /* 0x0000003300257308 */ /* 0x0007e20000000800 */
[----:B-1----:R-:W-:Y:S01]  /*41a0*/  FMNMX.FTZ R90, R53, R90, !PT ;  /* 0x0000005a355a7209 */ /* 0x002fe20007810000 */
[-CC-:B0-----:R-:W-:Y:S01]  /*41b0*/  FFMA.FTZ R106, R154, R89.reuse, -R55.reuse ;  /* 0x000000599a6a7223 */ /* 0x181fe20000010837 */
[----:B------:R-:W-:-:S02]  /*41c0*/  FFMA.FTZ R53, R160, R89, -R55 ;  /* 0x00000059a0357223 */ /* 0x000fc40000010837 */
[C---:B------:R-:W-:Y:S01]  /*41d0*/  FSETP.NEU.FTZ.AND P1, PT, R90.reuse, -INF , PT ;  /* 0xff8000005a00780b */ /* 0x040fe20003f3d000 */
[----:B------:R-:W-:-:S02]  /*41e0*/  FFMA.FTZ R57, R90, R89, -8 ;  /* 0xc10000005a397423 */ /* 0x000fc40000010059 */
[----:B------:R-:W-:Y:S01]  /*41f0*/  MUFU.EX2 R38, R38 ;  /* 0x0000002600267308 */ /* 0x000fe20000000800 */
[----:B---3--:R-:W-:-:S02]  /*4200*/  FFMA.FTZ R51, R156, R89, -R55 ;  /* 0x000000599c337223 */ /* 0x008fc40000010837 */
[----:B------:R-:W-:-:S02]  /*4210*/  FSEL R57, R57, RZ, P1 ;  /* 0x000000ff39397208 */ /* 0x000fc40000800000 */
        /* <DEDUP_REMOVED lines=22> */
[----:B------:R-:W0:Y:S01]  /*4380*/  MUFU.EX2 R7, R7 ;  /* 0x0000000700077308 */ /* 0x000e220000000800 */
        /* <DEDUP_REMOVED lines=15> */
[----:B------:R3:W4:Y:S01]  /*4480*/  MUFU.EX2 R55, R10 ;  /* 0x0000000a00377308 */ /* 0x0007220000000800 */
[----:B0-----:R-:W-:-:S01]  /*4490*/  FADD.FTZ R79, R6, R7 ;  /* 0x00000007064f7221 */ /* 0x001fc20000010000 */
[-CC-:B------:R-:W-:Y:S01]  /*44a0*/  FFMA.FTZ R148, R148, R89.reuse, -R57.reuse ;  /* 0x0000005994947223 */ /* 0x180fe20000010839 */
[----:B------:R-:W-:-:S01]  /*44b0*/  FFMA.FTZ R152, R152, R89, -R57 ;  /* 0x0000005998987223 */ /* 0x000fc20000010839 */
[-CC-:B------:R-:W-:Y:S01]  /*44c0*/  FFMA.FTZ R116, R116, R89.reuse, -R57.reuse ;  /* 0x0000005974747223 */ /* 0x180fe20000010839 */
[----:B------:R-:W-:-:S01]  /*44d0*/  FFMA.FTZ R118, R118, R89, -R57 ;  /* 0x0000005976767223 */ /* 0x000fc20000010839 */
[-CC-:B------:R-:W-:Y:S01]  /*44e0*/  FFMA.FTZ R120, R120, R89.reuse, -R57.reuse ;  /* 0x0000005978787223 */ /* 0x180fe20000010839 */
[----:B------:R-:W-:-:S01]  /*44f0*/  FFMA.FTZ R124, R124, R89, -R57 ;  /* 0x000000597c7c7223 */ /* 0x000fc20000010839 */
[----:B------:R-:W0:Y:S01]  /*4500*/  MUFU.EX2 R12, R12 ;  /* 0x0000000c000c7308 */ /* 0x000e220000000800 */
[----:B---3--:R-:W-:-:S01]  /*4510*/  FADD.FTZ R10, R9, R34 ;  /* 0x00000022090a7221 */ /* 0x008fc20000010000 */
[----:B------:R-:W-:-:S03]  /*4520*/  FFMA.FTZ R57, R122, R89, -R57 ;  /* 0x000000597a397223 */ /* 0x000fc60000010839 */
[----:B------:R-:W-:Y:S01]  /*4530*/  FADD.FTZ R81, R11, R10 ;  /* 0x0000000a0b517221 */ /* 0x000fe20000010000 */
[----:B-1----:R-:W-:-:S02]  /*4540*/  FADD.FTZ R10, R8, R79 ;  /* 0x0000004f080a7221 */ /* 0x002fc40000010000 */
[----:B------:R-:W1:Y:S02]  /*4550*/  MUFU.EX2 R64, R64 ;  /* 0x0000004000407308 */ /* 0x000e640000000800 */
[----:B----4-:R-:W-:-:S01]  /*4560*/  FADD.FTZ R79, R55, R10 ;  /* 0x0000000a374f7221 */ /* 0x010fc20000010000 */
[----:B------:R-:W-:-:S04]  /*4570*/  F2FP.SATFINITE.E4M3.F32.PACK_AB_MERGE_C R55, R55, R8, RZ ;  /* 0x000000083737723e */ /* 0x000fc800048070ff */
[----:B------:R-:W-:Y:S01]  /*4580*/  F2FP.SATFINITE.E4M3.F32.PACK_AB_MERGE_C R173, R7, R6, R55 ;  /* 0x0000000607ad723e */ /* 0x000fe20004807037 */
[----:B------:R3:W4:Y:S01]  /*4590*/  MUFU.EX2 R59, R14 ;  /* 0x0000000e003b7308 */ /* 0x0007220000000800 */
[----:B0-----:R-:W-:-:S01]  /*45a0*/  FADD.FTZ R10, R12, R79 ;  /* 0x0000004f0c0a7221 */ /* 0x001fc20000010000 */
[----:B------:R-:W-:-:S06]  /*45b0*/  IMAD.MOV.U32 R55, RZ, RZ, R87 ;  /* 0x000000ffff377224 */ /* 0x000fcc00078e0057 */
[----:B------:R-:W0:Y:S01]  /*45c0*/  MUFU.EX2 R15, R15 ;  /* 0x0000000f000f7308 */ /* 0x000e220000000800 */
[----:B---3--:R-:W-:-:S01]  /*45d0*/  FADD.FTZ R14, R38, R81 ;  /* 0x00000051260e7221 */ /* 0x008fc20000010000 */
[----:B------:R-:W-:-:S03]  /*45e0*/  F2FP.SATFINITE.E4M3.F32.PACK_AB_MERGE_C R38, R38, R11, RZ ;  /* 0x0000000b2626723e */ /* 0x000fc600048070ff */
[----:B------:R-:W-:Y:S01]  /*45f0*/  FADD.FTZ R81, R13, R14 ;  /* 0x0000000e0d517221 */ /* 0x000fe20000010000 */
[----:B------:R-:W-:Y:S01]  /*4600*/  F2FP.SATFINITE.E4M3.F32.PACK_AB_MERGE_C R172, R34, R9, R38 ;  /* 0x0000000922ac723e */ /* 0x000fe20004807026 */
[----:B------:R-:W-:Y:S01]  /*4610*/  IMAD.MOV.U32 R38, RZ, RZ, R87 ;  /* 0x000000ffff267224 */ /* 0x000fe200078e0057 */
[----:B------:R-:W3:Y:S01]  /*4620*/  MUFU.EX2 R20, R20 ;  /* 0x0000001400147308 */ /* 0x000ee20000000800 */
[----:B-1----:R-:W-:-:S01]  /*4630*/  FADD.FTZ R14, R64, R81 ;  /* 0x00000051400e7221 */ /* 0x002fc20000010000 */
[----:B----4-:R-:W-:Y:S01]  /*4640*/  FADD.FTZ R79, R59, R10 ;  /* 0x0000000a3b4f7221 */ /* 0x010fe20000010000 */
[----:B------:R-:W-:-:S05]  /*4650*/  IMAD.MOV.U32 R34, RZ, RZ, R87 ;  /* 0x000000ffff227224 */ /* 0x000fca00078e0057 */
[----:B------:R-:W1:Y:S01]  /*4660*/  MUFU.EX2 R66, R66 ;  /* 0x0000004200427308 */ /* 0x000e620000000800 */
[----:B0-----:R-:W-:-:S07]  /*4670*/  FADD.FTZ R81, R15, R14 ;  /* 0x0000000e0f517221 */ /* 0x001fce0000010000 */
[----:B------:R0:W4:Y:S01]  /*4680*/  MUFU.EX2 R61, R40 ;  /* 0x00000028003d7308 */ /* 0x0001220000000800 */
[----:B---3--:R-:W-:-:S07]  /*4690*/  FADD.FTZ R10, R20, R79 ;  /* 0x0000004f140a7221 */ /* 0x008fce0000010000 */
[----:B------:R-:W3:Y:S01]  /*46a0*/  MUFU.EX2 R42, R42 ;  /* 0x0000002a002a7308 */ /* 0x000ee20000000800 */
[----:B-1----:R-:W-:-:S01]  /*46b0*/  FADD.FTZ R14, R66, R81 ;  /* 0x00000051420e7221 */ /* 0x002fc20000010000 */
[----:B------:R-:W-:Y:S01]  /*46c0*/  F2FP.SATFINITE.E4M3.F32.PACK_AB_MERGE_C R66, R66, R15, RZ ;  /* 0x0000000f4242723e */ /* 0x000fe200048070ff */
[--C-:B0-----:R-:W-:Y:S02]  /*46d0*/  IMAD.MOV.U32 R40, RZ, RZ, R87.reuse ;  /* 0x000000ffff287224 */ /* 0x101fe400078e0057 */
[----:B------:R-:W-:Y:S01]  /*46e0*/  FADD.FTZ R81, R21, R14 ;  /* 0x0000000e15517221 */ /* 0x000fe20000010000 */
[----:B------:R-:W-:Y:S01]  /*46f0*/  F2FP.SATFINITE.E4M3.F32.PACK_AB_MERGE_C R174, R64, R13, R66 ;  /* 0x0000000d40ae723e */ /* 0x000fe20004807042 */
[----:B------:R-:W-:Y:S01]  /*4700*/  IMAD.MOV.U32 R66, RZ, RZ, R87 ;  /* 0x000000ffff427224 */ /* 0x000fe200078e0057 */
[----:B------:R-:W0:Y:S01]  /*4710*/  MUFU.EX2 R70, R70 ;  /* 0x0000004600467308 */ /* 0x000e220000000800 */
[----:B----4-:R-:W-:-:S01]  /*4720*/  FADD.FTZ R79, R61, R10 ;  /* 0x0000000a3d4f7221 */ /* 0x010fc20000010000 */
[----:B------:R-:W-:Y:S01]  /*4730*/  F2FP.SATFINITE.E4M3.F32.PACK_AB_MERGE_C R20, R61, R20, RZ ;  /* 0x000000143d14723e */ /* 0x000fe200048070ff */
[----:B------:R-:W-:-:S02]  /*4740*/  IMAD.MOV.U32 R64, RZ, RZ, R87 ;  /* 0x000000ffff407224 */ /* 0x000fc400078e0057 */
[--C-:B------:R-:W-:Y:S01]  /*4750*/  IMAD.MOV.U32 R61, RZ, RZ, R87.reuse ;  /* 0x000000ffff3d7224 */ /* 0x100fe200078e0057 */
[----:B------:R-:W-:Y:S01]  /*4760*/  F2FP.SATFINITE.E4M3.F32.PACK_AB_MERGE_C R175, R59, R12, R20 ;  /* 0x0000000c3baf723e */ /* 0x000fe20004807014 */
[----:B------:R-:W-:Y:S01]  /*4770*/  IMAD.MOV.U32 R59, RZ, RZ, R87 ;  /* 0x000000ffff3b7224 */ /* 0x000fe200078e0057 */
[----:B------:R1:W4:Y:S01]  /*4780*/  MUFU.EX2 R63, R44 ;  /* 0x0000002c003f7308 */ /* 0x0003220000000800 */
[----:B---3--:R-:W-:-:S07]  /*4790*/  FADD.FTZ R10, R42, R79 ;  /* 0x0000004f2a0a7221 */ /* 0x008fce0000010000 */
[----:B------:R-:W3:Y:S01]  /*47a0*/  MUFU.EX2 R46, R46 ;  /* 0x0000002e002e7308 */ /* 0x000ee20000000800 */
[----:B0-----:R-:W-:-:S01]  /*47b0*/  FADD.FTZ R14, R70, R81 ;  /* 0x00000051460e7221 */ /* 0x001fc20000010000 */
[----:B-1----:R-:W-:-:S03]  /*47c0*/  IMAD.MOV.U32 R44, RZ, RZ, R87 ;  /* 0x000000ffff2c7224 */ /* 0x002fc600078e0057 */
[----:B------:R-:W-:-:S03]  /*47d0*/  FADD.FTZ R83, R25, R14 ;  /* 0x0000000e19537221 */ /* 0x000fc60000010000 */
[----:B------:R-:W0:Y:S01]  /*47e0*/  MUFU.EX2 R74, R74 ;  /* 0x0000004a004a7308 */ /* 0x000e220000000800 */
[----:B----4-:R-:W-:-:S07]  /*47f0*/  FADD.FTZ R81, R63, R10 ;  /* 0x0000000a3f517221 */ /* 0x010fce0000010000 */
[----:B------:R1:W4:Y:S01]  /*4800*/  MUFU.EX2 R65, R48 ;  /* 0x0000003000417308 */ /* 0x0003220000000800 */
[----:B---3--:R-:W-:-:S07]  /*4810*/  FADD.FTZ R10, R46, R81 ;  /* 0x000000512e0a7221 */ /* 0x008fce0000010000 */
[----:B------:R-:W3:Y:S01]  /*4820*/  MUFU.EX2 R50, R50 ;  /* 0x0000003200327308 */ /* 0x000ee20000000800 */
[----:B0-----:R-:W-:-:S01]  /*4830*/  FADD.FTZ R14, R74, R83 ;  /* 0x000000534a0e7221 */ /* 0x001fc20000010000 */
[----:B------:R-:W-:Y:S01]  /*4840*/  F2FP.SATFINITE.E4M3.F32.PACK_AB_MERGE_C R74, R74, R25, RZ ;  /* 0x000000194a4a723e */ /* 0x000fe200048070ff */
[--C-:B-1----:R-:W-:Y:S02]  /*4850*/  IMAD.MOV.U32 R48, RZ, RZ, R87.reuse ;  /* 0x000000ffff307224 */ /* 0x102fe400078e0057 */
[----:B------:R-:W-:Y:S01]  /*4860*/  FADD.FTZ R83, R27, R14 ;  /* 0x0000000e1b537221 */ /* 0x000fe20000010000 */
[----:B------:R-:W-:Y:S01]  /*4870*/  F2FP.SATFINITE.E4M3.F32.PACK_AB_MERGE_C R176, R70, R21, R74 ;  /* 0x0000001546b0723e */ /* 0x000fe2000480704a */
[----:B------:R-:W-:Y:S01]  /*4880*/  IMAD.MOV.U32 R74, RZ, RZ, R87 ;  /* 0x000000ffff4a7224 */ /* 0x000fe200078e0057 */
[----:B------:R0:W1:Y:S01]  /*4890*/  MUFU.EX2 R67, R52 ;  /* 0x0000003400437308 */ /* 0x0000620000000800 */
[----:B----4-:R-:W-:-:S01]  /*48a0*/  FADD.FTZ R81, R65, R10 ;  /* 0x0000000a41517221 */ /* 0x010fc20000010000 */
[----:B------:R-:W-:Y:S01]  /*48b0*/  FADD.FTZ R14, R76, R83 ;  /* 0x000000534c0e7221 */ /* 0x000fe20000010000 */
[----:B------:R-:W-:Y:S01]  /*48c0*/  F2FP.SATFINITE.E4M3.F32.PACK_AB_MERGE_C R46, R65, R46, RZ ;  /* 0x0000002e412e723e */ /* 0x000fe200048070ff */
[----:B------:R-:W-:-:S02]  /*48d0*/  IMAD.MOV.U32 R70, RZ, RZ, R87 ;  /* 0x000000ffff467224 */ /* 0x000fc400078e0057 */
[----:B------:R-:W-:-:S01]  /*48e0*/  FADD.FTZ R85, R29, R14 ;  /* 0x0000000e1d557221 */ /* 0x000fc20000010000 */
[----:B------:R-:W-:Y:S01]  /*48f0*/  F2FP.SATFINITE.E4M3.F32.PACK_AB_MERGE_C R177, R63, R42, R46 ;  /* 0x0000002a3fb1723e */ /* 0x000fe2000480702e */
[----:B------:R-:W4:Y:S01]  /*4900*/  MUFU.EX2 R54, R54 ;  /* 0x0000003600367308 */ /* 0x000f220000000800 */
[----:B---3--:R-:W-:-:S01]  /*4910*/  FADD.FTZ R10, R50, R81 ;  /* 0x00000051320a7221 */ /* 0x008fc20000010000 */
[--C-:B------:R-:W-:Y:S02]  /*4920*/  IMAD.MOV.U32 R65, RZ, RZ, R87.reuse ;  /* 0x000000ffff417224 */ /* 0x100fe400078e0057 */
[--C-:B------:R-:W-:Y:S02]  /*4930*/  IMAD.MOV.U32 R63, RZ, RZ, R87.reuse ;  /* 0x000000ffff3f7224 */ /* 0x100fe400078e0057 */
[----:B0-----:R-:W-:Y:S02]  /*4940*/  IMAD.MOV.U32 R52, RZ, RZ, R87 ;  /* 0x000000ffff347224 */ /* 0x001fe400078e0057 */
[----:B------:R-:W0:Y:S01]  /*4950*/  MUFU.EX2 R78, R78 ;  /* 0x0000004e004e7308 */ /* 0x000e220000000800 */
[----:B-1----:R-:W-:-:S01]  /*4960*/  FADD.FTZ R83, R67, R10 ;  /* 0x0000000a43537221 */ /* 0x002fc20000010000 */
[----:B------:R-:W-:-:S02]  /*4970*/  IMAD.MOV.U32 R46, RZ, RZ, R87 ;  /* 0x000000ffff2e7224 */ /* 0x000fc400078e0057 */
[----:B------:R-:W-:-:S04]  /*4980*/  IMAD.MOV.U32 R42, RZ, RZ, R87 ;  /* 0x000000ffff2a7224 */ /* 0x000fc800078e0057 */
[----:B------:R-:W1:Y:S01]  /*4990*/  MUFU.EX2 R69, R56 ;  /* 0x0000003800457308 */ /* 0x000e620000000800 */
[----:B----4-:R-:W-:-:S01]  /*49a0*/  FADD.FTZ R10, R54, R83 ;  /* 0x00000053360a7221 */ /* 0x010fc20000010000 */
[----:B------:R-:W-:-:S06]  /*49b0*/  IMAD.MOV.U32 R83, RZ, RZ, R87 ;  /* 0x000000ffff537224 */ /* 0x000fcc00078e0057 */
[----:B------:R-:W3:Y:S01]  /*49c0*/  MUFU.EX2 R58, R58 ;  /* 0x0000003a003a7308 */ /* 0x000ee20000000800 */
[----:B0-----:R-:W-:-:S01]  /*49d0*/  FADD.FTZ R14, R78, R85 ;  /* 0x000000554e0e7221 */ /* 0x001fc20000010000 */
[----:B------:R-:W-:Y:S01]  /*49e0*/  F2FP.SATFINITE.E4M3.F32.PACK_AB_MERGE_C R29, R78, R29, RZ ;  /* 0x0000001d4e1d723e */ /* 0x000fe200048070ff */
[----:B------:R-:W-:Y:S02]  /*49f0*/  IMAD.MOV.U32 R85, RZ, RZ, R87 ;  /* 0x000000ffff557224 */ /* 0x000fe400078e0057 */
[----:B------:R-:W-:Y:S01]  /*4a00*/  FADD.FTZ R15, R31, R14 ;  /* 0x0000000e1f0f7221 */ /* 0x000fe20000010000 */
[----:B------:R-:W-:Y:S01]  /*4a10*/  F2FP.SATFINITE.E4M3.F32.PACK_AB_MERGE_C R178, R76, R27, R29 ;  /* 0x0000001b4cb2723e */ /* 0x000fe2000480701d */
[----:B------:R-:W-:Y:S01]  /*4a20*/  IMAD.MOV.U32 R78, RZ, RZ, R87 ;  /* 0x000000ffff4e7224 */ /* 0x000fe200078e0057 */
[----:B------:R-:W0:Y:S01]  /*4a30*/  MUFU.EX2 R82, R82 ;  /* 0x0000005200527308 */ /* 0x000e220000000800 */
[----:B-1----:R-:W-:-:S01]  /*4a40*/  FADD.FTZ R11, R69, R10 ;  /* 0x0000000a450b7221 */ /* 0x002fc20000010000 */
[----:B------:R-:W-:Y:S01]  /*4a50*/  F2FP.SATFINITE.E4M3.F32.PACK_AB_MERGE_C R54, R69, R54, RZ ;  /* 0x000000364536723e */ /* 0x000fe200048070ff */
[----:B------:R-:W-:-:S02]  /*4a60*/  IMAD.MOV.U32 R76, RZ, RZ, R87 ;  /* 0x000000ffff4c7224 */ /* 0x000fc400078e0057 */
[--C-:B------:R-:W-:Y:S01]  /*4a70*/  IMAD.MOV.U32 R69, RZ, RZ, R87.reuse ;  /* 0x000000ffff457224 */ /* 0x100fe200078e0057 */
[----:B------:R-:W-:Y:S01]  /*4a80*/  F2FP.SATFINITE.E4M3.F32.PACK_AB_MERGE_C R179, R67, R50, R54 ;  /* 0x0000003243b3723e */ /* 0x000fe20004807036 */
[----:B------:R-:W-:Y:S01]  /*4a90*/  IMAD.MOV.U32 R67, RZ, RZ, R87 ;  /* 0x000000ffff437224 */ /* 0x000fe200078e0057 */
[----:B------:R1:W4:Y:S01]  /*4aa0*/  MUFU.EX2 R71, R24 ;  /* 0x0000001800477308 */ /* 0x0003220000000800 */
[----:B---3--:R-:W-:-:S01]  /*4ab0*/  FADD.FTZ R8, R58, R11 ;  /* 0x0000000b3a087221 */ /* 0x008fc20000010000 */
[--C-:B------:R-:W-:Y:S02]  /*4ac0*/  IMAD.MOV.U32 R56, RZ, RZ, R87.reuse ;  /* 0x000000ffff387224 */ /* 0x100fe400078e0057 */
[--C-:B------:R-:W-:Y:S02]  /*4ad0*/  IMAD.MOV.U32 R54, RZ, RZ, R87.reuse ;  /* 0x000000ffff367224 */ /* 0x100fe400078e0057 */
[----:B------:R-:W-:Y:S02]  /*4ae0*/  IMAD.MOV.U32 R50, RZ, RZ, R87 ;  /* 0x000000ffff327224 */ /* 0x000fe400078e0057 */
[----:B------:R-:W3:Y:S01]  /*4af0*/  MUFU.EX2 R60, R60 ;  /* 0x0000003c003c7308 */ /* 0x000ee20000000800 */
[----:B0-----:R-:W-:-:S01]  /*4b00*/  FADD.FTZ R10, R82, R15 ;  /* 0x0000000f520a7221 */ /* 0x001fc20000010000 */
[----:B------:R-:W-:-:S02]  /*4b10*/  IMAD.MOV.U32 R29, RZ, RZ, R87 ;  /* 0x000000ffff1d7224 */ /* 0x000fc400078e0057 */
[--C-:B------:R-:W-:Y:S02]  /*4b20*/  IMAD.MOV.U32 R27, RZ, RZ, R87.reuse ;  /* 0x000000ffff1b7224 */ /* 0x100fe400078e0057 */
[----:B------:R-:W-:Y:S01]  /*4b30*/  FADD.FTZ R25, R33, R10 ;  /* 0x0000000a21197221 */ /* 0x000fe20000010000 */
[----:B-1----:R-:W-:Y:S01]  /*4b40*/  IMAD.MOV.U32 R24, RZ, RZ, R87 ;  /* 0x000000ffff187224 */ /* 0x002fe200078e0057 */
[----:B------:R-:W0:Y:S01]  /*4b50*/  MUFU.EX2 R84, R84 ;  /* 0x0000005400547308 */ /* 0x000e220000000800 */
[----:B----4-:R-:W-:-:S07]  /*4b60*/  FADD.FTZ R15, R71, R8 ;  /* 0x00000008470f7221 */ /* 0x010fce0000010000 */
[----:B------:R-:W1:Y:S01]  /*4b70*/  MUFU.EX2 R73, R62 ;  /* 0x0000003e00497308 */ /* 0x000e620000000800 */
[----:B---3--:R-:W-:-:S07]  /*4b80*/  FADD.FTZ R8, R60, R15 ;  /* 0x0000000f3c087221 */ /* 0x008fce0000010000 */
        /* <DEDUP_REMOVED lines=21> */
[----:B-1----:R-:W-:-:S02]  /*4ce0*/  IMAD.MOV.U32 R68, RZ, RZ, R87 ;  /* 0x000000ffff447224 */ /* 0x002fc400078e0057 */
[----:B------:R-:W-:Y:S02]  /*4cf0*/  IMAD.MOV.U32 R31, RZ, RZ, R87 ;  /* 0x000000ffff1f7224 */ /* 0x000fe400078e0057 */
[----:B------:R-:W-:Y:S02]  /*4d00*/  FADD.FTZ R25, R37, R10 ;  /* 0x0000000a25197221 */ /* 0x000fe40000010000 */
[----:B------:R-:W0:Y:S01]  /*4d10*/  MUFU.EX2 R92, R92 ;  /* 0x0000005c005c7308 */ /* 0x000e220000000800 */
[----:B----4-:R-:W-:-:S07]  /*4d20*/  FADD.FTZ R15, R75, R8 ;  /* 0x000000084b0f7221 */ /* 0x010fce0000010000 */
[----:B------:R1:W4:Y:S01]  /*4d30*/  MUFU.EX2 R77, R28 ;  /* 0x0000001c004d7308 */ /* 0x0003220000000800 */
[----:B---3--:R-:W-:-:S07]  /*4d40*/  FADD.FTZ R8, R72, R15 ;  /* 0x0000000f48087221 */ /* 0x008fce0000010000 */
[----:B------:R-:W3:Y:S01]  /*4d50*/  MUFU.EX2 R39, R128 ;  /* 0x0000008000277308 */ /* 0x000ee20000000800 */
[C---:B0-----:R-:W-:Y:S01]  /*4d60*/  F2FP.SATFINITE.E4M3.F32.PACK_AB_MERGE_C R37, R92.reuse, R37, RZ ;  /* 0x000000255c25723e */ /* 0x041fe200048070ff */
[----:B------:R-:W-:Y:S01]  /*4d70*/  FADD.FTZ R92, R92, R25 ;  /* 0x000000195c5c7221 */ /* 0x000fe20000010000 */
[----:B-1----:R-:W-:Y:S02]  /*4d80*/  IMAD.MOV.U32 R28, RZ, RZ, R87 ;  /* 0x000000ffff1c7224 */ /* 0x002fe400078e0057 */
[----:B------:R-:W-:Y:S01]  /*4d90*/  F2FP.SATFINITE.E4M3.F32.PACK_AB_MERGE_C R182, R86, R35, R37 ;  /* 0x0000002356b6723e */ /* 0x000fe20004807025 */
[--C-:B------:R-:W-:Y:S02]  /*4da0*/  IMAD.MOV.U32 R86, RZ, RZ, R87.reuse ;  /* 0x000000ffff567224 */ /* 0x100fe400078e0057 */
[----:B------:R-:W0:Y:S01]  /*4db0*/  MUFU.EX2 R80, R80 ;  /* 0x0000005000507308 */ /* 0x000e220000000800 */
[C---:B----4-:R-:W-:Y:S01]  /*4dc0*/  F2FP.SATFINITE.E4M3.F32.PACK_AB_MERGE_C R72, R77.reuse, R72, RZ ;  /* 0x000000484d48723e */ /* 0x050fe200048070ff */
[----:B------:R-:W-:Y:S01]  /*4dd0*/  FADD.FTZ R77, R77, R8 ;  /* 0x000000084d4d7221 */ /* 0x000fe20000010000 */
[----:B------:R-:W-:-:S02]  /*4de0*/  IMAD.MOV.U32 R37, RZ, RZ, R87 ;  /* 0x000000ffff257224 */ /* 0x000fc400078e0057 */
[----:B------:R-:W-:Y:S01]  /*4df0*/  F2FP.SATFINITE.E4M3.F32.PACK_AB_MERGE_C R183, R75, R26, R72 ;  /* 0x0000001a4bb7723e */ /* 0x000fe20004807048 */
[----:B------:R-:W-:Y:S02]  /*4e00*/  IMAD.MOV.U32 R75, RZ, RZ, R87 ;  /* 0x000000ffff4b7224 */ /* 0x000fe400078e0057 */
[----:B------:R-:W1:Y:S01]  /*4e10*/  MUFU.EX2 R94, R94 ;  /* 0x0000005e005e7308 */ /* 0x000e620000000800 */
[----:B---3--:R-:W-:-:S01]  /*4e20*/  FADD.FTZ R13, R39, R92 ;  /* 0x0000005c270d7221 */ /* 0x008fc20000010000 */
[--C-:B------:R-:W-:Y:S02]  /*4e30*/  IMAD.MOV.U32 R72, RZ, RZ, R87.reuse ;  /* 0x000000ffff487224 */ /* 0x100fe400078e0057 */
[--C-:B------:R-:W-:Y:S02]  /*4e40*/  IMAD.MOV.U32 R35, RZ, RZ, R87.reuse ;  /* 0x000000ffff237224 */ /* 0x100fe400078e0057 */
[----:B------:R-:W-:Y:S02]  /*4e50*/  IMAD.MOV.U32 R26, RZ, RZ, R87 ;  /* 0x000000ffff1a7224 */ /* 0x000fe400078e0057 */
[----:B--2---:R-:W2:Y:S01]  /*4e60*/  MUFU.EX2 R5, R98 ;  /* 0x0000006200057308 */ /* 0x004ea20000000800 */
[----:B0-----:R-:W-:-:S01]  /*4e70*/  FADD.FTZ R6, R80, R77 ;  /* 0x0000004d50067221 */ /* 0x001fc20000010000 */
[----:B------:R-:W-:-:S02]  /*4e80*/  IMAD.MOV.U32 R77, RZ, RZ, R87 ;  /* 0x000000ffff4d7224 */ /* 0x000fc400078e0057 */
[----:B------:R-:W-:-:S04]  /*4e90*/  IMAD.MOV.U32 R25, RZ, RZ, R87 ;  /* 0x000000ffff197224 */ /* 0x000fc800078e0057 */
[----:B------:R-:W0:Y:S01]  /*4ea0*/  MUFU.EX2 R41, R126 ;  /* 0x0000007e00297308 */ /* 0x000e220000000800 */
[----:B-1----:R-:W-:-:S07]  /*4eb0*/  FADD.FTZ R8, R94, R13 ;  /* 0x0000000d5e087221 */ /* 0x002fce0000010000 */
[----:B------:R-:W1:Y:S01]  /*4ec0*/  MUFU.EX2 R30, R30 ;  /* 0x0000001e001e7308 */ /* 0x000e620000000800 */
[----:B--2---:R-:W-:-:S07]  /*4ed0*/  FADD.FTZ R13, R5, R6 ;  /* 0x00000006050d7221 */ /* 0x004fce0000010000 */
[----:B------:R-:W2:Y:S01]  /*4ee0*/  MUFU.EX2 R100, R100 ;  /* 0x0000006400647308 */ /* 0x000ea20000000800 */
[----:B0-----:R-:W-:-:S07]  /*4ef0*/  FADD.FTZ R15, R41, R8 ;  /* 0x00000008290f7221 */ /* 0x001fce0000010000 */
[----:B------:R-:W0:Y:S01]  /*4f00*/  MUFU.EX2 R79, R108 ;  /* 0x0000006c004f7308 */ /* 0x000e220000000800 */
[----:B-1----:R-:W-:-:S07]  /*4f10*/  FADD.FTZ R6, R30, R13 ;  /* 0x0000000d1e067221 */ /* 0x002fce0000010000 */
[----:B------:R-:W1:Y:S01]  /*4f20*/  MUFU.EX2 R43, R43 ;  /* 0x0000002b002b7308 */ /* 0x000e620000000800 */
[C---:B--2---:R-:W-:Y:S01]  /*4f30*/  F2FP.SATFINITE.E4M3.F32.PACK_AB_MERGE_C R41, R100.reuse, R41, RZ ;  /* 0x000000296429723e */ /* 0x044fe200048070ff */
[----:B------:R-:W-:-:S03]  /*4f40*/  FADD.FTZ R100, R100, R15 ;  /* 0x0000000f64647221 */ /* 0x000fc60000010000 */
[----:B------:R-:W-:Y:S01]  /*4f50*/  F2FP.SATFINITE.E4M3.F32.PACK_AB_MERGE_C R184, R94, R39, R41 ;  /* 0x000000275eb8723e */ /* 0x000fe20004807029 */
[--C-:B------:R-:W-:Y:S02]  /*4f60*/  IMAD.MOV.U32 R41, RZ, RZ, R87.reuse ;  /* 0x000000ffff297224 */ /* 0x100fe400078e0057 */
[----:B------:R-:W2:Y:S01]  /*4f70*/  MUFU.EX2 R32, R32 ;  /* 0x0000002000207308 */ /* 0x000ea20000000800 */
[C---:B0-----:R-:W-:Y:S01]  /*4f80*/  F2FP.SATFINITE.E4M3.F32.PACK_AB_MERGE_C R30, R79.reuse, R30, RZ ;  /* 0x0000001e4f1e723e */ /* 0x041fe200048070ff */
[----:B------:R-:W-:Y:S01]  /*4f90*/  FADD.FTZ R79, R79, R6 ;  /* 0x000000064f4f7221 */ /* 0x000fe20000010000 */
[--C-:B------:R-:W-:Y:S02]  /*4fa0*/  IMAD.MOV.U32 R39, RZ, RZ, R87.reuse ;  /* 0x000000ffff277224 */ /* 0x100fe400078e0057 */
[----:B------:R-:W-:Y:S01]  /*4fb0*/  F2FP.SATFINITE.E4M3.F32.PACK_AB_MERGE_C R185, R5, R80, R30 ;  /* 0x0000005005b9723e */ /* 0x000fe2000480701e */
[----:B------:R-:W-:Y:S02]  /*4fc0*/  IMAD.MOV.U32 R80, RZ, RZ, R87 ;  /* 0x000000ffff507224 */ /* 0x000fe400078e0057 */
[----:B------:R-:W0:Y:S01]  /*4fd0*/  MUFU.EX2 R96, R96 ;  /* 0x0000006000607308 */ /* 0x000e220000000800 */
[----:B-1----:R-:W-:-:S01]  /*4fe0*/  FADD.FTZ R13, R43, R100 ;  /* 0x000000642b0d7221 */ /* 0x002fc20000010000 */
[----:B------:R-:W-:-:S06]  /*4ff0*/  IMAD.MOV.U32 R30, RZ, RZ, R87 ;  /* 0x000000ffff1e7224 */ /* 0x000fcc00078e0057 */
[----:B------:R-:W1:Y:S01]  /*5000*/  MUFU.EX2 R81, R114 ;  /* 0x0000007200517308 */ /* 0x000e620000000800 */
[----:B--2---:R-:W-:-:S01]  /*5010*/  FADD.FTZ R6, R32, R79 ;  /* 0x0000004f20067221 */ /* 0x004fc20000010000 */
[----:B------:R-:W-:-:S06]  /*5020*/  IMAD.MOV.U32 R79, RZ, RZ, R87 ;  /* 0x000000ffff4f7224 */ /* 0x000fcc00078e0057 */
[----:B------:R-:W2:Y:S01]  /*5030*/  MUFU.EX2 R45, R45 ;  /* 0x0000002d002d7308 */ /* 0x000ea20000000800 */
[----:B0-----:R-:W-:-:S07]  /*5040*/  FADD.FTZ R8, R96, R13 ;  /* 0x0000000d60087221 */ /* 0x001fce0000010000 */
[----:B------:R-:W0:Y:S01]  /*5050*/  MUFU.EX2 R36, R36 ;  /* 0x0000002400247308 */ /* 0x000e220000000800 */
[----:B-1----:R-:W-:-:S07]  /*5060*/  FADD.FTZ R15, R81, R6 ;  /* 0x00000006510f7221 */ /* 0x002fce0000010000 */
[----:B------:R-:W1:Y:S01]  /*5070*/  MUFU.EX2 R102, R102 ;  /* 0x0000006600667308 */ /* 0x000e620000000800 */
[----:B--2---:R-:W-:-:S07]  /*5080*/  FADD.FTZ R21, R45, R8 ;  /* 0x000000082d157221 */ /* 0x004fce0000010000 */
[----:B------:R-:W2:Y:S01]  /*5090*/  MUFU.EX2 R11, R136 ;  /* 0x00000088000b7308 */ /* 0x000ea20000000800 */
[----:B0-----:R-:W-:-:S07]  /*50a0*/  FADD.FTZ R6, R36, R15 ;  /* 0x0000000f24067221 */ /* 0x001fce0000010000 */
[----:B------:R-:W0:Y:S01]  /*50b0*/  MUFU.EX2 R47, R47 ;  /* 0x0000002f002f7308 */ /* 0x000e220000000800 */
[C---:B-1----:R-:W-:Y:S01]  /*50c0*/  F2FP.SATFINITE.E4M3.F32.PACK_AB_MERGE_C R45, R102.reuse, R45, RZ ;  /* 0x0000002d662d723e */ /* 0x042fe200048070ff */
[----:B------:R-:W-:-:S03]  /*50d0*/  FADD.FTZ R102, R102, R21 ;  /* 0x0000001566667221 */ /* 0x000fc60000010000 */
[----:B------:R-:W-:Y:S01]  /*50e0*/  F2FP.SATFINITE.E4M3.F32.PACK_AB_MERGE_C R186, R96, R43, R45 ;  /* 0x0000002b60ba723e */ /* 0x000fe2000480702d */
[--C-:B------:R-:W-:Y:S02]  /*50f0*/  IMAD.MOV.U32 R45, RZ, RZ, R87.reuse ;  /* 0x000000ffff2d7224 */ /* 0x100fe400078e0057 */
[----:B------:R-:W1:Y:S01]  /*5100*/  MUFU.EX2 R144, R144 ;  /* 0x0000009000907308 */ /* 0x000e620000000800 */
[C---:B--2---:R-:W-:Y:S01]  /*5110*/  F2FP.SATFINITE.E4M3.F32.PACK_AB_MERGE_C R36, R11.reuse, R36, RZ ;  /* 0x000000240b24723e */ /* 0x044fe200048070ff */
[----:B------:R-:W-:Y:S01]  /*5120*/  FADD.FTZ R11, R11, R6 ;  /* 0x000000060b0b7221 */ /* 0x000fe20000010000 */
[--C-:B------:R-:W-:Y:S02]  /*5130*/  IMAD.MOV.U32 R43, RZ, RZ, R87.reuse ;  /* 0x000000ffff2b7224 */ /* 0x100fe400078e0057 */
[----:B------:R-:W-:Y:S01]  /*5140*/  F2FP.SATFINITE.E4M3.F32.PACK_AB_MERGE_C R187, R81, R32, R36 ;  /* 0x0000002051bb723e */ /* 0x000fe20004807024 */
[----:B------:R-:W-:Y:S02]  /*5150*/  IMAD.MOV.U32 R81, RZ, RZ, R87 ;  /* 0x000000ffff517224 */ /* 0x000fe400078e0057 */
[----:B------:R-:W2:Y:S01]  /*5160*/  MUFU.EX2 R104, R104 ;  /* 0x0000006800687308 */ /* 0x000ea20000000800 */
        /* <DEDUP_REMOVED lines=12> */
[----:B--2---:R-:W-:-:S07]  /*5230*/  FADD.FTZ R6, R152, R11 ;  /* 0x0000000b98067221 */ /* 0x004fce0000010000 */
[----:B------:R-:W2:Y:S01]  /*5240*/  MUFU.EX2 R51, R51 ;  /* 0x0000003300337308 */ /* 0x000ea20000000800 */
[C---:B0-----:R-:W-:Y:S01]  /*5250*/  F2FP.SATFINITE.E4M3.F32.PACK_AB_MERGE_C R49, R106.reuse, R49, RZ ;  /* 0x000000316a31723e */ /* 0x041fe200048070ff */
[----:B------:R-:W-:-:S03]  /*5260*/  FADD.FTZ R106, R106, R15 ;  /* 0x0000000f6a6a7221 */ /* 0x000fc60000010000 */
[----:B------:R-:W-:Y:S01]  /*5270*/  F2FP.SATFINITE.E4M3.F32.PACK_AB_MERGE_C R188, R104, R47, R49 ;  /* 0x0000002f68bc723e */ /* 0x000fe20004807031 */
[--C-:B------:R-:W-:Y:S02]  /*5280*/  IMAD.MOV.U32 R49, RZ, RZ, R87.reuse ;  /* 0x000000ffff317224 */ /* 0x100fe400078e0057 */
[----:B------:R-:W0:Y:S01]  /*5290*/  MUFU.EX2 R118, R118 ;  /* 0x0000007600767308 */ /* 0x000e220000000800 */
[C---:B-1----:R-:W-:Y:S01]  /*52a0*/  F2FP.SATFINITE.E4M3.F32.PACK_AB_MERGE_C R152, R7.reuse, R152, RZ ;  /* 0x000000980798723e */ /* 0x042fe200048070ff */
[----:B------:R-:W-:Y:S01]  /*52b0*/  FADD.FTZ R7, R7, R6 ;  /* 0x0000000607077221 */ /* 0x000fe20000010000 */
[----:B------:R-:W-:Y:S02]  /*52c0*/  IMAD.MOV.U32 R47, RZ, RZ, R87 ;  /* 0x000000ffff2f7224 */ /* 0x000fe400078e0057 */
[----:B------:R-:W-:-:S03]  /*52d0*/  F2FP.SATFINITE.E4M3.F32.PACK_AB_MERGE_C R189, R9, R144, R152 ;  /* 0x0000009009bd723e */ /* 0x000fc60004807098 */
        /* <DEDUP_REMOVED lines=12> */
[----:B------:R-:W-:Y:S01]  /*53a0*/  FADD.FTZ R7, R112, R7 ;  /* 0x0000000770077221 */ /* 0x000fe20000010000 */
[----:B------:R-:W-:Y:S02]  /*53b0*/  MOV R53, R87 ;  /* 0x0000005700357202 */ /* 0x000fe40000000f00 */
[----:B------:R-:W-:Y:S01]  /*53c0*/  F2FP.SATFINITE.E4M3.F32.PACK_AB_MERGE_C R190, R110, R51, R9 ;  /* 0x000000336ebe723e */ /* 0x000fe20004807009 */
[----:B------:R-:W-:Y:S02]  /*53d0*/  IMAD.MOV.U32 R51, RZ, RZ, R87 ;  /* 0x000000ffff337224 */ /* 0x000fe400078e0057 */
[----:B--2---:R-:W-:Y:S01]  /*53e0*/  FADD.FTZ R6, R124, R5 ;  /* 0x000000057c067221 */ /* 0x004fe20000010000 */
[----:B0-----:R-:W-:-:S03]  /*53f0*/  F2FP.SATFINITE.E4M3.F32.PACK_AB_MERGE_C R10, R57, R124, RZ ;  /* 0x0000007c390a723e */ /* 0x001fc600048070ff */
[----:B------:R-:W-:Y:S01]  /*5400*/  FADD.FTZ R6, R57, R6 ;  /* 0x0000000639067221 */ /* 0x000fe20000010000 */
[----:B------:R-:W-:Y:S01]  /*5410*/  IMAD.MOV.U32 R57, RZ, RZ, R87 ;  /* 0x000000ffff397224 */ /* 0x000fe200078e0057 */
        /* <DEDUP_REMOVED lines=39> */
.L_x_265:
[----:B------:R-:W-:Y:S01]  /*5690*/  ISETP.NE.AND P2, PT, RZ, UR41, PT ;  /* 0x00000029ff007c0c */ /* 0x000fe2000bf45270 */
[----:B------:R-:W-:-:S04]  /*56a0*/  UISETP.NE.AND UP0, UPT, UR49, 0x1, UPT ;  /* 0x000000013100788c */ /* 0x000fc8000bf05270 */
[----:B------:R-:W-:-:S04]  /*56b0*/  USEL UR42, URZ, 0x1, UP0 ;  /* 0x000000013f2a7887 */ /* 0x000fc80008000000 */
[----:B------:R-:W-:-:S04]  /*56c0*/  ULOP3.LUT UR42, UR51, UR42, URZ, 0x3c, !UPT ;  /* 0x0000002a332a7292 */ /* 0x000fc8000f8e3c3f */
[----:B------:R-:W-:Y:S08]  /*56d0*/  @P2 BRA `(.L_x_256) ;  /* 0x0000000000442947 */ /* 0x000ff00003800000 */
[----:B------:R-:W-:Y:S05]  /*56e0*/  @!P0 BRA `(.L_x_257) ;  /* 0x0000000000048947 */ /* 0x000fea0003800000 */
[----:B------:R-:W-:Y:S01]  /*56f0*/  BPT.TRAP 0x1 ;  /* 0x000000040000795c */ /* 0x000fe20000300000 */
.L_x_257:
[----:B------:R-:W0:Y:S01]  /*5700*/  S2UR UR10, SR_CgaCtaId ;  /* 0x00000000000a79c3 */ /* 0x000e220000008800 */
[----:B------:R-:W-:Y:S01]  /*5710*/  UIADD3 UR6, UR49, 0x1, URZ ;  /* 0x0000000131067890 */ /* 0x000fe2000fffe03f */
[----:B------:R-:W-:Y:S01]  /*5720*/  IMAD.U32 R3, RZ, RZ, UR42 ;  /* 0x0000002aff037e24 */ /* 0x000fe2000f8e00ff */
[----:B------:R-:W-:Y:S02]  /*5730*/  UMOV UR7, 0x400 ;  /* 0x0000040000077882 */ /* 0x000fe40000000000 */
[----:B------:R-:W-:Y:S02]  /*5740*/  UISETP.NE.AND UP0, UPT, UR6, 0x2, UPT ;  /* 0x000000020600788c */ /* 0x000fe4000bf05270 */
[----:B------:R-:W-:Y:S02]  /*5750*/  SHF.L.U32 R3, R3, 0x1f, RZ ;  /* 0x0000001f03037819 */ /* 0x000fe400000006ff */
[----:B------:R-:W-:Y:S02]  /*5760*/  USEL UR6, UR6, URZ, UP0 ;  /* 0x0000003f06067287 */ /* 0x000fe40008000000 */
[----:B0-----:R-:W-:-:S04]  /*5770*/  ULEA UR7, UR10, UR7, 0x18 ;  /* 0x000000070a077291 */ /* 0x001fc8000f8ec03f */
[----:B------:R-:W-:-:S09]  /*5780*/  ULEA UR6, UR6, UR7, 0x3 ;  /* 0x0000000706067291 */ /* 0x000fd2000f8e183f */
[----:B------:R0:W1:Y:S01]  /*5790*/  SYNCS.PHASECHK.TRANS64.TRYWAIT P1, [UR6+0x29830], R3 ;  /* 0x02983003ff0075a7 */ /* 0x0000620008020146 */
[----:B------:R-:W-:Y:S05]  /*57a0*/  @!P0 BRA `(.L_x_258) ;  /* 0x0000000000048947 */ /* 0x000fea0003800000 */
[----:B------:R-:W-:Y:S01]  /*57b0*/  BPT.TRAP 0x1 ;  /* 0x000000040000795c */ /* 0x000fe20000300000 */
.L_x_258:
[----:B-1----:R-:W-:Y:S05]  /*57c0*/  @P1 BRA `(.L_x_256) ;  /* 0x0000000000081947 */ /* 0x002fea0003800000 */
[----:B------:R-:W1:Y:S02]  /*57d0*/  SYNCS.PHASECHK.TRANS64.TRYWAIT P1, [UR6+0x29830], R3 ;  /* 0x02983003ff0075a7 */ /* 0x000e640008020146 */
[----:B-1----:R-:W-:Y:S05]  /*57e0*/  @!P1 BRA `(.L_x_259) ;  /* 0x000000b000909947 */ /* 0x002fea0003800000 */
.L_x_256:
[----:B01----:R-:W-:Y:S01]  /*57f0*/  VIADD R3, R22, 0x8 ;  /* 0x0000000816037836 */ /* 0x003fe20000000000 */
        /* <DEDUP_REMOVED lines=185> */
[----:B0-----:R-:W-:Y:S05]  /*6390*/  @P2 BRA `(.L_x_260) ;  /* 0x0000000000382947 */ /* 0x001fea0003800000 */
[----:B------:R-:W-:Y:S05]  /*63a0*/  @!P0 BRA `(.L_x_261) ;  /* 0x0000000000048947 */ /* 0x000fea0003800000 */
[----:B------:R-:W-:Y:S01]  /*63b0*/  BPT.TRAP 0x1 ;  /* 0x000000040000795c */ /* 0x000fe20000300000 */
.L_x_261:
[----:B------:R-:W0:Y:S01]  /*63c0*/  S2UR UR7, SR_CgaCtaId ;  /* 0x00000000000779c3 */ /* 0x000e220000008800 */
[----:B------:R-:W-:Y:S01]  /*63d0*/  UMOV UR6, 0x400 ;  /* 0x0000040000067882 */ /* 0x000fe20000000000 */
[----:B------:R-:W-:-:S05]  /*63e0*/  IMAD.U32 R3, RZ, RZ, UR51 ;  /* 0x00000033ff037e24 */ /* 0x000fca000f8e00ff */
[----:B------:R-:W-:Y:S01]  /*63f0*/  SHF.L.U32 R3, R3, 0x1f, RZ ;  /* 0x0000001f03037819 */ /* 0x000fe200000006ff */
[----:B0-----:R-:W-:-:S04]  /*6400*/  ULEA UR6, UR7, UR6, 0x18 ;  /* 0x0000000607067291 */ /* 0x001fc8000f8ec03f */
[----:B------:R-:W-:-:S09]  /*6410*/  ULEA UR6, UR49, UR6, 0x3 ;  /* 0x0000000631067291 */ /* 0x000fd2000f8e183f */
[----:B------:R0:W1:Y:S01]  /*6420*/  SYNCS.PHASECHK.TRANS64.TRYWAIT P1, [UR6+0x29850], R3 ;  /* 0x02985003ff0075a7 */ /* 0x0000620008020146 */
[----:B------:R-:W-:Y:S05]  /*6430*/  @!P0 BRA `(.L_x_262) ;  /* 0x0000000000048947 */ /* 0x000fea0003800000 */
[----:B------:R-:W-:Y:S01]  /*6440*/  BPT.TRAP 0x1 ;  /* 0x000000040000795c */ /* 0x000fe20000300000 */
.L_x_262:
[----:B-1----:R-:W-:Y:S05]  /*6450*/  @P1 BRA `(.L_x_260) ;  /* 0x0000000000081947 */ /* 0x002fea0003800000 */
[----:B------:R-:W1:Y:S02]  /*6460*/  SYNCS.PHASECHK.TRANS64.TRYWAIT P1, [UR6+0x29850], R3 ;  /* 0x02985003ff0075a7 */ /* 0x000e640008020146 */
[----:B-1----:R-:W-:Y:S05]  /*6470*/  @!P1 BRA `(.L_x_263) ;  /* 0x000000a400849947 */ /* 0x002fea0003800000 */
.L_x_260:
[C---:B------:R-:W-:Y:S01]  /*6480*/  FMUL.FTZ R10, R0.reuse, R152 ;  /* 0x00000098000a7220 */ /* 0x040fe20000410000 */
[C---:B------:R-:W-:Y:S01]  /*6490*/  FMUL.FTZ R11, R0.reuse, R154 ;  /* 0x0000009a000b7220 */ /* 0x040fe20000410000 */
[C---:B------:R-:W-:Y:S01]  /*64a0*/  FMUL.FTZ R9, R0.reuse, R153 ;  /* 0x0000009900097220 */ /* 0x040fe20000410000 */
[C---:B------:R-:W-:Y:S01]  /*64b0*/  FMUL.FTZ R12, R0.reuse, R155 ;  /* 0x0000009b000c7220 */ /* 0x040fe20000410000 */
[C---:B------:R-:W-:Y:S01]  /*64c0*/  FMUL.FTZ R13, R0.reuse, R156 ;  /* 0x0000009c000d7220 */ /* 0x040fe20000410000 */
[C---:B------:R-:W-:Y:S01]  /*64d0*/  FMUL.FTZ R14, R0.reuse, R157 ;  /* 0x0000009d000e7220 */ /* 0x040fe20000410000 */
        /* <DEDUP_REMOVED lines=8> */
[----:B------:R-:W0:Y:S01]  /*6560*/  MUFU.TANH R11, R11 ;  /* 0x0000000b000b7308 */ /* 0x000e220000002400 */
[C---:B------:R-:W-:Y:S01]  /*6570*/  FMUL.FTZ R141, R0.reuse, R141 ;  /* 0x0000008d008d7220 */ /* 0x040fe20000410000 */
[C---:B------:R-:W-:Y:S01]  /*6580*/  FMUL.FTZ R144, R0.reuse, R144 ;  /* 0x0000009000907220 */ /* 0x040fe20000410000 */
[C---:B------:R-:W-:Y:S01]  /*6590*/  FMUL.FTZ R145, R0.reuse, R145 ;  /* 0x0000009100917220 */ /* 0x040fe20000410000 */
[C---:B------:R-:W-:Y:S01]  /*65a0*/  FMUL.FTZ R148, R0.reuse, R148 ;  /* 0x0000009400947220 */ /* 0x040fe20000410000 */
[C---:B------:R-:W-:Y:S01]  /*65b0*/  FMUL.FTZ R149, R0.reuse, R149 ;  /* 0x0000009500957220 */ /* 0x040fe20000410000 */
[C---:B------:R-:W-:Y:S01]  /*65c0*/  FMUL.FTZ R120, R0.reuse, R120 ;  /* 0x0000007800787220 */ /* 0x040fe20000410000 */
[----:B------:R-:W-:Y:S01]  /*65d0*/  FMUL.FTZ R121, R0, R121 ;  /* 0x0000007900797220 */ /* 0x000fe20000410000 */
[----:B------:R-:W2:Y:S01]  /*65e0*/  MUFU.TANH R9, R9 ;  /* 0x0000000900097308 */ /* 0x000ea20000002400 */
        /* <DEDUP_REMOVED lines=8> */
[----:B0-----:R-:W-:Y:S01]  /*6670*/  FMNMX.FTZ R3, R11, R8, !PT ;  /* 0x000000080b037209 */ /* 0x001fe20007810000 */
[C---:B------:R-:W-:Y:S01]  /*6680*/  FMUL.FTZ R20, R0.reuse, R159 ;  /* 0x0000009f00147220 */ /* 0x040fe20000410000 */
[C---:B------:R-:W-:Y:S01]  /*6690*/  FMUL.FTZ R164, R0.reuse, R133 ;  /* 0x0000008500a47220 */ /* 0x040fe20000410000 */
[C---:B------:R-:W-:Y:S01]  /*66a0*/  FMUL.FTZ R153, R0.reuse, R162 ;  /* 0x000000a200997220 */ /* 0x040fe20000410000 */
[C---:B------:R-:W-:Y:S01]  /*66b0*/  FMUL.FTZ R104, R0.reuse, R104 ;  /* 0x0000006800687220 */ /* 0x040fe20000410000 */
[C---:B------:R-:W-:Y:S01]  /*66c0*/  FMUL.FTZ R154, R0.reuse, R163 ;  /* 0x000000a3009a7220 */ /* 0x040fe20000410000 */
[C---:B------:R-:W-:Y:S01]  /*66d0*/  FMUL.FTZ R192, R0.reuse, R105 ;  /* 0x0000006900c07220 */ /* 0x040fe20000410000 */
[----:B------:R-:W0:Y:S01]  /*66e0*/  MUFU.TANH R13, R13 ;  /* 0x0000000d000d7308 */ /* 0x000e220000002400 */
        /* <DEDUP_REMOVED lines=22> */
[----:B------:R-:W-:Y:S01]  /*6850*/  FMUL.FTZ R216, R0, R92 ;  /* 0x0000005c00d87220 */ /* 0x000fe20000410000 */
[----:B------:R-:W0:Y:S01]  /*6860*/  MUFU.TANH R152, R152 ;  /* 0x0000009800987308 */ /* 0x000e220000002400 */
        /* <DEDUP_REMOVED lines=8> */
[----:B-1----:R-:W-:Y:S01]  /*68f0*/  FMNMX.FTZ R3, R21, R4, !PT ;  /* 0x0000000415037209 */ /* 0x002fe20007810000 */
[C---:B------:R-:W-:Y:S01]  /*6900*/  FMUL.FTZ R126, R0.reuse, R126 ;  /* 0x0000007e007e7220 */ /* 0x040fe20000410000 */
[C---:B------:R-:W-:Y:S01]  /*6910*/  FMUL.FTZ R224, R0.reuse, R100 ;  /* 0x0000006400e07220 */ /* 0x040fe20000410000 */
[C---:B------:R-:W-:Y:S01]  /*6920*/  FMUL.FTZ R127, R0.reuse, R127 ;  /* 0x0000007f007f7220 */ /* 0x040fe20000410000 */
[C---:B------:R-:W-:Y:S01]  /*6930*/  FMUL.FTZ R226, R0.reuse, R101 ;  /* 0x0000006500e27220 */ /* 0x040fe20000410000 */
[----:B------:R-:W1:Y:S01]  /*6940*/  S2UR UR6, SR_CgaCtaId ;  /* 0x00000000000679c3 */ /* 0x000e620000008800 */
[----:B------:R-:W-:Y:S01]  /*6950*/  FMUL.FTZ R210, R0, R91 ;  /* 0x0000005b00d27220 */ /* 0x000fe20000410000 */
[----:B------:R-:W3:Y:S01]  /*6960*/  MUFU.TANH R156, R156 ;  /* 0x0000009c009c7308 */ /* 0x000ee20000002400 */
[----:B0-----:R-:W-:Y:S01]  /*6970*/  FMNMX.FTZ R4, R152, R3, !PT ;  /* 0x0000000398047209 */ /* 0x001fe20007810000 */
[----:B------:R-:W-:Y:S01]  /*6980*/  WARPGROUP.ARRIVE ;  /* 0x00000000000079c5 */ /* 0x000fe20000000000 */
[----:B------:R-:W-:Y:S01]  /*6990*/  UMOV UR7, 0xc0000010 ;  /* 0xc000001000077882 */ /* 0x000fe20000000000 */
        /* <DEDUP_REMOVED lines=21> */
[----:B0-----:R-:W-:Y:S01]  /*6af0*/  FMNMX.FTZ R4, R136, R3, !PT ;  /* 0x0000000388047209 */ /* 0x001fe20007810000 */
[C---:B------:R-:W-:Y:S01]  /*6b00*/  FMUL.FTZ R100, R0.reuse, R102 ;  /* 0x0000006600647220 */ /* 0x040fe20000410000 */
[----:B------:R-:W-:Y:S01]  /*6b10*/  FMUL.FTZ R102, R0, R103 ;  /* 0x0000006700667220 */ /* 0x000fe20000410000 */
[----:B------:R-:W0:Y:S04]  /*6b20*/  S2R R193, SR_TID.X ;  /* 0x0000000000c17919 */ /* 0x000e280000002100 */
[----:B------:R-:W4:Y:S01]  /*6b30*/  MUFU.TANH R141, R141 ;  /* 0x0000008d008d7308 */ /* 0x000f220000002400 */
[----:B--2---:R-:W-:-:S07]  /*6b40*/  FMNMX.FTZ R3, R137, R4, !PT ;  /* 0x0000000489037209 */ /* 0x004fce0007810000 */
[----:B------:R-:W2:Y:S01]  /*6b50*/  MUFU.TANH R144, R144 ;  /* 0x0000009000907308 */ /* 0x000ea20000002400 */
[----:B---3--:R-:W-:-:S07]  /*6b60*/  FMNMX.FTZ R4, R140, R3, !PT ;  /* 0x000000038c047209 */ /* 0x008fce0007810000 */
[----:B------:R-:W3:Y:S01]  /*6b70*/  MUFU.TANH R145, R145 ;  /* 0x0000009100917308 */ /* 0x000ee20000002400 */
[----:B----4-:R-:W-:-:S07]  /*6b80*/  FMNMX.FTZ R3, R141, R4, !PT ;  /* 0x000000048d037209 */ /* 0x010fce0007810000 */
[----:B------:R-:W4:Y:S01]  /*6b90*/  MUFU.TANH R148, R148 ;  /* 0x0000009400947308 */ /* 0x000f220000002400 */
[----:B--2---:R-:W-:Y:S02]  /*6ba0*/  FMNMX.FTZ R4, R144, R3, !PT ;  /* 0x0000000390047209 */ /* 0x004fe40007810000 */
[----:B0-----:R-:W-:-:S05]  /*6bb0*/  LOP3.LUT P1, RZ, R193, 0x7f, RZ, 0xc0, !PT ;  /* 0x0000007fc1ff7812 */ /* 0x001fca000782c0ff */
[----:B------:R-:W0:Y:S01]  /*6bc0*/  MUFU.TANH R149, R149 ;  /* 0x0000009500957308 */ /* 0x000e220000002400 */
[----:B---3--:R-:W-:-:S07]  /*6bd0*/  FMNMX.FTZ R3, R145, R4, !PT ;  /* 0x0000000491037209 */ /* 0x008fce0007810000 */
[----:B------:R-:W2:Y:S01]  /*6be0*/  MUFU.TANH R120, R120 ;  /* 0x0000007800787308 */ /* 0x000ea20000002400 */
[----:B----4-:R-:W-:-:S07]  /*6bf0*/  FMNMX.FTZ R4, R148, R3, !PT ;  /* 0x0000000394047209 */ /* 0x010fce0007810000 */
[----:B------:R-:W3:Y:S01]  /*6c00*/  MUFU.TANH R121, R121 ;  /* 0x0000007900797308 */ /* 0x000ee20000002400 */
[----:B0-----:R-:W-:-:S07]  /*6c10*/  FMNMX.FTZ R3, R149, R4, !PT ;  /* 0x0000000495037209 */ /* 0x001fce0007810000 */
[----:B------:R-:W0:Y:S01]  /*6c20*/  MUFU.TANH R124, R124 ;  /* 0x0000007c007c7308 */ /* 0x000e220000002400 */
[----:B--2---:R-:W-:-:S07]  /*6c30*/  FMNMX.FTZ R4, R120, R3, !PT ;  /* 0x0000000378047209 */ /* 0x004fce0007810000 */
[----:B------:R-:W2:Y:S01]  /*6c40*/  MUFU.TANH R125, R125 ;  /* 0x0000007d007d7308 */ /* 0x000ea20000002400 */
[----:B---3--:R-:W-:-:S07]  /*6c50*/  FMNMX.FTZ R3, R121, R4, !PT ;  /* 0x0000000479037209 */ /* 0x008fce0007810000 */
[----:B------:R-:W3:Y:S01]  /*6c60*/  MUFU.TANH R128, R128 ;  /* 0x0000008000807308 */ /* 0x000ee20000002400 */
[----:B0-----:R-:W-:-:S07]  /*6c70*/  FMNMX.FTZ R4, R124, R3, !PT ;  /* 0x000000037c047209 */ /* 0x001fce0007810000 */
[----:B------:R-:W0:Y:S01]  /*6c80*/  MUFU.TANH R160, R160 ;  /* 0x000000a000a07308 */ /* 0x000e220000002400 */
[----:B--2---:R-:W-:Y:S01]  /*6c90*/  FMNMX.FTZ R3, R125, R4, !PT ;  /* 0x000000047d037209 */ /* 0x004fe20007810000 */
[----:B-1----:R-:W-:-:S06]  /*6ca0*/  IMAD.U32 R4, RZ, RZ, UR6 ;  /* 0x00000006ff047e24 */ /* 0x002fcc000f8e00ff */
[----:B------:R-:W1:Y:S01]  /*6cb0*/  MUFU.TANH R15, R15 ;  /* 0x0000000f000f7308 */ /* 0x000e620000002400 */
[----:B---3--:R-:W-:-:S07]  /*6cc0*/  FMNMX.FTZ R3, R128, R3, !PT ;  /* 0x0000000380037209 */ /* 0x008fce0007810000 */
[----:B------:R-:W2:Y:S01]  /*6cd0*/  MUFU.TANH R132, R132 ;  /* 0x0000008400847308 */ /* 0x000ea20000002400 */
[----:B0-----:R-:W-:-:S07]  /*6ce0*/  FMNMX.FTZ R3, R160, R3, !PT ;  /* 0x00000003a0037209 */ /* 0x001fce0007810000 */
[----:B------:R-:W0:Y:S01]  /*6cf0*/  MUFU.TANH R20, R20 ;  /* 0x0000001400147308 */ /* 0x000e220000002400 */
[----:B-1----:R-:W-:-:S07]  /*6d00*/  FMNMX.FTZ R105, R15, R208, !PT ;  /* 0x000000d00f697209 */ /* 0x002fce0007810000 */
[----:B------:R-:W1:Y:S01]  /*6d10*/  MUFU.TANH R164, R164 ;  /* 0x000000a400a47308 */ /* 0x000e620000002400 */
[----:B--2---:R-:W-:-:S07]  /*6d20*/  FMNMX.FTZ R3, R132, R3, !PT ;  /* 0x0000000384037209 */ /* 0x004fce0007810000 */
[----:B------:R-:W2:Y:S01]  /*6d30*/  MUFU.TANH R153, R153 ;  /* 0x0000009900997308 */ /* 0x000ea20000002400 */
[----:B0-----:R-:W-:-:S07]  /*6d40*/  FMNMX.FTZ R208, R20, R105, !PT ;  /* 0x0000006914d07209 */ /* 0x001fce0007810000 */
[----:B------:R-:W0:Y:S01]  /*6d50*/  MUFU.TANH R104, R104 ;  /* 0x0000006800687308 */ /* 0x000e220000002400 */
[----:B-1----:R-:W-:-:S07]  /*6d60*/  FMNMX.FTZ R3, R164, R3, !PT ;  /* 0x00000003a4037209 */ /* 0x002fce0007810000 */
[----:B------:R-:W1:Y:S01]  /*6d70*/  MUFU.TANH R154, R154 ;  /* 0x0000009a009a7308 */ /* 0x000e620000002400 */
[----:B--2---:R-:W-:Y:S01]  /*6d80*/  FMNMX.FTZ R105, R153, R208, !PT ;  /* 0x000000d099697209 */ /* 0x004fe20007810000 */
[----:B------:R-:W-:-:S06]  /*6d90*/  FMUL.FTZ R208, R0, R90 ;  /* 0x0000005a00d07220 */ /* 0x000fcc0000410000 */
        /* <DEDUP_REMOVED lines=61> */
[----:B0-----:R-:W-:-:S05]  /*7170*/  FMNMX.FTZ R88, R226, R3, !PT ;  /* 0x00000003e2587209 */ /* 0x001fca0007810000 */
[----:B------:R-:W0:Y:S02]  /*7180*/  SHFL.BFLY PT, R3, R88, 0x2, 0x1f ;  /* 0x0c401f0058037f89 */ /* 0x000e2400000e0000 */
[----:B------:R-:W3:Y:S01]  /*7190*/  MUFU.TANH R134, R134 ;  /* 0x0000008600867308 */ /* 0x000ee20000002400 */
[----:B-1----:R-:W-:-:S07]  /*71a0*/  FMNMX.FTZ R89, R130, R89, !PT ;  /* 0x0000005982597209 */ /* 0x002fce0007810000 */
[----:B------:R-:W1:Y:S01]  /*71b0*/  MUFU.TANH R166, R166 ;  /* 0x000000a600a67308 */ /* 0x000e620000002400 */
[----:B--2---:R-:W-:-:S07]  /*71c0*/  FMNMX.FTZ R89, R162, R89, !PT ;  /* 0x00000059a2597209 */ /* 0x004fce0007810000 */
[----:B------:R-:W2:Y:S01]  /*71d0*/  MUFU.TANH R106, R106 ;  /* 0x0000006a006a7308 */ /* 0x000ea20000002400 */
[----:B---3--:R-:W-:Y:S02]  /*71e0*/  FMNMX.FTZ R89, R134, R89, !PT ;  /* 0x0000005986597209 */ /* 0x008fe40007810000 */
[----:B0-----:R-:W-:Y:S02]  /*71f0*/  FMNMX.FTZ R91, R88, R3, !PT ;  /* 0x00000003585b7209 */ /* 0x001fe40007810000 */
[----:B------:R-:W-:-:S03]  /*7200*/  MOV R3, 0x400 ;  /* 0x0000040000037802 */ /* 0x000fc60000000f00 */
[----:B------:R-:W0:Y:S01]  /*7210*/  MUFU.TANH R194, R194 ;  /* 0x000000c200c27308 */ /* 0x000e220000002400 */
[----:B-1----:R-:W-:Y:S01]  /*7220*/  FMNMX.FTZ R89, R166, R89, !PT ;  /* 0x00000059a6597209 */ /* 0x002fe20007810000 */
[----:B------:R-:W1:Y:S01]  /*7230*/  SHFL.BFLY PT, R228, R91, 0x1, 0x1f ;  /* 0x0c201f005be47f89 */ /* 0x000e6200000e0000 */
[----:B------:R-:W-:-:S04]  /*7240*/  LEA R3, R4, R3, 0x18 ;  /* 0x0000000304037211 */ /* 0x000fc800078ec0ff */
[----:B------:R-:W-:Y:S01]  /*7250*/  R2UR UR6, R3 ;  /* 0x00000000030672ca */ /* 0x000fe200000e0000 */
[----:B------:R-:W3:Y:S01]  /*7260*/  MUFU.TANH R110, R110 ;  /* 0x0000006e006e7308 */ /* 0x000ee20000002400 */
[----:B--2---:R-:W-:-:S07]  /*7270*/  FMNMX.FTZ R89, R106, R89, !PT ;  /* 0x000000596a597209 */ /* 0x004fce0007810000 */
[----:B------:R-:W2:Y:S01]  /*7280*/  MUFU.TANH R198, R198 ;  /* 0x000000c600c67308 */ /* 0x000ea20000002400 */
[----:B0-----:R-:W-:-:S03]  /*7290*/  FMNMX.FTZ R89, R194, R89, !PT ;  /* 0x00000059c2597209 */ /* 0x001fc60007810000 */
[----:B------:R-:W-:-:S04]  /*72a0*/  UIADD3 UR6, UR6, 0x400, URZ ;  /* 0x0000040006067890 */ /* 0x000fc8000fffe03f */
[----:B------:R-:W-:Y:S01]  /*72b0*/  USHF.R.U32.HI UR6, URZ, 0x4, UR6 ;  /* 0x000000043f067899 */ /* 0x000fe20008011606 */
[----:B------:R-:W0:Y:S01]  /*72c0*/  MUFU.TANH R114, R114 ;  /* 0x0000007200727308 */ /* 0x000e220000002400 */
[----:B---3--:R-:W-:Y:S02]  /*72d0*/  FMNMX.FTZ R89, R110, R89, !PT ;  /* 0x000000596e597209 */ /* 0x008fe40007810000 */
[----:B------:R-:W-:Y:S01]  /*72e0*/  ULOP3.LUT UR6, UR6, 0x3fff, URZ, 0xc0, !UPT ;  /* 0x00003fff06067892 */ /* 0x000fe2000f8ec03f */
[----:B-1----:R-:W-:-:S03]  /*72f0*/  FMNMX.FTZ R88, R91, R228, !PT ;  /* 0x000000e45b587209 */ /* 0x002fc60007810000 */
[----:B------:R-:W-:Y:S01]  /*7300*/  ULOP3.LUT UR6, UR6, 0x10000, URZ, 0xfc, !UPT ;  /* 0x0001000006067892 */ /* 0x000fe2000f8efc3f */
[----:B------:R-:W1:Y:S01]  /*7310*/  MUFU.TANH R202, R202 ;  /* 0x000000ca00ca7308 */ /* 0x000e620000002400 */
[----:B--2---:R-:W-:Y:S01]  /*7320*/  FMNMX.FTZ R89, R198, R89, !PT ;  /* 0x00000059c6597209 */ /* 0x004fe20007810000 */
[----:B------:R-:W-:-:S01]  /*7330*/  FADD.FTZ R228, -R88, R5 ;  /* 0x0000000558e47221 */ /* 0x000fc20000010100 */
[----:B------:R-:W-:-:S05]  /*7340*/  UIMAD UR10, UR49, 0x500, UR6 ;  /* 0x00000500310a78a4 */ /* 0x000fca000f8e0206 */
[----:B------:R-:W2:Y:S01]  /*7350*/  MUFU.TANH R118, R118 ;  /* 0x0000007600767308 */ /* 0x000ea20000002400 */
[----:B0-----:R-:W-:Y:S01]  /*7360*/  FMNMX.FTZ R89, R114, R89, !PT ;  /* 0x0000005972597209 */ /* 0x001fe20007810000 */
[----:B------:R-:W-:Y:S02]  /*7370*/  UMOV UR6, UR10 ;  /* 0x0000000a00067c82 */ /* 0x000fe40008000000 */
[----:B------:R-:W-:Y:S01]  /*7380*/  QGMMA.64x128x32.F32.E4M3.E4M3 R24, R172, gdesc[UR4], R24, gsb0 ;  /* 0x01e00004ac187df3 */ /* 0x000fe20008000818 */
[----:B------:R-:W-:Y:S01]  /*7390*/  UIADD3 UR6, UR10, 0x100, URZ ;  /* 0x000001000a067890 */ /* 0x000fe2000fffe03f */
[----:B------:R-:W-:Y:S02]  /*73a0*/  UMOV UR7, 0xc0000010 ;  /* 0xc000001000077882 */ /* 0x000fe40000000000 */
        /* <DEDUP_REMOVED lines=17> */
[----:B0-----:R-:W-:-:S04]  /*74c0*/  FMNMX.FTZ R89, R98, R89, !PT ;  /* 0x0000005962597209 */ /* 0x001fc80007810000 */
[----:B-1----:R-:W-:-:S04]  /*74d0*/  FMNMX.FTZ R89, R100, R89, !PT ;  /* 0x0000005964597209 */ /* 0x002fc80007810000 */
[----:B--2---:R-:W-:-:S05]  /*74e0*/  FMNMX.FTZ R90, R102, R89, !PT ;  /* 0x00000059665a7209 */ /* 0x004fca0007810000 */
[----:B------:R-:W0:Y:S02]  /*74f0*/  SHFL.BFLY PT, R89, R90, 0x2, 0x1f ;  /* 0x0c401f005a597f89 */ /* 0x000e2400000e0000 */
[----:B0-----:R-:W-:Y:S02]  /*7500*/  FMNMX.FTZ R93, R90, R89, !PT ;  /* 0x000000595a5d7209 */ /* 0x001fe40007810000 */
[----:B------:R-:W0:Y:S03]  /*7510*/  LDC R89, c[0x0][0x988] ;  /* 0x00026200ff597b82 */ /* 0x000e260000000800 */
[----:B------:R-:W1:Y:S01]  /*7520*/  SHFL.BFLY PT, R230, R93, 0x1, 0x1f ;  /* 0x0c201f005de67f89 */ /* 0x000e6200000e0000 */
[----:B0-----:R-:W-:-:S01]  /*7530*/  FFMA.FTZ R105, R88, R89, -8 ;  /* 0xc100000058697423 */ /* 0x001fc20000010059 */
[----:B------:R-:W-:Y:S01]  /*7540*/  FMUL.FTZ R228, R228, R89 ;  /* 0x00000059e4e47220 */ /* 0x000fe20000410000 */
[----:B------:R-:W-:-:S02]  /*7550*/  WARPGROUP.DEPBAR.LE gsb0, 0x0 ;  /* 0x00008000000079c5 */ /* 0x000fc40000010000 */
[----:B------:R-:W-:Y:S01]  /*7560*/  WARPGROUP.ARRIVE ;  /* 0x00000000000079c5 */ /* 0x000fe20000000000 */
[----:B-1----:R-:W-:Y:S01]  /*7570*/  FMNMX.FTZ R90, R93, R230, !PT ;  /* 0x000000e65d5a7209 */ /* 0x002fe20007810000 */
[-CC-:B------:R-:W-:Y:S01]  /*7580*/  FFMA.FTZ R91, R10, R89.reuse, -R105.reuse ;  /* 0x000000590a5b7223 */ /* 0x180fe20000010869 */
[----:B------:R-:W-:-:S01]  /*7590*/  FFMA.FTZ R10, R9, R89, -R105 ;  /* 0x00000059090a7223 */ /* 0x000fc20000010869 */
[-CC-:B------:R-:W-:Y:S01]  /*75a0*/  FFMA.FTZ R9, R13, R89.reuse, -R105.reuse ;  /* 0x000000590d097223 */ /* 0x180fe20000010869 */
[----:B------:R-:W-:-:S01]  /*75b0*/  FFMA.FTZ R101, R120, R89, -R105 ;  /* 0x0000005978657223 */ /* 0x000fc20000010869 */
[----:B------:R-:W-:Y:S01]  /*75c0*/  QGMMA.64x128x32.F32.E4M3.E4M3 R24, R176, gdesc[UR4], R24, gsb0 ;  /* 0x01e00004b0187df3 */ /* 0x000fe20008000818 */
[----:B------:R-:W-:Y:S01]  /*75d0*/  UIADD3 UR6, UR10, 0x200, URZ ;  /* 0x000002000a067890 */ /* 0x000fe2000fffe03f */
[-CC-:B------:R-:W-:Y:S01]  /*75e0*/  FFMA.FTZ R103, R124, R89.reuse, -R105.reuse ;  /* 0x000000597c677223 */ /* 0x180fe20000010869 */
[----:B------:R-:W-:Y:S01]  /*75f0*/  UMOV UR7, 0xc0000010 ;  /* 0xc000001000077882 */ /* 0x000fe20000000000 */
        /* <DEDUP_REMOVED lines=34> */
[----:B------:R-:W-:Y:S01]  /*7820*/  FFMA.FTZ R174, R226, R89, -R105 ;  /* 0x00000059e2ae7223 */ /* 0x000fe20000010869 */
[----:B------:R-:W-:-:S01]  /*7830*/  FADD.FTZ R230, -R90, R8 ;  /* 0x000000085ae67221 */ /* 0x000fc20000010100 */
[-C--:B------:R-:W-:Y:S01]  /*7840*/  FFMA.FTZ R105, R90, R89.reuse, -8 ;  /* 0xc10000005a697423 */ /* 0x080fe20000010059 */
[----:B------:R-:W-:Y:S02]  /*7850*/  MUFU.EX2 R8, R228 ;  /* 0x000000e400087308 */ /* 0x000fe40000000800 */
[-C--:B------:R-:W-:Y:S01]  /*7860*/  FMUL.FTZ R5, R230, R89.reuse ;  /* 0x00000059e6057220 */ /* 0x080fe20000410000 */
[-CC-:B------:R-:W-:Y:S01]  /*7870*/  FFMA.FTZ R131, R154, R89.reuse, -R105.reuse ;  /* 0x000000599a837223 */ /* 0x180fe20000010869 */
[----:B------:R-:W-:-:S01]  /*7880*/  FFMA.FTZ R133, R157, R89, -R105 ;  /* 0x000000599d857223 */ /* 0x000fc20000010869 */
[-CC-:B------:R-:W-:Y:S01]  /*7890*/  FFMA.FTZ R154, R158, R89.reuse, -R105.reuse ;  /* 0x000000599e9a7223 */ /* 0x180fe20000010869 */
[----:B------:R-:W-:-:S01]  /*78a0*/  FFMA.FTZ R135, R138, R89, -R105 ;  /* 0x000000598a877223 */ /* 0x000fc20000010869 */
[-CC-:B------:R-:W-:Y:S01]  /*78b0*/  FFMA.FTZ R138, R139, R89.reuse, -R105.reuse ;  /* 0x000000598b8a7223 */ /* 0x180fe20000010869 */
        /* <DEDUP_REMOVED lines=17> */
[----:B0-----:R-:W-:-:S01]  /*79d0*/  FFMA.FTZ R7, R8, R7, R91 ;  /* 0x0000000708077223 */ /* 0x001fc2000001005b */
        /* <DEDUP_REMOVED lines=11> */
[----:B------:R-:W-:-:S03]  /*7a90*/  FFMA.FTZ R102, R102, R89, -R105 ;  /* 0x0000005966667223 */ /* 0x000fc60000010869 */
[----:B------:R-:W2:Y:S01]  /*7aa0*/  MUFU.EX2 R14, R14 ;  /* 0x0000000e000e7308 */ /* 0x000ea20000000800 */
[----:B-1----:R-:W-:-:S07]  /*7ab0*/  FADD.FTZ R158, R10, R7 ;  /* 0x000000070a9e7221 */ /* 0x002fce0000010000 */
[----:B------:R-:W1:Y:S01]  /*7ac0*/  MUFU.EX2 R13, R13 ;  /* 0x0000000d000d7308 */ /* 0x000e620000000800 */
[----:B0-----:R-:W-:-:S07]  /*7ad0*/  FADD.FTZ R147, R9, R158 ;  /* 0x0000009e09937221 */ /* 0x001fce0000010000 */
[----:B------:R-:W0:Y:S01]  /*7ae0*/  MUFU.EX2 R152, R152 ;  /* 0x0000009800987308 */ /* 0x000e220000000800 */
[----:B--2---:R-:W-:-:S07]  /*7af0*/  FADD.FTZ R158, R14, R147 ;  /* 0x000000930e9e7221 */ /* 0x004fce0000010000 */
[----:B------:R-:W-:Y:S01]  /*7b00*/  MUFU.EX2 R131, R131 ;  /* 0x0000008300837308 */ /* 0x000fe20000000800 */
[----:B-1----:R-:W-:-:S07]  /*7b10*/  FADD.FTZ R147, R13, R158 ;  /* 0x0000009e0d937221 */ /* 0x002fce0000010000 */
[----:B------:R-:W-:Y:S01]  /*7b20*/  MUFU.EX2 R21, R21 ;  /* 0x0000001500157308 */ /* 0x000fe20000000800 */
[----:B0-----:R-:W-:-:S01]  /*7b30*/  FADD.FTZ R158, R152, R147 ;  /* 0x00000093989e7221 */ /* 0x001fc20000010000 */
[----:B------:R-:W-:-:S06]  /*7b40*/  FFMA.FTZ R147, R194, R89, -R105 ;  /* 0x00000059c2937223 */ /* 0x000fcc0000010869 */
[----:B------:R-:W-:Y:S08]  /*7b50*/  MUFU.EX2 R133, R133 ;  /* 0x0000008500857308 */ /* 0x000ff00000000800 */
[----:B------:R-:W-:Y:S08]  /*7b60*/  MUFU.EX2 R156, R156 ;  /* 0x0000009c009c7308 */ /* 0x000ff00000000800 */
[----:B------:R-:W-:Y:S01]  /*7b70*/  MUFU.EX2 R154, R154 ;  /* 0x0000009a009a7308 */ /* 0x000fe20000000800 */
[----:B------:R-:W-:-:S02]  /*7b80*/  WARPGROUP.DEPBAR.LE gsb0, 0x0 ;  /* 0x00008000000079c5 */ /* 0x000fc40000010000 */
[----:B------:R-:W-:Y:S01]  /*7b90*/  WARPGROUP.ARRIVE ;  /* 0x00000000000079c5 */ /* 0x000fe20000000000 */
[----:B------:R-:W-:-:S01]  /*7ba0*/  FFMA.FTZ R176, R11, R89, -R105 ;  /* 0x000000590bb07223 */ /* 0x000fc20000010869 */
[-CC-:B------:R-:W-:Y:S01]  /*7bb0*/  FFMA.FTZ R11, R12, R89.reuse, -R105.reuse ;  /* 0x000000590c0b7223 */ /* 0x180fe20000010869 */
[----:B------:R-:W-:-:S01]  /*7bc0*/  FFMA.FTZ R12, R15, R89, -R105 ;  /* 0x000000590f0c7223 */ /* 0x000fc20000010869 */
[-CC-:B------:R-:W-:Y:S01]  /*7bd0*/  FFMA.FTZ R15, R20, R89.reuse, -R105.reuse ;  /* 0x00000059140f7223 */ /* 0x180fe20000010869 */
[----:B------:R-:W-:-:S01]  /*7be0*/  FFMA.FTZ R20, R153, R89, -R105 ;  /* 0x0000005999147223 */ /* 0x000fc20000010869 */
[----:B------:R-:W-:Y:S01]  /*7bf0*/  QGMMA.64x128x32.F32.E4M3.E4M3 R24, R180, gdesc[UR4], R24, gsb0 ;  /* 0x01e00004b4187df3 */ /* 0x000fe20008000818 */
[----:B------:R-:W-:Y:S01]  /*7c00*/  UIADD3 UR6, UR10, 0x300, URZ ;  /* 0x000003000a067890 */ /* 0x000fe2000fffe03f */
[----:B------:R-:W0:Y:S01]  /*7c10*/  MUFU.EX2 R176, R176 ;  /* 0x000000b000b07308 */ /* 0x000e220000000800 */
[----:B------:R-:W-:-:S07]  /*7c20*/  UMOV UR7, 0xc0000010 ;  /* 0xc000001000077882 */ /* 0x000fce0000000000 */
[----:B------:R-:W1:Y:S08]  /*7c30*/  MUFU.EX2 R11, R11 ;  /* 0x0000000b000b7308 */ /* 0x000e700000000800 */
[----:B------:R-:W2:Y:S01]  /*7c40*/  MUFU.EX2 R12, R12 ;  /* 0x0000000c000c7308 */ /* 0x000ea20000000800 */
[----:B0-----:R-:W-:-:S07]  /*7c50*/  FFMA.FTZ R6, R5, R6, R176 ;  /* 0x0000000605067223 */ /* 0x001fce00000100b0 */
[----:B------:R-:W0:Y:S01]  /*7c60*/  MUFU.EX2 R15, R15 ;  /* 0x0000000f000f7308 */ /* 0x000e220000000800 */
[----:B-1----:R-:W-:-:S07]  /*7c70*/  FADD.FTZ R7, R11, R6 ;  /* 0x000000060b077221 */ /* 0x002fce0000010000 */
[----:B------:R-:W1:Y:S01]  /*7c80*/  MUFU.EX2 R20, R20 ;  /* 0x0000001400147308 */ /* 0x000e620000000800 */
[----:B--2---:R-:W-:-:S07]  /*7c90*/  FADD.FTZ R6, R12, R7 ;  /* 0x000000070c067221 */ /* 0x004fce0000010000 */
[----:B------:R-:W2:Y:S01]  /*7ca0*/  MUFU.EX2 R93, R93 ;  /* 0x0000005d005d7308 */ /* 0x000ea20000000800 */
[----:B0-----:R-:W-:-:S07]  /*7cb0*/  FADD.FTZ R7, R15, R6 ;  /* 0x000000060f077221 */ /* 0x001fce0000010000 */
[----:B------:R-:W0:Y:S01]  /*7cc0*/  MUFU.EX2 R135, R135 ;  /* 0x0000008700877308 */ /* 0x000e220000000800 */
[----:B-1----:R-:W-:-:S01]  /*7cd0*/  FADD.FTZ R6, R20, R7 ;  /* 0x0000000714067221 */ /* 0x002fc20000010000 */
[----:B------:R-:W-:-:S03]  /*7ce0*/  FADD.FTZ R7, R21, R158 ;  /* 0x0000009e15077221 */ /* 0x000fc60000010000 */
[----:B------:R-:W-:-:S03]  /*7cf0*/  FADD.FTZ R6, R131, R6 ;  /* 0x0000000683067221 */ /* 0x000fc60000010000 */
[----:B------:R-:W1:Y:S01]  /*7d00*/  MUFU.EX2 R136, R136 ;  /* 0x0000008800887308 */ /* 0x000e620000000800 */
[----:B------:R-:W-:-:S01]  /*7d10*/  FADD.FTZ R149, R133, R6 ;  /* 0x0000000685957221 */ /* 0x000fc20000010000 */
[----:B------:R-:W-:-:S03]  /*7d20*/  FADD.FTZ R6, R156, R7 ;  /* 0x000000079c067221 */ /* 0x000fc60000010000 */
[----:B------:R-:W-:Y:S01]  /*7d30*/  FADD.FTZ R158, R154, R149 ;  /* 0x000000959a9e7221 */ /* 0x000fe20000010000 */
[----:B--2---:R-:W-:-:S02]  /*7d40*/  FADD.FTZ R7, R93, R6 ;  /* 0x000000065d077221 */ /* 0x004fc40000010000 */
[----:B------:R-:W2:Y:S01]  /*7d50*/  MUFU.EX2 R138, R138 ;  /* 0x0000008a008a7308 */ /* 0x000ea20000000800 */
[----:B0-----:R-:W-:-:S07]  /*7d60*/  FADD.FTZ R149, R135, R158 ;  /* 0x0000009e87957221 */ /* 0x001fce0000010000 */
[----:B------:R-:W0:Y:S01]  /*7d70*/  MUFU.EX2 R95, R95 ;  /* 0x0000005f005f7308 */ /* 0x000e220000000800 */
[----:B-1----:R-:W-:-:S07]  /*7d80*/  FADD.FTZ R6, R136, R7 ;  /* 0x0000000788067221 */ /* 0x002fce0000010000 */
[----:B------:R-:W1:Y:S01]  /*7d90*/  MUFU.EX2 R137, R137 ;  /* 0x0000008900897308 */ /* 0x000e620000000800 */
[----:B--2---:R-:W-:-:S01]  /*7da0*/  FADD.FTZ R158, R138, R149 ;  /* 0x000000958a9e7221 */ /* 0x004fc20000010000 */
[----:B------:R-:W-:-:S06]  /*7db0*/  FFMA.FTZ R149, R198, R89, -R105 ;  /* 0x00000059c6957223 */ /* 0x000fcc0000010869 */
        /* <DEDUP_REMOVED lines=13> */
[----:B0-----:R-:W-:-:S01]  /*7e90*/  FADD.FTZ R6, R144, R7 ;  /* 0x0000000790067221 */ /* 0x001fc20000010000 */
[----:B------:R-:W-:Y:S02]  /*7ea0*/  WARPGROUP.DEPBAR.LE gsb0, 0x0 ;  /* 0x00008000000079c5 */ /* 0x000fe40000010000 */
[----:B------:R-:W-:-:S04]  /*7eb0*/  WARPGROUP.ARRIVE ;  /* 0x00000000000079c5 */ /* 0x000fc80000000000 */
[----:B------:R-:W0:Y:S01]  /*7ec0*/  MUFU.EX2 R141, R141 ;  /* 0x0000008d008d7308 */ /* 0x000e220000000800 */
[----:B-1----:R-:W-:-:S01]  /*7ed0*/  FADD.FTZ R158, R146, R151 ;  /* 0x00000097929e7221 */ /* 0x002fc20000010000 */
[----:B------:R-:W-:Y:S01]  /*7ee0*/  FFMA.FTZ R151, R202, R89, -R105 ;  /* 0x00000059ca977223 */ /* 0x000fe20000010869 */
[----:B------:R-:W-:Y:S01]  /*7ef0*/  QGMMA.64x128x32.F32.E4M3.E4M3 R24, R184, gdesc[UR4], R24, gsb0 ;  /* 0x01e00004b8187df3 */ /* 0x000fe20008000818 */
[----:B------:R-:W-:Y:S01]  /*7f00*/  UIADD3 UR6, UR10, 0x400, URZ ;  /* 0x000004000a067890 */ /* 0x000fe2000fffe03f */
[----:B------:R-:W-:-:S03]  /*7f10*/  UMOV UR7, 0xc0000010 ;  /* 0xc000001000077882 */ /* 0x000fc60000000000 */
        /* <DEDUP_REMOVED lines=22> */
[----:B------:R-:W-:-:S06]  /*8080*/  FFMA.FTZ R153, R208, R89, -R105 ;  /* 0x00000059d0997223 */ /* 0x000fcc0000010869 */
        /* <DEDUP_REMOVED lines=15> */
[----:B------:R-:W-:Y:S02]  /*8180*/  WARPGROUP.DEPBAR.LE gsb0, 0x0 ;  /* 0x00008000000079c5 */ /* 0x000fe40000010000 */
[----:B------:R-:W-:-:S04]  /*8190*/  WARPGROUP.ARRIVE ;  /* 0x00000000000079c5 */ /* 0x000fc80000000000 */
[----:B------:R-:W1:Y:S01]  /*81a0*/  MUFU.EX2 R104, R104 ;  /* 0x0000006800687308 */ /* 0x000e620000000800 */
[----:B--2---:R-:W-:-:S01]  /*81b0*/  FADD.FTZ R157, R132, R157 ;  /* 0x0000009d849d7221 */ /* 0x004fc20000010000 */
[----:B------:R-:W-:Y:S06]  /*81c0*/  QGMMA.64x128x32.F32.E4M3.E4M3 R24, R188, gdesc[UR4], R24, gsb0 ;  /* 0x01e00004bc187df3 */ /* 0x000fec0008000818 */
        /* <DEDUP_REMOVED lines=16> */
[----:B------:R-:W-:-:S06]  /*82d0*/  IADD3 R6, -R22, 0xb, RZ ;  /* 0x0000000b16067810 */ /* 0x000fcc0007ffe1ff */
[----:B------:R-:W1:Y:S01]  /*82e0*/  MUFU.EX2 R114, R114 ;  /* 0x0000007200727308 */ /* 0x000e620000000800 */
[----:B--2---:R-:W-:-:S07]  /*82f0*/  FADD.FTZ R157, R149, R162 ;  /* 0x000000a2959d7221 */ /* 0x004fce0000010000 */
[----:B------:R-:W2:Y:S01]  /*8300*/  MUFU.EX2 R115, R115 ;  /* 0x0000007300737308 */ /* 0x000ea20000000800 */
[----:B0-----:R-:W-:-:S07]  /*8310*/  FADD.FTZ R162, R112, R7 ;  /* 0x0000000770a27221 */ /* 0x001fce0000010000 */
[----:B------:R-:W0:Y:S01]  /*8320*/  MUFU.EX2 R151, R151 ;  /* 0x0000009700977308 */ /* 0x000e220000000800 */
[----:B-1----:R-:W-:-:S07]  /*8330*/  FADD.FTZ R166, R114, R157 ;  /* 0x0000009d72a67221 */ /* 0x002fce0000010000 */
[----:B------:R-:W-:Y:S01]  /*8340*/  MUFU.EX2 R116, R116 ;  /* 0x0000007400747308 */ /* 0x000fe20000000800 */
[----:B--2---:R-:W-:-:S07]  /*8350*/  FADD.FTZ R7, R115, R162 ;  /* 0x000000a273077221 */ /* 0x004fce0000010000 */
[----:B------:R-:W1:Y:S01]  /*8360*/  MUFU.EX2 R118, R118 ;  /* 0x0000007600767308 */ /* 0x000e620000000800 */
[----:B0-----:R-:W-:-:S01]  /*8370*/  FADD.FTZ R157, R151, R166 ;  /* 0x000000a6979d7221 */ /* 0x001fc20000010000 */
[----:B------:R-:W-:-:S06]  /*8380*/  IMAD.U32 R166, RZ, RZ, UR50 ;  /* 0x00000032ffa67e24 */ /* 0x000fcc000f8e00ff */
[----:B------:R-:W-:Y:S08]  /*8390*/  MUFU.EX2 R117, R117 ;  /* 0x0000007500757308 */ /* 0x000ff00000000800 */
[----:B------:R-:W0:Y:S01]  /*83a0*/  MUFU.EX2 R155, R155 ;  /* 0x0000009b009b7308 */ /* 0x000e220000000800 */
[----:B-1----:R-:W-:-:S07]  /*83b0*/  FADD.FTZ R162, R118, R157 ;  /* 0x0000009d76a27221 */ /* 0x002fce0000010000 */
[----:B------:R-:W-:Y:S08]  /*83c0*/  MUFU.EX2 R119, R119 ;  /* 0x0000007700777308 */ /* 0x000ff00000000800 */
[----:B------:R-:W1:Y:S01]  /*83d0*/  MUFU.EX2 R153, R153 ;  /* 0x0000009900997308 */ /* 0x000e620000000800 */
[----:B0-----:R-:W-:-:S07]  /*83e0*/  FADD.FTZ R162, R155, R162 ;  /* 0x000000a29ba27221 */ /* 0x001fce0000010000 */
[----:B------:R-:W-:Y:S01]  /*83f0*/  MUFU.EX2 R160, R160 ;  /* 0x000000a000a07308 */ /* 0x000fe20000000800 */
[----:B------:R-:W-:-:S07]  /*8400*/  WARPGROUP.DEPBAR.LE gsb0, 0x0 ;  /* 0x00008000000079c5 */ /* 0x000fce0000010000 */
[----:B------:R-:W0:Y:S01]  /*8410*/  MUFU.EX2 R158, R158 ;  /* 0x0000009e009e7308 */ /* 0x000e220000000800 */
[----:B-1----:R-:W-:-:S07]  /*8420*/  FADD.FTZ R157, R153, R162 ;  /* 0x000000a2999d7221 */ /* 0x002fce0000010000 */
[----:B------:R-:W-:Y:S08]  /*8430*/  MUFU.EX2 R121, R121 ;  /* 0x0000007900797308 */ /* 0x000ff00000000800 */
[----:B------:R-:W1:Y:S01]  /*8440*/  MUFU.EX2 R178, R92 ;  /* 0x0000005c00b27308 */ /* 0x000e620000000800 */
[----:B0-----:R-:W-:-:S07]  /*8450*/  FADD.FTZ R157, R158, R157 ;  /* 0x0000009d9e9d7221 */ /* 0x001fce0000010000 */
[----:B------:R0:W2:Y:S08]  /*8460*/  MUFU.EX2 R159, R94 ;  /* 0x0000005e009f7308 */ /* 0x0000b00000000800 */
[----:B------:R-:W-:Y:S01]  /*8470*/  MUFU.EX2 R164, R164 ;  /* 0x000000a400a47308 */ /* 0x000fe20000000800 */
[----:B0-----:R-:W-:-:S01]  /*8480*/  FADD.FTZ R94, R116, R7 ;  /* 0x00000007745e7221 */ /* 0x001fc20000010000 */
[----:B-1----:R-:W-:-:S03]  /*8490*/  FADD.FTZ R157, R178, R157 ;  /* 0x0000009db29d7221 */ /* 0x002fc60000010000 */
[----:B------:R-:W-:-:S03]  /*84a0*/  FADD.FTZ R94, R117, R94 ;  /* 0x0000005e755e7221 */ /* 0x000fc60000010000 */
[----:B------:R0:W1:Y:S01]  /*84b0*/  MUFU.EX2 R92, R96 ;  /* 0x00000060005c7308 */ /* 0x0000620000000800 */
[----:B------:R-:W-:-:S01]  /*84c0*/  FADD.FTZ R7, R119, R94 ;  /* 0x0000005e77077221 */ /* 0x000fc20000010000 */
[----:B--2---:R-:W-:-:S03]  /*84d0*/  FADD.FTZ R157, R159, R157 ;  /* 0x0000009d9f9d7221 */ /* 0x004fc60000010000 */
[----:B------:R-:W-:-:S03]  /*84e0*/  FADD.FTZ R94, R160, R7 ;  /* 0x00000007a05e7221 */ /* 0x000fc60000010000 */
[----:B------:R-:W2:Y:S01]  /*84f0*/  MUFU.EX2 R125, R125 ;  /* 0x0000007d007d7308 */ /* 0x000ea20000000800 */
[----:B0-----:R-:W-:Y:S01]  /*8500*/  @!P1 IMAD R96, R166, 0x8, R3 ;  /* 0x00000008a6609824 */ /* 0x001fe200078e0203 */
[----:B------:R0:W-:Y:S06]  /*8510*/  BAR.ARV R6, 0x100 ;  /* 0x000400060000751d */ /* 0x0001ec0000002000 */
[----:B------:R-:W-:Y:S01]  /*8520*/  MUFU.EX2 R172, R172 ;  /* 0x000000ac00ac7308 */ /* 0x000fe20000000800 */
[----:B------:R-:W-:-:S01]  /*8530*/  FADD.FTZ R7, R121, R94 ;  /* 0x0000005e79077221 */ /* 0x000fc20000010000 */
[----:B0-----:R-:W-:-:S02]  /*8540*/  @!P1 VIADD R6, R96, 0x29840 ;  /* 0x0002984060069836 */ /* 0x001fc40000000000 */
[----:B-1----:R-:W-:-:S03]  /*8550*/  FADD.FTZ R157, R92, R157 ;  /* 0x0000009d5c9d7221 */ /* 0x002fc60000010000 */
[----:B------:R-:W-:Y:S01]  /*8560*/  @!P1 PRMT R6, RZ, 0x654, R6 ;  /* 0x00000654ff069816 */ /* 0x000fe20000000006 */
[----:B------:R-:W0:Y:S03]  /*8570*/  MUFU.EX2 R98, R98 ;  /* 0x0000006200627308 */ /* 0x000e260000000800 */
[----:B------:R1:W-:Y:S05]  /*8580*/  @!P1 SYNCS.ARRIVE.TRANS64.RED.A1T0 RZ, [R6+URZ], RZ ;  /* 0x000000ff06ff99a7 */ /* 0x0003ea000810043f */
[----:B------:R-:W3:Y:S01]  /*8590*/  MUFU.EX2 R129, R129 ;  /* 0x0000008100817308 */ /* 0x000ee20000000800 */
[----:B-1----:R-:W-:-:S04]  /*85a0*/  FADD.FTZ R6, R164, R7 ;  /* 0x00000007a4067221 */ /* 0x002fc80000010000 */
[----:B--2---:R-:W-:-:S03]  /*85b0*/  FADD.FTZ R7, R125, R6 ;  /* 0x000000067d077221 */ /* 0x004fc60000010000 */
[----:B------:R-:W1:Y:S01]  /*85c0*/  MUFU.EX2 R100, R100 ;  /* 0x0000006400647308 */ /* 0x000e620000000800 */
[----:B0-----:R-:W-:-:S01]  /*85d0*/  FADD.FTZ R157, R98, R157 ;  /* 0x0000009d629d7221 */ /* 0x001fc20000010000 */
[----:B------:R-:W-:-:S06]  /*85e0*/  FADD.FTZ R6, R172, R7 ;  /* 0x00000007ac067221 */ /* 0x000fcc0000010000 */
[----:B------:R-:W0:Y:S01]  /*85f0*/  MUFU.EX2 R174, R174 ;  /* 0x000000ae00ae7308 */ /* 0x000e220000000800 */
[----:B---3--:R-:W-:-:S07]  /*8600*/  FADD.FTZ R7, R129, R6 ;  /* 0x0000000681077221 */ /* 0x008fce0000010000 */
[----:B------:R-:W2:Y:S01]  /*8610*/  MUFU.EX2 R102, R102 ;  /* 0x0000006600667308 */ /* 0x000ea20000000800 */
[----:B-1----:R-:W-:-:S01]  /*8620*/  FADD.FTZ R157, R100, R157 ;  /* 0x0000009d649d7221 */ /* 0x002fc20000010000 */
[----:B0-----:R-:W-:-:S03]  /*8630*/  FADD.FTZ R7, R174, R7 ;  /* 0x00000007ae077221 */ /* 0x001fc60000010000 */
[----:B--2---:R-:W-:Y:S01]  /*8640*/  FADD.FTZ R6, R102, R157 ;  /* 0x0000009d66067221 */ /* 0x004fe20000010000 */
[----:B------:R-:W-:Y:S06]  /*8650*/  @!P0 BRA `(.L_x_264) ;  /* 0x0000000000048947 */ /* 0x000fec0003800000 */
[----:B------:R-:W-:Y:S01]  /*8660*/  BPT.TRAP 0x1 ;  /* 0x000000040000795c */ /* 0x000fe20000300000 */
.L_x_264:
[----:B------:R-:W-:Y:S01]  /*8670*/  F2FP.SATFINITE.E4M3.F32.PACK_AB_MERGE_C R12, R15, R12, RZ ;  /* 0x0000000c0f0c723e */ /* 0x000fe200048070ff */
[----:B------:R-:W-:Y:S01]  /*8680*/  UIADD3 UR6, UR48, -0x1, URZ ;  /* 0xffffffff30067890 */ /* 0x000fe2000fffe03f */
[----:B------:R-:W-:Y:S01]  /*8690*/  F2FP.SATFINITE.E4M3.F32.PACK_AB_MERGE_C R9, R14, R9, RZ ;  /* 0x000000090e09723e */ /* 0x000fe200048070ff */
[----:B------:R-:W-:Y:S01]  /*86a0*/  UMOV UR51, UR42 ;  /* 0x0000002a00337c82 */ /* 0x000fe20008000000 */
[----:B------:R-:W-:Y:S01]  /*86b0*/  F2FP.SATFINITE.E4M3.F32.PACK_AB_MERGE_C R173, R11, R176, R12 ;  /* 0x000000b00bad723e */ /* 0x000fe2000480700c */
[----:B------:R-:W-:Y:S01]  /*86c0*/  IMAD.U32 R12, RZ, RZ, UR49 ;  /* 0x00000031ff0c7e24 */ /* 0x000fe2000f8e00ff */
[----:B------:R-:W-:Y:S01]  /*86d0*/  F2FP.SATFINITE.E4M3.F32.PACK_AB_MERGE_C R10, R10, R91, R9 ;  /* 0x0000005b0a0a723e */ /* 0x000fe20004807009 */
[----:B------:R-:W-:Y:S01]  /*86e0*/  UMOV UR49, UR50 ;  /* 0x0000003200317c82 */ /* 0x000fe20008000000 */
[----:B------:R-:W-:Y:S01]  /*86f0*/  ISETP.LT.AND P1, PT, RZ, UR48, PT ;  /* 0x00000030ff007c0c */ /* 0x000fe2000bf21270 */
[----:B------:R-:W-:Y:S01]  /*8700*/  IMAD R9, R12, 0x8, R3 ;  /* 0x000000080c097824 */ /* 0x000fe200078e0203 */
[----:B------:R-:W-:Y:S01]  /*8710*/  F2FP.SATFINITE.E4M3.F32.PACK_AB_MERGE_C R129, R174, R129, RZ ;  /* 0x00000081ae81723e */ /* 0x000fe200048070ff */
[----:B------:R-:W-:Y:S01]  /*8720*/  UMOV UR48, UR6 ;  /* 0x0000000600307c82 */ /* 0x000fe20008000000 */
[----:B------:R-:W-:Y:S01]  /*8730*/  F2FP.SATFINITE.E4M3.F32.PACK_AB_MERGE_C R21, R156, R21, RZ ;  /* 0x000000159c15723e */ /* 0x000fe200048070ff */
[----:B------:R-:W-:Y:S01]  /*8740*/  VIADD R9, R9, 0x29860 ;  /* 0x0002986009097836 */ /* 0x000fe20000000000 */
[----:B------:R-:W-:Y:S01]  /*8750*/  F2FP.SATFINITE.E4M3.F32.PACK_AB_MERGE_C R133, R154, R133, RZ ;  /* 0x000000859a85723e */ /* 0x000fe200048070ff */
[-C--:B------:R-:W-:Y:S01]  /*8760*/  FMUL.FTZ R24, R24, R8.reuse ;  /* 0x0000000818187220 */ /* 0x080fe20000410000 */
[----:B------:R-:W-:Y:S01]  /*8770*/  F2FP.SATFINITE.E4M3.F32.PACK_AB_MERGE_C R95, R140, R95, RZ ;  /* 0x0000005f8c5f723e */ /* 0x000fe200048070ff */
[-C--:B------:R-:W-:Y:S01]  /*8780*/  FMUL.FTZ R25, R25, R8.reuse ;  /* 0x0000000819197220 */ /* 0x080fe20000410000 */
[----:B------:R-:W-:Y:S01]  /*8790*/  PRMT R9, R4, 0x654, R9 ;  /* 0x0000065404097816 */ /* 0x000fe20000000009 */
[-C--:B------:R-:W-:Y:S01]  /*87a0*/  FMUL.FTZ R28, R28, R8.reuse ;  /* 0x000000081c1c7220 */ /* 0x080fe20000410000 */
[----:B------:R-:W-:Y:S01]  /*87b0*/  F2FP.SATFINITE.E4M3.F32.PACK_AB_MERGE_C R137, R142, R137, RZ ;  /* 0x000000898e89723e */ /* 0x000fe200048070ff */
[-C--:B------:R-:W-:Y:S01]  /*87c0*/  FMUL.FTZ R29, R29, R8.reuse ;  /* 0x000000081d1d7220 */ /* 0x080fe20000410000 */
[----:B------:R-:W-:Y:S01]  /*87d0*/  F2FP.SATFINITE.E4M3.F32.PACK_AB_MERGE_C R99, R148, R99, RZ ;  /* 0x000000639463723e */ /* 0x000fe200048070ff */
[----:B------:R0:W-:Y:S01]  /*87e0*/  SYNCS.ARRIVE.TRANS64.RED.A1T0 RZ, [R9+URZ], RZ ;  /* 0x000000ff09ff79a7 */ /* 0x0001e2000810043f */
        /* <DEDUP_REMOVED lines=93> */
[----:B0-----:R-:W-:Y:S06]  /*8dc0*/  @P1 BRA `(.L_x_265) ;  /* 0xffffffc800301947 */ /* 0x001fec000383ffff */
.L_x_255:
[----:B------:R-:W-:Y:S06]  /*8dd0*/  BAR.ARV 0x8, 0x120 ;  /* 0x0204800000007b1d */ /* 0x000fec0000002000 */
[----:B------:R-:W-:Y:S05]  /*8de0*/  @!P0 BRA `(.L_x_266) ;  /* 0x0000000000048947 */ /* 0x000fea0003800000 */
[----:B------:R-:W-:Y:S01]  /*8df0*/  BPT.TRAP 0x1 ;  /* 0x000000040000795c */ /* 0x000fe20000300000 */
.L_x_266:
[----:B------:R-:W-:Y:S01]  /*8e00*/  IMAD.U32 R0, RZ, RZ, UR50 ;  /* 0x00000032ff007e24 */ /* 0x000fe2000f8e00ff */
[----:B------:R-:W-:-:S03]  /*8e10*/  MOV R5, UR42 ;  /* 0x0000002a00057c02 */ /* 0x000fc60008000f00 */
[----:B------:R-:W-:Y:S01]  /*8e20*/  IMAD R15, R0, 0x8, R3 ;  /* 0x00000008000f7824 */ /* 0x000fe200078e0203 */
[----:B------:R-:W-:-:S04]  /*8e30*/  SHF.L.U32 R0, R5, 0x1f, RZ ;  /* 0x0000001f05007819 */ /* 0x000fc800000006ff */
[----:B------:R0:W1:Y:S01]  /*8e40*/  SYNCS.PHASECHK.TRANS64.TRYWAIT P1, [R15+URZ+0x29850], R0 ;  /* 0x029850000f0075a7 */ /* 0x000062000802017f */
[----:B------:R-:W-:Y:S05]  /*8e50*/  @!P0 BRA `(.L_x_267) ;  /* 0x0000000000048947 */ /* 0x000fea0003800000 */
[----:B------:R-:W-:Y:S01]  /*8e60*/  BPT.TRAP 0x1 ;  /* 0x000000040000795c */ /* 0x000fe20000300000 */
.L_x_267:
[----:B------:R-:W-:Y:S02]  /*8e70*/  VIADD R3, R3, 0x400 ;  /* 0x0000040003037836 */ /* 0x000fe40000000000 */
[----:B------:R-:W-:-:S03]  /*8e80*/  IMAD.U32 R8, RZ, RZ, UR50 ;  /* 0x00000032ff087e24 */ /* 0x000fc6000f8e00ff */
[----:B------:R-:W-:-:S04]  /*8e90*/  SHF.R.U32.HI R3, RZ, 0x4, R3 ;  /* 0x00000004ff037819 */ /* 0x000fc80000011603 */
[----:B------:R-:W-:-:S04]  /*8ea0*/  LOP3.LUT R3, R3, 0x3fff, RZ, 0xc0, !PT ;  /* 0x00003fff03037812 */ /* 0x000fc800078ec0ff */
[----:B------:R-:W-:Y:S01]  /*8eb0*/  LOP3.LUT R3, R3, 0x10000, RZ, 0xfc, !PT ;  /* 0x0001000003037812 */ /* 0x000fe200078efcff */
[----:B-1----:R-:W-:Y:S06]  /*8ec0*/  @P1 BRA `(.L_x_268) ;  /* 0x0000000000081947 */ /* 0x002fec0003800000 */
[----:B------:R-:W1:Y:S02]  /*8ed0*/  SYNCS.PHASECHK.TRANS64.TRYWAIT P1, [R15+URZ+0x29850], R0 ;  /* 0x029850000f0075a7 */ /* 0x000e64000802017f */
[----:B-1----:R-:W-:Y:S05]  /*8ee0*/  @!P1 BRA `(.L_x_269) ;  /* 0x0000007c00009947 */ /* 0x002fea0003800000 */
.L_x_268:
[----:B------:R-:W-:Y:S01]  /*8ef0*/  IMAD R8, R8, 0x500, R3 ;  /* 0x0000050008087824 */ /* 0x000fe200078e0203 */
[----:B------:R-:W-:Y:S05]  /*8f00*/  WARPSYNC.ALL ;  /* 0x0000000000007948 */ /* 0x000fea0003800000 */
[----:B------:R-:W-:Y:S01]  /*8f10*/  IMAD.MOV.U32 R9, RZ, RZ, -0x3ffffff0 ;  /* 0xc0000010ff097424 */ /* 0x000fe200078e00ff */
[C---:B------:R-:W-:Y:S01]  /*8f20*/  R2UR UR6, R8.reuse ;  /* 0x00000000080672ca */ /* 0x040fe200000e0000 */
[----:B------:R-:W-:Y:S01]  /*8f30*/  WARPGROUP.ARRIVE ;  /* 0x00000000000079c5 */ /* 0x000fe20000000000 */
[----:B------:R-:W-:Y:S01]  /*8f40*/  VIADD R10, R8, 0x100 ;  /* 0x00000100080a7836 */ /* 0x000fe20000000000 */
[----:B------:R-:W-:Y:S01]  /*8f50*/  ULDC.64 UR8, c[0x0][0x9a0] ;  /* 0x0002680000087ab9 */ /* 0x000fe20000000a00 */
[----:B------:R-:W-:Y:S01]  /*8f60*/  R2UR UR7, R9 ;  /* 0x00000000090772ca */ /* 0x000fe200000e0000 */
[----:B------:R-:W-:Y:S01]  /*8f70*/  IMAD.MOV.U32 R11, RZ, RZ, -0x3ffffff0 ;  /* 0xc0000010ff0b7424 */ /* 0x000fe200078e00ff */
[----:B------:R-:W-:Y:S01]  /*8f80*/  UISETP.NE.U32.AND UP0, UPT, UR8, URZ, UPT ;  /* 0x0000003f0800728c */ /* 0x000fe2000bf05070 */
[----:B------:R-:W-:-:S03]  /*8f90*/  IMAD.MOV.U32 R5, RZ, RZ, 0x3f800000 ;  /* 0x3f800000ff057424 */ /* 0x000fc600078e00ff */
[----:B------:R-:W-:-:S06]  /*8fa0*/  UISETP.NE.AND.EX UP0, UPT, UR9, URZ, UPT, UP0 ;  /* 0x0000003f0900728c */ /* 0x000fcc000bf05300 */
[----:B------:R-:W-:Y:S01]  /*8fb0*/  PLOP3.LUT P1, PT, PT, PT, UP0, 0x80, 0x0 ;  /* 0x000000000000781c */ /* 0x000fe20003f2f008 */
[----:B------:R-:W-:Y:S01]  /*8fc0*/  QGMMA.64x128x32.F32.E4M3.E4M3 R24, R172, gdesc[UR4], R24, gsb0 ;  /* 0x01e00004ac187df3 */ /* 0x000fe20008000818 */
[----:B------:R-:W-:Y:S01]  /*8fd0*/  R2UR UR6, R10 ;  /* 0x000000000a0672ca */ /* 0x000fe200000e0000 */
[----:B------:R-:W-:Y:S01]  /*8fe0*/  VIADD R10, R8, 0x200 ;  /* 0x00000200080a7836 */ /* 0x000fe20000000000 */
[----:B------:R-:W-:Y:S01]  /*8ff0*/  R2UR UR7, R11 ;  /* 0x000000000b0772ca */ /* 0x000fe200000e0000 */
[----:B------:R-:W-:Y:S01]  /*9000*/  @UP0 ULDC.64 UR10, c[0x0][0x9c8] ;  /* 0x00027200000a0ab9 */ /* 0x000fe20000000a00 */
[----:B------:R-:W-:Y:S01]  /*9010*/  IMAD.MOV.U32 R11, RZ, RZ, -0x3ffffff0 ;  /* 0xc0000010ff0b7424 */ /* 0x000fe200078e00ff */
[----:B------:R-:W-:Y:S01]  /*9020*/  @UP0 UIMAD.WIDE.U32 UR4, UR36, UR10, URZ ;  /* 0x0000000a240402a5 */ /* 0x000fe2000f8e003f */
[----:B------:R-:W-:Y:S02]  /*9030*/  WARPGROUP.DEPBAR.LE gsb0, 0x0 ;  /* 0x00008000000079c5 */ /* 0x000fe40000010000 */
[----:B------:R-:W-:-:S07]  /*9040*/  WARPGROUP.ARRIVE ;  /* 0x00000000000079c5 */ /* 0x000fce0000000000 */
[----:B------:R-:W-:Y:S01]  /*9050*/  QGMMA.64x128x32.F32.E4M3.E4M3 R24, R176, gdesc[UR4], R24, gsb0 ;  /* 0x01e00004b0187df3 */ /* 0x000fe20008000818 */
[----:B------:R-:W-:Y:S02]  /*9060*/  @UP0 UIMAD UR6, UR37, UR10, URZ ;  /* 0x0000000a250602a4 */ /* 0x000fe4000f8e023f */
[----:B------:R-:W-:Y:S02]  /*9070*/  @UP0 USHF.R.S32.HI UR7, URZ, 0x1f, UR38 ;  /* 0x0000001f3f070899 */ /* 0x000fe40008011426 */
[----:B------:R-:W-:-:S03]  /*9080*/  @UP0 UIMAD UR6, UR36, UR11, UR6 ;  /* 0x0000000b240602a4 */ /* 0x000fc6000f8e0206 */
[----:B------:R-:W-:Y:S01]  /*9090*/  @UP0 ULDC.64 UR10, c[0x0][0x9d0] ;  /* 0x00027400000a0ab9 */ /* 0x000fe20000000a00 */
[----:B------:R-:W-:Y:S02]  /*90a0*/  @UP0 UIADD3 UR5, UR5, UR6, URZ ;  /* 0x0000000605050290 */ /* 0x000fe4000fffe03f */
[----:B------:R-:W-:Y:S02]  /*90b0*/  @UP0 UIMAD UR6, UR7, UR10, URZ ;  /* 0x0000000a070602a4 */ /* 0x000fe4000f8e023f */
[----:B------:R-:W-:Y:S02]  /*90c0*/  @UP0 UIMAD.WIDE.U32 UR4, UR38, UR10, UR4 ;  /* 0x0000000a260402a5 */ /* 0x000fe4000f8e0004 */
[----:B------:R-:W-:-:S04]  /*90d0*/  @UP0 UIMAD UR6, UR38, UR11, UR6 ;  /* 0x0000000b260602a4 */ /* 0x000fc8000f8e0206 */
[----:B------:R-:W-:Y:S02]  /*90e0*/  @UP0 UIADD3 UR5, UR5, UR6, URZ ;  /* 0x0000000605050290 */ /* 0x000fe4000fffe03f */
[----:B------:R-:W-:Y:S01]  /*90f0*/  @UP0 ULEA UR6, UP1, UR4, UR8, 0x2 ;  /* 0x0000000804060291 */ /* 0x000fe2000f82103f */
[----:B------:R-:W-:-:S03]  /*9100*/  R2UR UR7, R11 ;  /* 0x000000000b0772ca */ /* 0x000fc600000e0000 */
[----:B------:R-:W-:-:S03]  /*9110*/  @UP0 ULEA.HI.X UR5, UR4, UR9, UR5, 0x2, UP1 ;  /* 0x0000000904050291 */ /* 0x000fc600088f1405 */
[----:B------:R-:W-:Y:S01]  /*9120*/  @UP0 UMOV UR4, UR6 ;  /* 0x0000000600040c82 */ /* 0x000fe20008000000 */
[----:B------:R-:W-:Y:S01]  /*9130*/  R2UR UR6, R10 ;  /* 0x000000000a0672ca */ /* 0x000fe200000e0000 */
[----:B------:R-:W-:Y:S02]  /*9140*/  IMAD.U32 R12, RZ, RZ, UR4 ;  /* 0x00000004ff0c7e24 */ /* 0x000fe4000f8e00ff */
[----:B------:R-:W-:-:S05]  /*9150*/  IMAD.U32 R13, RZ, RZ, UR5 ;  /* 0x00000005ff0d7e24 */ /* 0x000fca000f8e00ff */
[----:B------:R2:W3:Y:S01]  /*9160*/  @P1 LDG.E R5, desc[UR46][R12.64] ;  /* 0x0000002e0c051981 */ /* 0x0004e2000c1e1900 */
[----:B------:R-:W-:Y:S02]  /*9170*/  VIADD R10, R8, 0x300 ;  /* 0x00000300080a7836 */ /* 0x000fe40000000000 */
[----:B------:R-:W-:Y:S01]  /*9180*/  IMAD.MOV.U32 R11, RZ, RZ, -0x3ffffff0 ;  /* 0xc0000010ff0b7424 */ /* 0x000fe200078e00ff */
[----:B------:R-:W-:Y:S02]  /*9190*/  WARPGROUP.DEPBAR.LE gsb0, 0x0 ;  /* 0x00008000000079c5 */ /* 0x000fe40000010000 */
[----:B------:R-:W-:-:S06]  /*91a0*/  WARPGROUP.ARRIVE ;  /* 0x00000000000079c5 */ /* 0x000fcc0000000000 */
[----:B------:R-:W-:Y:S01]  /*91b0*/  QGMMA.64x128x32.F32.E4M3.E4M3 R24, R180, gdesc[UR4], R24, gsb0 ;  /* 0x01e00004b4187df3 */ /* 0x000fe20008000818 */
[----:B------:R-:W-:Y:S02]  /*91c0*/  R2UR UR6, R10 ;  /* 0x000000000a0672ca */ /* 0x000fe400000e0000 */
[----:B------:R-:W-:Y:S01]  /*91d0*/  R2UR UR7, R11 ;  /* 0x000000000b0772ca */ /* 0x000fe200000e0000 */
[----:B------:R-:W-:Y:S02]  /*91e0*/  VIADD R8, R8, 0x400 ;  /* 0x0000040008087836 */ /* 0x000fe40000000000 */
[----:B------:R-:W-:Y:S01]  /*91f0*/  IMAD.MOV.U32 R9, RZ, RZ, -0x3ffffff0 ;  /* 0xc0000010ff097424 */ /* 0x000fe200078e00ff */
[----:B01----:R-:W0:Y:S01]  /*9200*/  SHFL.BFLY PT, R0, R7, 0x2, 0x1f ;  /* 0x0c401f0007007f89 */ /* 0x003e2200000e0000 */
[----:B------:R-:W-:Y:S02]  /*9210*/  WARPGROUP.DEPBAR.LE gsb0, 0x0 ;  /* 0x00008000000079c5 */ /* 0x000fe40000010000 */
[----:B------:R-:W-:-:S06]  /*9220*/  WARPGROUP.ARRIVE ;  /* 0x00000000000079c5 */ /* 0x000fcc0000000000 */
[----:B------:R-:W-:Y:S01]  /*9230*/  QGMMA.64x128x32.F32.E4M3.E4M3 R24, R184, gdesc[UR4], R24, gsb0 ;  /* 0x01e00004b8187df3 */ /* 0x000fe20008000818 */
[----:B------:R-:W-:Y:S02]  /*9240*/  R2UR UR6, R8 ;  /* 0x00000000080672ca */ /* 0x000fe400000e0000 */
[----:B------:R-:W-:Y:S02]  /*9250*/  R2UR UR7, R9 ;  /* 0x00000000090772ca */ /* 0x000fe400000e0000 */
[----:B------:R-:W1:Y:S01]  /*9260*/  SHFL.BFLY PT, R9, R6, 0x2, 0x1f ;  /* 0x0c401f0006097f89 */ /* 0x000e6200000e0000 */
[----:B0-----:R-:W-:-:S05]  /*9270*/  FADD.FTZ R0, R0, R7 ;  /* 0x0000000700007221 */ /* 0x001fca0000010000 */
[----:B------:R-:W0:Y:S01]  /*9280*/  SHFL.BFLY PT, R3, R0, 0x1, 0x1f ;  /* 0x0c201f0000037f89 */ /* 0x000e2200000e0000 */
[----:B-1----:R-:W-:-:S05]  /*9290*/  FADD.FTZ R9, R9, R6 ;  /* 0x0000000609097221 */ /* 0x002fca0000010000 */
[----:B------:R-:W1:Y:S01]  /*92a0*/  SHFL.BFLY PT, R8, R9, 0x1, 0x1f ;  /* 0x0c201f0009087f89 */ /* 0x000e6200000e0000 */
[----:B0-----:R-:W-:-:S05]  /*92b0*/  FADD.FTZ R11, R0, R3 ;  /* 0x00000003000b7221 */ /* 0x001fca0000010000 */
[C---:B------:R-:W-:Y:S01]  /*92c0*/  FSETP.NE.FTZ.AND P1, PT, R11.reuse, RZ, PT ;  /* 0x000000ff0b00720b */ /* 0x040fe20003f35000 */
[----:B--2---:R-:W-:Y:S01]  /*92d0*/  FMUL.FTZ R13, R11, 0.00390625 ;  /* 0x3b8000000b0d7820 */ /* 0x004fe20000410000 */
[----:B------:R-:W-:-:S04]  /*92e0*/  IMAD.MOV.U32 R6, RZ, RZ, RZ ;  /* 0x000000ffff067224 */ /* 0x000fc800078e00ff */
[----:B------:R-:W-:Y:S01]  /*92f0*/  FSETP.NE.FTZ.AND P2, PT, R13, RZ, PT ;  /* 0x000000ff0d00720b */ /* 0x000fe20003f55000 */
[----:B-1----:R-:W-:-:S04]  /*9300*/  FADD.FTZ R12, R9, R8 ;  /* 0x00000008090c7221 */ /* 0x002fc80000010000 */
[----:B------:R-:W-:Y:S02]  /*9310*/  FMUL.FTZ R14, R12, 0.00390625 ;  /* 0x3b8000000c0e7820 */ /* 0x000fe40000410000 */
[----:B------:R-:W-:Y:S03]  /*9320*/  @P1 MUFU.RCP R6, R11 ;  /* 0x0000000b00061308 */ /* 0x000fe60000001000 */
[----:B------:R-:W-:Y:S01]  /*9330*/  FSETP.NE.FTZ.AND P3, PT, R14, RZ, PT ;  /* 0x000000ff0e00720b */ /* 0x000fe20003f75000 */
[----:B------:R-:W-:Y:S02]  /*9340*/  WARPGROUP.DEPBAR.LE gsb0, 0x0 ;  /* 0x00008000000079c5 */ /* 0x000fe40000010000 */
[----:B------:R-:W-:-:S06]  /*9350*/  WARPGROUP.ARRIVE ;  /* 0x00000000000079c5 */ /* 0x000fcc0000000000 */
[----:B------:R-:W-:Y:S01]  /*9360*/  QGMMA.64x128x32.F32.E4M3.E4M3 R24, R188, gdesc[UR4], R24, gsb0 ;  /* 0x01e00004bc187df3 */ /* 0x000fe20008000818 */
[----:B------:R-:W-:Y:S01]  /*9370*/  FSETP.NE.FTZ.AND P1, PT, R12, RZ, PT ;  /* 0x000000ff0c00720b */ /* 0x000fe20003f35000 */
[----:B------:R-:W-:Y:S01]  /*9380*/  IMAD.MOV.U32 R10, RZ, RZ, RZ ;  /* 0x000000ffff0a7224 */ /* 0x000fe200078e00ff */
[----:B------:R-:W0:Y:S08]  /*9390*/  @P2 MUFU.LG2 R8, R13 ;  /* 0x0000000d00082308 */ /* 0x000e300000000c00 */
[----:B------:R-:W1:Y:S08]  /*93a0*/  @P3 MUFU.LG2 R9, R14 ;  /* 0x0000000e00093308 */ /* 0x000e700000000c00 */
[----:B------:R-:W2:Y:S01]  /*93b0*/  @P1 MUFU.RCP R10, R12 ;  /* 0x0000000c000a1308 */ /* 0x000ea20000001000 */
[C---:B------:R-:W-:Y:S01]  /*93c0*/  @P2 FMUL.FTZ R7, R89.reuse, 0.69314718246459960938 ;  /* 0x3f31721859072820 */ /* 0x040fe20000410000 */
[----:B0-----:R-:W-:Y:S01]  /*93d0*/  @P2 FMUL.FTZ R8, R8, 0.69314718246459960938 ;  /* 0x3f31721808082820 */ /* 0x001fe20000410000 */
[----:B------:R-:W-:Y:S01]  /*93e0*/  @P3 FMUL.FTZ R20, R89, 0.69314718246459960938 ;  /* 0x3f31721859143820 */ /* 0x000fe20000410000 */
[----:B------:R-:W-:-:S02]  /*93f0*/  IMAD.MOV.U32 R3, RZ, RZ, -0x800000 ;  /* 0xff800000ff037424 */ /* 0x000fc400078e00ff */
[----:B---3--:R-:W-:Y:S01]  /*9400*/  FMUL.FTZ R6, R6, R5 ;  /* 0x0000000506067220 */ /* 0x008fe20000410000 */
[----:B------:R-:W-:Y:S02]  /*9410*/  IMAD.MOV.U32 R0, RZ, RZ, -0x800000 ;  /* 0xff800000ff007424 */ /* 0x000fe400078e00ff */
[----:B-1----:R-:W-:Y:S01]  /*9420*/  @P3 FMUL.FTZ R9, R9, 0.69314718246459960938 ;  /* 0x3f31721809093820 */ /* 0x002fe20000410000 */
[----:B------:R-:W-:-:S03]  /*9430*/  @P2 FFMA.FTZ R3, R7, R88, R8 ;  /* 0x0000005807032223 */ /* 0x000fc60000010008 */
[----:B------:R-:W-:Y:S01]  /*9440*/  @P3 FFMA.FTZ R0, R20, R90, R9 ;  /* 0x0000005a14003223 */ /* 0x000fe20000010009 */
[----:B--2---:R-:W-:Y:S01]  /*9450*/  FMUL.FTZ R7, R10, R5 ;  /* 0x000000050a077220 */ /* 0x004fe20000410000 */
[----:B------:R-:W-:Y:S02]  /*9460*/  WARPGROUP.DEPBAR.LE gsb0, 0x0 ;  /* 0x00008000000079c5 */ /* 0x000fe40000010000 */
[----:B------:R-:W-:Y:S05]  /*9470*/  @!P0 BRA `(.L_x_270) ;  /* 0x0000000000048947 */ /* 0x000fea0003800000 */
[----:B------:R-:W-:Y:S01]  /*9480*/  BPT.TRAP 0x1 ;  /* 0x000000040000795c */ /* 0x000fe20000300000 */
.L_x_270:
[----:B------:R-:W-:Y:S01]  /*9490*/  VIADD R5, R15, 0x29860 ;  /* 0x000298600f057836 */ /* 0x000fe20000000000 */
[----:B------:R-:W-:Y:S01]  /*94a0*/  UIADD3 UR50, UR50, 0x1, URZ ;  /* 0x0000000132327890 */ /* 0x000fe2000fffe03f */
[-C--:B------:R-:W-:Y:S01]  /*94b0*/  FMUL.FTZ R100, R28, R6.reuse ;  /* 0x000000061c647220 */ /* 0x080fe20000410000 */
[-C--:B------:R-:W-:Y:S01]  /*94c0*/  FMUL.FTZ R98, R29, R6.reuse ;  /* 0x000000061d627220 */ /* 0x080fe20000410000 */
[-C--:B------:R-:W-:Y:S01]  /*94d0*/  FMUL.FTZ R99, R32, R6.reuse ;  /* 0x0000000620637220 */ /* 0x080fe20000410000 */
[----:B------:R-:W-:Y:S01]  /*94e0*/  PRMT R5, R4, 0x654, R5 ;  /* 0x0000065404057816 */ /* 0x000fe20000000005 */
[----:B------:R-:W-:Y:S01]  /*94f0*/  UISETP.NE.AND UP0, UPT, UR50, 0x2, UPT ;  /* 0x000000023200788c */ /* 0x000fe2000bf05270 */
        /* <DEDUP_REMOVED lines=19> */
[----:B------:R0:W-:Y:S01]  /*9630*/  SYNCS.ARRIVE.TRANS64.RED.A1T0 RZ, [R5+URZ], RZ ;  /* 0x000000ff05ff79a7 */ /* 0x0001e2000810043f */
        /* <DEDUP_REMOVED lines=9> */
[-C--:B0-----:R-:W-:Y:S01]  /*96d0*/  FMUL.FTZ R5, R38, R7.reuse ;  /* 0x0000000726057220 */ /* 0x081fe20000410000 */
[-C--:B------:R-:W-:Y:S01]  /*96e0*/  FMUL.FTZ R61, R39, R7.reuse ;  /* 0x00000007273d7220 */ /* 0x080fe20000410000 */
[-C--:B------:R-:W-:Y:S01]  /*96f0*/  FMUL.FTZ R64, R42, R7.reuse ;  /* 0x000000072a407220 */ /* 0x080fe20000410000 */
[-C--:B------:R-:W-:Y:S01]  /*9700*/  FMUL.FTZ R60, R43, R7.reuse ;  /* 0x000000072b3c7220 */ /* 0x080fe20000410000 */
[-C--:B------:R-:W-:Y:S01]  /*9710*/  FMUL.FTZ R57, R46, R7.reuse ;  /* 0x000000072e397220 */ /* 0x080fe20000410000 */
[-C--:B------:R-:W-:Y:S01]  /*9720*/  FMUL.FTZ R53, R47, R7.reuse ;  /* 0x000000072f357220 */ /* 0x080fe20000410000 */
[----:B------:R-:W-:Y:S01]  /*9730*/  USEL UR4, URZ, 0x1, UP0 ;  /* 0x000000013f047887 */ /* 0x000fe20008000000 */
        /* <DEDUP_REMOVED lines=22> */
[----:B------:R-:W-:Y:S01]  /*98a0*/  PLOP3.LUT P0, PT, PT, PT, PT, 0x8, 0x0 ;  /* 0x000000000000781c */ /* 0x000fe20003f0e170 */
[-C--:B------:R-:W-:Y:S01]  /*98b0*/  FMUL.FTZ R15, R79, R7.reuse ;  /* 0x000000074f0f7220 */ /* 0x080fe20000410000 */
[-C--:B------:R-:W-:Y:S01]  /*98c0*/  FMUL.FTZ R12, R82, R7.reuse ;  /* 0x00000007520c7220 */ /* 0x080fe20000410000 */
[-C--:B------:R-:W-:Y:S01]  /*98d0*/  FMUL.FTZ R8, R83, R7.reuse ;  /* 0x0000000753087220 */ /* 0x080fe20000410000 */
[-C--:B------:R-:W-:Y:S01]  /*98e0*/  FMUL.FTZ R11, R86, R7.reuse ;  /* 0x00000007560b7220 */ /* 0x080fe20000410000 */
[----:B------:R-:W-:Y:S01]  /*98f0*/  FMUL.FTZ R87, R87, R7 ;  /* 0x0000000757577220 */ /* 0x000fe20000410000 */
[----:B------:R-:W-:-:S02]  /*9900*/  UIADD3 UR43, UR43, 0x1, URZ ;  /* 0x000000012b2b7890 */ /* 0x000fc4000fffe03f */
[----:B------:R-:W-:Y:S02]  /*9910*/  USEL UR50, UR50, URZ, UP0 ;  /* 0x0000003f32327287 */ /* 0x000fe40008000000 */
[----:B------:R-:W-:-:S12]  /*9920*/  ULOP3.LUT UR42, UR42, UR4, URZ, 0x3c, !UPT ;  /* 0x000000042a2a7292 */ /* 0x000fd8000f8e3c3f */
.L_x_248:
[----:B------:R-:W0:Y:S01]  /*9930*/  S2R R7, SR_CgaCtaId ;  /* 0x0000000000077919 */ /* 0x000e220000008800 */
[----:B------:R-:W-:Y:S01]  /*9940*/  MOV R4, 0x400 ;  /* 0x0000040000047802 */ /* 0x000fe20000000f00 */
[----:B------:R-:W-:Y:S01]  /*9950*/  BSSY B0, `(.L_x_271) ;  /* 0x0000252000007945 */ /* 0x000fe20003800000 */
[----:B------:R-:W-:Y:S02]  /*9960*/  BAR.SYNC.DEFER_BLOCKING 0x5, 0x180 ;  /* 0x0146000000007b1d */ /* 0x000fe40000010000 */
[----:B0-----:R-:W-:-:S05]  /*9970*/  LEA R4, R7, R4, 0x18 ;  /* 0x0000000407047211 */ /* 0x001fca00078ec0ff */
[----:B------:R-:W0:Y:S02]  /*9980*/  LDS.128 R48, [R4+0x298d0] ;  /* 0x0298d00004307984 */ /* 0x000e240000000c00 */
[----:B0-----:R-:W-:Y:S01]  /*9990*/  R2UR UR5, R50 ;  /* 0x00000000320572ca */ /* 0x001fe200000e0000 */
[----:B------:R-:W-:Y:S06]  /*99a0*/  BAR.ARV 0x4, 0x180 ;  /* 0x0106000000007b1d */ /* 0x000fec0000002000 */
[----:B------:R-:W-:Y:S08]  /*99b0*/  @P0 BRA `(.L_x_272) ;  /* 0x0000001800900947 */ /* 0x000ff00003800000 */
[----:B------:R-:W0:Y:S01]  /*99c0*/  S2R R54, SR_TID.X ;  /* 0x0000000000367919 */ /* 0x000e220000002100 */
[----:B------:R-:W-:Y:S01]  /*99d0*/  ULDC.64 UR6, c[0x4][0x40] ;  /* 0x0100100000067ab9 */ /* 0x000fe20000000a00 */
[----:B0-----:R-:W-:-:S05]  /*99e0*/  IMAD.SHL.U32 R6, R54, 0x4, RZ ;  /* 0x0000000436067824 */ /* 0x001fca00078e00ff */
[----:B------:R-:W-:-:S04]  /*99f0*/  LOP3.LUT R6, R6, 0xc, RZ, 0xc0, !PT ;  /* 0x0000000c06067812 */ /* 0x000fc800078ec0ff */
[----:B------:R-:W-:-:S05]  /*9a00*/  IADD3 R6, P0, R6, UR6, RZ ;  /* 0x0000000606067c10 */ /* 0x000fca000ff1e0ff */
[----:B------:R-:W-:Y:S01]  /*9a10*/  IMAD.X R7, RZ, RZ, UR7, P0 ;  /* 0x00000007ff077e24 */ /* 0x000fe200080e06ff */
[----:B------:R-:W-:Y:S01]  /*9a20*/  F2FP.BF16.F32.PACK_AB R30, R27, R30 ;  /* 0x0000001e1b1e723e */ /* 0x000fe200000010ff */
[----:B------:R-:W-:-:S03]  /*9a30*/  ULDC.64 UR6, c[0x0][0xbd8] ;  /* 0x0002f60000067ab9 */ /* 0x000fc60000000a00 */
[----:B------:R0:W2:Y:S01]  /*9a40*/  LDG.E.CONSTANT R48, desc[UR46][R6.64] ;  /* 0x0000002e06307981 */ /* 0x0000a2000c1e9900 */
[----:B------:R-:W-:Y:S01]  /*9a50*/  F2FP.BF16.F32.PACK_AB R11, R11, R12 ;  /* 0x0000000c0b0b723e */ /* 0x000fe200000010ff */
[----:B------:R-:W-:Y:S01]  /*9a60*/  UISETP.NE.U32.AND UP0, UPT, UR6, URZ, UPT ;  /* 0x0000003f0600728c */ /* 0x000fe2000bf05070 */
[----:B------:R-:W-:Y:S01]  /*9a70*/  F2FP.BF16.F32.PACK_AB R5, R5, R72 ;  /* 0x000000480505723e */ /* 0x000fe200000010ff */
[----:B------:R-:W1:Y:S01]  /*9a80*/  S2R R27, SR_SWINHI ;  /* 0x00000000001b7919 */ /* 0x000e620000002f00 */
[----:B------:R-:W-:Y:S01]  /*9a90*/  F2FP.BF16.F32.PACK_AB R68, R61, R68 ;  /* 0x000000443d44723e */ /* 0x000fe200000010ff */
[----:B------:R-:W-:Y:S01]  /*9aa0*/  UISETP.NE.AND.EX UP0, UPT, UR7, URZ, UPT, UP0 ;  /* 0x0000003f0700728c */ /* 0x000fe2000bf05300 */
[----:B------:R-:W-:Y:S01]  /*9ab0*/  F2FP.BF16.F32.PACK_AB R10, R9, R10 ;  /* 0x0000000a090a723e */ /* 0x000fe200000010ff */
[----:B------:R-:W-:Y:S01]  /*9ac0*/  ULEA UR4, UP1, UR36, UR6, 0x2 ;  /* 0x0000000624047291 */ /* 0x000fe2000f82103f */
[----:B------:R-:W-:Y:S02]  /*9ad0*/  F2FP.BF16.F32.PACK_AB R12, R87, R8 ;  /* 0x00000008570c723e */ /* 0x000fe400000010ff */
[----:B0-----:R-:W-:Y:S01]  /*9ae0*/  LOP3.LUT P0, R6, R54, 0x3, RZ, 0xc0, !PT ;  /* 0x0000000336067812 */ /* 0x001fe2000780c0ff */
[----:B------:R-:W-:Y:S01]  /*9af0*/  ULEA.HI.X UR6, UR36, UR7, UR37, 0x2, UP1 ;  /* 0x0000000724067291 */ /* 0x000fe200088f1425 */
[----:B------:R-:W-:-:S02]  /*9b00*/  F2FP.BF16.F32.PACK_AB R57, R57, R64 ;  /* 0x000000403939723e */ /* 0x000fc400000010ff */
[----:B------:R-:W-:Y:S02]  /*9b10*/  ISETP.EQ.OR P0, PT, R6, 0x3, !P0 ;  /* 0x000000030600780c */ /* 0x000fe40004702670 */
[----:B------:R-:W-:Y:S02]  /*9b20*/  F2FP.BF16.F32.PACK_AB R60, R53, R60 ;  /* 0x0000003c353c723e */ /* 0x000fe400000010ff */
[----:B------:R-:W-:Y:S02]  /*9b30*/  SEL R61, R5, R68, P0 ;  /* 0x00000044053d7207 */ /* 0x000fe40000000000 */
[----:B------:R-:W-:Y:S02]  /*9b40*/  F2FP.BF16.F32.PACK_AB R76, R65, R76 ;  /* 0x0000004c414c723e */ /* 0x000fe400000010ff */
[----:B------:R-:W-:Y:S02]  /*9b50*/  F2FP.BF16.F32.PACK_AB R47, R47, R56 ;  /* 0x000000382f2f723e */ /* 0x000fe400000010ff */
[----:B------:R-:W-:-:S02]  /*9b60*/  F2FP.BF16.F32.PACK_AB R46, R43, R46 ;  /* 0x0000002e2b2e723e */ /* 0x000fc400000010ff */
[----:B------:R-:W-:Y:S02]  /*9b70*/  SEL R68, R68, R5, P0 ;  /* 0x0000000544447207 */ /* 0x000fe40000000000 */
[----:B------:R-:W-:Y:S02]  /*9b80*/  F2FP.BF16.F32.PACK_AB R39, R39, R42 ;  /* 0x0000002a2727723e */ /* 0x000fe400000010ff */
[----:B------:R-:W-:Y:S02]  /*9b90*/  F2FP.BF16.F32.PACK_AB R38, R35, R38 ;  /* 0x000000262326723e */ /* 0x000fe400000010ff */
[----:B------:R-:W-:Y:S02]  /*9ba0*/  F2FP.BF16.F32.PACK_AB R13, R13, R14 ;  /* 0x0000000e0d0d723e */ /* 0x000fe400000010ff */
[----:B------:R-:W-:Y:S02]  /*9bb0*/  SEL R65, R11, R12, P0 ;  /* 0x0000000c0b417207 */ /* 0x000fe40000000000 */
[----:B------:R-:W-:-:S02]  /*9bc0*/  MOV R6, R4 ;  /* 0x0000000400067202 */ /* 0x000fc40000000f00 */
[----:B-1----:R-:W-:Y:S02]  /*9bd0*/  MOV R7, R27 ;  /* 0x0000001b00077202 */ /* 0x002fe40000000f00 */
[----:B------:R-:W-:Y:S02]  /*9be0*/  SEL R54, R12, R11, P0 ;  /* 0x0000000b0c367207 */ /* 0x000fe40000000000 */
[----:B------:R-:W-:Y:S01]  /*9bf0*/  F2FP.BF16.F32.PACK_AB R69, R69, R80 ;  /* 0x000000504545723e */ /* 0x000fe200000010ff */
[----:B------:R-:W-:Y:S01]  /*9c00*/  IMAD.WIDE R8, R170, 0x2, R6 ;  /* 0x00000002aa087825 */ /* 0x000fe200078e0206 */
[----:B------:R-:W-:Y:S02]  /*9c10*/  SEL R63, R57, R60, P0 ;  /* 0x0000003c393f7207 */ /* 0x000fe40000000000 */
[----:B------:R-:W-:Y:S02]  /*9c20*/  F2FP.BF16.F32.PACK_AB R41, R40, R41 ;  /* 0x000000292829723e */ /* 0x000fe400000010ff */
[----:B------:R-:W-:-:S02]  /*9c30*/  LOP3.LUT R5, R8, 0x380, RZ, 0xc0, !PT ;  /* 0x0000038008057812 */ /* 0x000fc400078ec0ff */
[----:B------:R-:W-:Y:S02]  /*9c40*/  IADD3 R12, P6, R8, 0x20, RZ ;  /* 0x00000020080c7810 */ /* 0x000fe40007fde0ff */
[----:B------:R-:W-:Y:S02]  /*9c50*/  F2FP.BF16.F32.PACK_AB R31, R31, R34 ;  /* 0x000000221f1f723e */ /* 0x000fe400000010ff */
[----:B------:R-:W-:Y:S02]  /*9c60*/  SEL R60, R60, R57, P0 ;  /* 0x000000393c3c7207 */ /* 0x000fe40000000000 */
[----:B------:R-:W-:Y:S02]  /*9c70*/  SEL R57, R47, R46, P0 ;  /* 0x0000002e2f397207 */ /* 0x000fe40000000000 */
[----:B------:R-:W-:Y:S02]  /*9c80*/  SEL R40, R46, R47, P0 ;  /* 0x0000002f2e287207 */ /* 0x000fe40000000000 */
[----:B------:R-:W-:-:S02]  /*9c90*/  F2FP.BF16.F32.PACK_AB R44, R44, R45 ;  /* 0x0000002d2c2c723e */ /* 0x000fc400000010ff */
[----:B------:R-:W-:Y:S02]  /*9ca0*/  SEL R55, R13, R10, P0 ;  /* 0x0000000a0d377207 */ /* 0x000fe40000000000 */
[----:B------:R-:W-:Y:S02]  /*9cb0*/  SEL R34, R10, R13, P0 ;  /* 0x0000000d0a227207 */ /* 0x000fe40000000000 */
[----:B------:R-:W-:Y:S02]  /*9cc0*/  SEL R47, R39, R38, P0 ;  /* 0x00000026272f7207 */ /* 0x000fe40000000000 */
[----:B------:R-:W-:Y:S02]  /*9cd0*/  SHF.R.U64 R5, R5, 0x3, RZ ;  /* 0x0000000305057819 */ /* 0x000fe400000012ff */
[----:B------:R-:W-:Y:S01]  /*9ce0*/  F2FP.BF16.F32.PACK_AB R28, R28, R29 ;  /* 0x0000001d1c1c723e */ /* 0x000fe200000010ff */
[----:B------:R-:W-:Y:S01]  /*9cf0*/  IMAD.X R29, RZ, RZ, R9, P6 ;  /* 0x000000ffff1d7224 */ /* 0x000fe200030e0609 */
[----:B------:R-:W-:-:S02]  /*9d00*/  SEL R59, R69, R76, P0 ;  /* 0x0000004c453b7207 */ /* 0x000fc40000000000 */
[----:B------:R-:W-:Y:S02]  /*9d10*/  SEL R38, R38, R39, P0 ;  /* 0x0000002726267207 */ /* 0x000fe40000000000 */
[----:B------:R-:W-:Y:S02]  /*9d20*/  LOP3.LUT R10, R12, 0x380, RZ, 0xc0, !PT ;  /* 0x000003800c0a7812 */ /* 0x000fe400078ec0ff */
[----:B------:R-:W-:Y:S02]  /*9d30*/  F2FP.BF16.F32.PACK_AB R36, R36, R37 ;  /* 0x000000252424723e */ /* 0x000fe400000010ff */
[----:B------:R-:W-:Y:S02]  /*9d40*/  F2FP.BF16.F32.PACK_AB R33, R32, R33 ;  /* 0x000000212021723e */ /* 0x000fe400000010ff */
[----:B------:R-:W-:Y:S02]  /*9d50*/  SEL R76, R76, R69, P0 ;  /* 0x000000454c4c7207 */ /* 0x000fe40000000000 */
[----:B------:R-:W-:-:S02]  /*9d60*/  SEL R39, R31, R30, P0 ;  /* 0x0000001e1f277207 */ /* 0x000fc40000000000 */
[----:B------:R-:W-:Y:S02]  /*9d70*/  SEL R42, R30, R31, P0 ;  /* 0x0000001f1e2a7207 */ /* 0x000fe40000000000 */
[C---:B------:R-:W-:Y:S02]  /*9d80*/  IADD3 R67, P1, R8.reuse, 0x40, RZ ;  /* 0x0000004008437810 */ /* 0x040fe40007f3e0ff */
[C---:B------:R-:W-:Y:S02]  /*9d90*/  IADD3 R69, P2, R8.reuse, 0x60, RZ ;  /* 0x0000006008457810 */ /* 0x040fe40007f5e0ff */
[C---:B------:R-:W-:Y:S01]  /*9da0*/  IADD3 R30, P3, R8.reuse, 0x4000, RZ ;  /* 0x00004000081e7810 */ /* 0x040fe20007f7e0ff */
[----:B------:R-:W-:Y:S01]  /*9db0*/  IMAD.X R27, RZ, RZ, R9, P1 ;  /* 0x000000ffff1b7224 */ /* 0x000fe200008e0609 */
[C---:B------:R-:W-:Y:S02]  /*9dc0*/  IADD3 R71, P4, R8.reuse, 0x4020, RZ ;  /* 0x0000402008477810 */ /* 0x040fe40007f9e0ff */
[----:B------:R-:W-:-:S02]  /*9dd0*/  IADD3 R73, P5, R8, 0x4040, RZ ;  /* 0x0000404008497810 */ /* 0x000fc40007fbe0ff */
[----:B------:R-:W-:Y:S02]  /*9de0*/  IADD3 R75, P6, R8, 0x4060, RZ ;  /* 0x00004060084b7810 */ /* 0x000fe40007fde0ff */
[----:B------:R-:W-:Y:S01]  /*9df0*/  F2FP.BF16.F32.PACK_AB R21, R21, R24 ;  /* 0x000000181515723e */ /* 0x000fe200000010ff */
[--C-:B------:R-:W-:Y:S01]  /*9e00*/  IMAD.X R13, RZ, RZ, R9.reuse, P5 ;  /* 0x000000ffff0d7224 */ /* 0x100fe200028e0609 */
[----:B------:R-:W-:Y:S01]  /*9e10*/  SEL R53, R44, R41, P0 ;  /* 0x000000292c357207 */ /* 0x000fe20000000000 */
[----:B------:R-:W-:Y:S01]  /*9e20*/  IMAD.X R11, RZ, RZ, R9, P6 ;  /* 0x000000ffff0b7224 */ /* 0x000fe200030e0609 */
[----:B------:R-:W-:Y:S02]  /*9e30*/  LOP3.LUT R8, R5, R8, RZ, 0x3c, !PT ;  /* 0x0000000805087212 */ /* 0x000fe400078e3cff */
[----:B------:R-:W-:Y:S02]  /*9e40*/  SEL R44, R41, R44, P0 ;  /* 0x0000002c292c7207 */ /* 0x000fe40000000000 */
[----:B------:R-:W-:-:S02]  /*9e50*/  SHF.R.U64 R5, R10, 0x3, RZ ;  /* 0x000000030a057819 */ /* 0x000fc400000012ff */
[----:B------:R-:W-:Y:S02]  /*9e60*/  SEL R41, R36, R33, P0 ;  /* 0x0000002124297207 */ /* 0x000fe40000000000 */
[----:B------:R-:W-:Y:S02]  /*9e70*/  SEL R36, R33, R36, P0 ;  /* 0x0000002421247207 */ /* 0x000fe40000000000 */
[----:B------:R-:W-:Y:S02]  /*9e80*/  F2FP.BF16.F32.PACK_AB R25, R25, R26 ;  /* 0x0000001a1919723e */ /* 0x000fe400000010ff */
[----:B------:R-:W-:Y:S01]  /*9e90*/  F2FP.BF16.F32.PACK_AB R20, R15, R20 ;  /* 0x000000140f14723e */ /* 0x000fe200000010ff */
[--C-:B------:R-:W-:Y:S01]  /*9ea0*/  IMAD.X R15, RZ, RZ, R9.reuse, P4 ;  /* 0x000000ffff0f7224 */ /* 0x100fe200020e0609 */
[----:B------:R-:W-:Y:S02]  /*9eb0*/  SEL R33, R28, R21, P0 ;  /* 0x000000151c217207 */ /* 0x000fe40000000000 */
[----:B------:R-:W-:Y:S01]  /*9ec0*/  SEL R32, R21, R28, P0 ;  /* 0x0000001c15207207 */ /* 0x000fe20000000000 */
[----:B------:R-:W-:Y:S01]  /*9ed0*/  IMAD.X R21, RZ, RZ, R9, P3 ;  /* 0x000000ffff157224 */ /* 0x000fe200018e0609 */
[----:B------:R-:W-:-:S02]  /*9ee0*/  LOP3.LUT R28, R5, R12, RZ, 0x3c, !PT ;  /* 0x0000000c051c7212 */ /* 0x000fc400078e3cff */
[----:B------:R-:W-:Y:S02]  /*9ef0*/  LOP3.LUT R5, R30, 0x380, RZ, 0xc0, !PT ;  /* 0x000003801e057812 */ /* 0x000fe400078ec0ff */
[----:B------:R-:W-:Y:S02]  /*9f00*/  F2FP.BF16.F32.PACK_AB R89, R52, R89 ;  /* 0x000000593459723e */ /* 0x000fe400000010ff */
[----:B------:R-:W-:Y:S02]  /*9f10*/  LOP3.LUT R14, R67, 0x380, RZ, 0xc0, !PT ;  /* 0x00000380430e7812 */ /* 0x000fe400078ec0ff */
[----:B------:R-:W-:Y:S02]  /*9f20*/  SEL R31, R25, R20, P0 ;  /* 0x00000014191f7207 */ /* 0x000fe40000000000 */
[----:B------:R-:W-:Y:S01]  /*9f30*/  SEL R52, R20, R25, P0 ;  /* 0x0000001914347207 */ /* 0x000fe20000000000 */
[----:B------:R-:W-:Y:S01]  /*9f40*/  IMAD.X R25, RZ, RZ, R9, P2 ;  /* 0x000000ffff197224 */ /* 0x000fe200010e0609 */
[----:B------:R-:W-:-:S02]  /*9f50*/  F2FP.BF16.F32.PACK_AB R100, R100, R103 ;  /* 0x000000676464723e */ /* 0x000fc400000010ff */
[----:B------:R-:W-:Y:S02]  /*9f60*/  F2FP.BF16.F32.PACK_AB R101, R98, R101 ;  /* 0x000000656265723e */ /* 0x000fe400000010ff */
[----:B------:R-:W-:Y:S02]  /*9f70*/  LOP3.LUT R20, R69, 0x380, RZ, 0xc0, !PT ;  /* 0x0000038045147812 */ /* 0x000fe400078ec0ff */
[----:B------:R-:W-:Y:S02]  /*9f80*/  F2FP.BF16.F32.PACK_AB R96, R96, R99 ;  /* 0x000000636060723e */ /* 0x000fe400000010ff */
[----:B------:R-:W-:Y:S02]  /*9f90*/  F2FP.BF16.F32.PACK_AB R97, R94, R97 ;  /* 0x000000615e61723e */ /* 0x000fe400000010ff */
[----:B------:R-:W-:Y:S02]  /*9fa0*/  SHF.R.U64 R5, R5, 0x3, RZ ;  /* 0x0000000305057819 */ /* 0x000fe400000012ff */
[----:B------:R-:W-:-:S02]  /*9fb0*/  F2FP.BF16.F32.PACK_AB R92, R92, R95 ;  /* 0x0000005f5c5c723e */ /* 0x000fc400000010ff */
[----:B------:R-:W-:Y:S02]  /*9fc0*/  F2FP.BF16.F32.PACK_AB R93, R90, R93 ;  /* 0x0000005d5a5d723e */ /* 0x000fe400000010ff */
[----:B------:R-:W-:Y:S02]  /*9fd0*/  SHF.R.U64 R10, R14, 0x3, RZ ;  /* 0x000000030e0a7819 */ /* 0x000fe400000012ff */
[----:B------:R-:W-:Y:S02]  /*9fe0*/  F2FP.BF16.F32.PACK_AB R88, R88, R91 ;  /* 0x0000005b5858723e */ /* 0x000fe400000010ff */
[----:B------:R-:W-:Y:S02]  /*9ff0*/  SEL R35, R100, R101, P0 ;  /* 0x0000006564237207 */ /* 0x000fe40000000000 */
[----:B------:R-:W-:Y:S02]  /*a000*/  SHF.R.U64 R14, R20, 0x3, RZ ;  /* 0x00000003140e7819 */ /* 0x000fe400000012ff */
[----:B------:R-:W-:-:S02]  /*a010*/  SEL R100, R101, R100, P0 ;  /* 0x0000006465647207 */ /* 0x000fc40000000000 */
[----:B------:R-:W-:Y:S02]  /*a020*/  SEL R37, R96, R97, P0 ;  /* 0x0000006160257207 */ /* 0x000fe40000000000 */
[----:B------:R-:W-:Y:S02]  /*a030*/  LOP3.LUT R20, R5, R30, RZ, 0x3c, !PT ;  /* 0x0000001e05147212 */ /* 0x000fe400078e3cff */
[----:B------:R-:W-:Y:S02]  /*a040*/  SEL R96, R97, R96, P0 ;  /* 0x0000006061607207 */ /* 0x000fe40000000000 */
[----:B------:R-:W-:Y:S02]  /*a050*/  SEL R43, R92, R93, P0 ;  /* 0x0000005d5c2b7207 */ /* 0x000fe40000000000 */
[----:B------:R-:W-:Y:S02]  /*a060*/  LOP3.LUT R26, R10, R67, RZ, 0x3c, !PT ;  /* 0x000000430a1a7212 */ /* 0x000fe400078e3cff */
[----:B------:R-:W-:-:S02]  /*a070*/  SEL R92, R93, R92, P0 ;  /* 0x0000005c5d5c7207 */ /* 0x000fc40000000000 */
[----:B------:R-:W-:Y:S02]  /*a080*/  SEL R45, R88, R89, P0 ;  /* 0x00000059582d7207 */ /* 0x000fe40000000000 */
[----:B------:R-:W-:Y:S02]  /*a090*/  LOP3.LUT R10, R71, 0x380, RZ, 0xc0, !PT ;  /* 0x00000380470a7812 */ /* 0x000fe400078ec0ff */
[----:B------:R-:W-:Y:S02]  /*a0a0*/  LOP3.LUT R46, R75, 0x380, RZ, 0xc0, !PT ;  /* 0x000003804b2e7812 */ /* 0x000fe400078ec0ff */
[----:B------:R-:W-:Y:S02]  /*a0b0*/  SEL R88, R89, R88, P0 ;  /* 0x0000005859587207 */ /* 0x000fe40000000000 */
[----:B------:R-:W-:Y:S02]  /*a0c0*/  SHF.R.U64 R10, R10, 0x3, RZ ;  /* 0x000000030a0a7819 */ /* 0x000fe400000012ff */
[----:B------:R-:W-:-:S02]  /*a0d0*/  SHF.R.U64 R46, R46, 0x3, RZ ;  /* 0x000000032e2e7819 */ /* 0x000fc400000012ff */
[----:B------:R-:W-:Y:S02]  /*a0e0*/  MOV R64, R20 ;  /* 0x0000001400407202 */ /* 0x000fe40000000f00 */
[----:B------:R-:W-:Y:S02]  /*a0f0*/  LOP3.LUT R24, R14, R69, RZ, 0x3c, !PT ;  /* 0x000000450e187212 */ /* 0x000fe400078e3cff */
[----:B------:R-:W-:Y:S02]  /*a100*/  LOP3.LUT R14, R10, R71, RZ, 0x3c, !PT ;  /* 0x000000470a0e7212 */ /* 0x000fe400078e3cff */
[----:B------:R-:W-:Y:S02]  /*a110*/  LOP3.LUT R10, R46, R75, RZ, 0x3c, !PT ;  /* 0x0000004b2e0a7212 */ /* 0x000fe400078e3cff */
[----:B------:R-:W-:Y:S02]  /*a120*/  LOP3.LUT R12, R73, 0x380, RZ, 0xc0, !PT ;  /* 0x00000380490c7812 */ /* 0x000fe400078ec0ff */
[----:B------:R-:W-:-:S02]  /*a130*/  MOV R70, R8 ;  /* 0x0000000800467202 */ /* 0x000fc40000000f00 */
[----:B------:R-:W-:Y:S02]  /*a140*/  SHF.R.U64 R12, R12, 0x3, RZ ;  /* 0x000000030c0c7819 */ /* 0x000fe400000012ff */
[----:B------:R-:W-:Y:S02]  /*a150*/  MOV R56, R10 ;  /* 0x0000000a00387202 */ /* 0x000fe40000000f00 */
[----:B------:R-:W-:Y:S02]  /*a160*/  LOP3.LUT R12, R12, R73, RZ, 0x3c, !PT ;  /* 0x000000490c0c7212 */ /* 0x000fe400078e3cff */
[----:B------:R-:W-:Y:S02]  /*a170*/  MOV R69, R28 ;  /* 0x0000001c00457202 */ /* 0x000fe40000000f00 */
[----:B------:R-:W-:Y:S02]  /*a180*/  MOV R62, R14 ;  /* 0x0000000e003e7202 */ /* 0x000fe40000000f00 */
[----:B------:R-:W-:-:S02]  /*a190*/  MOV R58, R12 ;  /* 0x0000000c003a7202 */ /* 0x000fc40000000f00 */
[----:B------:R-:W-:Y:S02]  /*a1a0*/  MOV R67, R26 ;  /* 0x0000001a00437202 */ /* 0x000fe40000000f00 */
[----:B------:R-:W-:Y:S02]  /*a1b0*/  MOV R66, R24 ;  /* 0x0000001800427202 */ /* 0x000fe40000000f00 */
[----:B------:R-:W-:Y:S02]  /*a1c0*/  PLOP3.LUT P2, PT, PT, PT, UP0, 0x80, 0x0 ;  /* 0x000000000000781c */ /* 0x000fe40003f4f008 */
[----:B--2---:R-:W-:Y:S01]  /*a1d0*/  LOP3.LUT R5, R48, 0x2, RZ, 0x3c, !PT ;  /* 0x0000000230057812 */ /* 0x004fe200078e3cff */
[----:B------:R-:W-:Y:S04]  /*a1e0*/  SHFL.IDX PT, R35, R35, R48, 0x1c1f ;  /* 0x001c1f3023237589 */ /* 0x000fe800000e0000 */
[----:B------:R-:W0:Y:S04]  /*a1f0*/  SHFL.IDX PT, R100, R100, R5, 0x1c1f ;  /* 0x001c1f0564647589 */ /* 0x000e2800000e0000 */
[----:B------:R-:W-:Y:S04]  /*a200*/  SHFL.IDX PT, R59, R59, R48, 0x1c1f ;  /* 0x001c1f303b3b7589 */ /* 0x000fe800000e0000 */
[----:B------:R-:W1:Y:S04]  /*a210*/  SHFL.IDX PT, R76, R76, R5, 0x1c1f ;  /* 0x001c1f054c4c7589 */ /* 0x000e6800000e0000 */
[----:B------:R-:W-:Y:S04]  /*a220*/  SHFL.IDX PT, R37, R37, R48, 0x1c1f ;  /* 0x001c1f3025257589 */ /* 0x000fe800000e0000 */
[----:B------:R-:W-:Y:S04]  /*a230*/  SHFL.IDX PT, R61, R61, R48, 0x1c1f ;  /* 0x001c1f303d3d7589 */ /* 0x000fe800000e0000 */
[----:B------:R-:W-:Y:S04]  /*a240*/  SHFL.IDX PT, R57, R57, R48, 0x1c1f ;  /* 0x001c1f3039397589 */ /* 0x000fe800000e0000 */
[----:B------:R-:W2:Y:S01]  /*a250*/  SHFL.IDX PT, R96, R96, R5, 0x1c1f ;  /* 0x001c1f0560607589 */ /* 0x000ea200000e0000 */
[----:B0-----:R-:W-:-:S02]  /*a260*/  SEL R8, R35, R100, P0 ;  /* 0x0000006423087207 */ /* 0x001fc40000000000 */
[----:B------:R-:W-:Y:S01]  /*a270*/  SEL R10, R100, R35, P0 ;  /* 0x00000023640a7207 */ /* 0x000fe20000000000 */
[----:B------:R-:W0:Y:S04]  /*a280*/  SHFL.IDX PT, R68, R68, R5, 0x1c1f ;  /* 0x001c1f0544447589 */ /* 0x000e2800000e0000 */
[----:B------:R-:W3:Y:S01]  /*a290*/  SHFL.IDX PT, R40, R40, R5, 0x1c1f ;  /* 0x001c1f0528287589 */ /* 0x000ee200000e0000 */
[----:B-1----:R-:W-:Y:S02]  /*a2a0*/  SEL R9, R59, R76, P0 ;  /* 0x0000004c3b097207 */ /* 0x002fe40000000000 */
[----:B------:R-:W-:Y:S01]  /*a2b0*/  SEL R11, R76, R59, P0 ;  /* 0x0000003b4c0b7207 */ /* 0x000fe20000000000 */
[----:B------:R-:W-:Y:S04]  /*a2c0*/  SHFL.IDX PT, R43, R43, R48, 0x1c1f ;  /* 0x001c1f302b2b7589 */ /* 0x000fe800000e0000 */
[----:B------:R-:W-:Y:S04]  /*a2d0*/  SHFL.IDX PT, R41, R41, R48, 0x1c1f ;  /* 0x001c1f3029297589 */ /* 0x000fe800000e0000 */
[----:B------:R-:W-:Y:S04]  /*a2e0*/  SHFL.IDX PT, R63, R63, R48, 0x1c1f ;  /* 0x001c1f303f3f7589 */ /* 0x000fe800000e0000 */
[----:B------:R-:W1:Y:S01]  /*a2f0*/  SHFL.IDX PT, R92, R92, R5, 0x1c1f ;  /* 0x001c1f055c5c7589 */ /* 0x000e6200000e0000 */
[----:B--2---:R-:W-:-:S02]  /*a300*/  SEL R12, R37, R96, P0 ;  /* 0x00000060250c7207 */ /* 0x004fc40000000000 */
[----:B------:R-:W-:Y:S01]  /*a310*/  SEL R14, R96, R37, P0 ;  /* 0x00000025600e7207 */ /* 0x000fe20000000000 */
[----:B------:R-:W2:Y:S01]  /*a320*/  SHFL.IDX PT, R60, R60, R5, 0x1c1f ;  /* 0x001c1f053c3c7589 */ /* 0x000ea200000e0000 */
[----:B0-----:R-:W-:Y:S02]  /*a330*/  SEL R13, R61, R68, P0 ;  /* 0x000000443d0d7207 */ /* 0x001fe40000000000 */
[----:B------:R-:W-:Y:S01]  /*a340*/  SEL R15, R68, R61, P0 ;  /* 0x0000003d440f7207 */ /* 0x000fe20000000000 */
[----:B------:R-:W0:Y:S01]  /*a350*/  SHFL.IDX PT, R36, R36, R5, 0x1c1f ;  /* 0x001c1f0524247589 */ /* 0x000e2200000e0000 */
[----:B---3--:R-:W-:-:S03]  /*a360*/  SEL R29, R57, R40, P0 ;  /* 0x00000028391d7207 */ /* 0x008fc60000000000 */
[----:B------:R-:W-:Y:S04]  /*a370*/  SHFL.IDX PT, R45, R45, R48, 0x1c1f ;  /* 0x001c1f302d2d7589 */ /* 0x000fe800000e0000 */
[----:B------:R-:W-:Y:S04]  /*a380*/  SHFL.IDX PT, R53, R53, R48, 0x1c1f ;  /* 0x001c1f3035357589 */ /* 0x000fe800000e0000 */
[----:B------:R-:W-:Y:S04]  /*a390*/  SHFL.IDX PT, R33, R33, R48, 0x1c1f ;  /* 0x001c1f3021217589 */ /* 0x000fe800000e0000 */
[----:B------:R-:W-:Y:S01]  /*a3a0*/  SHFL.IDX PT, R55, R55, R48, 0x1c1f ;  /* 0x001c1f3037377589 */ /* 0x000fe200000e0000 */
[----:B-1----:R-:W-:-:S02]  /*a3b0*/  SEL R24, R43, R92, P0 ;  /* 0x0000005c2b187207 */ /* 0x002fc40000000000 */
[----:B------:R-:W-:Y:S01]  /*a3c0*/  SEL R26, R92, R43, P0 ;  /* 0x0000002b5c1a7207 */ /* 0x000fe20000000000 */
[----:B------:R-:W-:Y:S01]  /*a3d0*/  SHFL.IDX PT, R47, R47, R48, 0x1c1f ;  /* 0x001c1f302f2f7589 */ /* 0x000fe200000e0000 */
[----:B--2---:R-:W-:Y:S02]  /*a3e0*/  SEL R25, R63, R60, P0 ;  /* 0x0000003c3f197207 */ /* 0x004fe40000000000 */
[----:B------:R-:W-:Y:S01]  /*a3f0*/  SEL R27, R60, R63, P0 ;  /* 0x0000003f3c1b7207 */ /* 0x000fe20000000000 */
[----:B------:R-:W-:Y:S04]  /*a400*/  SHFL.IDX PT, R39, R39, R48, 0x1c1f ;  /* 0x001c1f3027277589 */ /* 0x000fe800000e0000 */
[----:B------:R-:W1:Y:S04]  /*a410*/  SHFL.IDX PT, R88, R88, R5, 0x1c1f ;  /* 0x001c1f0558587589 */ /* 0x000e6800000e0000 */
[----:B------:R2:W-:Y:S04]  /*a420*/  SHFL.IDX PT, R21, R31, R48, 0x1c1f ;  /* 0x001c1f301f157589 */ /* 0x0005e800000e0000 */
[----:B------:R-:W-:Y:S04]  /*a430*/  SHFL.IDX PT, R65, R65, R48, 0x1c1f ;  /* 0x001c1f3041417589 */ /* 0x000fe800000e0000 */
[----:B------:R-:W3:Y:S01]  /*a440*/  SHFL.IDX PT, R20, R32, R5, 0x1c1f ;  /* 0x001c1f0520147589 */ /* 0x000ee200000e0000 */
[----:B--2---:R-:W-:-:S03]  /*a450*/  SEL R31, R40, R57, P0 ;  /* 0x00000039281f7207 */ /* 0x004fc60000000000 */
[----:B------:R-:W2:Y:S01]  /*a460*/  SHFL.IDX PT, R44, R44, R5, 0x1c1f ;  /* 0x001c1f052c2c7589 */ /* 0x000ea200000e0000 */
[----:B0-----:R-:W-:-:S03]  /*a470*/  SEL R40, R41, R36, P0 ;  /* 0x0000002429287207 */ /* 0x001fc60000000000 */
[----:B------:R-:W0:Y:S04]  /*a480*/  SHFL.IDX PT, R48, R38, R5, 0x1c1f ;  /* 0x001c1f0526307589 */ /* 0x000e2800000e0000 */
[----:B------:R4:W0:Y:S01]  /*a490*/  SHFL.IDX PT, R50, R42, R5, 0x1c1f ;  /* 0x001c1f052a327589 */ /* 0x00082200000e0000 */
[----:B-1----:R-:W-:Y:S02]  /*a4a0*/  SEL R28, R45, R88, P0 ;  /* 0x000000582d1c7207 */ /* 0x002fe40000000000 */
[----:B------:R-:W-:Y:S01]  /*a4b0*/  SEL R30, R88, R45, P0 ;  /* 0x0000002d581e7207 */ /* 0x000fe20000000000 */
[----:B------:R-:W-:Y:S01]  /*a4c0*/  BAR.SYNC.DEFER_BLOCKING 0x1, 0x100 ;  /* 0x0044000000007b1d */ /* 0x000fe20000010000 */
[----:B----4-:R-:W-:-:S05]  /*a4d0*/  SEL R42, R36, R41, P0 ;  /* 0x00000029242a7207 */ /* 0x010fca0000000000 */
[----:B------:R1:W4:Y:S01]  /*a4e0*/  SHFL.IDX PT, R46, R34, R5, 0x1c1f ;  /* 0x001c1f05222e7589 */ /* 0x00032200000e0000 */
[----:B---3--:R-:W-:Y:S02]  /*a4f0*/  SEL R36, R33, R20, P0 ;  /* 0x0000001421247207 */ /* 0x008fe40000000000 */
[----:B------:R-:W-:Y:S01]  /*a500*/  SEL R38, R20, R33, P0 ;  /* 0x0000002114267207 */ /* 0x000fe20000000000 */
[----:B------:R-:W3:Y:S01]  /*a510*/  SHFL.IDX PT, R52, R52, R5, 0x1c1f ;  /* 0x001c1f0534347589 */ /* 0x000ee200000e0000 */
[----:B--2---:R-:W-:-:S03]  /*a520*/  SEL R32, R53, R44, P0 ;  /* 0x0000002c35207207 */ /* 0x004fc60000000000 */
[----:B------:R-:W2:Y:S01]  /*a530*/  SHFL.IDX PT, R54, R54, R5, 0x1c1f ;  /* 0x001c1f0536367589 */ /* 0x000ea200000e0000 */
[----:B0-----:R-:W-:Y:S02]  /*a540*/  SEL R33, R47, R48, P0 ;  /* 0x000000302f217207 */ /* 0x001fe40000000000 */
[----:B-1----:R-:W-:Y:S02]  /*a550*/  SEL R34, R44, R53, P0 ;  /* 0x000000352c227207 */ /* 0x002fe40000000000 */
[----:B------:R-:W-:Y:S02]  /*a560*/  SEL R35, R48, R47, P0 ;  /* 0x0000002f30237207 */ /* 0x000fe40000000000 */
[----:B------:R-:W-:Y:S01]  /*a570*/  SEL R41, R39, R50, P0 ;  /* 0x0000003227297207 */ /* 0x000fe20000000000 */
[----:B------:R0:W-:Y:S01]  /*a580*/  STSM.16.M88.4 [R70], R8 ;  /* 0x0000000846007844 */ /* 0x0001e20000000200 */
[----:B------:R-:W-:-:S03]  /*a590*/  SEL R43, R50, R39, P0 ;  /* 0x00000027322b7207 */ /* 0x000fc60000000000 */
[----:B------:R-:W-:Y:S01]  /*a5a0*/  STSM.16.M88.4 [R69], R12 ;  /* 0x0000000c45007844 */ /* 0x000fe20000000200 */
[----:B----4-:R-:W-:-:S03]  /*a5b0*/  SEL R44, R55, R46, P0 ;  /* 0x0000002e372c7207 */ /* 0x010fc60000000000 */
[----:B------:R-:W-:Y:S01]  /*a5c0*/  STSM.16.M88.4 [R67], R24 ;  /* 0x0000001843007844 */ /* 0x000fe20000000200 */
[----:B------:R-:W-:Y:S02]  /*a5d0*/  SEL R46, R46, R55, P0 ;  /* 0x000000372e2e7207 */ /* 0x000fe40000000000 */
[----:B---3--:R-:W-:Y:S01]  /*a5e0*/  SEL R37, R21, R52, P0 ;  /* 0x0000003415257207 */ /* 0x008fe20000000000 */
[----:B------:R-:W-:Y:S01]  /*a5f0*/  STSM.16.M88.4 [R66], R28 ;  /* 0x0000001c42007844 */ /* 0x000fe20000000200 */
[----:B------:R-:W-:Y:S02]  /*a600*/  SEL R39, R52, R21, P0 ;  /* 0x0000001534277207 */ /* 0x000fe40000000000 */
[----:B--2---:R-:W-:Y:S01]  /*a610*/  SEL R45, R65, R54, P0 ;  /* 0x00000036412d7207 */ /* 0x004fe20000000000 */
[----:B------:R1:W-:Y:S01]  /*a620*/  STSM.16.M88.4 [R64], R32 ;  /* 0x0000002040007844 */ /* 0x0003e20000000200 */
[----:B------:R-:W-:Y:S01]  /*a630*/  SEL R47, R54, R65, P0 ;  /* 0x00000041362f7207 */ /* 0x000fe20000000000 */
[----:B0-----:R-:W-:-:S02]  /*a640*/  IMAD.U32 R8, RZ, RZ, UR4 ;  /* 0x00000004ff087e24 */ /* 0x001fc4000f8e00ff */
[----:B------:R0:W-:Y:S01]  /*a650*/  STSM.16.M88.4 [R62], R40 ;  /* 0x000000283e007844 */ /* 0x0001e20000000200 */
[----:B------:R-:W-:Y:S01]  /*a660*/  IMAD.U32 R9, RZ, RZ, UR6 ;  /* 0x00000006ff097e24 */ /* 0x000fe2000f8e00ff */
[----:B------:R-:W-:Y:S02]  /*a670*/  ULDC.64 UR6, c[0x0][0xbe0] ;  /* 0x0002f80000067ab9 */ /* 0x000fe40000000a00 */
[----:B------:R0:W-:Y:S04]  /*a680*/  STSM.16.M88.4 [R58], R36 ;  /* 0x000000243a007844 */ /* 0x0001e80000000200 */
[----:B------:R0:W-:Y:S01]  /*a690*/  STSM.16.M88.4 [R56], R44 ;  /* 0x0000002c38007844 */ /* 0x0001e20000000200 */
[----:B------:R-:W-:Y:S06]  /*a6a0*/  BAR.SYNC.DEFER_BLOCKING 0x1, 0x100 ;  /* 0x0044000000007b1d */ /* 0x000fec0000010000 */
[----:B------:R-:W2:Y:S01]  /*a6b0*/  @P2 LDG.E R10, desc[UR46][R8.64] ;  /* 0x0000002e080a2981 */ /* 0x000ea2000c1e1900 */
[----:B------:R-:W-:Y:S01]  /*a6c0*/  UISETP.NE.U32.AND UP1, UPT, UR6, URZ, UPT ;  /* 0x0000003f0600728c */ /* 0x000fe2000bf25070 */
[----:B------:R-:W3:Y:S01]  /*a6d0*/  LDC R5, c[0x0][0xa88] ;  /* 0x0002a200ff057b82 */ /* 0x000ee20000000800 */
[----:B------:R-:W-:Y:S01]  /*a6e0*/  IMAD R11, R16, 0x40, R2 ;  /* 0x00000040100b7824 */ /* 0x000fe200078e0202 */
[----:B------:R-:W-:Y:S01]  /*a6f0*/  UMOV UR4, URZ ;  /* 0x0000003f00047c82 */ /* 0x000fe20008000000 */
[----:B------:R-:W-:-:S02]  /*a700*/  UISETP.NE.AND.EX UP1, UPT, UR7, URZ, UPT, UP1 ;  /* 0x0000003f0700728c */ /* 0x000fc4000bf25310 */
[----:B------:R-:W-:-:S04]  /*a710*/  IMAD.WIDE R6, R11, 0x2, R6 ;  /* 0x000000020b067825 */ /* 0x000fc800078e0206 */
[----:B------:R-:W-:Y:S02]  /*a720*/  PLOP3.LUT P0, PT, PT, PT, UP1, 0x80, 0x0 ;  /* 0x000000000000781c */ /* 0x000fe40003f0f018 */
[----:B-1----:R-:W-:-:S03]  /*a730*/  IADD3 R33, P1, R6, 0x1000, RZ ;  /* 0x0000100006217810 */ /* 0x002fc60007f3e0ff */
[----:B------:R-:W-:Y:S02]  /*a740*/  @UP1 ULDC.64 UR6, c[0x0][0xbe0] ;  /* 0x0002f80000061ab9 */ /* 0x000fe40000000a00 */
[----:B------:R-:W-:-:S06]  /*a750*/  @UP1 UIMAD.WIDE UR6, UR36, 0x4, UR6 ;  /* 0x00000004240618a5 */ /* 0x000fcc000f8e0206 */
[----:B------:R-:W-:Y:S01]  /*a760*/  IMAD.U32 R11, RZ, RZ, UR7 ;  /* 0x00000007ff0b7e24 */ /* 0x000fe2000f8e00ff */
[----:B--2---:R-:W-:Y:S01]  /*a770*/  @P2 R2UR UR4, R10 ;  /* 0x000000000a0422ca */ /* 0x004fe200000e0000 */
[----:B------:R-:W-:-:S05]  /*a780*/  IMAD.U32 R10, RZ, RZ, UR6 ;  /* 0x00000006ff0a7e24 */ /* 0x000fca000f8e00ff */
[----:B---3--:R0:W5:Y:S01]  /*a790*/  @P0 LDG.E R5, desc[UR46][R10.64] ;  /* 0x0000002e0a050981 */ /* 0x008162000c1e1900 */
[----:B------:R-:W-:Y:S08]  /*a7a0*/  @P0 BRA `(.L_x_273) ;  /* 0x0000000000100947 */ /* 0x000ff00003800000 */
[----:B------:R-:W-:Y:S05]  /*a7b0*/  @!P2 BRA `(.L_x_273) ;  /* 0x00000000000ca947 */ /* 0x000fea0003800000 */
[----:B0-----:R-:W2:Y:S04]  /*a7c0*/  LDG.E R10, desc[UR46][R8.64] ;  /* 0x0000002e080a7981 */ /* 0x001ea8000c1e1900 */
[----:B-----5:R-:W2:Y:S02]  /*a7d0*/  LDG.E R5, desc[UR46][R8.64+0x4] ;  /* 0x0000042e08057981 */ /* 0x020ea4000c1e1900 */
[----:B--2---:R-:W-:-:S07]  /*a7e0*/  IMAD.IADD R5, R5, 0x1, -R10 ;  /* 0x0000000105057824 */ /* 0x004fce00078e0a0a */
.L_x_273:
[----:B------:R-:W-:Y:S01]  /*a7f0*/  USHF.R.S32.HI UR11, URZ, 0x1f, UR39 ;  /* 0x0000001f3f0b7899 */ /* 0x000fe20008011427 */
[----:B------:R-:W-:Y:S01]  /*a800*/  IMAD R12, R18, 0x80, R169 ;  /* 0x00000080120c7824 */ /* 0x000fe200078e02a9 */
[----:B------:R-:W-:Y:S01]  /*a810*/  ULDC.64 UR12, c[0x0][0xb70] ;  /* 0x0002dc00000c7ab9 */ /* 0x000fe20000000a00 */
[----:B------:R-:W-:Y:S01]  /*a820*/  USHF.R.S32.HI UR9, URZ, 0x1f, UR4 ;  /* 0x0000001f3f097899 */ /* 0x000fe20008011404 */
[----:B------:R-:W-:Y:S01]  /*a830*/  LOP3.LUT R32, R33, 0x380, RZ, 0xc0, !PT ;  /* 0x0000038021207812 */ /* 0x000fe200078ec0ff */
[----:B------:R-:W-:Y:S01]  /*a840*/  UIMAD UR10, UR11, UR12, URZ ;  /* 0x0000000c0b0a72a4 */ /* 0x000fe2000f8e023f */
[----:B------:R-:W-:Y:S01]  /*a850*/  SHF.R.S32.HI R9, RZ, 0x1f, R12 ;  /* 0x0000001fff097819 */ /* 0x000fe2000001140c */
[----:B------:R-:W-:Y:S01]  /*a860*/  UMOV UR8, UR4 ;  /* 0x0000000400087c82 */ /* 0x000fe20008000000 */
[----:B------:R-:W-:Y:S01]  /*a870*/  USEL UR37, UR37, URZ, !UP0 ;  /* 0x0000003f25257287 */ /* 0x000fe2000c000000 */
[C---:B------:R-:W-:Y:S01]  /*a880*/  IADD3 R25, P2, R6.reuse, 0x2000, RZ ;  /* 0x0000200006197810 */ /* 0x040fe20007f5e0ff */
[----:B------:R-:W-:Y:S01]  /*a890*/  UIMAD.WIDE.U32 UR6, UR39, UR12, UR8 ;  /* 0x0000000c270672a5 */ /* 0x000fe2000f8e0008 */
[----:B0-----:R-:W-:Y:S01]  /*a8a0*/  IADD3 R11, P6, R6, 0x3000, RZ ;  /* 0x00003000060b7810 */ /* 0x001fe20007fde0ff */
[----:B------:R-:W-:Y:S01]  /*a8b0*/  UIMAD UR10, UR39, UR13, UR10 ;  /* 0x0000000d270a72a4 */ /* 0x000fe2000f8e020a */
[----:B------:R-:W-:Y:S01]  /*a8c0*/  SHF.R.U64 R32, R32, 0x3, RZ ;  /* 0x0000000320207819 */ /* 0x000fe200000012ff */
[----:B------:R-:W-:Y:S01]  /*a8d0*/  USEL UR36, UR36, URZ, !UP0 ;  /* 0x0000003f24247287 */ /* 0x000fe2000c000000 */
[----:B------:R-:W-:Y:S01]  /*a8e0*/  LOP3.LUT R24, R25, 0x380, RZ, 0xc0, !PT ;  /* 0x0000038019187812 */ /* 0x000fe200078ec0ff */
[----:B------:R-:W-:Y:S01]  /*a8f0*/  ULDC.64 UR12, c[0x0][0xb78] ;  /* 0x0002de00000c7ab9 */ /* 0x000fe20000000a00 */
[----:B------:R-:W-:Y:S01]  /*a900*/  UIADD3 UR7, UR7, UR10, URZ ;  /* 0x0000000a07077290 */ /* 0x000fe2000fffe03f */
[----:B------:R-:W-:Y:S01]  /*a910*/  LOP3.LUT R8, R11, 0x380, RZ, 0xc0, !PT ;  /* 0x000003800b087812 */ /* 0x000fe200078ec0ff */
[----:B------:R-:W-:Y:S01]  /*a920*/  UIMAD UR8, UR37, UR12, URZ ;  /* 0x0000000c250872a4 */ /* 0x000fe2000f8e023f */
[----:B------:R-:W-:Y:S01]  /*a930*/  LOP3.LUT R32, R32, R33, RZ, 0x3c, !PT ;  /* 0x0000002120207212 */ /* 0x000fe200078e3cff */
[----:B------:R-:W-:Y:S01]  /*a940*/  UIMAD.WIDE.U32 UR6, UR36, UR12, UR6 ;  /* 0x0000000c240672a5 */ /* 0x000fe2000f8e0006 */
[----:B------:R-:W-:Y:S01]  /*a950*/  SHF.R.U64 R24, R24, 0x3, RZ ;  /* 0x0000000318187819 */ /* 0x000fe200000012ff */
[----:B------:R-:W-:Y:S01]  /*a960*/  UIMAD UR8, UR36, UR13, UR8 ;  /* 0x0000000d240872a4 */ /* 0x000fe2000f8e0208 */
[----:B------:R-:W-:Y:S01]  /*a970*/  IMAD.X R33, RZ, RZ, R7, P1 ;  /* 0x000000ffff217224 */ /* 0x000fe200008e0607 */
[----:B------:R-:W-:Y:S01]  /*a980*/  SHF.R.U64 R8, R8, 0x3, RZ ;  /* 0x0000000308087819 */ /* 0x000fe200000012ff */
[----:B------:R-:W-:Y:S01]  /*a990*/  ULDC.64 UR12, c[0x0][0xaa0] ;  /* 0x0002a800000c7ab9 */ /* 0x000fe20000000a00 */
[----:B------:R-:W-:-:S02]  /*a9a0*/  IADD3 R10, P0, R12, UR6, RZ ;  /* 0x000000060c0a7c10 */ /* 0x000fc4000ff1e0ff */
[----:B------:R-:W-:Y:S01]  /*a9b0*/  IMAD.U32 R14, RZ, RZ, UR8 ;  /* 0x00000008ff0e7e24 */ /* 0x000fe2000f8e00ff */
[C---:B------:R-:W-:Y:S02]  /*a9c0*/  IADD3 R41, P5, R6.reuse, 0x4000, RZ ;  /* 0x0000400006297810 */ /* 0x040fe40007fbe0ff */
[C---:B------:R-:W-:Y:S02]  /*a9d0*/  IADD3 R45, P4, R6.reuse, 0x5000, RZ ;  /* 0x00005000062d7810 */ /* 0x040fe40007f9e0ff */
[----:B------:R-:W-:Y:S01]  /*a9e0*/  IADD3.X R9, R9, UR7, R14, P0, !PT ;  /* 0x0000000709097c10 */ /* 0x000fe200087fe40e */
[----:B------:R-:W-:Y:S01]  /*a9f0*/  ULDC.64 UR6, c[0x0][0xb40] ;  /* 0x0002d00000067ab9 */ /* 0x000fe20000000a00 */
[----:B------:R-:W-:Y:S02]  /*aa00*/  IADD3 R29, P3, R6, 0x6000, RZ ;  /* 0x00006000061d7810 */ /* 0x000fe40007f7e0ff */
[----:B------:R-:W-:Y:S02]  /*aa10*/  LEA R20, P0, R10, UR6, 0x2 ;  /* 0x000000060a147c11 */ /* 0x000fe4000f8010ff */
[----:B------:R-:W-:-:S02]  /*aa20*/  LOP3.LUT R13, R6, 0x380, RZ, 0xc0, !PT ;  /* 0x00000380060d7812 */ /* 0x000fc400078ec0ff */
[----:B------:R-:W-:Y:S01]  /*aa30*/  LEA.HI.X R21, R10, UR7, R9, 0x2, P0 ;  /* 0x000000070a157c11 */ /* 0x000fe200080f1409 */
[----:B------:R-:W-:Y:S01]  /*aa40*/  VIADD R10, R12, 0x8 ;  /* 0x000000080c0a7836 */ /* 0x000fe20000000000 */
[----:B------:R-:W-:Y:S02]  /*aa50*/  LOP3.LUT P0, RZ, R19, 0x3, RZ, 0xc0, !PT ;  /* 0x0000000313ff7812 */ /* 0x000fe4000780c0ff */
[----:B------:R-:W-:Y:S01]  /*aa60*/  LOP3.LUT R24, R24, R25, RZ, 0x3c, !PT ;  /* 0x0000001918187212 */ /* 0x000fe200078e3cff */
[----:B------:R-:W-:Y:S01]  /*aa70*/  IMAD.X R25, RZ, RZ, R7, P2 ;  /* 0x000000ffff197224 */ /* 0x000fe200010e0607 */
[----:B-----5:R-:W-:Y:S02]  /*aa80*/  ISETP.GE.OR P1, PT, R12, R5, P0 ;  /* 0x000000050c00720c */ /* 0x020fe40000726670 */
[----:B------:R-:W-:Y:S02]  /*aa90*/  LOP3.LUT R8, R8, R11, RZ, 0x3c, !PT ;  /* 0x0000000b08087212 */ /* 0x000fe400078e3cff */
[----:B------:R-:W-:-:S02]  /*aaa0*/  LOP3.LUT R40, R41, 0x380, RZ, 0xc0, !PT ;  /* 0x0000038029287812 */ /* 0x000fc400078ec0ff */
[----:B------:R-:W-:Y:S02]  /*aab0*/  LOP3.LUT R44, R45, 0x380, RZ, 0xc0, !PT ;  /* 0x000003802d2c7812 */ /* 0x000fe400078ec0ff */
[----:B------:R-:W-:Y:S01]  /*aac0*/  LOP3.LUT R28, R29, 0x380, RZ, 0xc0, !PT ;  /* 0x000003801d1c7812 */ /* 0x000fe200078ec0ff */
[----:B------:R-:W-:Y:S01]  /*aad0*/  UIMAD UR6, UR9, UR12, URZ ;  /* 0x0000000c090672a4 */ /* 0x000fe2000f8e023f */
[----:B------:R-:W-:Y:S01]  /*aae0*/  ISETP.GE.OR P0, PT, R10, R5, P0 ;  /* 0x000000050a00720c */ /* 0x000fe20000706670 */
[----:B------:R-:W-:Y:S01]  /*aaf0*/  IMAD.X R9, RZ, RZ, R7, P6 ;  /* 0x000000ffff097224 */ /* 0x000fe200030e0607 */
[----:B------:R-:W-:Y:S01]  /*ab00*/  IADD3 R11, P2, R6, 0x7000, RZ ;  /* 0x00007000060b7810 */ /* 0x000fe20007f5e0ff */
[----:B------:R0:W-:Y:S01]  /*ab10*/  @!P1 STG.E desc[UR46][R20.64], R3 ;  /* 0x0000000314009986 */ /* 0x0001e2000c10192e */
[----:B------:R-:W-:Y:S02]  /*ab20*/  SHF.R.U64 R13, R13, 0x3, RZ ;  /* 0x000000030d0d7819 */ /* 0x000fe400000012ff */
[----:B------:R-:W-:-:S02]  /*ab30*/  LOP3.LUT R10, R11, 0x380, RZ, 0xc0, !PT ;  /* 0x000003800b0a7812 */ /* 0x000fc400078ec0ff */
[----:B------:R-:W-:Y:S02]  /*ab40*/  SHF.R.U64 R40, R40, 0x3, RZ ;  /* 0x0000000328287819 */ /* 0x000fe400000012ff */
[----:B------:R-:W-:Y:S02]  /*ab50*/  SHF.R.U64 R44, R44, 0x3, RZ ;  /* 0x000000032c2c7819 */ /* 0x000fe400000012ff */
[----:B------:R-:W-:Y:S01]  /*ab60*/  SHF.R.U64 R28, R28, 0x3, RZ ;  /* 0x000000031c1c7819 */ /* 0x000fe200000012ff */
[----:B------:R1:W-:Y:S01]  /*ab70*/  @!P0 STG.E desc[UR46][R20.64+0x20], R0 ;  /* 0x0000200014008986 */ /* 0x0003e2000c10192e */
[----:B------:R-:W-:Y:S02]  /*ab80*/  LOP3.LUT R6, R13, R6, RZ, 0x3c, !PT ;  /* 0x000000060d067212 */ /* 0x000fe400078e3cff */
[----:B------:R-:W-:Y:S01]  /*ab90*/  SHF.R.U64 R10, R10, 0x3, RZ ;  /* 0x000000030a0a7819 */ /* 0x000fe200000012ff */
[----:B------:R-:W-:Y:S01]  /*aba0*/  UIMAD UR6, UR4, UR13, UR6 ;  /* 0x0000000d040672a4 */ /* 0x000fe2000f8e0206 */
[----:B------:R-:W-:Y:S01]  /*abb0*/  LOP3.LUT R40, R40, R41, RZ, 0x3c, !PT ;  /* 0x0000002928287212 */ /* 0x000fe200078e3cff */
[--C-:B------:R-:W-:Y:S01]  /*abc0*/  IMAD.X R41, RZ, RZ, R7.reuse, P5 ;  /* 0x000000ffff297224 */ /* 0x100fe200028e0607 */
[----:B------:R-:W-:Y:S01]  /*abd0*/  LOP3.LUT R44, R44, R45, RZ, 0x3c, !PT ;  /* 0x0000002d2c2c7212 */ /* 0x000fe200078e3cff */
[--C-:B------:R-:W-:Y:S01]  /*abe0*/  IMAD.X R45, RZ, RZ, R7.reuse, P4 ;  /* 0x000000ffff2d7224 */ /* 0x100fe200020e0607 */
[----:B------:R-:W-:Y:S01]  /*abf0*/  LOP3.LUT R28, R28, R29, RZ, 0x3c, !PT ;  /* 0x0000001d1c1c7212 */ /* 0x000fe200078e3cff */
[----:B------:R-:W-:Y:S01]  /*ac00*/  IMAD.X R29, RZ, RZ, R7, P3 ;  /* 0x000000ffff1d7224 */ /* 0x000fe200018e0607 */
[----:B------:R-:W-:Y:S01]  /*ac10*/  IADD3.X R13, RZ, R7, RZ, P2, !PT ;  /* 0x00000007ff0d7210 */ /* 0x000fe200017fe4ff */
[----:B------:R2:W5:Y:S01]  /*ac20*/  LD.E.128 R36, desc[UR46][R6.64] ;  /* 0x0000002e06247980 */ /* 0x000562000c101d00 */
[----:B0-----:R-:W-:-:S02]  /*ac30*/  SHF.R.S32.HI R3, RZ, 0x1f, R2 ;  /* 0x0000001fff037819 */ /* 0x001fc40000011402 */
[----:B------:R-:W-:Y:S01]  /*ac40*/  LOP3.LUT R12, R10, R11, RZ, 0x3c, !PT ;  /* 0x0000000b0a0c7212 */ /* 0x000fe200078e3cff */
[----:B------:R-:W5:Y:S04]  /*ac50*/  LD.E.128 R32, desc[UR46][R32.64] ;  /* 0x0000002e20207980 */ /* 0x000f68000c101d00 */
[----:B------:R-:W5:Y:S01]  /*ac60*/  LD.E.128 R24, desc[UR46][R24.64] ;  /* 0x0000002e18187980 */ /* 0x000f62000c101d00 */
[----:B--2---:R-:W-:-:S03]  /*ac70*/  IMAD.U32 R7, RZ, RZ, UR12 ;  /* 0x0000000cff077e24 */ /* 0x004fc6000f8e00ff */
[----:B------:R-:W5:Y:S01]  /*ac80*/  LD.E.128 R8, desc[UR46][R8.64] ;  /* 0x0000002e08087980 */ /* 0x000f62000c101d00 */
[----:B------:R-:W-:-:S03]  /*ac90*/  IMAD.WIDE.U32 R6, R7, UR4, R2 ;  /* 0x0000000407067c25 */ /* 0x000fc6000f8e0002 */
[----:B------:R-:W5:Y:S01]  /*aca0*/  LD.E.128 R40, desc[UR46][R40.64] ;  /* 0x0000002e28287980 */ /* 0x000f62000c101d00 */
[----:B------:R-:W-:Y:S01]  /*acb0*/  VIADD R7, R7, UR6 ;  /* 0x0000000607077c36 */ /* 0x000fe20008000000 */
[----:B------:R-:W-:Y:S02]  /*acc0*/  ULDC.64 UR6, c[0x0][0xae0] ;  /* 0x0002b80000067ab9 */ /* 0x000fe40000000a00 */
[----:B------:R-:W5:Y:S04]  /*acd0*/  LD.E.128 R44, desc[UR46][R44.64] ;  /* 0x0000002e2c2c7980 */ /* 0x000f68000c101d00 */
[----:B------:R-:W5:Y:S04]  /*ace0*/  LD.E.128 R28, desc[UR46][R28.64] ;  /* 0x0000002e1c1c7980 */ /* 0x000f68000c101d00 */
[----:B------:R-:W5:Y:S01]  /*acf0*/  LD.E.128 R12, desc[UR46][R12.64] ;  /* 0x0000002e0c0c7980 */ /* 0x000f62000c101d00 */
[----:B------:R-:W-:Y:S01]  /*ad00*/  UIMAD UR4, UR11, UR6, URZ ;  /* 0x000000060b0472a4 */ /* 0x000fe2000f8e023f */
[----:B------:R-:W-:Y:S01]  /*ad10*/  @!PT LDS RZ, [RZ] ;  /* 0x00000000fffff984 */ /* 0x000fe20000000800 */
[----:B------:R-:W-:Y:S01]  /*ad20*/  @!PT LDS RZ, [RZ] ;  /* 0x00000000fffff984 */ /* 0x000fe20000000800 */
[----:B------:R-:W-:Y:S01]  /*ad30*/  @!PT LDS RZ, [RZ] ;  /* 0x00000000fffff984 */ /* 0x000fe20000000800 */
[----:B------:R-:W-:Y:S01]  /*ad40*/  @!PT LDS RZ, [RZ] ;  /* 0x00000000fffff984 */ /* 0x000fe20000000800 */
[----:B------:R0:W-:Y:S06]  /*ad50*/  MEMBAR.ALL.CTA ;  /* 0x0000000000007992 */ /* 0x0001ec0000008000 */
[----:B0-----:R-:W0:Y:S01]  /*ad60*/  FENCE.VIEW.ASYNC.S ;  /* 0x00000000000073c6 */ /* 0x001e220000000000 */
[----:B------:R-:W-:Y:S01]  /*ad70*/  IMAD.U32 R17, RZ, RZ, UR6 ;  /* 0x00000006ff117e24 */ /* 0x000fe2000f8e00ff */
[----:B------:R-:W-:Y:S01]  /*ad80*/  UIMAD UR4, UR39, UR7, UR4 ;  /* 0x00000007270472a4 */ /* 0x000fe2000f8e0204 */
[----:B------:R-:W-:-:S02]  /*ad90*/  IMAD R5, R18, -0x80, R5 ;  /* 0xffffff8012057824 */ /* 0x000fc400078e0205 */
[----:B------:R-:W-:Y:S01]  /*ada0*/  IMAD.WIDE.U32 R6, R17, UR39, R6 ;  /* 0x0000002711067c25 */ /* 0x000fe2000f8e0006 */
[----:B------:R-:W-:Y:S02]  /*adb0*/  ULDC.64 UR6, c[0x0][0xae8] ;  /* 0x0002ba0000067ab9 */ /* 0x000fe40000000a00 */
[----:B------:R-:W-:Y:S01]  /*adc0*/  ISETP.GE.AND P2, PT, R16, R5, PT ;  /* 0x000000051000720c */ /* 0x000fe20003f46270 */
[----:B------:R-:W-:Y:S01]  /*add0*/  VIADD R7, R7, UR4 ;  /* 0x0000000407077c36 */ /* 0x000fe20008000000 */
[----:B------:R-:W-:Y:S01]  /*ade0*/  UIMAD UR4, UR37, UR6, URZ ;  /* 0x00000006250472a4 */ /* 0x000fe2000f8e023f */
[----:B------:R-:W-:Y:S02]  /*adf0*/  VIADD R4, R4, 0x29820 ;  /* 0x0002982004047836 */ /* 0x000fe40000000000 */
[----:B-1----:R-:W-:Y:S02]  /*ae00*/  VIADD R0, R16, 0x20 ;  /* 0x0000002010007836 */ /* 0x002fe40000000000 */
[----:B------:R-:W-:Y:S01]  /*ae10*/  IMAD.U32 R21, RZ, RZ, UR6 ;  /* 0x00000006ff157e24 */ /* 0x000fe2000f8e00ff */
[----:B------:R-:W-:Y:S01]  /*ae20*/  UIMAD UR4, UR36, UR7, UR4 ;  /* 0x00000007240472a4 */ /* 0x000fe2000f8e0204 */
[----:B------:R-:W-:-:S02]  /*ae30*/  PRMT R4, RZ, 0x654, R4 ;  /* 0x00000654ff047816 */ /* 0x000fc40000000004 */
[----:B------:R-:W-:Y:S01]  /*ae40*/  IMAD.WIDE.U32 R20, R21, UR36, R6 ;  /* 0x0000002415147c25 */ /* 0x000fe2000f8e0006 */
[-C--:B------:R-:W-:Y:S02]  /*ae50*/  ISETP.GE.AND P4, PT, R0, R5.reuse, PT ;  /* 0x000000050000720c */ /* 0x080fe40003f86270 */
[--C-:B------:R-:W-:Y:S01]  /*ae60*/  SHF.R.S32.HI R17, RZ, 0x1f, R16.reuse ;  /* 0x0000001fff117819 */ /* 0x100fe20000011410 */
[C---:B------:R-:W-:Y:S01]  /*ae70*/  VIADD R0, R16.reuse, 0x40 ;  /* 0x0000004010007836 */ /* 0x040fe20000000000 */
[----:B0-----:R0:W-:Y:S01]  /*ae80*/  SYNCS.ARRIVE.TRANS64.RED.A1T0 RZ, [R4+URZ], RZ ;  /* 0x000000ff04ff79a7 */ /* 0x0011e2000810043f */
[----:B------:R-:W-:Y:S01]  /*ae90*/  VIADD R3, R16, 0x60 ;  /* 0x0000006010037836 */ /* 0x000fe20000000000 */
[----:B------:R-:W-:Y:S01]  /*aea0*/  BSSY B1, `(.L_x_274) ;  /* 0x0000016000017945 */ /* 0x000fe20003800000 */
[----:B------:R-:W-:Y:S01]  /*aeb0*/  VIADD R55, R21, UR4 ;  /* 0x0000000415377c36 */ /* 0x000fe20008000000 */
[-C--:B------:R-:W-:Y:S01]  /*aec0*/  ISETP.GE.AND P0, PT, R0, R5.reuse, PT ;  /* 0x000000050000720c */ /* 0x080fe20003f06270 */
[----:B------:R-:W-:Y:S01]  /*aed0*/  IMAD.WIDE R6, R18, 0x80, R16 ;  /* 0x0000008012067825 */ /* 0x000fe200078e0210 */
[----:B------:R-:W-:Y:S01]  /*aee0*/  ISETP.GE.AND P1, PT, R3, R5, PT ;  /* 0x000000050300720c */ /* 0x000fe20003f26270 */
[----:B------:R-:W-:-:S12]  /*aef0*/  @P2 BRA `(.L_x_275) ;  /* 0x0000000000402947 */ /* 0x000fd80003800000 */
[----:B------:R-:W-:Y:S01]  /*af00*/  ULDC.64 UR6, c[0x0][0xad8] ;  /* 0x0002b60000067ab9 */ /* 0x000fe20000000a00 */
[C---:B------:R-:W-:Y:S01]  /*af10*/  VIADD R0, R2.reuse, 0x40 ;  /* 0x0000004002007836 */ /* 0x040fe20000000000 */
[----:B------:R-:W-:Y:S01]  /*af20*/  ULDC UR4, c[0x0][0xa8c] ;  /* 0x0002a30000047ab9 */ /* 0x000fe20000000800 */
[----:B------:R-:W-:Y:S01]  /*af30*/  IMAD R3, R7, UR6, RZ ;  /* 0x0000000607037c24 */ /* 0x000fe2000f8e02ff */
[----:B------:R-:W-:Y:S01]  /*af40*/  ISETP.GE.AND P2, PT, R2, UR4, PT ;  /* 0x0000000402007c0c */ /* 0x000fe2000bf46270 */
[----:B0-----:R-:W-:Y:S01]  /*af50*/  IMAD.MOV.U32 R4, RZ, RZ, R20 ;  /* 0x000000ffff047224 */ /* 0x001fe200078e0014 */
[----:B------:R-:W-:Y:S01]  /*af60*/  ISETP.GE.AND P3, PT, R0, UR4, PT ;  /* 0x0000000400007c0c */ /* 0x000fe2000bf66270 */
[----:B------:R-:W-:Y:S02]  /*af70*/  IMAD.MOV.U32 R5, RZ, RZ, R55 ;  /* 0x000000ffff057224 */ /* 0x000fe400078e0037 */
[C---:B------:R-:W-:Y:S02]  /*af80*/  IMAD R3, R6.reuse, UR7, R3 ;  /* 0x0000000706037c24 */ /* 0x040fe4000f8e0203 */
[----:B------:R-:W-:Y:S01]  /*af90*/  IMAD.WIDE.U32 R4, R6, UR6, R4 ;  /* 0x0000000606047c25 */ /* 0x000fe2000f8e0004 */
[----:B------:R-:W-:-:S03]  /*afa0*/  ULDC.64 UR6, c[0x0][0xa80] ;  /* 0x0002a00000067ab9 */ /* 0x000fc60000000a00 */
[----:B------:R-:W-:Y:S01]  /*afb0*/  IMAD.IADD R3, R5, 0x1, R3 ;  /* 0x0000000105037824 */ /* 0x000fe200078e0203 */
[----:B------:R-:W-:-:S04]  /*afc0*/  LEA R52, P5, R4, UR6, 0x1 ;  /* 0x0000000604347c11 */ /* 0x000fc8000f8a08ff */
[----:B------:R-:W-:-:S05]  /*afd0*/  LEA.HI.X R53, R4, UR7, R3, 0x1, P5 ;  /* 0x0000000704357c11 */ /* 0x000fca000a8f0c03 */
[----:B-----5:R1:W-:Y:S04]  /*afe0*/  @!P2 STG.E.128 desc[UR46][R52.64], R36 ;  /* 0x000000243400a986 */ /* 0x0203e8000c101d2e */
[----:B------:R1:W-:Y:S02]  /*aff0*/  @!P3 STG.E.128 desc[UR46][R52.64+0x80], R40 ;  /* 0x000080283400b986 */ /* 0x0003e4000c101d2e */
.L_x_275:
[----:B------:R-:W-:Y:S05]  /*b000*/  BSYNC B1 ;  /* 0x0000000000017941 */ /* 0x000fea0003800000 */
.L_x_274:
[----:B------:R-:W-:Y:S04]  /*b010*/  BSSY B1, `(.L_x_276) ;  /* 0x0000014000017945 */ /* 0x000fe80003800000 */
[----:B------:R-:W-:Y:S05]  /*b020*/  @P4 BRA `(.L_x_277) ;  /* 0x0000000000484947 */ /* 0x000fea0003800000 */
[----:B------:R-:W-:Y:S01]  /*b030*/  IADD3 R3, P2, R6, 0x20, RZ ;  /* 0x0000002006037810 */ /* 0x000fe20007f5e0ff */
[----:B------:R-:W-:Y:S01]  /*b040*/  ULDC.64 UR6, c[0x0][0xad8] ;  /* 0x0002b60000067ab9 */ /* 0x000fe20000000a00 */
[----:B0-----:R-:W-:Y:S01]  /*b050*/  IMAD.MOV.U32 R4, RZ, RZ, R20 ;  /* 0x000000ffff047224 */ /* 0x001fe200078e0014 */
[----:B------:R-:W-:Y:S01]  /*b060*/  ULDC UR4, c[0x0][0xa8c] ;  /* 0x0002a30000047ab9 */ /* 0x000fe20000000800 */
[----:B------:R-:W-:Y:S01]  /*b070*/  IMAD.MOV.U32 R5, RZ, RZ, R55 ;  /* 0x000000ffff057224 */ /* 0x000fe200078e0037 */
[C---:B------:R-:W-:Y:S01]  /*b080*/  ISETP.GE.AND P3, PT, R2.reuse, UR4, PT ;  /* 0x0000000402007c0c */ /* 0x040fe2000bf66270 */
[----:B------:R-:W-:Y:S02]  /*b090*/  IMAD.X R0, RZ, RZ, R7, P2 ;  /* 0x000000ffff007224 */ /* 0x000fe400010e0607 */
[----:B------:R-:W-:Y:S02]  /*b0a0*/  VIADD R18, R2, 0x40 ;  /* 0x0000004002127836 */ /* 0x000fe40000000000 */
[----:B------:R-:W-:-:S02]  /*b0b0*/  IMAD R0, R0, UR6, RZ ;  /* 0x0000000600007c24 */ /* 0x000fc4000f8e02ff */
[----:B------:R-:W-:Y:S01]  /*b0c0*/  IMAD.WIDE.U32 R4, R3, UR6, R4 ;  /* 0x0000000603047c25 */ /* 0x000fe2000f8e0004 */
[----:B------:R-:W-:-:S03]  /*b0d0*/  ISETP.GE.AND P4, PT, R18, UR4, PT ;  /* 0x0000000412007c0c */ /* 0x000fc6000bf86270 */
[----:B------:R-:W-:Y:S01]  /*b0e0*/  IMAD R3, R3, UR7, R0 ;  /* 0x0000000703037c24 */ /* 0x000fe2000f8e0200 */
[----:B------:R-:W-:Y:S02]  /*b0f0*/  ULDC.64 UR6, c[0x0][0xa80] ;  /* 0x0002a00000067ab9 */ /* 0x000fe40000000a00 */
[----:B-1---5:R-:W-:Y:S01]  /*b100*/  LEA R36, P2, R4, UR6, 0x1 ;  /* 0x0000000604247c11 */ /* 0x022fe2000f8408ff */
[----:B------:R-:W-:-:S05]  /*b110*/  IMAD.IADD R3, R5, 0x1, R3 ;  /* 0x0000000105037824 */ /* 0x000fca00078e0203 */
[----:B------:R-:W-:-:S05]  /*b120*/  LEA.HI.X R37, R4, UR7, R3, 0x1, P2 ;  /* 0x0000000704257c11 */ /* 0x000fca00090f0c03 */
[----:B------:R2:W-:Y:S04]  /*b130*/  @!P3 STG.E.128 desc[UR46][R36.64], R32 ;  /* 0x000000202400b986 */ /* 0x0005e8000c101d2e */
[----:B------:R2:W-:Y:S02]  /*b140*/  @!P4 STG.E.128 desc[UR46][R36.64+0x80], R44 ;  /* 0x0000802c2400c986 */ /* 0x0005e4000c101d2e */
.L_x_277:
[----:B------:R-:W-:Y:S05]  /*b150*/  BSYNC B1 ;  /* 0x0000000000017941 */ /* 0x000fea0003800000 */
.L_x_276:
        /* <DEDUP_REMOVED lines=15> */
[----:B--2--5:R-:W-:Y:S01]  /*b250*/  LEA R32, P0, R4, UR6, 0x1 ;  /* 0x0000000604207c11 */ /* 0x024fe2000f8008ff */
[----:B------:R-:W-:-:S05]  /*b260*/  IMAD.IADD R3, R5, 0x1, R3 ;  /* 0x0000000105037824 */ /* 0x000fca00078e0203 */
[----:B------:R-:W-:-:S05]  /*b270*/  LEA.HI.X R33, R4, UR7, R3, 0x1, P0 ;  /* 0x0000000704217c11 */ /* 0x000fca00080f0c03 */
[----:B------:R3:W-:Y:S04]  /*b280*/  @!P2 STG.E.128 desc[UR46][R32.64], R24 ;  /* 0x000000182000a986 */ /* 0x0007e8000c101d2e */
[----:B------:R3:W-:Y:S02]  /*b290*/  @!P3 STG.E.128 desc[UR46][R32.64+0x80], R28 ;  /* 0x0000801c2000b986 */ /* 0x0007e4000c101d2e */
.L_x_279:
[----:B------:R-:W-:Y:S05]  /*b2a0*/  BSYNC B1 ;  /* 0x0000000000017941 */ /* 0x000fea0003800000 */
.L_x_278:
[----:B------:R-:W-:Y:S05]  /*b2b0*/  @P1 BRA `(.L_x_280) ;  /* 0x0000000800ec1947 */ /* 0x000fea0003800000 */
[----:B------:R-:W-:Y:S01]  /*b2c0*/  IADD3 R3, P0, R6, 0x60, RZ ;  /* 0x0000006006037810 */ /* 0x000fe20007f1e0ff */
[----:B------:R-:W-:Y:S01]  /*b2d0*/  ULDC.64 UR6, c[0x0][0xad8] ;  /* 0x0002b60000067ab9 */ /* 0x000fe20000000a00 */
[----:B0-----:R-:W-:Y:S01]  /*b2e0*/  IMAD.MOV.U32 R4, RZ, RZ, R20 ;  /* 0x000000ffff047224 */ /* 0x001fe200078e0014 */
[----:B------:R-:W-:Y:S01]  /*b2f0*/  ULDC UR4, c[0x0][0xa8c] ;  /* 0x0002a30000047ab9 */ /* 0x000fe20000000800 */
[----:B------:R-:W-:Y:S01]  /*b300*/  IMAD.MOV.U32 R5, RZ, RZ, R55 ;  /* 0x000000ffff057224 */ /* 0x000fe200078e0037 */
[----:B------:R-:W-:Y:S01]  /*b310*/  ISETP.GE.AND P1, PT, R2, UR4, PT ;  /* 0x0000000402007c0c */ /* 0x000fe2000bf26270 */
[----:B------:R-:W-:Y:S02]  /*b320*/  IMAD.X R6, RZ, RZ, R7, P0 ;  /* 0x000000ffff067224 */ /* 0x000fe400000e0607 */
[----:B------:R-:W-:-:S04]  /*b330*/  IMAD.WIDE.U32 R4, R3, UR6, R4 ;  /* 0x0000000603047c25 */ /* 0x000fc8000f8e0004 */
[----:B------:R-:W-:Y:S02]  /*b340*/  IMAD R6, R6, UR6, RZ ;  /* 0x0000000606067c24 */ /* 0x000fe4000f8e02ff */
[----:B------:R-:W-:Y:S02]  /*b350*/  VIADD R0, R2, 0x40 ;  /* 0x0000004002007836 */ /* 0x000fe40000000000 */
[----:B------:R-:W-:Y:S01]  /*b360*/  IMAD R3, R3, UR7, R6 ;  /* 0x0000000703037c24 */ /* 0x000fe2000f8e0206 */
[----:B------:R-:W-:Y:S02]  /*b370*/  ULDC.64 UR6, c[0x0][0xa80] ;  /* 0x0002a00000067ab9 */ /* 0x000fe40000000a00 */
[----:B------:R-:W-:Y:S01]  /*b380*/  LEA R6, P0, R4, UR6, 0x1 ;  /* 0x0000000604067c11 */ /* 0x000fe2000f8008ff */
[----:B------:R-:W-:-:S05]  /*b390*/  IMAD.IADD R3, R5, 0x1, R3 ;  /* 0x0000000105037824 */ /* 0x000fca00078e0203 */
[----:B------:R-:W-:Y:S02]  /*b3a0*/  LEA.HI.X R7, R4, UR7, R3, 0x1, P0 ;  /* 0x0000000704077c11 */ /* 0x000fe400080f0c03 */
[----:B------:R-:W-:-:S03]  /*b3b0*/  ISETP.GE.AND P0, PT, R0, UR4, PT ;  /* 0x0000000400007c0c */ /* 0x000fc6000bf06270 */
[----:B-----5:R4:W-:Y:S10]  /*b3c0*/  @!P1 STG.E.128 desc[UR46][R6.64], R8 ;  /* 0x0000000806009986 */ /* 0x0209f4000c101d2e */
[----:B------:R-:W-:Y:S05]  /*b3d0*/  @P0 BRA `(.L_x_280) ;  /* 0x0000000800a40947 */ /* 0x000fea0003800000 */
[----:B------:R0:W-:Y:S01]  /*b3e0*/  STG.E.128 desc[UR46][R6.64+0x80], R12 ;  /* 0x0000800c06007986 */ /* 0x0001e2000c101d2e */
[----:B------:R-:W-:Y:S05]  /*b3f0*/  BRA `(.L_x_280) ;  /* 0x00000008009c7947 */ /* 0x000fea0003800000 */
.L_x_272:
[----:B------:R-:W-:Y:S01]  /*b400*/  ULDC.64 UR6, c[0x0][0xbd8] ;  /* 0x0002f60000067ab9 */ /* 0x000fe20000000a00 */
[----:B------:R-:W-:Y:S01]  /*b410*/  IMAD.MOV.U32 R11, RZ, RZ, RZ ;  /* 0x000000ffff0b7224 */ /* 0x000fe200078e00ff */
[----:B------:R-:W-:Y:S02]  /*b420*/  UISETP.NE.U32.AND UP0, UPT, UR6, URZ, UPT ;  /* 0x0000003f0600728c */ /* 0x000fe4000bf05070 */
[----:B------:R-:W-:Y:S02]  /*b430*/  ULEA UR6, UP1, UR36, UR6, 0x2 ;  /* 0x0000000624067291 */ /* 0x000fe4000f82103f */
[----:B------:R-:W-:Y:S02]  /*b440*/  UISETP.NE.AND.EX UP0, UPT, UR7, URZ, UPT, UP0 ;  /* 0x0000003f0700728c */ /* 0x000fe4000bf05300 */
[----:B------:R-:W-:Y:S02]  /*b450*/  ULEA.HI.X UR7, UR36, UR7, UR37, 0x2, UP1 ;  /* 0x0000000724077291 */ /* 0x000fe400088f1425 */
[----:B------:R-:W-:Y:S01]  /*b460*/  IMAD.U32 R4, RZ, RZ, UR6 ;  /* 0x00000006ff047e24 */ /* 0x000fe2000f8e00ff */
[----:B------:R-:W0:Y:S01]  /*b470*/  LDC R9, c[0x0][0xa88] ;  /* 0x0002a200ff097b82 */ /* 0x000e220000000800 */
[----:B------:R-:W-:-:S02]  /*b480*/  PLOP3.LUT P1, PT, PT, PT, UP0, 0x80, 0x0 ;  /* 0x000000000000781c */ /* 0x000fc40003f2f008 */
[----:B------:R-:W-:Y:S01]  /*b490*/  IMAD.U32 R5, RZ, RZ, UR7 ;  /* 0x00000007ff057e24 */ /* 0x000fe2000f8e00ff */
[----:B------:R-:W-:Y:S02]  /*b4a0*/  ULDC.64 UR6, c[0x0][0xbe0] ;  /* 0x0002f80000067ab9 */ /* 0x000fe40000000a00 */
[----:B------:R-:W-:-:S04]  /*b4b0*/  UISETP.NE.U32.AND UP1, UPT, UR6, URZ, UPT ;  /* 0x0000003f0600728c */ /* 0x000fc8000bf25070 */
[----:B------:R-:W-:-:S04]  /*b4c0*/  UISETP.NE.AND.EX UP1, UPT, UR7, URZ, UPT, UP1 ;  /* 0x0000003f0700728c */ /* 0x000fc8000bf25310 */
[----:B------:R1:W5:Y:S02]  /*b4d0*/  @P1 LDG.E R11, desc[UR46][R4.64] ;  /* 0x0000002e040b1981 */ /* 0x000364000c1e1900 */
[----:B------:R-:W-:-:S05]  /*b4e0*/  PLOP3.LUT P2, PT, PT, PT, UP1, 0x80, 0x0 ;  /* 0x000000000000781c */ /* 0x000fca0003f4f018 */
[----:B------:R-:W-:Y:S02]  /*b4f0*/  @UP1 ULDC.64 UR6, c[0x0][0xbe0] ;  /* 0x0002f80000061ab9 */ /* 0x000fe40000000a00 */
[----:B------:R-:W-:-:S06]  /*b500*/  @UP1 UIMAD.WIDE UR6, UR36, 0x4, UR6 ;  /* 0x00000004240618a5 */ /* 0x000fcc000f8e0206 */
[----:B------:R-:W-:Y:S02]  /*b510*/  IMAD.U32 R6, RZ, RZ, UR6 ;  /* 0x00000006ff067e24 */ /* 0x000fe4000f8e00ff */
[----:B------:R-:W-:-:S05]  /*b520*/  IMAD.U32 R7, RZ, RZ, UR7 ;  /* 0x00000007ff077e24 */ /* 0x000fca000f8e00ff */
[----:B0-----:R1:W5:Y:S01]  /*b530*/  @P2 LDG.E R9, desc[UR46][R6.64] ;  /* 0x0000002e06092981 */ /* 0x001362000c1e1900 */
[----:B------:R-:W-:Y:S01]  /*b540*/  ISETP.GE.AND P0, PT, R171, 0x80, PT ;  /* 0x00000080ab00780c */ /* 0x000fe20003f06270 */
[----:B------:R-:W-:-:S12]  /*b550*/  @P2 BRA `(.L_x_281) ;  /* 0x0000000000102947 */ /* 0x000fd80003800000 */
[----:B------:R-:W-:Y:S05]  /*b560*/  @!P1 BRA `(.L_x_281) ;  /* 0x00000000000c9947 */ /* 0x000fea0003800000 */
[----:B------:R-:W2:Y:S04]  /*b570*/  LDG.E R0, desc[UR46][R4.64] ;  /* 0x0000002e04007981 */ /* 0x000ea8000c1e1900 */
[----:B-----5:R-:W2:Y:S02]  /*b580*/  LDG.E R9, desc[UR46][R4.64+0x4] ;  /* 0x0000042e04097981 */ /* 0x020ea4000c1e1900 */
[----:B--2---:R-:W-:-:S07]  /*b590*/  IMAD.IADD R9, R9, 0x1, -R0 ;  /* 0x0000000109097824 */ /* 0x004fce00078e0a00 */
.L_x_281:
[----:B------:R-:W-:Y:S01]  /*b5a0*/  USHF.R.S32.HI UR7, URZ, 0x1f, UR39 ;  /* 0x0000001f3f077899 */ /* 0x000fe20008011427 */
[----:B------:R-:W-:Y:S01]  /*b5b0*/  BSSY B1, `(.L_x_282) ;  /* 0x000001e000017945 */ /* 0x000fe20003800000 */
[----:B------:R-:W-:Y:S01]  /*b5c0*/  USEL UR36, UR36, URZ, !UP0 ;  /* 0x0000003f24247287 */ /* 0x000fe2000c000000 */
[----:B------:R-:W-:Y:S01]  /*b5d0*/  SHF.R.S32.HI R13, RZ, 0x1f, R2 ;  /* 0x0000001fff0d7819 */ /* 0x000fe20000011402 */
[----:B------:R-:W-:Y:S01]  /*b5e0*/  USEL UR37, UR37, URZ, !UP0 ;  /* 0x0000003f25257287 */ /* 0x000fe2000c000000 */
[----:B-----5:R-:W-:Y:S01]  /*b5f0*/  SHF.R.S32.HI R8, RZ, 0x1f, R11 ;  /* 0x0000001fff087819 */ /* 0x020fe2000001140b */
[----:B------:R-:W-:Y:S10]  /*b600*/  @P0 BRA `(.L_x_283) ;  /* 0x0000000000600947 */ /* 0x000ff40003800000 */
[----:B------:R-:W0:Y:S02]  /*b610*/  S2R R0, SR_TID.X ;  /* 0x0000000000007919 */ /* 0x000e240000002100 */
[----:B0-----:R-:W-:-:S04]  /*b620*/  IMAD R0, R18, 0x80, R0 ;  /* 0x0000008012007824 */ /* 0x001fc800078e0200 */
[----:B------:R-:W-:-:S05]  /*b630*/  VIADD R0, R0, 0xffffff80 ;  /* 0xffffff8000007836 */ /* 0x000fca0000000000 */
[----:B------:R-:W-:-:S13]  /*b640*/  ISETP.GE.AND P0, PT, R0, R9, PT ;  /* 0x000000090000720c */ /* 0x000fda0003f06270 */
[----:B------:R-:W-:Y:S05]  /*b650*/  @P0 BRA `(.L_x_283) ;  /* 0x00000000004c0947 */ /* 0x000fea0003800000 */
[C---:B-1----:R-:W-:Y:S01]  /*b660*/  IADD3 R4, P0, R0.reuse, R11, RZ ;  /* 0x0000000b00047210 */ /* 0x042fe20007f1e0ff */
[----:B------:R-:W-:Y:S02]  /*b670*/  ULDC.64 UR8, c[0x0][0xb70] ;  /* 0x0002dc0000087ab9 */ /* 0x000fe40000000a00 */
[----:B------:R-:W-:Y:S01]  /*b680*/  UIMAD UR4, UR7, UR8, URZ ;  /* 0x00000008070472a4 */ /* 0x000fe2000f8e023f */
[----:B------:R-:W-:Y:S01]  /*b690*/  LEA.HI.X.SX32 R5, R0, R8, 0x1, P0 ;  /* 0x0000000800057211 */ /* 0x000fe200000f0eff */
[----:B------:R-:W-:Y:S02]  /*b6a0*/  IMAD.U32 R3, RZ, RZ, UR8 ;  /* 0x00000008ff037e24 */ /* 0x000fe4000f8e00ff */
[----:B------:R-:W-:Y:S02]  /*b6b0*/  UIMAD UR4, UR39, UR9, UR4 ;  /* 0x00000009270472a4 */ /* 0x000fe4000f8e0204 */
[----:B------:R-:W-:Y:S01]  /*b6c0*/  IMAD.WIDE.U32 R4, R3, UR39, R4 ;  /* 0x0000002703047c25 */ /* 0x000fe2000f8e0004 */
[----:B------:R-:W-:-:S02]  /*b6d0*/  ULDC.64 UR8, c[0x0][0xb78] ;  /* 0x0002de0000087ab9 */ /* 0x000fc40000000a00 */
[----:B------:R-:W-:Y:S01]  /*b6e0*/  UIMAD UR6, UR37, UR8, URZ ;  /* 0x00000008250672a4 */ /* 0x000fe2000f8e023f */
[----:B------:R-:W-:Y:S02]  /*b6f0*/  VIADD R5, R5, UR4 ;  /* 0x0000000405057c36 */ /* 0x000fe40008000000 */
[----:B------:R-:W-:Y:S01]  /*b700*/  IMAD.U32 R3, RZ, RZ, UR8 ;  /* 0x00000008ff037e24 */ /* 0x000fe2000f8e00ff */
[----:B------:R-:W-:-:S03]  /*b710*/  UIMAD UR6, UR36, UR9, UR6 ;  /* 0x00000009240672a4 */ /* 0x000fc6000f8e0206 */
[----:B------:R-:W-:Y:S01]  /*b720*/  IMAD.WIDE.U32 R4, R3, UR36, R4 ;  /* 0x0000002403047c25 */ /* 0x000fe2000f8e0004 */
[----:B------:R-:W-:-:S03]  /*b730*/  ULDC.64 UR8, c[0x0][0xb40] ;  /* 0x0002d00000087ab9 */ /* 0x000fc60000000a00 */
[----:B------:R-:W-:Y:S01]  /*b740*/  VIADD R3, R5, UR6 ;  /* 0x0000000605037c36 */ /* 0x000fe20008000000 */
[----:B------:R-:W-:-:S04]  /*b750*/  LEA R6, P0, R4, UR8, 0x2 ;  /* 0x0000000804067c11 */ /* 0x000fc8000f8010ff */
[----:B------:R-:W-:Y:S01]  /*b760*/  LEA.HI.X R7, R4, UR9, R3, 0x2, P0 ;  /* 0x0000000904077c11 */ /* 0x000fe200080f1403 */
[----:B------:R-:W-:-:S05]  /*b770*/  IMAD.MOV.U32 R3, RZ, RZ, -0x800000 ;  /* 0xff800000ff037424 */ /* 0x000fca00078e00ff */
[----:B------:R0:W-:Y:S03]  /*b780*/  STG.E desc[UR46][R6.64], R3 ;  /* 0x0000000306007986 */ /* 0x0001e6000c10192e */
.L_x_283:
[----:B------:R-:W-:Y:S05]  /*b790*/  BSYNC B1 ;  /* 0x0000000000017941 */ /* 0x000fea0003800000 */
.L_x_282:
[----:B------:R-:W-:Y:S01]  /*b7a0*/  ULDC.64 UR8, c[0x0][0xaa0] ;  /* 0x0002a80000087ab9 */ /* 0x000fe20000000a00 */
[----:B0-----:R-:W-:Y:S01]  /*b7b0*/  IMAD.MOV.U32 R3, RZ, RZ, R13 ;  /* 0x000000ffff037224 */ /* 0x001fe200078e000d */
[----:B------:R-:W-:Y:S01]  /*b7c0*/  BSSY B1, `(.L_x_284) ;  /* 0x000002d000017945 */ /* 0x000fe20003800000 */
[----:B------:R-:W-:Y:S02]  /*b7d0*/  IMAD R0, R8, UR8, RZ ;  /* 0x0000000808007c24 */ /* 0x000fe4000f8e02ff */
[----:B-1----:R-:W-:-:S04]  /*b7e0*/  IMAD.WIDE.U32 R4, R11, UR8, R2 ;  /* 0x000000080b047c25 */ /* 0x002fc8000f8e0002 */
[----:B------:R-:W-:Y:S01]  /*b7f0*/  IMAD R11, R11, UR9, R0 ;  /* 0x000000090b0b7c24 */ /* 0x000fe2000f8e0200 */
[----:B------:R-:W-:Y:S01]  /*b800*/  ULDC.64 UR8, c[0x0][0xae0] ;  /* 0x0002b80000087ab9 */ /* 0x000fe20000000a00 */
[----:B------:R-:W-:Y:S01]  /*b810*/  IMAD R9, R18, -0x80, R9 ;  /* 0xffffff8012097824 */ /* 0x000fe200078e0209 */
[----:B------:R-:W-:Y:S02]  /*b820*/  UIMAD UR4, UR7, UR8, URZ ;  /* 0x00000008070472a4 */ /* 0x000fe4000f8e023f */
[----:B------:R-:W-:Y:S01]  /*b830*/  MOV R3, UR8 ;  /* 0x0000000800037c02 */ /* 0x000fe20008000f00 */
[----:B------:R-:W-:Y:S01]  /*b840*/  IMAD.IADD R5, R5, 0x1, R11 ;  /* 0x0000000105057824 */ /* 0x000fe200078e020b */
[----:B------:R-:W-:Y:S01]  /*b850*/  ULDC.64 UR6, c[0x0][0xae8] ;  /* 0x0002ba0000067ab9 */ /* 0x000fe20000000a00 */
[----:B------:R-:W-:Y:S01]  /*b860*/  UIMAD UR4, UR39, UR9, UR4 ;  /* 0x00000009270472a4 */ /* 0x000fe2000f8e0204 */
[C---:B------:R-:W-:Y:S01]  /*b870*/  VIADD R0, R16.reuse, 0x20 ;  /* 0x0000002010007836 */ /* 0x040fe20000000000 */
[----:B------:R-:W-:Y:S01]  /*b880*/  ISETP.GE.AND P2, PT, R16, R9, PT ;  /* 0x000000091000720c */ /* 0x000fe20003f46270 */
[----:B------:R-:W-:-:S03]  /*b890*/  IMAD.WIDE.U32 R4, R3, UR39, R4 ;  /* 0x0000002703047c25 */ /* 0x000fc6000f8e0004 */
[-C--:B------:R-:W-:Y:S01]  /*b8a0*/  ISETP.GE.AND P3, PT, R0, R9.reuse, PT ;  /* 0x000000090000720c */ /* 0x080fe20003f66270 */
[----:B------:R-:W-:Y:S01]  /*b8b0*/  VIADD R5, R5, UR4 ;  /* 0x0000000405057c36 */ /* 0x000fe20008000000 */
[----:B------:R-:W-:Y:S01]  /*b8c0*/  UIMAD UR4, UR37, UR6, URZ ;  /* 0x00000006250472a4 */ /* 0x000fe2000f8e023f */
[C---:B------:R-:W-:Y:S02]  /*b8d0*/  VIADD R6, R16.reuse, 0x40 ;  /* 0x0000004010067836 */ /* 0x040fe40000000000 */
[----:B------:R-:W-:Y:S01]  /*b8e0*/  VIADD R0, R16, 0x60 ;  /* 0x0000006010007836 */ /* 0x000fe20000000000 */
[----:B------:R-:W-:Y:S01]  /*b8f0*/  UIMAD UR4, UR36, UR7, UR4 ;  /* 0x00000007240472a4 */ /* 0x000fe2000f8e0204 */
[----:B------:R-:W-:Y:S01]  /*b900*/  IMAD.U32 R7, RZ, RZ, UR6 ;  /* 0x00000006ff077e24 */ /* 0x000fe2000f8e00ff */
[-C--:B------:R-:W-:Y:S01]  /*b910*/  ISETP.GE.AND P1, PT, R6, R9.reuse, PT ;  /* 0x000000090600720c */ /* 0x080fe20003f26270 */
[----:B------:R-:W-:Y:S01]  /*b920*/  IMAD.MOV.U32 R8, RZ, RZ, R16 ;  /* 0x000000ffff087224 */ /* 0x000fe200078e0010 */
[----:B------:R-:W-:Y:S01]  /*b930*/  ISETP.GE.AND P0, PT, R0, R9, PT ;  /* 0x000000090000720c */ /* 0x000fe20003f06270 */
[----:B------:R-:W-:Y:S01]  /*b940*/  IMAD.WIDE.U32 R6, R7, UR36, R4 ;  /* 0x0000002407067c25 */ /* 0x000fe2000f8e0004 */
[----:B------:R-:W-:-:S03]  /*b950*/  SHF.R.S32.HI R9, RZ, 0x1f, R16 ;  /* 0x0000001fff097819 */ /* 0x000fc60000011410 */
[----:B------:R-:W-:Y:S02]  /*b960*/  VIADD R11, R7, UR4 ;  /* 0x00000004070b7c36 */ /* 0x000fe40008000000 */
[----:B------:R-:W-:Y:S01]  /*b970*/  IMAD.WIDE R8, R18, 0x80, R8 ;  /* 0x0000008012087825 */ /* 0x000fe200078e0208 */
[----:B------:R-:W-:Y:S06]  /*b980*/  @P2 BRA `(.L_x_285) ;  /* 0x0000000000402947 */ /* 0x000fec0003800000 */
[----:B------:R-:W-:Y:S01]  /*b990*/  ULDC.64 UR6, c[0x0][0xad8] ;  /* 0x0002b60000067ab9 */ /* 0x000fe20000000a00 */
[C---:B------:R-:W-:Y:S01]  /*b9a0*/  VIADD R0, R2.reuse, 0x40 ;  /* 0x0000004002007836 */ /* 0x040fe20000000000 */
[----:B------:R-:W-:Y:S01]  /*b9b0*/  ULDC UR4, c[0x0][0xa8c] ;  /* 0x0002a30000047ab9 */ /* 0x000fe20000000800 */
[----:B------:R-:W-:Y:S01]  /*b9c0*/  IMAD R3, R9, UR6, RZ ;  /* 0x0000000609037c24 */ /* 0x000fe2000f8e02ff */
[----:B------:R-:W-:Y:S01]  /*b9d0*/  ISETP.GE.AND P4, PT, R2, UR4, PT ;  /* 0x0000000402007c0c */ /* 0x000fe2000bf86270 */
[----:B------:R-:W-:Y:S01]  /*b9e0*/  IMAD.MOV.U32 R4, RZ, RZ, R6 ;  /* 0x000000ffff047224 */ /* 0x000fe200078e0006 */
        /* <DEDUP_REMOVED lines=8> */
[----:B------:R0:W-:Y:S04]  /*ba70*/  @!P4 STG.E.128 desc[UR46][R12.64], RZ ;  /* 0x000000ff0c00c986 */ /* 0x0001e8000c101d2e */
[----:B------:R0:W-:Y:S02]  /*ba80*/  @!P5 STG.E.128 desc[UR46][R12.64+0x80], RZ ;  /* 0x000080ff0c00d986 */ /* 0x0001e4000c101d2e */
.L_x_285:
[----:B------:R-:W-:Y:S05]  /*ba90*/  BSYNC B1 ;  /* 0x0000000000017941 */ /* 0x000fea0003800000 */
.L_x_284:
[----:B------:R-:W-:Y:S04]  /*baa0*/  BSSY B1, `(.L_x_286) ;  /* 0x0000014000017945 */ /* 0x000fe80003800000 */
[----:B------:R-:W-:Y:S05]  /*bab0*/  @P3 BRA `(.L_x_287) ;  /* 0x0000000000483947 */ /* 0x000fea0003800000 */
[----:B------:R-:W-:Y:S01]  /*bac0*/  IADD3 R3, P2, R8, 0x20, RZ ;  /* 0x0000002008037810 */ /* 0x000fe20007f5e0ff */
[----:B------:R-:W-:Y:S01]  /*bad0*/  ULDC.64 UR6, c[0x0][0xad8] ;  /* 0x0002b60000067ab9 */ /* 0x000fe20000000a00 */
[----:B------:R-:W-:Y:S01]  /*bae0*/  IMAD.MOV.U32 R4, RZ, RZ, R6 ;  /* 0x000000ffff047224 */ /* 0x000fe200078e0006 */
        /* <DEDUP_REMOVED lines=10> */
[----:B0-----:R-:W-:Y:S01]  /*bb90*/  LEA R12, P2, R4, UR6, 0x1 ;  /* 0x00000006040c7c11 */ /* 0x001fe2000f8408ff */
[----:B------:R-:W-:-:S05]  /*bba0*/  IMAD.IADD R3, R5, 0x1, R3 ;  /* 0x0000000105037824 */ /* 0x000fca00078e0203 */
[----:B------:R-:W-:-:S05]  /*bbb0*/  LEA.HI.X R13, R4, UR7, R3, 0x1, P2 ;  /* 0x00000007040d7c11 */ /* 0x000fca00090f0c03 */
[----:B------:R1:W-:Y:S04]  /*bbc0*/  @!P3 STG.E.128 desc[UR46][R12.64], RZ ;  /* 0x000000ff0c00b986 */ /* 0x0003e8000c101d2e */
[----:B------:R1:W-:Y:S02]  /*bbd0*/  @!P4 STG.E.128 desc[UR46][R12.64+0x80], RZ ;  /* 0x000080ff0c00c986 */ /* 0x0003e4000c101d2e */
.L_x_287:
[----:B------:R-:W-:Y:S05]  /*bbe0*/  BSYNC B1 ;  /* 0x0000000000017941 */ /* 0x000fea0003800000 */
.L_x_286:
        /* <DEDUP_REMOVED lines=15> */
[----:B01----:R-:W-:Y:S01]  /*bce0*/  LEA R12, P1, R4, UR6, 0x1 ;  /* 0x00000006040c7c11 */ /* 0x003fe2000f8208ff */
[----:B------:R-:W-:-:S05]  /*bcf0*/  IMAD.IADD R3, R5, 0x1, R3 ;  /* 0x0000000105037824 */ /* 0x000fca00078e0203 */
[----:B------:R-:W-:-:S05]  /*bd00*/  LEA.HI.X R13, R4, UR7, R3, 0x1, P1 ;  /* 0x00000007040d7c11 */ /* 0x000fca00088f0c03 */
[----:B------:R2:W-:Y:S04]  /*bd10*/  @!P2 STG.E.128 desc[UR46][R12.64], RZ ;  /* 0x000000ff0c00a986 */ /* 0x0005e8000c101d2e */
[----:B------:R2:W-:Y:S02]  /*bd20*/  @!P3 STG.E.128 desc[UR46][R12.64+0x80], RZ ;  /* 0x000080ff0c00b986 */ /* 0x0005e4000c101d2e */
.L_x_289:
[----:B------:R-:W-:Y:S05]  /*bd30*/  BSYNC B1 ;  /* 0x0000000000017941 */ /* 0x000fea0003800000 */
.L_x_288:
        /* <DEDUP_REMOVED lines=14> */
[----:B------:R-:W-:Y:S01]  /*be20*/  LEA R6, P0, R4, UR6, 0x1 ;  /* 0x0000000604067c11 */ /* 0x000fe2000f8008ff */
[----:B------:R-:W-:-:S05]  /*be30*/  IMAD.IADD R3, R5, 0x1, R3 ;  /* 0x0000000105037824 */ /* 0x000fca00078e0203 */
[----:B------:R-:W-:-:S05]  /*be40*/  LEA.HI.X R7, R4, UR7, R3, 0x1, P0 ;  /* 0x0000000704077c11 */ /* 0x000fca00080f0c03 */
[----:B------:R3:W-:Y:S04]  /*be50*/  @!P1 STG.E.128 desc[UR46][R6.64], RZ ;  /* 0x000000ff06009986 */ /* 0x0007e8000c101d2e */
[----:B------:R3:W-:Y:S02]  /*be60*/  @!P2 STG.E.128 desc[UR46][R6.64+0x80], RZ ;  /* 0x000080ff0600a986 */ /* 0x0007e4000c101d2e */
.L_x_280:
[----:B------:R-:W-:Y:S05]  /*be70*/  BSYNC B0 ;  /* 0x0000000000007941 */ /* 0x000fea0003800000 */
.L_x_271:
[----:B------:R-:W-:Y:S02]  /*be80*/  ULDC UR4, c[0x0][0xc14] ;  /* 0x0003050000047ab9 */ /* 0x000fe40000000800 */
[----:B------:R-:W-:-:S13]  /*be90*/  ISETP.GE.AND P0, PT, R51, UR4, PT ;  /* 0x0000000433007c0c */ /* 0x000fda000bf06270 */
[----:B------:R-:W-:Y:S05]  /*bea0*/  @!P0 BRA `(.L_x_290) ;  /* 0xffffff4c00bc8947 */ /* 0x000fea000383ffff */
[----:B------:R-:W-:Y:S05]  /*beb0*/  EXIT ;  /* 0x000000000000794d */ /* 0x000fea0003800000 */
.L_x_245:
[----:B------:R-:W-:-:S08]  /*bec0*/  NOP ;  /* 0x0000000000007918 */ /* 0x000fd00000000000 */
[----:B------:R-:W0:-:S00]  /*bed0*/  USETMAXREG.DEALLOC.CTAPOOL 0x18 ;  /* 0x00000018000079c8 */ /* 0x000e0000080e0500 */
[----:B0-----:R-:W-:-:S06]  /*bee0*/  LOP3.LUT R0, R0, 0x3, RZ, 0xc0, !PT ;  /* 0x0000000300007812 */ /* 0x001fcc00078ec0ff */
[----:B------:R-:W0:Y:S02]  /*bef0*/  SHFL.IDX PT, R0, R0, RZ, 0x1f ;  /* 0x00001fff00007589 */ /* 0x000e2400000e0000 */
[----:B0-----:R-:W-:Y:S01]  /*bf00*/  ISETP.NE.AND P0, PT, R0, RZ, PT ;  /* 0x000000ff0000720c */ /* 0x001fe20003f05270 */
[----:B------:R-:W-:-:S03]  /*bf10*/  IMAD.MOV.U32 R0, RZ, RZ, RZ ;  /* 0x000000ffff007224 */ /* 0x000fc600078e00ff */
[----:B------:R-:W-:-:S05]  /*bf20*/  P2R R2, PR, RZ, 0x1 ;  /* 0x00000001ff027803 */ /* 0x000fca0000000000 */
[----:B------:R0:W-:Y:S04]  /*bf30*/  STL [R1+0x30], R2 ;  /* 0x0000300201007387 */ /* 0x0001e80000100800 */
[----:B------:R-:W-:Y:S05]  /*bf40*/  @!P0 BRA `(.L_x_291) ;  /* 0x00000000002c8947 */ /* 0x000fea0003800000 */
[----:B------:R-:W1:Y:S08]  /*bf50*/  S2UR UR5, SR_CgaCtaId ;  /* 0x00000000000579c3 */ /* 0x000e700000008800 */
[----:B------:R-:W-:Y:S06]  /*bf60*/  BAR.SYNC.DEFER_BLOCKING 0x5, 0x180 ;  /* 0x0146000000007b1d */ /* 0x000fec0000010000 */
[----:B------:R-:W-:-:S02]  /*bf70*/  UMOV UR4, 0x400 ;  /* 0x0000040000047882 */ /* 0x000fc40000000000 */
[----:B-1----:R-:W-:-:S09]  /*bf80*/  ULEA UR4, UR5, UR4, 0x18 ;  /* 0x0000000405047291 */ /* 0x002fd2000f8ec03f */
[----:B------:R-:W1:Y:S04]  /*bf90*/  LDS.128 R4, [UR4+0x298d0] ;  /* 0x0298d004ff047984 */ /* 0x000e680008000c00 */
[----:B-1----:R1:W-:Y:S01]  /*bfa0*/  STL [R1+0x24], R5 ;  /* 0x0000240501007387 */ /* 0x0023e20000100800 */
[----:B------:R-:W-:Y:S02]  /*bfb0*/  R2UR UR52, R7 ;  /* 0x00000000073472ca */ /* 0x000fe400000e0000 */
[----:B------:R-:W-:Y:S01]  /*bfc0*/  R2UR UR38, R6 ;  /* 0x00000000062672ca */ /* 0x000fe200000e0000 */
[----:B------:R1:W-:Y:S01]  /*bfd0*/  STL [R1+0x20], R4 ;  /* 0x0000200401007387 */ /* 0x0003e20000100800 */
[----:B------:R-:W-:Y:S06]  /*bfe0*/  BAR.ARV 0x4, 0x180 ;  /* 0x0106000000007b1d */ /* 0x000fec0000002000 */
[----:B------:R-:W-:Y:S07]  /*bff0*/  BRA `(.L_x_292) ;  /* 0x0000000800247947 */ /* 0x000fee0003800000 */
.L_x_291:
[----:B0-----:R-:W0:Y:S01]  /*c000*/  S2R R2, SR_TID.X ;  /* 0x0000000000027919 */ /* 0x001e220000002100 */
[----:B------:R-:W-:Y:S01]  /*c010*/  ULDC UR4, c[0x0][0xc14] ;  /* 0x0003050000047ab9 */ /* 0x000fe20000000800 */
[----:B------:R-:W1:Y:S01]  /*c020*/  LDC R9, c[0x0][0xc10] ;  /* 0x00030400ff097b82 */ /* 0x000e620000000800 */
[----:B0-----:R-:W-:-:S04]  /*c030*/  LOP3.LUT R5, R2, 0x1f, RZ, 0xc0, !PT ;  /* 0x0000001f02057812 */ /* 0x001fc800078ec0ff */
[----:B------:R-:W-:-:S04]  /*c040*/  ISETP.NE.AND P0, PT, R5, 0x1f, PT ;  /* 0x0000001f0500780c */ /* 0x000fc80003f05270 */
[----:B------:R-:W-:-:S13]  /*c050*/  ISETP.GE.OR P1, PT, R5, UR4, !P0 ;  /* 0x0000000405007c0c */ /* 0x000fda000c726670 */
[----:B------:R-:W0:Y:S02]  /*c060*/  @!P1 LDC.64 R2, c[0x0][0xc58] ;  /* 0x00031600ff029b82 */ /* 0x000e240000000a00 */
[----:B0-----:R-:W-:-:S05]  /*c070*/  @!P1 IMAD.WIDE.U32 R2, R5, 0x4, R2 ;  /* 0x0000000405029825 */ /* 0x001fca00078e0002 */
[----:B------:R-:W2:Y:S01]  /*c080*/  @!P1 LDG.E R0, desc[UR46][R2.64] ;  /* 0x0000002e02009981 */ /* 0x000ea2000c1e1900 */
[C---:B------:R-:W-:Y:S01]  /*c090*/  ISETP.NE.AND P1, PT, R5.reuse, RZ, PT ;  /* 0x000000ff0500720c */ /* 0x040fe20003f25270 */
[----:B------:R-:W-:Y:S01]  /*c0a0*/  UMOV UR52, URZ ;  /* 0x0000003f00347c82 */ /* 0x000fe20008000000 */
[C---:B------:R-:W-:Y:S02]  /*c0b0*/  ISETP.GE.U32.AND P2, PT, R5.reuse, 0x2, PT ;  /* 0x000000020500780c */ /* 0x040fe40003f46070 */
[C---:B------:R-:W-:Y:S02]  /*c0c0*/  ISETP.GE.U32.AND P3, PT, R5.reuse, 0x4, PT ;  /* 0x000000040500780c */ /* 0x040fe40003f66070 */
[C---:B------:R-:W-:Y:S02]  /*c0d0*/  ISETP.GE.U32.AND P4, PT, R5.reuse, 0x8, PT ;  /* 0x000000080500780c */ /* 0x040fe40003f86070 */
[----:B------:R-:W-:Y:S01]  /*c0e0*/  ISETP.GE.U32.AND P5, PT, R5, 0x10, PT ;  /* 0x000000100500780c */ /* 0x000fe20003fa6070 */
[----:B--2---:R-:W0:Y:S02]  /*c0f0*/  SHFL.UP PT, R4, R0, 0x1, RZ ;  /* 0x0420000000047989 */ /* 0x004e2400000e00ff */
[----:B0-----:R-:W-:-:S05]  /*c100*/  SEL R7, R4, RZ, P1 ;  /* 0x000000ff04077207 */ /* 0x001fca0000800000 */
[----:B------:R-:W-:-:S05]  /*c110*/  IMAD.IADD R7, R0, 0x1, R7 ;  /* 0x0000000100077824 */ /* 0x000fca00078e0207 */
[----:B------:R-:W0:Y:S02]  /*c120*/  SHFL.UP PT, R4, R7, 0x2, RZ ;  /* 0x0440000007047989 */ /* 0x000e2400000e00ff */
[----:B0-----:R-:W-:-:S05]  /*c130*/  SEL R4, R4, RZ, P2 ;  /* 0x000000ff04047207 */ /* 0x001fca0001000000 */
[----:B------:R-:W-:-:S05]  /*c140*/  IMAD.IADD R4, R7, 0x1, R4 ;  /* 0x0000000107047824 */ /* 0x000fca00078e0204 */
[----:B------:R-:W0:Y:S02]  /*c150*/  SHFL.UP PT, R6, R4, 0x4, RZ ;  /* 0x0480000004067989 */ /* 0x000e2400000e00ff */
[----:B0-----:R-:W-:-:S05]  /*c160*/  SEL R3, R6, RZ, P3 ;  /* 0x000000ff06037207 */ /* 0x001fca0001800000 */
[----:B------:R-:W-:Y:S02]  /*c170*/  IMAD.IADD R3, R4, 0x1, R3 ;  /* 0x0000000104037824 */ /* 0x000fe400078e0203 */
[----:B------:R-:W0:Y:S03]  /*c180*/  S2R R4, SR_CTAID.X ;  /* 0x0000000000047919 */ /* 0x000e260000002500 */
[----:B------:R-:W2:Y:S02]  /*c190*/  SHFL.UP PT, R2, R3, 0x8, RZ ;  /* 0x0500000003027989 */ /* 0x000ea400000e00ff */
[----:B--2---:R-:W-:-:S05]  /*c1a0*/  SEL R2, R2, RZ, P4 ;  /* 0x000000ff02027207 */ /* 0x004fca0002000000 */
[----:B------:R-:W-:-:S05]  /*c1b0*/  IMAD.IADD R8, R3, 0x1, R2 ;  /* 0x0000000103087824 */ /* 0x000fca00078e0202 */
[----:B------:R-:W2:Y:S02]  /*c1c0*/  SHFL.UP PT, R2, R8, 0x10, RZ ;  /* 0x0600000008027989 */ /* 0x000ea400000e00ff */
[----:B--2---:R-:W-:-:S05]  /*c1d0*/  SEL R7, R2, RZ, P5 ;  /* 0x000000ff02077207 */ /* 0x004fca0002800000 */
[----:B------:R-:W-:-:S05]  /*c1e0*/  IMAD.IADD R2, R8, 0x1, R7 ;  /* 0x0000000108027824 */ /* 0x000fca00078e0207 */
[----:B------:R-:W1:Y:S02]  /*c1f0*/  SHFL.IDX PT, R6, R2, 0x1f, 0x1f ;  /* 0x03e01f0002067f89 */ /* 0x000e6400000e0000 */
[----:B-1----:R-:W-:Y:S02]  /*c200*/  IMAD R7, R6, R9, RZ ;  /* 0x0000000906077224 */ /* 0x002fe400078e02ff */
[----:B------:R-:W-:Y:S02]  /*c210*/  IMAD.MOV.U32 R6, RZ, RZ, RZ ;  /* 0x000000ffff067224 */ /* 0x000fe400078e00ff */
[----:B------:R-:W-:Y:S01]  /*c220*/  IMAD.MOV.U32 R10, RZ, RZ, R7 ;  /* 0x000000ffff0a7224 */ /* 0x000fe200078e0007 */
[----:B0-----:R-:W-:-:S13]  /*c230*/  ISETP.GT.AND P6, PT, R7, R4, PT ;  /* 0x000000040700720c */ /* 0x001fda0003fc4270 */
[----:B------:R-:W-:Y:S05]  /*c240*/  @P6 BRA `(.L_x_293) ;  /* 0x0000000000a46947 */ /* 0x000fea0003800000 */
[----:B------:R-:W-:Y:S01]  /*c250*/  IMAD.MOV.U32 R7, RZ, RZ, R10 ;  /* 0x000000ffff077224 */ /* 0x000fe200078e000a */
[----:B------:R-:W-:Y:S01]  /*c260*/  UMOV UR52, URZ ;  /* 0x0000003f00347c82 */ /* 0x000fe20008000000 */
[----:B------:R-:W-:Y:S01]  /*c270*/  ULDC UR6, c[0x0][0xc14] ;  /* 0x0003050000067ab9 */ /* 0x000fe20000000800 */
[----:B------:R-:W-:-:S05]  /*c280*/  ULDC UR5, c[0x0][0xc14] ;  /* 0x0003050000057ab9 */ /* 0x000fca0000000800 */
.L_x_297:
[----:B------:R-:W-:-:S03]  /*c290*/  UIADD3 UR4, UR52, 0x1f, URZ ;  /* 0x0000001f34047890 */ /* 0x000fc6000fffe03f */
[----:B------:R-:W-:Y:S01]  /*c2a0*/  UMOV UR52, UR5 ;  /* 0x0000000500347c82 */ /* 0x000fe20008000000 */
[----:B------:R-:W-:-:S06]  /*c2b0*/  UISETP.GE.AND UP0, UPT, UR4, UR6, UPT ;  /* 0x000000060400728c */ /* 0x000fcc000bf06270 */
[----:B------:R-:W-:-:S13]  /*c2c0*/  PLOP3.LUT P6, PT, PT, PT, UP0, 0x40, 0x0 ;  /* 0x000000000000781c */ /* 0x000fda0003fce808 */
[----:B------:R-:W-:Y:S05]  /*c2d0*/  @!P6 BRA `(.L_x_294) ;  /* 0x000000040034e947 */ /* 0x000fea0003800000 */
[----:B------:R-:W-:Y:S01]  /*c2e0*/  UMOV UR52, UR4 ;  /* 0x0000000400347c82 */ /* 0x000fe20008000000 */
[----:B------:R-:W-:Y:S01]  /*c2f0*/  BSSY B0, `(.L_x_295) ;  /* 0x0000008000007945 */ /* 0x000fe20003800000 */
[----:B------:R-:W-:Y:S02]  /*c300*/  VIADD R9, R5, UR52 ;  /* 0x0000003405097c36 */ /* 0x000fe40008000000 */
[----:B------:R-:W-:-:S03]  /*c310*/  IMAD.MOV.U32 R0, RZ, RZ, RZ ;  /* 0x000000ffff007224 */ /* 0x000fc600078e00ff */
[----:B------:R-:W-:-:S13]  /*c320*/  ISETP.GE.OR P6, PT, R9, UR6, !P0 ;  /* 0x0000000609007c0c */ /* 0x000fda000c7c6670 */
[----:B------:R-:W-:Y:S05]  /*c330*/  @P6 BRA `(.L_x_296) ;  /* 0x00000000000c6947 */ /* 0x000fea0003800000 */
[----:B------:R-:W0:Y:S02]  /*c340*/  LDC.64 R2, c[0x0][0xc58] ;  /* 0x00031600ff027b82 */ /* 0x000e240000000a00 */
[----:B0-----:R-:W-:-:S05]  /*c350*/  IMAD.WIDE R2, R9, 0x4, R2 ;  /* 0x0000000409027825 */ /* 0x001fca00078e0202 */
[----:B------:R0:W5:Y:S02]  /*c360*/  LDG.E R0, desc[UR46][R2.64] ;  /* 0x0000002e02007981 */ /* 0x000164000c1e1900 */
.L_x_296:
[----:B------:R-:W-:Y:S05]  /*c370*/  BSYNC B0 ;  /* 0x0000000000007941 */ /* 0x000fea0003800000 */
.L_x_295:
[----:B0----5:R-:W0:Y:S02]  /*c380*/  SHFL.UP PT, R2, R0, 0x1, RZ ;  /* 0x0420000000027989 */ /* 0x021e2400000e00ff */
[----:B0-----:R-:W-:-:S05]  /*c390*/  SEL R3, R2, RZ, P1 ;  /* 0x000000ff02037207 */ /* 0x001fca0000800000 */
[----:B------:R-:W-:-:S05]  /*c3a0*/  IMAD.IADD R3, R0, 0x1, R3 ;  /* 0x0000000100037824 */ /* 0x000fca00078e0203 */
[----:B------:R-:W0:Y:S02]  /*c3b0*/  SHFL.UP PT, R2, R3, 0x2, RZ ;  /* 0x0440000003027989 */ /* 0x000e2400000e00ff */
        /* <DEDUP_REMOVED lines=11> */
[----:B------:R-:W0:Y:S03]  /*c470*/  LDC R9, c[0x0][0xc10] ;  /* 0x00030400ff097b82 */ /* 0x000e260000000800 */
[----:B------:R-:W0:Y:S02]  /*c480*/  SHFL.IDX PT, R12, R2, 0x1f, 0x1f ;  /* 0x03e01f00020c7f89 */ /* 0x000e2400000e0000 */
[----:B0-----:R-:W-:-:S04]  /*c490*/  IMAD R12, R12, R9, RZ ;  /* 0x000000090c0c7224 */ /* 0x001fc800078e02ff */
[----:B------:R-:W-:-:S05]  /*c4a0*/  IMAD.IADD R7, R12, 0x1, R7 ;  /* 0x000000010c077824 */ /* 0x000fca00078e0207 */
[----:B------:R-:W-:-:S13]  /*c4b0*/  ISETP.GT.AND P6, PT, R7, R4, PT ;  /* 0x000000040700720c */ /* 0x000fda0003fc4270 */
[----:B------:R-:W-:Y:S05]  /*c4c0*/  @!P6 BRA `(.L_x_297) ;  /* 0xfffffffc0070e947 */ /* 0x000fea000383ffff */
[----:B------:R-:W-:-:S07]  /*c4d0*/  IMAD.MOV.U32 R10, RZ, RZ, R12 ;  /* 0x000000ffff0a7224 */ /* 0x000fce00078e000c */
.L_x_293:
[----:B------:R-:W-:-:S05]  /*c4e0*/  IADD3 R8, -R10, R7, RZ ;  /* 0x000000070a087210 */ /* 0x000fca0007ffe1ff */
[----:B------:R-:W-:-:S05]  /*c4f0*/  IMAD R3, R2, R9, R8 ;  /* 0x0000000902037224 */ /* 0x000fca00078e0208 */
[----:B------:R-:W-:-:S13]  /*c500*/  ISETP.GT.AND P0, PT, R3, R4, PT ;  /* 0x000000040300720c */ /* 0x000fda0003f04270 */
[----:B------:R-:W-:Y:S02]  /*c510*/  VOTEU.ANY UR5, UPT, !P0 ;  /* 0x0000000000057886 */ /* 0x000fe400040e0100 */
[----:B------:R-:W-:Y:S02]  /*c520*/  UPOPC UR4, UR5 ;  /* 0x00000005000472bf */ /* 0x000fe40008000000 */
[----:B------:R-:W-:-:S04]  /*c530*/  ISETP.NE.AND P0, PT, RZ, UR5, PT ;  /* 0x00000005ff007c0c */ /* 0x000fc8000bf05270 */
[----:B------:R-:W-:-:S05]  /*c540*/  IMAD.U32 R11, RZ, RZ, UR4 ;  /* 0x00000004ff0b7e24 */ /* 0x000fca000f8e00ff */
[----:B------:R-:W0:Y:S02]  /*c550*/  SHFL.IDX PT, R0, R0, R11, 0x1f ;  /* 0x00001f0b00007589 */ /* 0x000e2400000e0000 */
[----:B0-----:R-:W-:-:S04]  /*c560*/  IABS R7, R0 ;  /* 0x0000000000077213 */ /* 0x001fc80000000000 */
[----:B------:R-:W0:Y:S08]  /*c570*/  I2F.RP R10, R7 ;  /* 0x00000007000a7306 */ /* 0x000e300000209400 */
[----:B0-----:R-:W0:Y:S02]  /*c580*/  MUFU.RCP R10, R10 ;  /* 0x0000000a000a7308 */ /* 0x001e240000001000 */
[----:B0-----:R-:W-:-:S06]  /*c590*/  VIADD R3, R10, 0xffffffe ;  /* 0x0ffffffe0a037836 */ /* 0x001fcc0000000000 */
[----:B------:R-:W0:Y:S01]  /*c5a0*/  F2I.FTZ.U32.TRUNC.NTZ R3, R3 ;  /* 0x0000000300037305 */ /* 0x000e22000021f000 */
[----:B------:R-:W-:Y:S05]  /*c5b0*/  @!P0 BRA `(.L_x_298) ;  /* 0x00000000000c8947 */ /* 0x000fea0003800000 */
[----:B------:R-:W-:-:S06]  /*c5c0*/  UIADD3 UR5, UR4, -0x1, URZ ;  /* 0xffffffff04057890 */ /* 0x000fcc000fffe03f */
[----:B------:R-:W-:-:S05]  /*c5d0*/  IMAD.U32 R11, RZ, RZ, UR5 ;  /* 0x00000005ff0b7e24 */ /* 0x000fca000f8e00ff */
[----:B------:R1:W2:Y:S02]  /*c5e0*/  SHFL.IDX PT, R6, R2, R11, 0x1f ;  /* 0x00001f0b02067589 */ /* 0x0002a400000e0000 */
.L_x_298:
[--C-:B01----:R-:W-:Y:S01]  /*c5f0*/  IMAD.MOV R2, RZ, RZ, -R3.reuse ;  /* 0x000000ffff027224 */ /* 0x103fe200078e0a03 */
[----:B------:R-:W-:Y:S01]  /*c600*/  UIADD3 UR52, UR4, UR52, URZ ;  /* 0x0000003404347290 */ /* 0x000fe2000fffe03f */
[----:B--2---:R-:W-:Y:S02]  /*c610*/  IMAD R6, R6, R9, R8 ;  /* 0x0000000906067224 */ /* 0x004fe400078e0208 */
[----:B------:R-:W-:Y:S02]  /*c620*/  IMAD R9, R2, R7, RZ ;  /* 0x0000000702097224 */ /* 0x000fe400078e02ff */
[----:B------:R-:W-:Y:S01]  /*c630*/  IMAD.MOV.U32 R2, RZ, RZ, RZ ;  /* 0x000000ffff027224 */ /* 0x000fe200078e00ff */
[----:B------:R1:W-:Y:S03]  /*c640*/  STL [R1+0x20], R6 ;  /* 0x0000200601007387 */ /* 0x0003e60000100800 */
[----:B------:R-:W-:-:S04]  /*c650*/  IMAD.HI.U32 R2, R3, R9, R2 ;  /* 0x0000000903027227 */ /* 0x000fc800078e0002 */
[----:B------:R-:W-:Y:S01]  /*c660*/  IMAD.IADD R9, R4, 0x1, -R6 ;  /* 0x0000000104097824 */ /* 0x000fe200078e0a06 */
[----:B------:R-:W-:-:S04]  /*c670*/  IABS R4, R0 ;  /* 0x0000000000047213 */ /* 0x000fc80000000000 */
[----:B------:R-:W-:Y:S01]  /*c680*/  IABS R3, R9 ;  /* 0x0000000900037213 */ /* 0x000fe20000000000 */
[----:B------:R-:W-:-:S04]  /*c690*/  IMAD.MOV R4, RZ, RZ, -R4 ;  /* 0x000000ffff047224 */ /* 0x000fc800078e0a04 */
[----:B------:R-:W-:-:S04]  /*c6a0*/  IMAD.HI.U32 R2, R2, R3, RZ ;  /* 0x0000000302027227 */ /* 0x000fc800078e00ff */
[----:B------:R-:W-:Y:S01]  /*c6b0*/  IMAD R4, R2, R4, R3 ;  /* 0x0000000402047224 */ /* 0x000fe200078e0203 */
[----:B------:R-:W-:-:S04]  /*c6c0*/  LOP3.LUT R3, R9, R0, RZ, 0x3c, !PT ;  /* 0x0000000009037212 */ /* 0x000fc800078e3cff */
[----:B------:R-:W-:Y:S02]  /*c6d0*/  ISETP.GT.U32.AND P1, PT, R7, R4, PT ;  /* 0x000000040700720c */ /* 0x000fe40003f24070 */
[----:B------:R-:W-:-:S11]  /*c6e0*/  ISETP.GE.AND P2, PT, R3, RZ, PT ;  /* 0x000000ff0300720c */ /* 0x000fd60003f46270 */
[----:B------:R-:W-:Y:S02]  /*c6f0*/  @!P1 IMAD.IADD R4, R4, 0x1, -R7 ;  /* 0x0000000104049824 */ /* 0x000fe400078e0a07 */
[----:B------:R-:W-:Y:S01]  /*c700*/  @!P1 VIADD R2, R2, 0x1 ;  /* 0x0000000102029836 */ /* 0x000fe20000000000 */
[----:B------:R-:W-:Y:S02]  /*c710*/  ISETP.NE.AND P1, PT, R0, RZ, PT ;  /* 0x000000ff0000720c */ /* 0x000fe40003f25270 */
[----:B------:R-:W-:-:S13]  /*c720*/  ISETP.GE.U32.AND P0, PT, R4, R7, PT ;  /* 0x000000070400720c */ /* 0x000fda0003f06070 */
[----:B------:R-:W-:-:S04]  /*c730*/  @P0 VIADD R2, R2, 0x1 ;  /* 0x0000000102020836 */ /* 0x000fc80000000000 */
[----:B------:R-:W-:Y:S01]  /*c740*/  @!P2 IMAD.MOV R2, RZ, RZ, -R2 ;  /* 0x000000ffff02a224 */ /* 0x000fe200078e0a02 */
[----:B------:R-:W-:-:S04]  /*c750*/  @!P1 LOP3.LUT R2, RZ, R0, RZ, 0x33, !PT ;  /* 0x00000000ff029212 */ /* 0x000fc800078e33ff */
[----:B------:R-:W-:Y:S01]  /*c760*/  R2UR UR38, R2 ;  /* 0x00000000022672ca */ /* 0x000fe200000e0000 */
[----:B------:R-:W-:-:S04]  /*c770*/  IMAD.MOV R3, RZ, RZ, -R2 ;  /* 0x000000ffff037224 */ /* 0x000fc800078e0a02 */
[----:B------:R-:W-:-:S05]  /*c780*/  IMAD R0, R0, R3, R9 ;  /* 0x0000000300007224 */ /* 0x000fca00078e0209 */
[----:B------:R1:W-:Y:S01]  /*c790*/  STL [R1+0x24], R0 ;  /* 0x0000240001007387 */ /* 0x0003e20000100800 */
[----:B------:R-:W-:Y:S05]  /*c7a0*/  BRA `(.L_x_299) ;  /* 0x00000000000c7947 */ /* 0x000fea0003800000 */
.L_x_294:
[----:B------:R0:W-:Y:S01]  /*c7b0*/  STL [R1+0x20], R4 ;  /* 0x0000200401007387 */ /* 0x0001e20000100800 */
[----:B------:R-:W-:-:S03]  /*c7c0*/  UMOV UR38, URZ ;  /* 0x0000003f00267c82 */ /* 0x000fc60008000000 */
[----:B------:R0:W-:Y:S02]  /*c7d0*/  STL [R1+0x24], RZ ;  /* 0x000024ff01007387 */ /* 0x0001e40000100800 */
.L_x_299:
[----:B------:R-:W2:Y:S04]  /*c7e0*/  LDL R2, [R1+0x24] ;  /* 0x0000240001027983 */ /* 0x000ea80000100800 */
[----:B0-----:R-:W3:Y:S01]  /*c7f0*/  LDL R4, [R1+0x20] ;  /* 0x0000200001047983 */ /* 0x001ee20000100800 */
[----:B------:R-:W-:-:S13]  /*c800*/  ISETP.NE.AND P0, PT, R5, RZ, PT ;  /* 0x000000ff0500720c */ /* 0x000fda0003f05270 */
[----:B------:R-:W0:Y:S01]  /*c810*/  @!P0 S2R R3, SR_CgaCtaId ;  /* 0x0000000000038919 */ /* 0x000e220000008800 */
[----:B-1----:R-:W-:Y:S01]  /*c820*/  @!P0 MOV R0, 0x400 ;  /* 0x0000040000008802 */ /* 0x002fe20000000f00 */
[----:B------:R-:W-:Y:S02]  /*c830*/  IMAD.U32 R6, RZ, RZ, UR38 ;  /* 0x00000026ff067e24 */ /* 0x000fe4000f8e00ff */
[----:B------:R-:W-:Y:S01]  /*c840*/  IMAD.U32 R7, RZ, RZ, UR52 ;  /* 0x00000034ff077e24 */ /* 0x000fe2000f8e00ff */
[----:B0-----:R-:W-:Y:S01]  /*c850*/  @!P0 LEA R0, R3, R0, 0x18 ;  /* 0x0000000003008211 */ /* 0x001fe200078ec0ff */
[----:B--2---:R-:W-:-:S05]  /*c860*/  IMAD.MOV.U32 R5, RZ, RZ, R2 ;  /* 0x000000ffff057224 */ /* 0x004fca00078e0002 */
[----:B---3--:R2:W-:Y:S01]  /*c870*/  @!P0 STS.128 [R0+0x298d0], R4 ;  /* 0x0298d00400008388 */ /* 0x0085e20000000c00 */
[----:B------:R-:W-:Y:S06]  /*c880*/  BAR.ARV 0x5, 0x180 ;  /* 0x0146000000007b1d */ /* 0x000fec0000002000 */
.L_x_292:
[----:B--2---:R-:W-:Y:S01]  /*c890*/  IMAD.MOV.U32 R0, RZ, RZ, 0x1 ;  /* 0x00000001ff007424 */ /* 0x004fe200078e00ff */
[----:B------:R-:W-:Y:S01]  /*c8a0*/  ULDC UR4, c[0x0][0xc14] ;  /* 0x0003050000047ab9 */ /* 0x000fe20000000800 */
[----:B------:R2:W-:Y:S01]  /*c8b0*/  STL [R1+0x2c], RZ ;  /* 0x00002cff01007387 */ /* 0x0005e20000100800 */
[----:B------:R-:W-:-:S03]  /*c8c0*/  UISETP.GE.AND UP0, UPT, UR52, UR4, UPT ;  /* 0x000000043400728c */ /* 0x000fc6000bf06270 */
[----:B------:R2:W-:Y:S03]  /*c8d0*/  STL [R1+0xc], R0 ;  /* 0x00000c0001007387 */ /* 0x0005e60000100800 */
[----:B------:R-:W-:Y:S01]  /*c8e0*/  PLOP3.LUT P0, PT, PT, PT, UP0, 0x80, 0x0 ;  /* 0x000000000000781c */ /* 0x000fe20003f0f008 */
[----:B------:R2:W-:-:S12]  /*c8f0*/  STL [R1], RZ ;  /* 0x000000ff01007387 */ /* 0x0005d80000100800 */
[----:B--2---:R-:W-:Y:S05]  /*c900*/  @P0 BRA `(.L_x_300) ;  /* 0x0000003c00100947 */ /* 0x004fea0003800000 */
[----:B------:R-:W0:Y:S01]  /*c910*/  S2R R0, SR_TID.X ;  /* 0x0000000000007919 */ /* 0x000e220000002100 */
[----:B------:R-:W-:Y:S01]  /*c920*/  ULDC UR50, c[0x0][0xc] ;  /* 0x0000030000327ab9 */ /* 0x000fe20000000800 */
[----:B------:R-:W-:Y:S01]  /*c930*/  ULOP3.LUT UR42, UR40, 0x1, URZ, 0xfc, !UPT ;  /* 0x00000001282a7892 */ /* 0x000fe2000f8efc3f */
[----:B------:R-:W2:Y:S01]  /*c940*/  S2R R7, SR_TID.X ;  /* 0x0000000000077919 */ /* 0x000ea20000002100 */
[----:B------:R-:W-:Y:S01]  /*c950*/  ULOP3.LUT UR51, UR40, 0x2, URZ, 0xfc, !UPT ;  /* 0x0000000228337892 */ /* 0x000fe2000f8efc3f */
[----:B------:R-:W-:Y:S01]  /*c960*/  ULDC.64 UR54, c[0x0][0x198] ;  /* 0x0000660000367ab9 */ /* 0x000fe20000000a00 */
[----:B0-----:R-:W-:Y:S01]  /*c970*/  LOP3.LUT R2, R0, 0x7f, RZ, 0xc0, !PT ;  /* 0x0000007f00027812 */ /* 0x001fe200078ec0ff */
[----:B--2---:R-:W-:-:S03]  /*c980*/  IMAD.SHL.U32 R0, R7, 0x80, RZ ;  /* 0x0000008007007824 */ /* 0x004fc600078e00ff */
[----:B------:R-:W-:Y:S01]  /*c990*/  SHF.R.U32.HI R3, RZ, 0x5, R2 ;  /* 0x00000005ff037819 */ /* 0x000fe20000011602 */
[C---:B-1----:R-:W-:Y:S01]  /*c9a0*/  IMAD.SHL.U32 R4, R7.reuse, 0x20, RZ ;  /* 0x0000002007047824 */ /* 0x042fe200078e00ff */
[C---:B------:R-:W-:Y:S01]  /*c9b0*/  LOP3.LUT P0, RZ, R7.reuse, 0x4, RZ, 0xc0, !PT ;  /* 0x0000000407ff7812 */ /* 0x040fe2000780c0ff */
[----:B------:R-:W-:Y:S01]  /*c9c0*/  IMAD.SHL.U32 R5, R7, 0x4, RZ ;  /* 0x0000000407057824 */ /* 0x000fe200078e00ff */
[----:B------:R-:W-:Y:S02]  /*c9d0*/  LOP3.LUT R2, R0, 0x380, RZ, 0xc0, !PT ;  /* 0x0000038000027812 */ /* 0x000fe400078ec0ff */
        /* <DEDUP_REMOVED lines=14> */
[----:B0-----:R-:W-:-:S05]  /*cac0*/  IMAD.MOV.U32 R0, RZ, RZ, 0x40 ;  /* 0x00000040ff007424 */ /* 0x001fca00078e00ff */
[----:B------:R-:W-:Y:S01]  /*cad0*/  SEL R2, R0, 0xffffffc0, !P0 ;  /* 0xffffffc000027807 */ /* 0x000fe20004000000 */
[----:B------:R-:W-:-:S05]  /*cae0*/  IMAD.MOV.U32 R0, RZ, RZ, 0x1 ;  /* 0x00000001ff007424 */ /* 0x000fca00078e00ff */
[----:B------:R1:W-:Y:S04]  /*caf0*/  STL [R1+0xc], R0 ;  /* 0x00000c0001007387 */ /* 0x0003e80000100800 */
[----:B------:R1:W-:Y:S02]  /*cb00*/  STL [R1+0x2c], RZ ;  /* 0x00002cff01007387 */ /* 0x0003e40000100800 */
.L_x_360:
[----:B------:R-:W-:Y:S01]  /*cb10*/  ULDC.64 UR4, c[0x0][0xc60] ;  /* 0x0003180000047ab9 */ /* 0x000fe20000000a00 */
[----:B------:R-:W-:Y:S01]  /*cb20*/  ULDC.64 UR6, c[0x0][0xa28] ;  /* 0x00028a0000067ab9 */ /* 0x000fe20000000a00 */
[----:B------:R-:W-:Y:S01]  /*cb30*/  UIMAD.WIDE UR4, UR52, 0x4, UR4 ;  /* 0x00000004340478a5 */ /* 0x000fe2000f8e0204 */
[----:B------:R-:W-:Y:S01]  /*cb40*/  ULDC.64 UR10, c[0x0][0xa20] ;  /* 0x00028800000a7ab9 */ /* 0x000fe20000000a00 */
[----:B------:R-:W-:Y:S01]  /*cb50*/  IMAD.MOV.U32 R17, RZ, RZ, RZ ;  /* 0x000000ffff117224 */ /* 0x000fe200078e00ff */
[----:B------:R-:W-:-:S03]  /*cb60*/  ULDC UR44, c[0x0][0x2e0] ;  /* 0x0000b800002c7ab9 */ /* 0x000fc60000000800 */
[----:B------:R-:W-:Y:S02]  /*cb70*/  IMAD.U32 R2, RZ, RZ, UR4 ;  /* 0x00000004ff027e24 */ /* 0x000fe4000f8e00ff */
[----:B------:R-:W-:Y:S01]  /*cb80*/  IMAD.U32 R3, RZ, RZ, UR5 ;  /* 0x00000005ff037e24 */ /* 0x000fe2000f8e00ff */
[----:B------:R-:W-:-:S04]  /*cb90*/  ULDC.64 UR4, c[0x0][0xa00] ;  /* 0x0002800000047ab9 */ /* 0x000fc80000000a00 */
[----:B------:R-:W2:Y:S01]  /*cba0*/  LDG.E R2, desc[UR46][R2.64] ;  /* 0x0000002e02027981 */ /* 0x000ea2000c1e1900 */
[----:B------:R-:W-:Y:S02]  /*cbb0*/  UISETP.NE.U32.AND UP0, UPT, UR4, URZ, UPT ;  /* 0x0000003f0400728c */ /* 0x000fe4000bf05070 */
[----:B------:R-:W-:Y:S02]  /*cbc0*/  UISETP.NE.U32.AND UP1, UPT, UR6, URZ, UPT ;  /* 0x0000003f0600728c */ /* 0x000fe4000bf25070 */
[----:B------:R-:W-:-:S06]  /*cbd0*/  UISETP.NE.AND.EX UP0, UPT, UR5, URZ, UPT, UP0 ;  /* 0x0000003f0500728c */ /* 0x000fcc000bf05300 */
[----:B------:R-:W-:Y:S01]  /*cbe0*/  PLOP3.LUT P0, PT, PT, PT, UP0, 0x80, 0x0 ;  /* 0x000000000000781c */ /* 0x000fe20003f0f008 */
[----:B01----:R-:W-:Y:S01]  /*cbf0*/  IMAD.MOV.U32 R4, RZ, RZ, RZ ;  /* 0x000000ffff047224 */ /* 0x003fe200078e00ff */
[----:B--2---:R-:W-:-:S13]  /*cc00*/  R2UR UR49, R2 ;  /* 0x00000000023172ca */ /* 0x004fda00000e0000 */
[----:B------:R-:W-:Y:S02]  /*cc10*/  USHF.R.S32.HI UR8, URZ, 0x1f, UR49 ;  /* 0x0000001f3f087899 */ /* 0x000fe40008011431 */
[----:B------:R-:W-:-:S04]  /*cc20*/  @UP0 ULEA UR4, UP2, UR49, UR4, 0x2 ;  /* 0x0000000431040291 */ /* 0x000fc8000f84103f */
[----:B------:R-:W-:Y:S02]  /*cc30*/  @UP0 ULEA.HI.X UR5, UR49, UR5, UR8, 0x2, UP2 ;  /* 0x0000000531050291 */ /* 0x000fe400090f1408 */
[----:B------:R-:W-:Y:S01]  /*cc40*/  UISETP.NE.AND.EX UP0, UPT, UR7, URZ, UPT, UP1 ;  /* 0x0000003f0700728c */ /* 0x000fe2000bf05310 */
[----:B------:R-:W-:Y:S01]  /*cc50*/  IMAD.U32 R2, RZ, RZ, UR4 ;  /* 0x00000004ff027e24 */ /* 0x000fe2000f8e00ff */
[----:B------:R-:W-:Y:S02]  /*cc60*/  UISETP.NE.U32.AND UP2, UPT, UR10, URZ, UPT ;  /* 0x0000003f0a00728c */ /* 0x000fe4000bf45070 */
[----:B------:R-:W-:Y:S01]  /*cc70*/  USHF.L.U32 UR45, UR49, 0x2, URZ ;  /* 0x00000002312d7899 */ /* 0x000fe2000800063f */
[----:B------:R-:W-:Y:S01]  /*cc80*/  IMAD.U32 R3, RZ, RZ, UR5 ;  /* 0x00000005ff037e24 */ /* 0x000fe2000f8e00ff */
[----:B------:R-:W-:Y:S01]  /*cc90*/  UISETP.NE.AND.EX UP2, UPT, UR11, URZ, UPT, UP2 ;  /* 0x0000003f0b00728c */ /* 0x000fe2000bf45320 */
[----:B------:R-:W-:Y:S01]  /*cca0*/  PLOP3.LUT P1, PT, PT, PT, UP0, 0x80, 0x0 ;  /* 0x000000000000781c */ /* 0x000fe20003f2f008 */
[----:B------:R-:W-:-:S02]  /*ccb0*/  USHF.L.U64.HI UR48, UR49, 0x2, UR8 ;  /* 0x0000000231307899 */ /* 0x000fc40008010208 */
[----:B------:R0:W5:Y:S01]  /*ccc0*/  @P0 LDG.E R17, desc[UR46][R2.64] ;  /* 0x0000002e02110981 */ /* 0x000162000c1e1900 */
[----:B------:R-:W-:Y:S01]  /*ccd0*/  @UP0 ULEA UR4, UP1, UR49, UR6, 0x2 ;  /* 0x0000000631040291 */ /* 0x000fe2000f82103f */
[----:B------:R-:W-:-:S03]  /*cce0*/  PLOP3.LUT P2, PT, PT, PT, UP2, 0x80, 0x0 ;  /* 0x000000000000781c */ /* 0x000fc60003f4f028 */
[----:B------:R-:W-:Y:S02]  /*ccf0*/  @UP0 ULEA.HI.X UR5, UR49, UR7, UR8, 0x2, UP1 ;  /* 0x0000000731050291 */ /* 0x000fe400088f1408 */
[----:B------:R-:W-:Y:S01]  /*cd00*/  @UP2 UIADD3 UR6, UP3, UR45, UR10, URZ ;  /* 0x0000000a2d062290 */ /* 0x000fe2000ff7e03f */
[----:B------:R-:W-:Y:S01]  /*cd10*/  ULDC.64 UR8, c[0x0][0xa08] ;  /* 0x0002820000087ab9 */ /* 0x000fe20000000a00 */
[----:B0-----:R-:W-:Y:S02]  /*cd20*/  IMAD.U32 R2, RZ, RZ, UR4 ;  /* 0x00000004ff027e24 */ /* 0x001fe4000f8e00ff */
[----:B------:R-:W-:Y:S01]  /*cd30*/  @UP2 UIADD3.X UR7, UR48, UR11, URZ, UP3, !UPT ;  /* 0x0000000b30072290 */ /* 0x000fe20009ffe43f */
[----:B------:R-:W-:Y:S01]  /*cd40*/  IMAD.U32 R3, RZ, RZ, UR5 ;  /* 0x00000005ff037e24 */ /* 0x000fe2000f8e00ff */
[----:B------:R-:W-:Y:S01]  /*cd50*/  ISETP.NE.U32.AND P0, PT, RZ, UR8, PT ;  /* 0x00000008ff007c0c */ /* 0x000fe2000bf05070 */
[----:B------:R-:W-:-:S03]  /*cd60*/  UIADD3 UR8, UP0, UR45, UR8, URZ ;  /* 0x000000082d087290 */ /* 0x000fc6000ff1e03f */
[----:B-1----:R0:W2:Y:S01]  /*cd70*/  @P1 LDG.E R0, desc[UR46][R2.64] ;  /* 0x0000002e02001981 */ /* 0x0020a2000c1e1900 */
[----:B------:R-:W-:Y:S01]  /*cd80*/  ISETP.NE.AND.EX P0, PT, RZ, UR9, PT, P0 ;  /* 0x00000009ff007c0c */ /* 0x000fe2000bf05300 */
[----:B------:R-:W-:Y:S01]  /*cd90*/  UIADD3.X UR4, UR48, UR9, URZ, UP0, !UPT ;  /* 0x0000000930047290 */ /* 0x000fe200087fe43f */
[----:B0-----:R-:W-:Y:S02]  /*cda0*/  IMAD.U32 R2, RZ, RZ, UR6 ;  /* 0x00000006ff027e24 */ /* 0x001fe4000f8e00ff */
[----:B------:R-:W-:-:S05]  /*cdb0*/  IMAD.U32 R3, RZ, RZ, UR7 ;  /* 0x00000007ff037e24 */ /* 0x000fca000f8e00ff */
[----:B------:R0:W3:Y:S02]  /*cdc0*/  @P2 LDG.E R5, desc[UR46][R2.64] ;  /* 0x0000002e02052981 */ /* 0x0000e4000c1e1900 */
[----:B0-----:R-:W-:Y:S02]  /*cdd0*/  IMAD.U32 R2, RZ, RZ, UR8 ;  /* 0x00000008ff027e24 */ /* 0x001fe4000f8e00ff */
[----:B------:R-:W-:Y:S01]  /*cde0*/  IMAD.U32 R3, RZ, RZ, UR4 ;  /* 0x00000004ff037e24 */ /* 0x000fe2000f8e00ff */
[----:B------:R-:W-:-:S04]  /*cdf0*/  ULDC.64 UR4, c[0x0][0x3f8] ;  /* 0x0000fe0000047ab9 */ /* 0x000fc80000000a00 */
[----:B------:R0:W5:Y:S01]  /*ce00*/  @P0 LDG.E R4, desc[UR46][R2.64] ;  /* 0x0000002e02040981 */ /* 0x000162000c1e1900 */
[----:B------:R-:W-:-:S03]  /*ce10*/  UISETP.NE.U32.AND UP0, UPT, UR4, URZ, UPT ;  /* 0x0000003f0400728c */ /* 0x000fc6000bf05070 */
[----:B------:R-:W-:Y:S01]  /*ce20*/  UMOV UR4, URZ ;  /* 0x0000003f00047c82 */ /* 0x000fe20008000000 */
[----:B------:R-:W-:-:S03]  /*ce30*/  UISETP.NE.AND.EX UP0, UPT, UR5, URZ, UPT, UP0 ;  /* 0x0000003f0500728c */ /* 0x000fc6000bf05300 */
[----:B------:R-:W-:Y:S02]  /*ce40*/  ULDC UR5, c[0x0][0x404] ;  /* 0x0001010000057ab9 */ /* 0x000fe40000000800 */
[----:B------:R-:W-:-:S04]  /*ce50*/  USEL UR5, UR5, 0x1, UP0 ;  /* 0x0000000105057887 */ /* 0x000fc80008000000 */
[----:B------:R-:W-:Y:S01]  /*ce60*/  UIMAD UR44, UR5, UR44, URZ ;  /* 0x0000002c052c72a4 */ /* 0x000fe2000f8e023f */
[----:B--2---:R-:W-:-:S06]  /*ce70*/  @P1 R2UR UR4, R0 ;  /* 0x00000000000412ca */ /* 0x004fcc00000e0000 */
[----:B---3--:R-:W-:Y:S01]  /*ce80*/  @P2 R2UR UR44, R5 ;  /* 0x00000000052c22ca */ /* 0x008fe200000e0000 */
[----:B0-----:R-:W-:-:S14]  /*ce90*/  @P2 BRA `(.L_x_301) ;  /* 0x0000000000182947 */ /* 0x001fdc0003800000 */
[----:B------:R-:W-:Y:S05]  /*cea0*/  @!P0 BRA `(.L_x_301) ;  /* 0x0000000000148947 */ /* 0x000fea0003800000 */
[----:B------:R-:W2:Y:S04]  /*ceb0*/  LDG.E R5, desc[UR46][R2.64] ;  /* 0x0000002e02057981 */ /* 0x000ea8000c1e1900 */
[----:B------:R-:W3:Y:S01]  /*cec0*/  LDG.E R0, desc[UR46][R2.64+0x4] ;  /* 0x0000042e02007981 */ /* 0x000ee2000c1e1900 */
[----:B--2---:R-:W-:Y:S02]  /*ced0*/  R2UR UR5, R5 ;  /* 0x00000000050572ca */ /* 0x004fe400000e0000 */
[----:B---3--:R-:W-:-:S13]  /*cee0*/  R2UR UR44, R0 ;  /* 0x00000000002c72ca */ /* 0x008fda00000e0000 */
[----:B------:R-:W-:-:S12]  /*cef0*/  UIADD3 UR44, -UR5, UR44, URZ ;  /* 0x0000002c052c7290 */ /* 0x000fd8000fffe13f */
.L_x_301:
[----:B-----5:R-:W-:Y:S01]  /*cf00*/  VIADD R0, R4, UR4 ;  /* 0x0000000404007c36 */ /* 0x020fe20008000000 */
[----:B------:R-:W-:Y:S01]  /*cf10*/  UIADD3 UR44, -UR4, UR44, URZ ;  /* 0x0000002c042c7290 */ /* 0x000fe2000fffe13f */
[----:B------:R-:W-:Y:S03]  /*cf20*/  BSSY B6, `(.L_x_302) ;  /* 0x00002c0000067945 */ /* 0x000fe60003800000 */
[----:B------:R0:W-:Y:S01]  /*cf30*/  STL [R1+0x18], R0 ;  /* 0x0000180001007387 */ /* 0x0001e20000100800 */
[----:B------:R-:W-:Y:S02]  /*cf40*/  UIADD3 UR6, UR44, 0x9f, URZ ;  /* 0x0000009f2c067890 */ /* 0x000fe4000fffe03f */
[----:B------:R-:W-:Y:S02]  /*cf50*/  ISETP.LT.AND P0, PT, RZ, UR44, PT ;  /* 0x0000002cff007c0c */ /* 0x000fe4000bf01270 */
[----:B------:R-:W-:-:S04]  /*cf60*/  UIMAD.WIDE UR6, UR6, 0x66666667, URZ ;  /* 0x66666667060678a5 */ /* 0x000fc8000f8e023f */
[----:B------:R-:W-:-:S04]  /*cf70*/  USHF.R.U32.HI UR43, URZ, 0x1f, UR7 ;  /* 0x0000001f3f2b7899 */ /* 0x000fc80008011607 */
[----:B------:R-:W-:-:S03]  /*cf80*/  ULEA.HI.SX32 UR43, UR7, UR43, 0x1a ;  /* 0x0000002b072b7291 */ /* 0x000fc6000f8fd23f */
[----:B0-----:R-:W-:Y:S09]  /*cf90*/  @P0 BRA `(.L_x_303) ;  /* 0x0000000000480947 */ /* 0x001ff20003800000 */
[----:B------:R-:W0:Y:S02]  /*cfa0*/  S2R R0, SR_TID.X ;  /* 0x0000000000007919 */ /* 0x000e240000002100 */
[----:B0-----:R-:W-:-:S04]  /*cfb0*/  LOP3.LUT R0, R0, 0x7f, RZ, 0xc0, !PT ;  /* 0x0000007f00007812 */ /* 0x001fc800078ec0ff */
[----:B------:R-:W-:-:S13]  /*cfc0*/  ISETP.NE.AND P0, PT, R0, RZ, PT ;  /* 0x000000ff0000720c */ /* 0x000fda0003f05270 */
[----:B------:R-:W-:Y:S05]  /*cfd0*/  @P0 BRA `(.L_x_304) ;  /* 0x0000002800d00947 */ /* 0x000fea0003800000 */
[----:B------:R-:W0:Y:S01]  /*cfe0*/  S2R R5, SR_LANEID ;  /* 0x0000000000057919 */ /* 0x000e220000000000 */
[----:B------:R-:W-:Y:S01]  /*cff0*/  VOTEU.ANY UR4, UPT, PT ;  /* 0x0000000000047886 */ /* 0x000fe200038e0100 */
[----:B------:R-:W1:Y:S01]  /*d000*/  LDC.64 R2, c[0x0][0xc38] ;  /* 0x00030e00ff027b82 */ /* 0x000e620000000a00 */
[----:B------:R-:W0:Y:S02]  /*d010*/  FLO.U32 R0, UR4 ;  /* 0x0000000400007d00 */ /* 0x000e2400080e0000 */
[----:B0-----:R-:W-:-:S06]  /*d020*/  ISETP.EQ.U32.AND P0, PT, R0, R5, PT ;  /* 0x000000050000720c */ /* 0x001fcc0003f02070 */
[----:B------:R-:W1:Y:S07]  /*d030*/  POPC R5, UR4 ;  /* 0x0000000400057d09 */ /* 0x000e6e0008000000 */
[----:B-1----:R-:W2:Y:S01]  /*d040*/  @P0 ATOMG.E.ADD.STRONG.GPU PT, R3, desc[UR46][R2.64], R5 ;  /* 0x00000005020309a8 */ /* 0x002ea200081ee1ee */
[----:B------:R-:W0:Y:S02]  /*d050*/  S2R R4, SR_LTMASK ;  /* 0x0000000000047919 */ /* 0x000e240000003900 */
[----:B0-----:R-:W-:-:S04]  /*d060*/  LOP3.LUT R4, R4, UR4, RZ, 0xc0, !PT ;  /* 0x0000000404047c12 */ /* 0x001fc8000f8ec0ff */
[----:B------:R-:W0:Y:S01]  /*d070*/  POPC R7, R4 ;  /* 0x0000000400077309 */ /* 0x000e220000000000 */
[----:B--2---:R-:W0:Y:S02]  /*d080*/  SHFL.IDX PT, R0, R3, R0, 0x1f ;  /* 0x00001f0003007589 */ /* 0x004e2400000e0000 */
[----:B0-----:R-:W-:-:S05]  /*d090*/  IADD3 R0, R0, UR50, R7 ;  /* 0x0000003200007c10 */ /* 0x001fca000fffe007 */
[----:B------:R1:W-:Y:S01]  /*d0a0*/  STL [R1+0x20], R0 ;  /* 0x0000200001007387 */ /* 0x0003e20000100800 */
[----:B------:R-:W-:Y:S05]  /*d0b0*/  BRA `(.L_x_304) ;  /* 0x0000002800987947 */ /* 0x000fea0003800000 */
.L_x_303:
[----:B------:R-:W0:Y:S01]  /*d0c0*/  S2UR UR4, SR_CgaCtaId ;  /* 0x00000000000479c3 */ /* 0x000e220000008800 */
[----:B------:R-:W-:Y:S02]  /*d0d0*/  UMOV UR41, 0x400 ;  /* 0x0000040000297882 */ /* 0x000fe40000000000 */
[----:B0-----:R-:W-:-:S04]  /*d0e0*/  ULEA UR41, UR4, UR41, 0x18 ;  /* 0x0000002904297291 */ /* 0x001fc8000f8ec03f */
        /* <DEDUP_REMOVED lines=9> */
[----:B------:R-:W-:Y:S01]  /*d180*/  MOV R12, 0x1 ;  /* 0x00000001000c7802 */ /* 0x000fe20000000f00 */
[----:B------:R-:W0:Y:S01]  /*d190*/  LDC.64 R2, c[0x4][R2] ;  /* 0x0100000002027b82 */ /* 0x000e220000000a00 */
[----:B------:R-:W-:Y:S02]  /*d1a0*/  IMAD.U32 R5, RZ, RZ, UR7 ;  /* 0x00000007ff057e24 */ /* 0x000fe4000f8e00ff */
[----:B------:R-:W-:Y:S02]  /*d1b0*/  IMAD.U32 R6, RZ, RZ, UR8 ;  /* 0x00000008ff067e24 */ /* 0x000fe4000f8e00ff */
[----:B------:R-:W-:-:S02]  /*d1c0*/  IMAD.U32 R7, RZ, RZ, UR9 ;  /* 0x00000009ff077e24 */ /* 0x000fc4000f8e00ff */
[----:B------:R-:W-:Y:S02]  /*d1d0*/  IMAD.U32 R10, RZ, RZ, UR4 ;  /* 0x00000004ff0a7e24 */ /* 0x000fe4000f8e00ff */
[----:B------:R-:W-:Y:S02]  /*d1e0*/  IMAD.U32 R11, RZ, RZ, UR5 ;  /* 0x00000005ff0b7e24 */ /* 0x000fe4000f8e00ff */
[----:B------:R-:W-:Y:S02]  /*d1f0*/  IMAD.MOV.U32 R8, RZ, RZ, 0x70 ;  /* 0x00000070ff087424 */ /* 0x000fe400078e00ff */
[----:B------:R-:W-:-:S07]  /*d200*/  IMAD.MOV.U32 R13, RZ, RZ, RZ ;  /* 0x000000ffff0d7224 */ /* 0x000fce00078e00ff */
[----:B------:R-:W-:-:S07]  /*d210*/  LEPC R20, `(.L_x_305) ;  /* 0x000000001014794e */ /* 0x000fce0000000000 */
[----:B0-----:R-:W-:Y:S05]  /*d220*/  CALL.ABS.NOINC R2 ;  /* 0x0000000002007343 */ /* 0x001fea0003c00000 */
.L_x_305:
        /* <DEDUP_REMOVED lines=9> */
[----:B------:R-:W0:Y:S01]  /*d2c0*/  LDC.64 R2, c[0x4][R2] ;  /* 0x0100000002027b82 */ /* 0x000e220000000a00 */
        /* <DEDUP_REMOVED lines=9> */
[----:B0-----:R-:W-:Y:S05]  /*d360*/  CALL.ABS.NOINC R2 ;  /* 0x0000000002007343 */ /* 0x001fea0003c00000 */
.L_x_306:
        /* <DEDUP_REMOVED lines=20> */
.L_x_307:
        /* <DEDUP_REMOVED lines=18> */
.L_x_308:
[----:B------:R-:W0:Y:S01]  /*d5d0*/  LDC R0, c[0x0][0x428] ;  /* 0x00010a00ff007b82 */ /* 0x000e220000000800 */
[----:B------:R-:W-:Y:S01]  /*d5e0*/  ULDC.64 UR4, c[0x0][0x9f8] ;  /* 0x00027e0000047ab9 */ /* 0x000fe20000000a00 */
[----:B------:R-:W-:Y:S01]  /*d5f0*/  IMAD.U32 R2, RZ, RZ, UR38 ;  /* 0x00000026ff027e24 */ /* 0x000fe2000f8e00ff */
[----:B------:R-:W2:Y:S01]  /*d600*/  LDL.LU R18, [R1+0x24] ;  /* 0x0000240001127983 */ /* 0x000ea20000300800 */
[----:B------:R-:W-:Y:S01]  /*d610*/  UISETP.NE.U32.AND UP0, UPT, UR4, URZ, UPT ;  /* 0x0000003f0400728c */ /* 0x000fe2000bf05070 */
[----:B------:R-:W-:Y:S01]  /*d620*/  IMAD.U32 R10, RZ, RZ, UR49 ;  /* 0x00000031ff0a7e24 */ /* 0x000fe2000f8e00ff */
[----:B------:R-:W-:Y:S01]  /*d630*/  ULDC.64 UR14, c[0x0][0xa08] ;  /* 0x00028200000e7ab9 */ /* 0x000fe20000000a00 */
[----:B------:R-:W1:Y:S01]  /*d640*/  S2R R19, SR_TID.X ;  /* 0x0000000000137919 */ /* 0x000e620000002100 */
[----:B------:R-:W-:-:S06]  /*d650*/  UISETP.NE.AND.EX UP0, UPT, UR5, URZ, UPT, UP0 ;  /* 0x0000003f0500728c */ /* 0x000fcc000bf05300 */
[----:B------:R-:W-:-:S05]  /*d660*/  PLOP3.LUT P1, PT, PT, PT, UP0, 0x80, 0x0 ;  /* 0x000000000000781c */ /* 0x000fca0003f2f008 */
[----:B------:R-:W-:-:S04]  /*d670*/  @UP0 UIADD3 UR4, UP1, UR45, UR4, URZ ;  /* 0x000000042d040290 */ /* 0x000fc8000ff3e03f */
[----:B------:R-:W-:Y:S01]  /*d680*/  @UP0 UIADD3.X UR5, UR48, UR5, URZ, UP1, !UPT ;  /* 0x0000000530050290 */ /* 0x000fe20008ffe43f */
[----:B0-----:R-:W-:-:S13]  /*d690*/  ISETP.NE.AND P0, PT, R0, 0x1, PT ;  /* 0x000000010000780c */ /* 0x001fda0003f05270 */
[----:B------:R-:W0:Y:S01]  /*d6a0*/  @P0 LDC R0, c[0x0][0x42c] ;  /* 0x00010b00ff000b82 */ /* 0x000e220000000800 */
[----:B-1----:R-:W-:-:S07]  /*d6b0*/  LOP3.LUT R16, R19, 0x7f, RZ, 0xc0, !PT ;  /* 0x0000007f13107812 */ /* 0x002fce00078ec0ff */
[----:B------:R-:W1:Y:S01]  /*d6c0*/  @P0 LDC R3, c[0x0][0x430] ;  /* 0x00010c00ff030b82 */ /* 0x000e620000000800 */
[----:B0-----:R-:W-:-:S05]  /*d6d0*/  @P0 IMAD.HI.U32 R0, R0, UR38, RZ ;  /* 0x0000002600000c27 */ /* 0x001fca000f8e00ff */
[----:B-1----:R-:W-:Y:S01]  /*d6e0*/  @P0 SHF.R.U32.HI R2, RZ, R3, R0 ;  /* 0x00000003ff020219 */ /* 0x002fe20000011600 */
[----:B------:R-:W-:-:S04]  /*d6f0*/  IMAD.U32 R3, RZ, RZ, UR5 ;  /* 0x00000005ff037e24 */ /* 0x000fc8000f8e00ff */
[----:B------:R0:W-:Y:S02]  /*d700*/  STL [R1+0x8], R2 ;  /* 0x0000080201007387 */ /* 0x0001e40000100800 */
[----:B0-----:R-:W-:Y:S01]  /*d710*/  IMAD.U32 R2, RZ, RZ, UR4 ;  /* 0x00000004ff027e24 */ /* 0x001fe2000f8e00ff */
[----:B------:R-:W-:-:S04]  /*d720*/  ULDC.64 UR4, c[0x0][0xa00] ;  /* 0x0002800000047ab9 */ /* 0x000fc80000000a00 */
[----:B------:R0:W3:Y:S01]  /*d730*/  @P1 LDG.E R10, desc[UR46][R2.64] ;  /* 0x0000002e020a1981 */ /* 0x0000e2000c1e1900 */
[----:B------:R-:W-:Y:S01]  /*d740*/  ISETP.NE.AND P1, PT, R16, RZ, PT ;  /* 0x000000ff1000720c */ /* 0x000fe20003f25270 */
[----:B------:R-:W-:Y:S01]  /*d750*/  UMOV UR36, URZ ;  /* 0x0000003f00247c82 */ /* 0x000fe20008000000 */
[----:B------:R-:W-:Y:S01]  /*d760*/  ISETP.NE.U32.AND P0, PT, RZ, UR4, PT ;  /* 0x00000004ff007c0c */ /* 0x000fe2000bf05070 */
[----:B------:R-:W-:Y:S01]  /*d770*/  UMOV UR4, 0x40 ;  /* 0x0000004000047882 */ /* 0x000fe20000000000 */
[----:B------:R-:W-:Y:S01]  /*d780*/  UMOV UR6, UR38 ;  /* 0x0000002600067c82 */ /* 0x000fe20008000000 */
[----:B------:R-:W-:Y:S01]  /*d790*/  UMOV UR8, 0x80 ;  /* 0x0000008000087882 */ /* 0x000fe20000000000 */
[----:B------:R-:W-:Y:S01]  /*d7a0*/  ISETP.NE.AND.EX P0, PT, RZ, UR5, PT, P0 ;  /* 0x00000005ff007c0c */ /* 0x000fe2000bf05300 */
[----:B------:R-:W-:Y:S01]  /*d7b0*/  UMOV UR10, UR38 ;  /* 0x00000026000a7c82 */ /* 0x000fe20008000000 */
[----:B------:R-:W-:Y:S01]  /*d7c0*/  SHF.R.U32.HI R4, RZ, 0x5, R19 ;  /* 0x00000005ff047819 */ /* 0x000fe20000011613 */
[----:B0-----:R-:W0:Y:S01]  /*d7d0*/  LDC.64 R2, c[0x0][0x3f8] ;  /* 0x0000fe00ff027b82 */ /* 0x001e220000000a00 */
[----:B------:R-:W-:-:S02]  /*d7e0*/  SEL R7, RZ, UR49, P0 ;  /* 0x00000031ff077c07 */ /* 0x000fc40008000000 */
[----:B------:R-:W-:Y:S01]  /*d7f0*/  LOP3.LUT R4, R4, 0x3, RZ, 0xc0, !PT ;  /* 0x0000000304047812 */ /* 0x000fe200078ec0ff */
[----:B------:R-:W-:Y:S01]  /*d800*/  VOTEU.ALL UP1, P1 ;  /* 0x00000000003f7886 */ /* 0x000fe20000820000 */
[----:B------:R-:W-:-:S04]  /*d810*/  R2UR UR39, R7 ;  /* 0x00000000072772ca */ /* 0x000fc800000e0000 */
[----:B------:R-:W-:-:S04]  /*d820*/  @!UP1 UIADD3 UR12, UP0, UR54, 0x270, URZ ;  /* 0x00000270360c9890 */ /* 0x000fc8000ff1e03f */
[----:B------:R-:W-:-:S05]  /*d830*/  @!UP1 UIADD3.X UR13, URZ, UR55, URZ, UP0, !UPT ;  /* 0x000000373f0d9290 */ /* 0x000fca00087fe43f */
[----:B------:R-:W-:Y:S01]  /*d840*/  UMOV UR7, UR39 ;  /* 0x0000002700077c82 */ /* 0x000fe20008000000 */
[----:B------:R-:W-:Y:S01]  /*d850*/  UMOV UR11, UR39 ;  /* 0x00000027000b7c82 */ /* 0x000fe20008000000 */
[----:B0-----:R-:W-:Y:S01]  /*d860*/  LOP3.LUT P0, RZ, R2, UR14, RZ, 0xfc, !PT ;  /* 0x0000000e02ff7c12 */ /* 0x001fe2000f80fcff */
[----:B------:R-:W-:-:S03]  /*d870*/  UMOV UR14, 0xffffffff ;  /* 0xffffffff000e7882 */ /* 0x000fc60000000000 */
[----:B------:R-:W-:Y:S01]  /*d880*/  LOP3.LUT P0, RZ, R3, UR15, RZ, 0xfc, P0 ;  /* 0x0000000f03ff7c12 */ /* 0x000fe2000800fcff */
[----:B--2---:R-:W-:-:S05]  /*d890*/  IMAD R6, R18, 0x80, R17 ;  /* 0x0000008012067824 */ /* 0x004fca00078e0211 */
[----:B------:R-:W-:-:S13]  /*d8a0*/  R2UR UR37, R6 ;  /* 0x00000000062572ca */ /* 0x000fda00000e0000 */
[----:B------:R-:W-:Y:S01]  /*d8b0*/  UMOV UR5, UR37 ;  /* 0x0000002500057c82 */ /* 0x000fe20008000000 */
[----:B------:R-:W-:Y:S01]  /*d8c0*/  UMOV UR9, UR37 ;  /* 0x0000002500097c82 */ /* 0x000fe20008000000 */
[----:B------:R0:W-:Y:S01]  /*d8d0*/  @!UP1 UTMAPF.L2.4D [UR36], [UR12] ;  /* 0x000000240c0095b8 */ /* 0x0001e20008018000 */
[----:B------:R0:W-:Y:S01]  /*d8e0*/  @!UP1 UTMAPF.L2.4D [UR4], [UR12] ;  /* 0x000000040c0095b8 */ /* 0x0001e20008018000 */
[----:B------:R0:W-:Y:S01]  /*d8f0*/  @!UP1 UTMAPF.L2.4D [UR8], [UR12] ;  /* 0x000000080c0095b8 */ /* 0x0001e20008018000 */
[----:B---3--:R-:W-:Y:S01]  /*d900*/  SHF.R.S32.HI R18, RZ, 0x1f, R10 ;  /* 0x0000001fff127819 */ /* 0x008fe2000001140a */
[----:B------:R0:W-:Y:S01]  /*d910*/  STL [R1+0x10], R10 ;  /* 0x0000100a01007387 */ /* 0x0001e20000100800 */
[----:B------:R-:W-:-:S03]  /*d920*/  SEL R0, R10, RZ, !P0 ;  /* 0x000000ff0a007207 */ /* 0x000fc60004000000 */
[----:B------:R0:W-:Y:S01]  /*d930*/  STL [R1+0x14], R18 ;  /* 0x0000141201007387 */ /* 0x0001e20000100800 */
[----:B------:R-:W-:Y:S05]  /*d940*/  BRA.DIV UR14, `(.L_x_309) ;  /* 0x000000320e7c7947 */ /* 0x000fea000b800000 */
[----:B------:R1:W2:Y:S02]  /*d950*/  SHFL.IDX PT, R14, R4, RZ, 0x1f ;  /* 0x00001fff040e7589 */ /* 0x0002a400000e0000 */
.L_x_379:
[----:B--2---:R-:W-:Y:S02]  /*d960*/  ISETP.NE.AND P0, PT, R14, RZ, PT ;  /* 0x000000ff0e00720c */ /* 0x004fe40003f05270 */
[----:B------:R-:W-:-:S11]  /*d970*/  PLOP3.LUT P6, PT, PT, PT, PT, 0x8, 0x0 ;  /* 0x000000000000781c */ /* 0x000fd60003fce170 */
[----:B------:R-:W-:Y:S05]  /*d980*/  @P0 BRA `(.L_x_310) ;  /* 0x0000000800000947 */ /* 0x000fea0003800000 */
[----:B0-----:R-:W-:-:S06]  /*d990*/  UIADD3 UR4, UR43, -0x1, URZ ;  /* 0xffffffff2b047890 */ /* 0x001fcc000fffe03f */
[----:B------:R-:W-:Y:S01]  /*d9a0*/  IMAD.U32 R8, RZ, RZ, UR4 ;  /* 0x00000004ff087e24 */ /* 0x000fe2000f8e00ff */
[----:B------:R-:W-:-:S03]  /*d9b0*/  UMOV UR4, 0xffffffff ;  /* 0xffffffff00047882 */ /* 0x000fc60000000000 */
[----:B------:R-:W-:Y:S05]  /*d9c0*/  BRA.DIV UR4, `(.L_x_311) ;  /* 0x00000032047c7947 */ /* 0x000fea000b800000 */
[----:B------:R-:W-:-:S13]  /*d9d0*/  ELECT P6, URZ, PT ;  /* 0x00000000003f782f */ /* 0x000fda00038c0000 */
.L_x_382:
[----:B------:R-:W-:Y:S05]  /*d9e0*/  @!P6 BRA `(.L_x_312) ;  /* 0x00000004006ce947 */ /* 0x000fea0003800000 */
[----:B------:R-:W-:-:S04]  /*d9f0*/  ISETP.NE.U32.AND P0, PT, R2, RZ, PT ;  /* 0x000000ff0200720c */ /* 0x000fc80003f05070 */
[----:B------:R-:W-:-:S13]  /*da00*/  ISETP.NE.AND.EX P0, PT, R3, RZ, PT, P0 ;  /* 0x000000ff0300720c */ /* 0x000fda0003f05300 */
[----:B------:R-:W-:Y:S05]  /*da10*/  @!P0 BRA `(.L_x_313) ;  /* 0x0000000000448947 */ /* 0x000fea0003800000 */
[----:B------:R-:W0:Y:S01]  /*da20*/  LDC R9, c[0x0][0x41c] ;  /* 0x00010700ff097b82 */ /* 0x000e220000000800 */
[----:B------:R-:W-:Y:S01]  /*da30*/  ULDC.64 UR4, c[0x0][0x408] ;  /* 0x0001020000047ab9 */ /* 0x000fe20000000a00 */
[----:B0-----:R-:W-:-:S13]  /*da40*/  ISETP.NE.AND P0, PT, R9, 0x1, PT ;  /* 0x000000010900780c */ /* 0x001fda0003f05270 */
[----:B-1----:R-:W0:Y:S02]  /*da50*/  @P0 LDC.64 R4, c[0x0][0x420] ;  /* 0x00010800ff040b82 */ /* 0x002e240000000a00 */
[----:B0-----:R-:W-:-:S04]  /*da60*/  @P0 IMAD.HI.U32 R0, R8, R4, RZ ;  /* 0x0000000408000227 */ /* 0x001fc800078e00ff */
        /* <DEDUP_REMOVED lines=11> */
[----:B------:R0:W5:Y:S02]  /*db20*/  LDG.E R0, desc[UR46][R2.64] ;  /* 0x0000002e02007981 */ /* 0x000164000c1e1900 */
.L_x_313:
[----:B0-----:R-:W2:Y:S04]  /*db30*/  LDL R2, [R1] ;  /* 0x0000000001027983 */ /* 0x001ea80000100800 */
[----:B------:R-:W3:Y:S01]  /*db40*/  LDL R3, [R1+0xc] ;  /* 0x00000c0001037983 */ /* 0x000ee20000100800 */
[----:B------:R-:W-:Y:S02]  /*db50*/  ISETP.NE.AND P0, PT, R16, RZ, PT ;  /* 0x000000ff1000720c */ /* 0x000fe40003f05270 */
[----:B--2---:R-:W-:Y:S02]  /*db60*/  LEA R2, R2, UR41, 0x3 ;  /* 0x0000002902027c11 */ /* 0x004fe4000f8e18ff */
[----:B---3--:R-:W-:-:S04]  /*db70*/  SHF.L.U32 R3, R3, 0x1f, RZ ;  /* 0x0000001f03037819 */ /* 0x008fc800000006ff */
[----:B------:R-:W0:Y:S02]  /*db80*/  SYNCS.PHASECHK.TRANS64.TRYWAIT P2, [R2+URZ+0x29880], R3 ;  /* 0x02988003020075a7 */ /* 0x000e24000804017f */
[----:B0-----:R-:W-:Y:S05]  /*db90*/  @!P2 BRA `(.L_x_314) ;  /* 0x000000300028a947 */ /* 0x001fea0003800000 */
.L_x_383:
[----:B------:R-:W-:Y:S05]  /*dba0*/  @P0 BRA `(.L_x_315) ;  /* 0x00000000001c0947 */ /* 0x000fea0003800000 */
[----:B-1----:R-:W1:Y:S01]  /*dbb0*/  S2R R4, SR_TID.X ;  /* 0x0000000000047919 */ /* 0x002e620000002100 */
[----:B------:R-:W-:-:S04]  /*dbc0*/  IMAD.MOV.U32 R5, RZ, RZ, 0x5000 ;  /* 0x00005000ff057424 */ /* 0x000fc800078e00ff */
[----:B------:R2:W-:Y:S01]  /*dbd0*/  SYNCS.ARRIVE.TRANS64 RZ, [R2+URZ+0x29870], R5 ;  /* 0x0298700502ff79a7 */ /* 0x0005e2000800003f */
[----:B-1----:R-:W-:-:S04]  /*dbe0*/  LOP3.LUT R4, R4, 0x1f, RZ, 0xc0, !PT ;  /* 0x0000001f04047812 */ /* 0x002fc800078ec0ff */
[----:B------:R-:W-:-:S13]  /*dbf0*/  ISETP.NE.AND P2, PT, R4, RZ, PT ;  /* 0x000000ff0400720c */ /* 0x000fda0003f45270 */
[----:B--2---:R-:W-:Y:S05]  /*dc00*/  @!P2 BRA `(.L_x_315) ;  /* 0x000000000004a947 */ /* 0x004fea0003800000 */
[----:B------:R-:W-:Y:S01]  /*dc10*/  BPT.TRAP 0x1 ;  /* 0x000000040000795c */ /* 0x000fe20000300000 */
.L_x_315:
[----:B------:R-:W2:Y:S04]  /*dc20*/  LDL R9, [R1] ;  /* 0x0000000001097983 */ /* 0x000ea80000100800 */
[----:B------:R-:W3:Y:S04]  /*dc30*/  LDL R5, [R1+0x18] ;  /* 0x0000180001057983 */ /* 0x000ee80000100800 */
[----:B-1----:R-:W4:Y:S01]  /*dc40*/  LDL R4, [R1+0x8] ;  /* 0x0000080001047983 */ /* 0x002f220000100800 */
[----:B------:R-:W-:Y:S01]  /*dc50*/  R2UR UR9, R2 ;  /* 0x00000000020972ca */ /* 0x000fe200000e0000 */
[----:B------:R-:W-:Y:S01]  /*dc60*/  UIADD3 UR4, UP0, UR54, 0x470, URZ ;  /* 0x0000047036047890 */ /* 0x000fe2000ff1e03f */
[----:B-----5:R-:W-:Y:S01]  /*dc70*/  R2UR UR13, R0 ;  /* 0x00000000000d72ca */ /* 0x020fe200000e0000 */
[----:B------:R-:W-:Y:S01]  /*dc80*/  UMOV UR6, 0x0 ;  /* 0x0000000000067882 */ /* 0x000fe20000000000 */
[----:B------:R-:W-:Y:S01]  /*dc90*/  UMOV UR7, 0x14f00000 ;  /* 0x14f0000000077882 */ /* 0x000fe20000000000 */
[----:B------:R-:W-:Y:S01]  /*dca0*/  UIADD3.X UR5, URZ, UR55, URZ, UP0, !UPT ;  /* 0x000000373f057290 */ /* 0x000fe200087fe43f */
[----:B------:R-:W-:-:S07]  /*dcb0*/  UMOV UR10, URZ ;  /* 0x0000003f000a7c82 */ /* 0x000fce0008000000 */
[----:B------:R-:W-:Y:S01]  /*dcc0*/  UIADD3 UR9, UR9, 0x29870, URZ ;  /* 0x0002987009097890 */ /* 0x000fe2000fffe03f */
[----:B--2---:R-:W-:Y:S01]  /*dcd0*/  R2UR UR8, R9 ;  /* 0x00000000090872ca */ /* 0x004fe200000e0000 */
[----:B---3--:R-:W-:Y:S01]  /*dce0*/  IMAD R8, R8, 0xa0, R5 ;  /* 0x000000a008087824 */ /* 0x008fe200078e0205 */
[----:B----4-:R-:W-:-:S04]  /*dcf0*/  R2UR UR12, R4 ;  /* 0x00000000040c72ca */ /* 0x010fc800000e0000 */
[----:B------:R-:W-:-:S07]  /*dd00*/  R2UR UR11, R8 ;  /* 0x00000000080b72ca */ /* 0x000fce00000e0000 */
[----:B------:R-:W-:-:S04]  /*dd10*/  UIMAD UR8, UR8, 0x5000, UR41 ;  /* 0x00005000080878a4 */ /* 0x000fc8000f8e0229 */
[----:B------:R-:W-:-:S09]  /*dd20*/  UIADD3 UR8, UR8, 0xa400, URZ ;  /* 0x0000a40008087890 */ /* 0x000fd2000fffe03f */
[----:B------:R1:W-:Y:S01]  /*dd30*/  UTMALDG.4D [UR8], [UR4], desc[UR6] ;  /* 0x00000608040075b4 */ /* 0x0003e20008019000 */
[----:B------:R-:W2:Y:S02]  /*dd40*/  SYNCS.PHASECHK.TRANS64.TRYWAIT P2, [R2+URZ+0x29840], R3 ;  /* 0x02984003020075a7 */ /* 0x000ea4000804017f */
[----:B-12---:R-:W-:Y:S05]  /*dd50*/  @!P2 BRA `(.L_x_316) ;  /* 0x0000002c00cca947 */ /* 0x006fea0003800000 */
.L_x_384:
[----:B------:R-:W-:Y:S05]  /*dd60*/  @P0 BRA `(.L_x_317) ;  /* 0x00000000001c0947 */ /* 0x000fea0003800000 */
[----:B------:R-:W2:Y:S01]  /*dd70*/  S2R R4, SR_TID.X ;  /* 0x0000000000047919 */ /* 0x000ea20000002100 */
[----:B01----:R-:W-:-:S04]  /*dd80*/  IMAD.MOV.U32 R3, RZ, RZ, 0x7800 ;  /* 0x00007800ff037424 */ /* 0x003fc800078e00ff */
[----:B------:R3:W-:Y:S01]  /*dd90*/  SYNCS.ARRIVE.TRANS64 RZ, [R2+URZ+0x29830], R3 ;  /* 0x0298300302ff79a7 */ /* 0x0007e2000800003f */
[----:B--2---:R-:W-:-:S04]  /*dda0*/  LOP3.LUT R4, R4, 0x1f, RZ, 0xc0, !PT ;  /* 0x0000001f04047812 */ /* 0x004fc800078ec0ff */
[----:B------:R-:W-:-:S13]  /*ddb0*/  ISETP.NE.AND P0, PT, R4, RZ, PT ;  /* 0x000000ff0400720c */ /* 0x000fda0003f05270 */
[----:B---3--:R-:W-:Y:S05]  /*ddc0*/  @!P0 BRA `(.L_x_317) ;  /* 0x0000000000048947 */ /* 0x008fea0003800000 */
[----:B------:R-:W-:Y:S01]  /*ddd0*/  BPT.TRAP 0x1 ;  /* 0x000000040000795c */ /* 0x000fe20000300000 */
.L_x_317:
[----:B------:R-:W2:Y:S04]  /*dde0*/  LDL R4, [R1] ;  /* 0x0000000001047983 */ /* 0x000ea80000100800 */
[----:B01----:R-:W3:Y:S01]  /*ddf0*/  LDL R3, [R1+0x8] ;  /* 0x0000080001037983 */ /* 0x003ee20000100800 */
        /* <DEDUP_REMOVED lines=10> */
[----:B--2---:R-:W-:Y:S02]  /*dea0*/  R2UR UR8, R4 ;  /* 0x00000000040872ca */ /* 0x004fe400000e0000 */
[----:B---3--:R-:W-:-:S11]  /*deb0*/  R2UR UR12, R3 ;  /* 0x00000000030c72ca */ /* 0x008fd600000e0000 */
[----:B------:R-:W-:-:S04]  /*dec0*/  UIMAD UR8, UR8, 0x7800, UR41 ;  /* 0x00007800080878a4 */ /* 0x000fc8000f8e0229 */
[----:B------:R-:W-:Y:S02]  /*ded0*/  UIADD3 UR14, UR8, 0x1a400, URZ ;  /* 0x0001a400080e7890 */ /* 0x000fe4000fffe03f */
[----:B------:R-:W-:Y:S02]  /*dee0*/  UIADD3 UR15, UR8, 0x1cc00, URZ ;  /* 0x0001cc00080f7890 */ /* 0x000fe4000fffe03f */
[----:B------:R-:W-:-:S03]  /*def0*/  UIADD3 UR17, UR8, 0x1f400, URZ ;  /* 0x0001f40008117890 */ /* 0x000fc6000fffe03f */
[----:B------:R-:W-:Y:S01]  /*df00*/  UMOV UR8, UR14 ;  /* 0x0000000e00087c82 */ /* 0x000fe20008000000 */
[----:B------:R-:W-:Y:S01]  /*df10*/  UMOV UR14, 0x80 ;  /* 0x00000080000e7882 */ /* 0x000fe20000000000 */
[----:B------:R0:W-:Y:S02]  /*df20*/  UTMALDG.4D [UR8], [UR4], desc[UR6] ;  /* 0x00000608040075b4 */ /* 0x0001e40008019000 */
[----:B0-----:R-:W-:Y:S01]  /*df30*/  UMOV UR8, UR15 ;  /* 0x0000000f00087c82 */ /* 0x001fe20008000000 */
[----:B------:R-:W-:Y:S02]  /*df40*/  UMOV UR10, UR16 ;  /* 0x00000010000a7c82 */ /* 0x000fe40008000000 */
[----:B------:R0:W-:Y:S02]  /*df50*/  UTMALDG.4D [UR8], [UR4], desc[UR6] ;  /* 0x00000608040075b4 */ /* 0x0001e40008019000 */
[----:B0-----:R-:W-:Y:S01]  /*df60*/  UMOV UR8, UR17 ;  /* 0x0000001100087c82 */ /* 0x001fe20008000000 */
[----:B------:R-:W-:-:S02]  /*df70*/  UMOV UR10, UR14 ;  /* 0x0000000e000a7c82 */ /* 0x000fc40008000000 */
[----:B------:R0:W-:Y:S02]  /*df80*/  UTMALDG.4D [UR8], [UR4], desc[UR6] ;  /* 0x00000608040075b4 */ /* 0x0001e40008019000 */
[----:B0-----:R-:W-:Y:S01]  /*df90*/  NOP ;  /* 0x0000000000007918 */ /* 0x001fe20000000000 */
.L_x_312:
        /* <DEDUP_REMOVED lines=13> */
[C---:B------:R-:W-:Y:S01]  /*e070*/  @P0 R2UR UR27, R6.reuse ;  /* 0x00000000061b02ca */ /* 0x040fe200000e0000 */
[----:B------:R-:W-:Y:S01]  /*e080*/  UMOV UR7, 0x12f00000 ;  /* 0x12f0000000077882 */ /* 0x000fe20000000000 */
[C---:B------:R-:W-:Y:S01]  /*e090*/  @P0 R2UR UR29, R7.reuse ;  /* 0x00000000071d02ca */ /* 0x040fe200000e0000 */
[----:B------:R-:W-:Y:S01]  /*e0a0*/  UMOV UR10, URZ ;  /* 0x0000003f000a7c82 */ /* 0x000fe20008000000 */
[----:B------:R-:W-:Y:S01]  /*e0b0*/  @P0 R2UR UR19, R6 ;  /* 0x00000000061302ca */ /* 0x000fe200000e0000 */
[----:B------:R-:W-:Y:S01]  /*e0c0*/  UMOV UR12, UR38 ;  /* 0x00000026000c7c82 */ /* 0x000fe20008000000 */
[----:B------:R-:W-:Y:S01]  /*e0d0*/  @P0 R2UR UR21, R7 ;  /* 0x00000000071502ca */ /* 0x000fe200000e0000 */
[----:B------:R-:W-:Y:S01]  /*e0e0*/  UMOV UR26, 0x40 ;  /* 0x00000040001a7882 */ /* 0x000fe20000000000 */
[----:B------:R2:W-:Y:S01]  /*e0f0*/  @P0 SYNCS.ARRIVE.TRANS64 RZ, [UR41+0x29800], R2 ;  /* 0x02980002ffff09a7 */ /* 0x0005e20008000029 */
[----:B------:R-:W-:Y:S01]  /*e100*/  UMOV UR28, UR38 ;  /* 0x00000026001c7c82 */ /* 0x000fe20008000000 */
[----:B------:R-:W-:Y:S01]  /*e110*/  UMOV UR25, UR9 ;  /* 0x0000000900197c82 */ /* 0x000fe20008000000 */
[----:B------:R-:W-:Y:S01]  /*e120*/  UMOV UR18, 0x80 ;  /* 0x0000008000127882 */ /* 0x000fe20000000000 */
[----:B------:R-:W-:Y:S01]  /*e130*/  UMOV UR20, UR38 ;  /* 0x0000002600147c82 */ /* 0x000fe20008000000 */
[----:B------:R2:W-:Y:S01]  /*e140*/  UTMALDG.4D [UR8], [UR4], desc[UR6] ;  /* 0x00000608040075b4 */ /* 0x0005e20008019000 */
[----:B------:R-:W-:Y:S01]  /*e150*/  UMOV UR17, UR9 ;  /* 0x0000000900117c82 */ /* 0x000fe20008000000 */
[----:B------:R2:W-:Y:S04]  /*e160*/  UTMALDG.4D [UR24], [UR4], desc[UR6] ;  /* 0x00000618040075b4 */ /* 0x0005e80008019000 */
[----:B------:R2:W-:Y:S02]  /*e170*/  UTMALDG.4D [UR16], [UR4], desc[UR6] ;  /* 0x00000610040075b4 */ /* 0x0005e40008019000 */
[----:B--2---:R-:W-:Y:S01]  /*e180*/  NOP ;  /* 0x0000000000007918 */ /* 0x004fe20000000000 */
.L_x_310:
[----:B------:R-:W2:Y:S01]  /*e190*/  LDL.LU R3, [R1+0x2c] ;  /* 0x00002c0001037983 */ /* 0x000ea20000300800 */
[----:B------:R-:W-:Y:S01]  /*e1a0*/  BSSY B0, `(.L_x_318) ;  /* 0x0000009000007945 */ /* 0x000fe20003800000 */
[----:B--2---:R-:W-:-:S05]  /*e1b0*/  VIADD R3, R3, 0x1 ;  /* 0x0000000103037836 */ /* 0x004fca0000000000 */
[----:B------:R-:W-:Y:S01]  /*e1c0*/  LEA.HI R2, R3, R3, RZ, 0x1 ;  /* 0x0000000303027211 */ /* 0x000fe200078f08ff */
[----:B------:R2:W-:Y:S03]  /*e1d0*/  STL [R1+0x2c], R3 ;  /* 0x00002c0301007387 */ /* 0x0005e60000100800 */
[----:B------:R-:W-:-:S05]  /*e1e0*/  LOP3.LUT R2, R2, 0xfffffffe, RZ, 0xc0, !PT ;  /* 0xfffffffe02027812 */ /* 0x000fca00078ec0ff */
[----:B------:R-:W-:-:S05]  /*e1f0*/  IMAD.IADD R2, R3, 0x1, -R2 ;  /* 0x0000000103027824 */ /* 0x000fca00078e0a02 */
[----:B------:R-:W-:-:S04]  /*e200*/  SHF.L.U32 R2, R2, 0x1f, RZ ;  /* 0x0000001f02027819 */ /* 0x000fc800000006ff */
[----:B------:R-:W3:Y:S02]  /*e210*/  SYNCS.PHASECHK.TRANS64.TRYWAIT P0, [UR41+0x29820], R2 ;  /* 0x02982002ff0075a7 */ /* 0x000ee40008000169 */
[----:B--23--:R-:W-:Y:S05]  /*e220*/  @!P0 BRA `(.L_x_319) ;  /* 0x0000002800ac8947 */ /* 0x00cfea0003800000 */
.L_x_385:
[----:B0-----:R-:W-:Y:S05]  /*e230*/  BSYNC B0 ;  /* 0x0000000000007941 */ /* 0x001fea0003800000 */
.L_x_318:
[----:B------:R-:W-:-:S06]  /*e240*/  UISETP.GE.AND UP0, UPT, UR44, 0xa1, UPT ;  /* 0x000000a12c00788c */ /* 0x000fcc000bf06270 */
[----:B------:R-:W-:-:S13]  /*e250*/  PLOP3.LUT P0, PT, PT, PT, UP0, 0x80, 0x0 ;  /* 0x000000000000781c */ /* 0x000fda0003f0f008 */
[----:B------:R-:W-:Y:S05]  /*e260*/  @!P0 BRA `(.L_x_320) ;  /* 0x00000010001c8947 */ /* 0x000fea0003800000 */
[----:B------:R0:W5:Y:S01]  /*e270*/  LDL.LU R6, [R1+0xc] ;  /* 0x00000c0001067983 */ /* 0x0001620000300800 */
[----:B------:R-:W-:-:S03]  /*e280*/  UIADD3 UR4, UR43, -0x2, URZ ;  /* 0xfffffffe2b047890 */ /* 0x000fc6000fffe03f */
[----:B------:R0:W5:Y:S03]  /*e290*/  LDL.LU R7, [R1] ;  /* 0x0000000001077983 */ /* 0x0001660000300800 */
[----:B------:R-:W-:-:S07]  /*e2a0*/  IMAD.U32 R20, RZ, RZ, UR4 ;  /* 0x00000004ff147e24 */ /* 0x000fce000f8e00ff */
.L_x_342:
[----:B--23-5:R-:W-:Y:S01]  /*e2b0*/  IADD3 R2, R7, 0x1, RZ ;  /* 0x0000000107027810 */ /* 0x02cfe20007ffe0ff */
[----:B------:R-:W-:Y:S05]  /*e2c0*/  YIELD ;  /* 0x0000000000007946 */ /* 0x000fea0003800000 */
[----:B------:R-:W-:Y:S01]  /*e2d0*/  ISETP.NE.AND P0, PT, R2, 0x2, PT ;  /* 0x000000020200780c */ /* 0x000fe20003f05270 */
[----:B------:R-:W-:Y:S03]  /*e2e0*/  BSSY B0, `(.L_x_321) ;  /* 0x0000090000007945 */ /* 0x000fe60003800000 */
[----:B------:R-:W-:-:S02]  /*e2f0*/  SEL R3, RZ, 0x1, P0 ;  /* 0x00000001ff037807 */ /* 0x000fc40000000000 */
[----:B------:R-:W-:Y:S02]  /*e300*/  SEL R10, R2, RZ, P0 ;  /* 0x000000ff020a7207 */ /* 0x000fe40000000000 */
[----:B------:R-:W-:-:S05]  /*e310*/  LOP3.LUT R9, R6, R3, RZ, 0x3c, !PT ;  /* 0x0000000306097212 */ /* 0x000fca00078e3cff */
[----:B------:R2:W-:Y:S04]  /*e320*/  STL [R1+0xc], R9 ;  /* 0x00000c0901007387 */ /* 0x0005e80000100800 */
[----:B------:R2:W-:Y:S01]  /*e330*/  STL [R1], R10 ;  /* 0x0000000a01007387 */ /* 0x0005e20000100800 */
[----:B------:R-:W-:Y:S05]  /*e340*/  @!P6 BRA `(.L_x_322) ;  /* 0x000000080024e947 */ /* 0x000fea0003800000 */
[----:B------:R-:W-:Y:S01]  /*e350*/  ULDC.64 UR4, c[0x0][0x3f8] ;  /* 0x0000fe0000047ab9 */ /* 0x000fe20000000a00 */
[----:B------:R-:W-:Y:S01]  /*e360*/  IMAD.MOV.U32 R8, RZ, RZ, R20 ;  /* 0x000000ffff087224 */ /* 0x000fe200078e0014 */
[----:B------:R-:W-:-:S04]  /*e370*/  ISETP.NE.U32.AND P0, PT, RZ, UR4, PT ;  /* 0x00000004ff007c0c */ /* 0x000fc8000bf05070 */
[----:B------:R-:W-:-:S13]  /*e380*/  ISETP.NE.AND.EX P0, PT, RZ, UR5, PT, P0 ;  /* 0x00000005ff007c0c */ /* 0x000fda000bf05300 */
[----:B------:R-:W-:Y:S05]  /*e390*/  @!P0 BRA `(.L_x_323) ;  /* 0x00000000004c8947 */ /* 0x000fea0003800000 */
[----:B------:R-:W3:Y:S01]  /*e3a0*/  LDL R5, [R1+0x14] ;  /* 0x0000140001057983 */ /* 0x000ee20000100800 */
[----:B------:R-:W4:Y:S01]  /*e3b0*/  LDC R8, c[0x0][0x41c] ;  /* 0x00010700ff087b82 */ /* 0x000f220000000800 */
[----:B------:R-:W-:Y:S02]  /*e3c0*/  ULDC.64 UR6, c[0x0][0x408] ;  /* 0x0001020000067ab9 */ /* 0x000fe40000000a00 */
[----:B-1----:R-:W2:Y:S01]  /*e3d0*/  LDL R4, [R1+0x10] ;  /* 0x0000100001047983 */ /* 0x002ea20000100800 */
[----:B----4-:R-:W-:-:S13]  /*e3e0*/  ISETP.NE.AND P0, PT, R8, 0x1, PT ;  /* 0x000000010800780c */ /* 0x010fda0003f05270 */
[----:B------:R-:W1:Y:S02]  /*e3f0*/  @P0 LDC.64 R2, c[0x0][0x420] ;  /* 0x00010800ff020b82 */ /* 0x000e640000000a00 */
[----:B-1----:R-:W-:-:S04]  /*e400*/  @P0 IMAD.HI.U32 R0, R20, R2, RZ ;  /* 0x0000000214000227 */ /* 0x002fc800078e00ff */
[----:B------:R-:W-:Y:S01]  /*e410*/  IMAD.MOV.U32 R2, RZ, RZ, R20 ;  /* 0x000000ffff027224 */ /* 0x000fe200078e0014 */
[----:B------:R-:W-:-:S05]  /*e420*/  @P0 SHF.R.U32.HI R2, RZ, R3, R0 ;  /* 0x00000003ff020219 */ /* 0x000fca0000011600 */
[----:B------:R-:W-:-:S04]  /*e430*/  IMAD.MOV R3, RZ, RZ, -R2 ;  /* 0x000000ffff037224 */ /* 0x000fc800078e0a02 */
[----:B------:R-:W-:Y:S01]  /*e440*/  IMAD R8, R8, R3, R20 ;  /* 0x0000000308087224 */ /* 0x000fe200078e0214 */
[----:B------:R-:W-:Y:S01]  /*e450*/  SHF.R.S32.HI R3, RZ, 0x1f, R2 ;  /* 0x0000001fff037819 */ /* 0x000fe20000011402 */
[----:B---3--:R-:W-:-:S04]  /*e460*/  IMAD R0, R5, UR6, RZ ;  /* 0x0000000605007c24 */ /* 0x008fc8000f8e02ff */
[C---:B--2---:R-:W-:Y:S02]  /*e470*/  IMAD R0, R4.reuse, UR7, R0 ;  /* 0x0000000704007c24 */ /* 0x044fe4000f8e0200 */
[----:B------:R-:W-:-:S04]  /*e480*/  IMAD.WIDE.U32 R2, R4, UR6, R2 ;  /* 0x0000000604027c25 */ /* 0x000fc8000f8e0002 */
[----:B------:R-:W-:Y:S01]  /*e490*/  IMAD.IADD R0, R0, 0x1, R3 ;  /* 0x0000000100007824 */ /* 0x000fe200078e0203 */
[----:B------:R-:W-:-:S04]  /*e4a0*/  LEA R4, P0, R2, UR4, 0x2 ;  /* 0x0000000402047c11 */ /* 0x000fc8000f8010ff */
[----:B------:R-:W-:-:S05]  /*e4b0*/  LEA.HI.X R5, R2, UR5, R0, 0x2, P0 ;  /* 0x0000000502057c11 */ /* 0x000fca00080f1400 */
[----:B------:R3:W5:Y:S04]  /*e4c0*/  LDG.E R0, desc[UR46][R4.64] ;  /* 0x0000002e04007981 */ /* 0x000768000c1e1900 */
.L_x_323:
[----:B-1-3--:R-:W-:Y:S01]  /*e4d0*/  LEA R4, R10, UR41, 0x3 ;  /* 0x000000290a047c11 */ /* 0x00afe2000f8e18ff */
[----:B------:R-:W1:Y:S01]  /*e4e0*/  S2R R2, SR_TID.X ;  /* 0x0000000000027919 */ /* 0x000e620000002100 */
[----:B------:R-:W-:Y:S01]  /*e4f0*/  SHF.L.U32 R3, R9, 0x1f, RZ ;  /* 0x0000001f09037819 */ /* 0x000fe200000006ff */
[----:B------:R-:W-:Y:S03]  /*e500*/  BSSY B1, `(.L_x_324) ;  /* 0x0000005000017945 */ /* 0x000fe60003800000 */
[----:B------:R-:W3:Y:S01]  /*e510*/  SYNCS.PHASECHK.TRANS64.TRYWAIT P0, [R4+URZ+0x29880], R3 ;  /* 0x02988003040075a7 */ /* 0x000ee2000800017f */
[----:B-1----:R-:W-:-:S04]  /*e520*/  LOP3.LUT R2, R2, 0x7f, RZ, 0xc0, !PT ;  /* 0x0000007f02027812 */ /* 0x002fc800078ec0ff */
[----:B------:R-:W-:Y:S01]  /*e530*/  ISETP.NE.AND P2, PT, R2, RZ, PT ;  /* 0x000000ff0200720c */ /* 0x000fe20003f45270 */
[----:B---3--:R-:W-:-:S12]  /*e540*/  @!P0 BRA `(.L_x_325) ;  /* 0x0000002400fc8947 */ /* 0x008fd80003800000 */
.L_x_386:
[----:B------:R-:W-:Y:S05]  /*e550*/  BSYNC B1 ;  /* 0x0000000000017941 */ /* 0x000fea0003800000 */
.L_x_324:
[----:B------:R-:W-:Y:S04]  /*e560*/  BSSY B1, `(.L_x_326) ;  /* 0x0000009000017945 */ /* 0x000fe80003800000 */
[----:B------:R-:W-:Y:S05]  /*e570*/  @P2 BRA `(.L_x_327) ;  /* 0x00000000001c2947 */ /* 0x000fea0003800000 */
[----:B------:R-:W3:Y:S02]  /*e580*/  S2R R2, SR_TID.X ;  /* 0x0000000000027919 */ /* 0x000ee40000002100 */
[----:B---3--:R-:W-:Y:S01]  /*e590*/  LOP3.LUT R5, R2, 0x1f, RZ, 0xc0, !PT ;  /* 0x0000001f02057812 */ /* 0x008fe200078ec0ff */
[----:B------:R-:W-:-:S03]  /*e5a0*/  IMAD.MOV.U32 R2, RZ, RZ, 0x5000 ;  /* 0x00005000ff027424 */ /* 0x000fc600078e00ff */
[----:B------:R-:W-:Y:S01]  /*e5b0*/  ISETP.NE.AND P0, PT, R5, RZ, PT ;  /* 0x000000ff0500720c */ /* 0x000fe20003f05270 */
[----:B------:R3:W-:-:S12]  /*e5c0*/  SYNCS.ARRIVE.TRANS64 RZ, [R4+URZ+0x29870], R2 ;  /* 0x0298700204ff79a7 */ /* 0x0007d8000800003f */
[----:B---3--:R-:W-:Y:S05]  /*e5d0*/  @!P0 BRA `(.L_x_327) ;  /* 0x0000000000048947 */ /* 0x008fea0003800000 */
[----:B------:R-:W-:Y:S01]  /*e5e0*/  BPT.TRAP 0x1 ;  /* 0x000000040000795c */ /* 0x000fe20000300000 */
.L_x_327:
[----:B------:R-:W-:Y:S05]  /*e5f0*/  BSYNC B1 ;  /* 0x0000000000017941 */ /* 0x000fea0003800000 */
.L_x_326:
[----:B------:R-:W3:Y:S04]  /*e600*/  LDL R11, [R1+0x8] ;  /* 0x00000800010b7983 */ /* 0x000ee80000100800 */
[----:B--2---:R-:W2:Y:S04]  /*e610*/  LDL R9, [R1] ;  /* 0x0000000001097983 */ /* 0x004ea80000100800 */
[----:B------:R-:W4:Y:S01]  /*e620*/  LDL R5, [R1+0x18] ;  /* 0x0000180001057983 */ /* 0x000f220000100800 */
[----:B------:R-:W-:Y:S01]  /*e630*/  IMAD.MOV.U32 R10, RZ, RZ, RZ ;  /* 0x000000ffff0a7224 */ /* 0x000fe200078e00ff */
[----:B------:R-:W-:Y:S01]  /*e640*/  UIADD3 UR4, UP0, UR54, 0x470, URZ ;  /* 0x0000047036047890 */ /* 0x000fe2000ff1e03f */
[----:B------:R-:W-:Y:S01]  /*e650*/  IMAD.U32 R2, RZ, RZ, UR41 ;  /* 0x00000029ff027e24 */ /* 0x000fe2000f8e00ff */
[----:B------:R-:W-:Y:S01]  /*e660*/  PLOP3.LUT P0, PT, PT, PT, PT, 0x80, 0x0 ;  /* 0x000000000000781c */ /* 0x000fe20003f0f070 */
[----:B------:R-:W-:Y:S01]  /*e670*/  UMOV UR6, 0x0 ;  /* 0x0000000000067882 */ /* 0x000fe20000000000 */
[----:B------:R-:W-:Y:S01]  /*e680*/  R2UR UR10, R10 ;  /* 0x000000000a0a72ca */ /* 0x000fe200000e0000 */
[----:B------:R-:W-:Y:S01]  /*e690*/  UIADD3.X UR5, URZ, UR55, URZ, UP0, !UPT ;  /* 0x000000373f057290 */ /* 0x000fe200087fe43f */
[----:B------:R-:W-:Y:S01]  /*e6a0*/  UMOV UR7, 0x14f00000 ;  /* 0x14f0000000077882 */ /* 0x000fe20000000000 */
[----:B---3--:R-:W-:Y:S01]  /*e6b0*/  R2UR UR12, R11 ;  /* 0x000000000b0c72ca */ /* 0x008fe200000e0000 */
[----:B--2---:R-:W-:-:S02]  /*e6c0*/  IMAD R9, R9, 0x5000, R2 ;  /* 0x0000500009097824 */ /* 0x004fc400078e0202 */
[----:B----4-:R-:W-:Y:S02]  /*e6d0*/  IMAD R5, R8, 0xa0, R5 ;  /* 0x000000a008057824 */ /* 0x010fe400078e0205 */
[----:B------:R-:W-:Y:S02]  /*e6e0*/  VIADD R8, R9, 0xa400 ;  /* 0x0000a40009087836 */ /* 0x000fe40000000000 */
[----:B------:R-:W-:-:S08]  /*e6f0*/  VIADD R9, R4, 0x29870 ;  /* 0x0002987004097836 */ /* 0x000fd00000000000 */
.L_x_328:
        /* <DEDUP_REMOVED lines=12> */
.L_x_387:
[----:B------:R-:W-:Y:S05]  /*e7c0*/  BSYNC B1 ;  /* 0x0000000000017941 */ /* 0x000fea0003800000 */
.L_x_329:
[----:B------:R-:W-:Y:S01]  /*e7d0*/  BSSY B1, `(.L_x_331) ;  /* 0x000000b000017945 */ /* 0x000fe20003800000 */
[----:B------:R-:W-:Y:S02]  /*e7e0*/  IMAD.MOV.U32 R8, RZ, RZ, 0x0 ;  /* 0x00000000ff087424 */ /* 0x000fe400078e00ff */
[----:B------:R-:W-:Y:S01]  /*e7f0*/  IMAD.MOV.U32 R9, RZ, RZ, 0x14f00000 ;  /* 0x14f00000ff097424 */ /* 0x000fe200078e00ff */
[----:B------:R-:W-:Y:S06]  /*e800*/  @P2 BRA `(.L_x_332) ;  /* 0x00000000001c2947 */ /* 0x000fec0003800000 */
[----:B------:R-:W3:Y:S01]  /*e810*/  S2R R11, SR_TID.X ;  /* 0x00000000000b7919 */ /* 0x000ee20000002100 */
[----:B-12---:R-:W-:-:S04]  /*e820*/  IMAD.MOV.U32 R3, RZ, RZ, 0x7800 ;  /* 0x00007800ff037424 */ /* 0x006fc800078e00ff */
[----:B------:R4:W-:Y:S01]  /*e830*/  SYNCS.ARRIVE.TRANS64 RZ, [R4+URZ+0x29830], R3 ;  /* 0x0298300304ff79a7 */ /* 0x0009e2000800003f */
[----:B---3--:R-:W-:-:S04]  /*e840*/  LOP3.LUT R11, R11, 0x1f, RZ, 0xc0, !PT ;  /* 0x0000001f0b0b7812 */ /* 0x008fc800078ec0ff */
[----:B------:R-:W-:-:S13]  /*e850*/  ISETP.NE.AND P0, PT, R11, RZ, PT ;  /* 0x000000ff0b00720c */ /* 0x000fda0003f05270 */
[----:B----4-:R-:W-:Y:S05]  /*e860*/  @!P0 BRA `(.L_x_332) ;  /* 0x0000000000048947 */ /* 0x010fea0003800000 */
[----:B------:R-:W-:Y:S01]  /*e870*/  BPT.TRAP 0x1 ;  /* 0x000000040000795c */ /* 0x000fe20000300000 */
.L_x_332:
[----:B------:R-:W-:Y:S05]  /*e880*/  BSYNC B1 ;  /* 0x0000000000017941 */ /* 0x000fea0003800000 */
.L_x_331:
[----:B------:R-:W3:Y:S04]  /*e890*/  LDL R11, [R1+0x8] ;  /* 0x00000800010b7983 */ /* 0x000ee80000100800 */
[----:B-12---:R-:W2:Y:S01]  /*e8a0*/  LDL R3, [R1] ;  /* 0x0000000001037983 */ /* 0x006ea20000100800 */
[----:B------:R-:W-:Y:S01]  /*e8b0*/  R2UR UR10, R10 ;  /* 0x000000000a0a72ca */ /* 0x000fe200000e0000 */
[----:B------:R-:W-:Y:S01]  /*e8c0*/  UIADD3 UR4, UP0, UR54, 0x370, URZ ;  /* 0x0000037036047890 */ /* 0x000fe2000ff1e03f */
[----:B------:R-:W-:Y:S01]  /*e8d0*/  R2UR UR6, R8 ;  /* 0x00000000080672ca */ /* 0x000fe200000e0000 */
[----:B------:R-:W-:Y:S01]  /*e8e0*/  VIADD R4, R4, 0x29830 ;  /* 0x0002983004047836 */ /* 0x000fe20000000000 */
[----:B------:R-:W-:Y:S01]  /*e8f0*/  R2UR UR7, R9 ;  /* 0x00000000090772ca */ /* 0x000fe200000e0000 */
[----:B------:R-:W-:Y:S01]  /*e900*/  UIADD3.X UR5, URZ, UR55, URZ, UP0, !UPT ;  /* 0x000000373f057290 */ /* 0x000fe200087fe43f */
[----:B------:R-:W-:-:S02]  /*e910*/  PLOP3.LUT P0, PT, PT, PT, PT, 0x80, 0x0 ;  /* 0x000000000000781c */ /* 0x000fc40003f0f070 */
[----:B---3--:R-:W-:Y:S01]  /*e920*/  R2UR UR12, R11 ;  /* 0x000000000b0c72ca */ /* 0x008fe200000e0000 */
[----:B--2---:R-:W-:-:S04]  /*e930*/  IMAD R2, R3, 0x7800, R2 ;  /* 0x0000780003027824 */ /* 0x004fc800078e0202 */
[----:B------:R-:W-:-:S10]  /*e940*/  VIADD R3, R2, 0x1a400 ;  /* 0x0001a40002037836 */ /* 0x000fd40000000000 */
.L_x_333:
        /* <DEDUP_REMOVED lines=16> */
.L_x_334:
        /* <DEDUP_REMOVED lines=16> */
.L_x_335:
        /* <DEDUP_REMOVED lines=8> */
[----:B---3--:R-:W-:Y:S05]  /*ebd0*/  @P0 BRA.U.ANY `(.L_x_335) ;  /* 0xfffffffd00dc0947 */ /* 0x008fea000393ffff */
.L_x_322:
[----:B------:R-:W-:Y:S05]  /*ebe0*/  BSYNC B0 ;  /* 0x0000000000007941 */ /* 0x000fea0003800000 */
.L_x_321:
[----:B------:R-:W-:-:S06]  /*ebf0*/  UISETP.NE.AND UP0, UPT, UR42, 0x3, UPT ;  /* 0x000000032a00788c */ /* 0x000fcc000bf05270 */
[----:B------:R-:W-:-:S13]  /*ec00*/  PLOP3.LUT P0, PT, PT, PT, UP0, 0x80, 0x0 ;  /* 0x000000000000781c */ /* 0x000fda0003f0f008 */
[----:B------:R-:W-:Y:S05]  /*ec10*/  @!P0 BRA `(.L_x_336) ;  /* 0x0000000000048947 */ /* 0x000fea0003800000 */
[----:B------:R-:W-:Y:S01]  /*ec20*/  BPT.TRAP 0x1 ;  /* 0x000000040000795c */ /* 0x000fe20000300000 */
.L_x_336:
[----:B------:R-:W-:Y:S01]  /*ec30*/  IMAD.U32 R2, RZ, RZ, UR51 ;  /* 0x00000033ff027e24 */ /* 0x000fe2000f8e00ff */
[----:B------:R-:W-:Y:S01]  /*ec40*/  LEA R3, R7, UR41, 0x3 ;  /* 0x0000002907037c11 */ /* 0x000fe2000f8e18ff */
[----:B------:R-:W-:Y:S03]  /*ec50*/  BSSY B0, `(.L_x_337) ;  /* 0x0000007000007945 */ /* 0x000fe60003800000 */
[----:B------:R-:W-:Y:S01]  /*ec60*/  ISETP.NE.AND P0, PT, R2, 0x3, PT ;  /* 0x000000030200780c */ /* 0x000fe20003f05270 */
[----:B------:R3:W-:Y:S01]  /*ec70*/  STL [R1+0x4], R3 ;  /* 0x0000040301007387 */ /* 0x0007e20000100800 */
[----:B------:R-:W-:-:S04]  /*ec80*/  LOP3.LUT R2, R6, 0x1, RZ, 0x3c, !PT ;  /* 0x0000000106027812 */ /* 0x000fc800078e3cff */
[----:B------:R-:W-:-:S04]  /*ec90*/  SHF.L.U32 R2, R2, 0x1f, RZ ;  /* 0x0000001f02027819 */ /* 0x000fc800000006ff */
[----:B------:R-:W4:Y:S02]  /*eca0*/  SYNCS.PHASECHK.TRANS64.TRYWAIT P2, [R3+URZ+0x29870], R2 ;  /* 0x02987002030075a7 */ /* 0x000f24000804017f */
[----:B---34-:R-:W-:Y:S05]  /*ecb0*/  @!P2 BRA `(.L_x_338) ;  /* 0x000000200048a947 */ /* 0x018fea0003800000 */
.L_x_388:
[----:B------:R-:W-:Y:S05]  /*ecc0*/  BSYNC B0 ;  /* 0x0000000000007941 */ /* 0x000fea0003800000 */
.L_x_337:
[----:B------:R-:W-:Y:S05]  /*ecd0*/  @!P0 BRA `(.L_x_339) ;  /* 0x0000000000048947 */ /* 0x000fea0003800000 */
[----:B------:R-:W-:Y:S01]  /*ece0*/  BPT.TRAP 0x1 ;  /* 0x000000040000795c */ /* 0x000fe20000300000 */
.L_x_339:
[----:B---3--:R-:W3:Y:S01]  /*ecf0*/  LDL R2, [R1+0x4] ;  /* 0x0000040001027983 */ /* 0x008ee20000100800 */
[----:B------:R-:W-:-:S04]  /*ed00*/  SHF.L.U32 R3, R6, 0x1f, RZ ;  /* 0x0000001f06037819 */ /* 0x000fc800000006ff */
[----:B---3--:R3:W4:Y:S02]  /*ed10*/  SYNCS.PHASECHK.TRANS64.TRYWAIT P2, [R2+URZ+0x29860], R3 ;  /* 0x02986003020075a7 */ /* 0x008724000804017f */
[----:B---3--:R-:W-:Y:S01]  /*ed20*/  IMAD R2, R7, 0x5000, RZ ;  /* 0x0000500007027824 */ /* 0x008fe200078e02ff */
[----:B----4-:R-:W-:Y:S06]  /*ed30*/  @!P2 BRA `(.L_x_340) ;  /* 0x000000200040a947 */ /* 0x010fec0003800000 */
.L_x_389:
[----:B-1----:R-:W3:Y:S04]  /*ed40*/  LDL R4, [R1+0x28] ;  /* 0x0000280001047983 */ /* 0x002ee80000100800 */
[----:B------:R-:W4:Y:S01]  /*ed50*/  LDL R12, [R1+0x1c] ;  /* 0x00001c00010c7983 */ /* 0x000f220000100800 */
[----:B------:R-:W-:Y:S05]  /*ed60*/  WARPSYNC.ALL ;  /* 0x0000000000007948 */ /* 0x000fea0003800000 */
[----:B------:R-:W1:Y:S01]  /*ed70*/  S2R R8, SR_TID.X ;  /* 0x0000000000087919 */ /* 0x000e620000002100 */
[----:B--2---:R-:W-:Y:S01]  /*ed80*/  IMAD.MOV.U32 R10, RZ, RZ, 0x40 ;  /* 0x00000040ff0a7424 */ /* 0x004fe200078e00ff */
[----:B-1----:R-:W-:-:S04]  /*ed90*/  LOP3.LUT P2, RZ, R8, 0x4, RZ, 0xc0, !PT ;  /* 0x0000000408ff7812 */ /* 0x002fc8000784c0ff */
[----:B------:R-:W-:Y:S02]  /*eda0*/  SEL R10, R10, 0xffffffc0, !P2 ;  /* 0xffffffc00a0a7807 */ /* 0x000fe40005000000 */
[C---:B---3--:R-:W-:Y:S02]  /*edb0*/  LOP3.LUT R3, R2.reuse, R4, RZ, 0xfc, !PT ;  /* 0x0000000402037212 */ /* 0x048fe400078efcff */
        /* <DEDUP_REMOVED lines=71> */
.L_x_341:
        /* <DEDUP_REMOVED lines=11> */
.L_x_320:
[----:B------:R-:W-:Y:S04]  /*f2e0*/  BSSY B0, `(.L_x_343) ;  /* 0x000000f000007945 */ /* 0x000fe80003800000 */
[----:B------:R-:W-:Y:S05]  /*f2f0*/  @P1 BRA `(.L_x_344) ;  /* 0x0000000000341947 */ /* 0x000fea0003800000 */
[----:B------:R-:W4:Y:S01]  /*f300*/  S2R R5, SR_LANEID ;  /* 0x0000000000057919 */ /* 0x000f220000000000 */
[----:B------:R-:W-:Y:S01]  /*f310*/  VOTEU.ANY UR4, UPT, PT ;  /* 0x0000000000047886 */ /* 0x000fe200038e0100 */
[----:B--23--:R-:W2:Y:S01]  /*f320*/  LDC.64 R2, c[0x0][0xc38] ;  /* 0x00030e00ff027b82 */ /* 0x00cea20000000a00 */
[----:B------:R-:W4:Y:S02]  /*f330*/  FLO.U32 R0, UR4 ;  /* 0x0000000400007d00 */ /* 0x000f2400080e0000 */
[----:B----4-:R-:W-:-:S06]  /*f340*/  ISETP.EQ.U32.AND P0, PT, R0, R5, PT ;  /* 0x000000050000720c */ /* 0x010fcc0003f02070 */
[----:B------:R-:W2:Y:S07]  /*f350*/  POPC R5, UR4 ;  /* 0x0000000400057d09 */ /* 0x000eae0008000000 */
[----:B--2---:R-:W2:Y:S01]  /*f360*/  @P0 ATOMG.E.ADD.STRONG.GPU PT, R3, desc[UR46][R2.64], R5 ;  /* 0x00000005020309a8 */ /* 0x004ea200081ee1ee */
[----:B-1----:R-:W1:Y:S02]  /*f370*/  S2R R4, SR_LTMASK ;  /* 0x0000000000047919 */ /* 0x002e640000003900 */
[----:B-1----:R-:W-:-:S04]  /*f380*/  LOP3.LUT R4, R4, UR4, RZ, 0xc0, !PT ;  /* 0x0000000404047c12 */ /* 0x002fc8000f8ec0ff */
[----:B-----5:R-:W1:Y:S01]  /*f390*/  POPC R7, R4 ;  /* 0x0000000400077309 */ /* 0x020e620000000000 */
[----:B--2---:R-:W1:Y:S02]  /*f3a0*/  SHFL.IDX PT, R0, R3, R0, 0x1f ;  /* 0x00001f0003007589 */ /* 0x004e6400000e0000 */
[----:B-1----:R-:W-:-:S05]  /*f3b0*/  IADD3 R0, R0, UR50, R7 ;  /* 0x0000003200007c10 */ /* 0x002fca000fffe007 */
[----:B------:R4:W-:Y:S02]  /*f3c0*/  STL [R1+0x20], R0 ;  /* 0x0000200001007387 */ /* 0x0009e40000100800 */
.L_x_344:
[----:B------:R-:W-:Y:S05]  /*f3d0*/  BSYNC B0 ;  /* 0x0000000000007941 */ /* 0x000fea0003800000 */
.L_x_343:
[----:B------:R-:W-:-:S06]  /*f3e0*/  UISETP.NE.AND UP0, UPT, UR42, 0x3, UPT ;  /* 0x000000032a00788c */ /* 0x000fcc000bf05270 */
[----:B------:R-:W-:-:S13]  /*f3f0*/  PLOP3.LUT P0, PT, PT, PT, UP0, 0x80, 0x0 ;  /* 0x000000000000781c */ /* 0x000fda0003f0f008 */
[----:B------:R-:W-:Y:S05]  /*f400*/  @!P0 BRA `(.L_x_345) ;  /* 0x0000000000048947 */ /* 0x000fea0003800000 */
[----:B------:R-:W-:Y:S01]  /*f410*/  BPT.TRAP 0x1 ;  /* 0x000000040000795c */ /* 0x000fe20000300000 */
.L_x_345:
[----:B--23--:R-:W2:Y:S04]  /*f420*/  LDL R2, [R1+0xc] ;  /* 0x00000c0001027983 */ /* 0x00cea80000100800 */
[----:B----4-:R-:W3:Y:S01]  /*f430*/  LDL R0, [R1] ;  /* 0x0000000001007983 */ /* 0x010ee20000100800 */
[----:B------:R-:W-:Y:S01]  /*f440*/  BSSY B0, `(.L_x_346) ;  /* 0x0000008000007945 */ /* 0x000fe20003800000 */
[----:B--2---:R-:W-:-:S04]  /*f450*/  LOP3.LUT R3, R2, 0x1, RZ, 0x3c, !PT ;  /* 0x0000000102037812 */ /* 0x004fc800078e3cff */
[----:B------:R-:W-:Y:S02]  /*f460*/  SHF.L.U32 R3, R3, 0x1f, RZ ;  /* 0x0000001f03037819 */ /* 0x000fe400000006ff */
[----:B---3--:R-:W-:-:S04]  /*f470*/  LEA R20, R0, UR41, 0x3 ;  /* 0x0000002900147c11 */ /* 0x008fc8000f8e18ff */
[----:B------:R-:W2:Y:S01]  /*f480*/  SYNCS.PHASECHK.TRANS64.TRYWAIT P0, [R20+URZ+0x29870], R3 ;  /* 0x02987003140075a7 */ /* 0x000ea2000800017f */
[----:B------:R-:W-:-:S05]  /*f490*/  IMAD.U32 R0, RZ, RZ, UR51 ;  /* 0x00000033ff007e24 */ /* 0x000fca000f8e00ff */
[----:B------:R-:W-:Y:S01]  /*f4a0*/  ISETP.NE.AND P2, PT, R0, 0x3, PT ;  /* 0x000000030000780c */ /* 0x000fe20003f45270 */
[----:B--2---:R-:W-:-:S12]  /*f4b0*/  @!P0 BRA `(.L_x_347) ;  /* 0x0000001800788947 */ /* 0x004fd80003800000 */
.L_x_390:
[----:B------:R-:W-:Y:S05]  /*f4c0*/  BSYNC B0 ;  /* 0x0000000000007941 */ /* 0x000fea0003800000 */
.L_x_346:
[----:B------:R-:W-:Y:S05]  /*f4d0*/  @!P2 BRA `(.L_x_348) ;  /* 0x000000000004a947 */ /* 0x000fea0003800000 */
[----:B------:R-:W-:Y:S01]  /*f4e0*/  BPT.TRAP 0x1 ;  /* 0x000000040000795c */ /* 0x000fe20000300000 */
.L_x_348:
[----:B------:R-:W2:Y:S02]  /*f4f0*/  LDL R0, [R1+0xc] ;  /* 0x00000c0001007983 */ /* 0x000ea40000100800 */
[----:B--2---:R-:W-:-:S04]  /*f500*/  SHF.L.U32 R3, R0, 0x1f, RZ ;  /* 0x0000001f00037819 */ /* 0x004fc800000006ff */
[----:B------:R-:W2:Y:S02]  /*f510*/  SYNCS.PHASECHK.TRANS64.TRYWAIT P0, [R20+URZ+0x29860], R3 ;  /* 0x02986003140075a7 */ /* 0x000ea4000800017f */
[----:B--2---:R-:W-:Y:S05]  /*f520*/  @!P0 BRA `(.L_x_349) ;  /* 0x0000001800708947 */ /* 0x004fea0003800000 */
.L_x_391:
[----:B------:R-:W3:Y:S04]  /*f530*/  LDL R0, [R1] ;  /* 0x0000000001007983 */ /* 0x000ee80000100800 */
[----:B------:R-:W4:Y:S04]  /*f540*/  LDL R2, [R1+0x28] ;  /* 0x0000280001027983 */ /* 0x000f280000100800 */
[----:B------:R-:W2:Y:S01]  /*f550*/  LDL R12, [R1+0x1c] ;  /* 0x00001c00010c7983 */ /* 0x000ea20000100800 */
[----:B------:R-:W-:Y:S05]  /*f560*/  WARPSYNC.ALL ;  /* 0x0000000000007948 */ /* 0x000fea0003800000 */
[----:B------:R-:W0:Y:S01]  /*f570*/  S2R R8, SR_TID.X ;  /* 0x0000000000087919 */ /* 0x000e220000002100 */
[----:B------:R-:W-:Y:S01]  /*f580*/  IMAD.MOV.U32 R10, RZ, RZ, 0x40 ;  /* 0x00000040ff0a7424 */ /* 0x000fe200078e00ff */
[----:B0-----:R-:W-:-:S04]  /*f590*/  LOP3.LUT P0, RZ, R8, 0x4, RZ, 0xc0, !PT ;  /* 0x0000000408ff7812 */ /* 0x001fc8000780c0ff */
[----:B------:R-:W-:Y:S01]  /*f5a0*/  SEL R10, R10, 0xffffffc0, !P0 ;  /* 0xffffffc00a0a7807 */ /* 0x000fe20004000000 */
[----:B---3--:R-:W-:-:S05]  /*f5b0*/  IMAD R0, R0, 0x5000, RZ ;  /* 0x0000500000007824 */ /* 0x008fca00078e02ff */
[C---:B----4-:R-:W-:Y:S02]  /*f5c0*/  LOP3.LUT R2, R0.reuse, R2, RZ, 0xfc, !PT ;  /* 0x0000000200027212 */ /* 0x050fe400078efcff */
[----:B--2---:R-:W-:-:S03]  /*f5d0*/  IADD3 R0, R0, UR41, R12 ;  /* 0x0000002900007c10 */ /* 0x004fc6000fffe00c */
[----:B-1---5:R-:W0:Y:S01]  /*f5e0*/  LDSM.16.MT88.4 R4, [R2+UR41+0xa400] ;  /* 0x00a400290204783b */ /* 0x022e220008004200 */
[----:B------:R-:W-:-:S04]  /*f5f0*/  VIADD R3, R2, UR41 ;  /* 0x0000002902037c36 */ /* 0x000fc80008000000 */
[----:B------:R-:W-:Y:S01]  /*f600*/  IMAD.IADD R3, R10, 0x1, R3 ;  /* 0x000000010a037824 */ /* 0x000fe200078e0203 */
[C-C-:B0-----:R-:W-:Y:S02]  /*f610*/  PRMT R8, R4.reuse, 0x6420, R5.reuse ;  /* 0x0000642004087816 */ /* 0x141fe40000000005 */
[----:B------:R-:W-:Y:S02]  /*f620*/  PRMT R9, R4, 0x7531, R5 ;  /* 0x0000753104097816 */ /* 0x000fe40000000005 */
[C-C-:B------:R-:W-:Y:S02]  /*f630*/  PRMT R10, R6.reuse, 0x6420, R7.reuse ;  /* 0x00006420060a7816 */ /* 0x140fe40000000007 */
[----:B------:R-:W-:Y:S02]  /*f640*/  PRMT R11, R6, 0x7531, R7 ;  /* 0x00007531060b7816 */ /* 0x000fe40000000007 */
[----:B------:R-:W0:Y:S04]  /*f650*/  LDSM.16.MT88.4 R4, [R3+0xa400] ;  /* 0x00a400000304783b */ /* 0x000e280000004200 */
[----:B------:R0:W-:Y:S02]  /*f660*/  STSM.16.M88.4 [R0+0x400], R8 ;  /* 0x0004000800007844 */ /* 0x0001e40000000200 */
[----:B0-----:R-:W-:-:S02]  /*f670*/  PRMT R8, R4, 0x6420, R5 ;  /* 0x0000642004087816 */ /* 0x001fc40000000005 */
[----:B------:R-:W-:Y:S02]  /*f680*/  PRMT R9, R4, 0x7531, R5 ;  /* 0x0000753104097816 */ /* 0x000fe40000000005 */
[C-C-:B------:R-:W-:Y:S02]  /*f690*/  PRMT R10, R6.reuse, 0x6420, R7.reuse ;  /* 0x00006420060a7816 */ /* 0x140fe40000000007 */
[----:B------:R-:W-:-:S05]  /*f6a0*/  PRMT R11, R6, 0x7531, R7 ;  /* 0x00007531060b7816 */ /* 0x000fca0000000007 */
[----:B------:R-:W-:Y:S04]  /*f6b0*/  STSM.16.M88.4 [R0+0xc00], R8 ;  /* 0x000c000800007844 */ /* 0x000fe80000000200 */
[----:B------:R-:W0:Y:S02]  /*f6c0*/  LDSM.16.MT88.4 R4, [R2+UR41+0xb400] ;  /* 0x00b400290204783b */ /* 0x000e240008004200 */
[C-C-:B0-----:R-:W-:Y:S02]  /*f6d0*/  PRMT R16, R4.reuse, 0x6420, R5.reuse ;  /* 0x0000642004107816 */ /* 0x141fe40000000005 */
[----:B------:R-:W-:Y:S02]  /*f6e0*/  PRMT R17, R4, 0x7531, R5 ;  /* 0x0000753104117816 */ /* 0x000fe40000000005 */
[----:B------:R-:W-:-:S02]  /*f6f0*/  PRMT R18, R6, 0x6420, R7 ;  /* 0x0000642006127816 */ /* 0x000fc40000000007 */
[----:B------:R-:W-:Y:S02]  /*f700*/  PRMT R19, R6, 0x7531, R7 ;  /* 0x0000753106137816 */ /* 0x000fe40000000007 */
[----:B------:R-:W0:Y:S04]  /*f710*/  LDSM.16.MT88.4 R4, [R3+0xb400] ;  /* 0x00b400000304783b */ /* 0x000e280000004200 */
[----:B------:R-:W-:Y:S01]  /*f720*/  STSM.16.M88.4 [R0+0x1400], R16 ;  /* 0x0014001000007844 */ /* 0x000fe20000000200 */
[C-C-:B0-----:R-:W-:Y:S02]  /*f730*/  PRMT R8, R4.reuse, 0x6420, R5.reuse ;  /* 0x0000642004087816 */ /* 0x141fe40000000005 */
[----:B------:R-:W-:Y:S02]  /*f740*/  PRMT R9, R4, 0x7531, R5 ;  /* 0x0000753104097816 */ /* 0x000fe40000000005 */
[----:B------:R-:W-:-:S02]  /*f750*/  PRMT R10, R6, 0x6420, R7 ;  /* 0x00006420060a7816 */ /* 0x000fc40000000007 */
        /* <DEDUP_REMOVED lines=32> */
[----:B------:R1:W-:Y:S01]  /*f960*/  STSM.16.M88.4 [R0+0x4400], R12 ;  /* 0x0044000c00007844 */ /* 0x0003e20000000200 */
[C-C-:B0-----:R-:W-:Y:S02]  /*f970*/  PRMT R8, R4.reuse, 0x6420, R5.reuse ;  /* 0x0000642004087816 */ /* 0x141fe40000000005 */
        /* <DEDUP_REMOVED lines=9> */
[----:B0-----:R-:W0:Y:S01]  /*fa10*/  FENCE.VIEW.ASYNC.S ;  /* 0x00000000000073c6 */ /* 0x001e220000000000 */
[----:B------:R-:W-:Y:S05]  /*fa20*/  @!P2 BRA `(.L_x_350) ;  /* 0x000000000004a947 */ /* 0x000fea0003800000 */
[----:B------:R-:W-:Y:S01]  /*fa30*/  BPT.TRAP 0x1 ;  /* 0x000000040000795c */ /* 0x000fe20000300000 */
.L_x_350:
[----:B------:R-:W2:Y:S01]  /*fa40*/  LDL.LU R2, [R1] ;  /* 0x0000000001027983 */ /* 0x000ea20000300800 */
[----:B0-----:R-:W-:Y:S03]  /*fa50*/  SYNCS.ARRIVE.TRANS64.A1T0 RZ, [R20+URZ+0x29850], RZ ;  /* 0x029850ff14ff79a7 */ /* 0x001fe6000810003f */
[----:B------:R-:W3:Y:S01]  /*fa60*/  LDL.LU R3, [R1+0xc] ;  /* 0x00000c0001037983 */ /* 0x000ee20000300800 */
[----:B-1----:R-:W-:-:S05]  /*fa70*/  @!P1 VIADD R0, R20, 0x29880 ;  /* 0x0002988014009836 */ /* 0x002fca0000000000 */
[----:B------:R-:W-:Y:S01]  /*fa80*/  @!P1 PRMT R0, RZ, 0x654, R0 ;  /* 0x00000654ff009816 */ /* 0x000fe20000000000 */
[----:B------:R-:W-:Y:S06]  /*fa90*/  BAR.SYNC.DEFER_BLOCKING 0x2, 0x80 ;  /* 0x0082000000007b1d */ /* 0x000fec0000010000 */
[----:B------:R2:W-:Y:S02]  /*faa0*/  @!P1 SYNCS.ARRIVE.TRANS64.RED.A1T0 RZ, [R0+URZ], RZ ;  /* 0x000000ff00ff99a7 */ /* 0x0005e4000810043f */
[----:B--2---:R-:W-:-:S05]  /*fab0*/  VIADD R0, R2, 0x1 ;  /* 0x0000000102007836 */ /* 0x004fca0000000000 */
[----:B------:R-:W-:-:S04]  /*fac0*/  ISETP.NE.AND P0, PT, R0, 0x2, PT ;  /* 0x000000020000780c */ /* 0x000fc80003f05270 */
[----:B------:R-:W-:Y:S02]  /*fad0*/  SEL R2, RZ, 0x1, P0 ;  /* 0x00000001ff027807 */ /* 0x000fe40000000000 */
[----:B------:R-:W-:Y:S02]  /*fae0*/  SEL R0, R0, RZ, P0 ;  /* 0x000000ff00007207 */ /* 0x000fe40000000000 */
[----:B---3--:R-:W-:-:S03]  /*faf0*/  LOP3.LUT R3, R3, R2, RZ, 0x3c, !PT ;  /* 0x0000000203037212 */ /* 0x008fc600078e3cff */
[----:B------:R0:W-:Y:S04]  /*fb00*/  STL [R1], R0 ;  /* 0x0000000001007387 */ /* 0x0001e80000100800 */
[----:B------:R0:W-:Y:S02]  /*fb10*/  STL [R1+0xc], R3 ;  /* 0x00000c0301007387 */ /* 0x0001e40000100800 */
.L_x_304:
[----:B------:R-:W-:Y:S05]  /*fb20*/  BSYNC B6 ;  /* 0x0000000000067941 */ /* 0x000fea0003800000 */
.L_x_302:
[----:B01----:R-:W2:Y:S02]  /*fb30*/  LDL R0, [R1+0x30] ;  /* 0x0000300001007983 */ /* 0x003ea40000100800 */
[----:B--2---:R-:W-:-:S13]  /*fb40*/  ISETP.NE.AND P0, PT, R0, RZ, PT ;  /* 0x000000ff0000720c */ /* 0x004fda0003f05270 */
[----:B------:R-:W-:Y:S05]  /*fb50*/  @!P0 BRA `(.L_x_351) ;  /* 0x0000000000308947 */ /* 0x000fea0003800000 */
[----:B------:R-:W0:Y:S08]  /*fb60*/  S2UR UR5, SR_CgaCtaId ;  /* 0x00000000000579c3 */ /* 0x000e300000008800 */
[----:B------:R-:W-:Y:S06]  /*fb70*/  BAR.SYNC.DEFER_BLOCKING 0x5, 0x180 ;  /* 0x0146000000007b1d */ /* 0x000fec0000010000 */
[----:B------:R-:W-:-:S02]  /*fb80*/  UMOV UR4, 0x400 ;  /* 0x0000040000047882 */ /* 0x000fc40000000000 */
[----:B0-----:R-:W-:-:S09]  /*fb90*/  ULEA UR4, UR5, UR4, 0x18 ;  /* 0x0000000405047291 */ /* 0x001fd2000f8ec03f */
[----:B------:R-:W0:Y:S04]  /*fba0*/  LDS.128 R4, [UR4+0x298d0] ;  /* 0x0298d004ff047984 */ /* 0x000e280008000c00 */
[----:B0-----:R1:W-:Y:S01]  /*fbb0*/  STL.64 [R1+0x20], R4 ;  /* 0x0000200401007387 */ /* 0x0013e20000100a00 */
[----:B------:R-:W-:Y:S02]  /*fbc0*/  IMAD.MOV.U32 R2, RZ, RZ, R7 ;  /* 0x000000ffff027224 */ /* 0x000fe400078e0007 */
[----:B------:R-:W-:-:S03]  /*fbd0*/  IMAD.MOV.U32 R0, RZ, RZ, R6 ;  /* 0x000000ffff007224 */ /* 0x000fc600078e0006 */
[----:B------:R-:W-:Y:S02]  /*fbe0*/  R2UR UR52, R2 ;  /* 0x00000000023472ca */ /* 0x000fe400000e0000 */
[----:B------:R-:W-:Y:S01]  /*fbf0*/  R2UR UR38, R0 ;  /* 0x00000000002672ca */ /* 0x000fe200000e0000 */
[----:B------:R-:W-:Y:S06]  /*fc00*/  BAR.ARV 0x4, 0x180 ;  /* 0x0106000000007b1d */ /* 0x000fec0000002000 */
[----:B------:R-:W-:Y:S08]  /*fc10*/  BRA `(.L_x_352) ;  /* 0x00000008003c7947 */ /* 0x000ff00003800000 */
.L_x_351:
[----:B------:R-:W0:Y:S01]  /*fc20*/  S2R R2, SR_TID.X ;  /* 0x0000000000027919 */ /* 0x000e220000002100 */
[----:B------:R-:W-:Y:S01]  /*fc30*/  ULDC UR4, c[0x0][0xc14] ;  /* 0x0003050000047ab9 */ /* 0x000fe20000000800 */
[----:B------:R-:W2:Y:S01]  /*fc40*/  LDL.LU R0, [R1+0x20] ;  /* 0x0000200001007983 */ /* 0x000ea20000300800 */
[----:B------:R-:W-:Y:S01]  /*fc50*/  IMAD.MOV.U32 R4, RZ, RZ, RZ ;  /* 0x000000ffff047224 */ /* 0x000fe200078e00ff */
[----:B0-----:R-:W-:-:S04]  /*fc60*/  LOP3.LUT R9, R2, 0x1f, RZ, 0xc0, !PT ;  /* 0x0000001f02097812 */ /* 0x001fc800078ec0ff */
[C---:B------:R-:W-:Y:S01]  /*fc70*/  ISETP.NE.AND P0, PT, R9.reuse, 0x1f, PT ;  /* 0x0000001f0900780c */ /* 0x040fe20003f05270 */
[----:B------:R-:W-:-:S05]  /*fc80*/  VIADD R5, R9, UR52 ;  /* 0x0000003409057c36 */ /* 0x000fca0008000000 */
[----:B------:R-:W-:Y:S01]  /*fc90*/  ISETP.GE.OR P1, PT, R5, UR4, !P0 ;  /* 0x0000000405007c0c */ /* 0x000fe2000c726670 */
[----:B------:R-:W-:-:S12]  /*fca0*/  ULDC UR4, c[0x0][0xc14] ;  /* 0x0003050000047ab9 */ /* 0x000fd80000000800 */
[----:B------:R-:W0:Y:S02]  /*fcb0*/  @!P1 LDC.64 R2, c[0x0][0xc58] ;  /* 0x00031600ff029b82 */ /* 0x000e240000000a00 */
[----:B0-----:R-:W-:-:S05]  /*fcc0*/  @!P1 IMAD.WIDE R2, R5, 0x4, R2 ;  /* 0x0000000405029825 */ /* 0x001fca00078e0202 */
[----:B------:R-:W3:Y:S01]  /*fcd0*/  @!P1 LDG.E R4, desc[UR46][R2.64] ;  /* 0x0000002e02049981 */ /* 0x000ee2000c1e1900 */
[C---:B------:R-:W-:Y:S02]  /*fce0*/  ISETP.NE.AND P1, PT, R9.reuse, RZ, PT ;  /* 0x000000ff0900720c */ /* 0x040fe40003f25270 */
[C---:B------:R-:W-:Y:S02]  /*fcf0*/  ISETP.GE.U32.AND P2, PT, R9.reuse, 0x2, PT ;  /* 0x000000020900780c */ /* 0x040fe40003f46070 */
[C---:B------:R-:W-:Y:S02]  /*fd00*/  ISETP.GE.U32.AND P3, PT, R9.reuse, 0x4, PT ;  /* 0x000000040900780c */ /* 0x040fe40003f66070 */
[C---:B------:R-:W-:Y:S02]  /*fd10*/  ISETP.GE.U32.AND P4, PT, R9.reuse, 0x8, PT ;  /* 0x000000080900780c */ /* 0x040fe40003f86070 */
[----:B------:R-:W-:Y:S01]  /*fd20*/  ISETP.GE.U32.AND P5, PT, R9, 0x10, PT ;  /* 0x000000100900780c */ /* 0x000fe20003fa6070 */
[----:B--2---:R-:W-:-:S02]  /*fd30*/  IMAD.MOV.U32 R8, RZ, RZ, R0 ;  /* 0x000000ffff087224 */ /* 0x004fc400078e0000 */
[----:B---3--:R-:W0:Y:S02]  /*fd40*/  SHFL.UP PT, R0, R4, 0x1, RZ ;  /* 0x0420000004007989 */ /* 0x008e2400000e00ff */
        /* <DEDUP_REMOVED lines=11> */
[----:B------:R-:W0:Y:S04]  /*fe00*/  SHFL.UP PT, R2, R7, 0x10, RZ ;  /* 0x0600000007027989 */ /* 0x000e2800000e00ff */
[----:B------:R-:W-:Y:S01]  /*fe10*/  SHFL.IDX PT, R9, R8, 0x1, 0x1f ;  /* 0x00201f0008097f89 */ /* 0x000fe200000e0000 */
[----:B0-----:R-:W-:-:S05]  /*fe20*/  SEL R2, R2, RZ, P5 ;  /* 0x000000ff02027207 */ /* 0x001fca0002800000 */
[----:B------:R-:W-:Y:S02]  /*fe30*/  IMAD.IADD R3, R7, 0x1, R2 ;  /* 0x0000000107037824 */ /* 0x000fe400078e0202 */
[----:B------:R-:W0:Y:S03]  /*fe40*/  LDC R2, c[0x0][0xc10] ;  /* 0x00030400ff027b82 */ /* 0x000e260000000800 */
[----:B------:R-:W0:Y:S04]  /*fe50*/  SHFL.IDX PT, R5, R3, 0x1f, 0x1f ;  /* 0x03e01f0003057f89 */ /* 0x000e2800000e0000 */
[----:B------:R-:W1:Y:S01]  /*fe60*/  SHFL.IDX PT, R0, R8, RZ, 0x1f ;  /* 0x00001fff08007589 */ /* 0x000e6200000e0000 */
[----:B0-----:R-:W-:-:S04]  /*fe70*/  IMAD R6, R5, R2, RZ ;  /* 0x0000000205067224 */ /* 0x001fc800078e02ff */
[----:B------:R-:W-:-:S05]  /*fe80*/  IMAD.IADD R5, R9, 0x1, R6 ;  /* 0x0000000109057824 */ /* 0x000fca00078e0206 */
[----:B-1----:R-:W-:-:S13]  /*fe90*/  ISETP.GT.AND P6, PT, R5, R0, PT ;  /* 0x000000000500720c */ /* 0x002fda0003fc4270 */
[----:B------:R-:W-:Y:S05]  /*fea0*/  @P6 BRA `(.L_x_353) ;  /* 0x0000000000906947 */ /* 0x000fea0003800000 */
.L_x_357:
[----:B------:R-:W-:-:S04]  /*feb0*/  UIADD3 UR52, UR52, 0x1f, URZ ;  /* 0x0000001f34347890 */ /* 0x000fc8000fffe03f */
[----:B------:R-:W-:-:S06]  /*fec0*/  UISETP.GE.AND UP0, UPT, UR52, UR4, UPT ;  /* 0x000000043400728c */ /* 0x000fcc000bf06270 */
[----:B------:R-:W-:-:S13]  /*fed0*/  PLOP3.LUT P6, PT, PT, PT, UP0, 0x40, 0x0 ;  /* 0x000000000000781c */ /* 0x000fda0003fce808 */
[----:B------:R-:W-:Y:S05]  /*fee0*/  @!P6 BRA `(.L_x_354) ;  /* 0x00000004003ce947 */ /* 0x000fea0003800000 */
[----:B------:R-:W0:Y:S01]  /*fef0*/  S2R R2, SR_TID.X ;  /* 0x0000000000027919 */ /* 0x000e220000002100 */
[----:B------:R-:W-:Y:S01]  /*ff00*/  BSSY B0, `(.L_x_355) ;  /* 0x0000009000007945 */ /* 0x000fe20003800000 */
[----:B------:R-:W-:Y:S01]  /*ff10*/  IMAD.MOV.U32 R4, RZ, RZ, RZ ;  /* 0x000000ffff047224 */ /* 0x000fe200078e00ff */
[----:B0-----:R-:W-:-:S05]  /*ff20*/  LOP3.LUT R2, R2, 0x1f, RZ, 0xc0, !PT ;  /* 0x0000001f02027812 */ /* 0x001fca00078ec0ff */
[----:B------:R-:W-:-:S05]  /*ff30*/  VIADD R7, R2, UR52 ;  /* 0x0000003402077c36 */ /* 0x000fca0008000000 */
[----:B------:R-:W-:-:S13]  /*ff40*/  ISETP.GE.OR P6, PT, R7, UR4, !P0 ;  /* 0x0000000407007c0c */ /* 0x000fda000c7c6670 */
[----:B------:R-:W-:Y:S05]  /*ff50*/  @P6 BRA `(.L_x_356) ;  /* 0x00000000000c6947 */ /* 0x000fea0003800000 */
[----:B------:R-:W0:Y:S02]  /*ff60*/  LDC.64 R2, c[0x0][0xc58] ;  /* 0x00031600ff027b82 */ /* 0x000e240000000a00 */
[----:B0-----:R-:W-:-:S05]  /*ff70*/  IMAD.WIDE R2, R7, 0x4, R2 ;  /* 0x0000000407027825 */ /* 0x001fca00078e0202 */
[----:B------:R0:W5:Y:S02]  /*ff80*/  LDG.E R4, desc[UR46][R2.64] ;  /* 0x0000002e02047981 */ /* 0x000164000c1e1900 */
.L_x_356:
[----:B------:R-:W-:Y:S05]  /*ff90*/  BSYNC B0 ;  /* 0x0000000000007941 */ /* 0x000fea0003800000 */
.L_x_355:
        /* <DEDUP_REMOVED lines=10> */
[----:B0-----:R-:W-:-:S04]  /*10040*/  SEL R2, R2, RZ, P4 ;  /* 0x000000ff02027207 */ /* 0x001fc80002000000 */
[----:B------:R-:W-:-:S05]  /*10050*/  IADD3 R8, R7, R2, RZ ;  /* 0x0000000207087210 */ /* 0x000fca0007ffe0ff */
[----:B------:R-:W0:Y:S02]  /*10060*/  SHFL.UP PT, R2, R8, 0x10, RZ ;  /* 0x0600000008027989 */ /* 0x000e2400000e00ff */
[----:B0-----:R-:W-:Y:S02]  /*10070*/  SEL R9, R2, RZ, P5 ;  /* 0x000000ff02097207 */ /* 0x001fe40002800000 */
[----:B------:R-:W0:Y:S03]  /*10080*/  LDC R2, c[0x0][0xc10] ;  /* 0x00030400ff027b82 */ /* 0x000e260000000800 */
[----:B------:R-:W-:-:S05]  /*10090*/  IMAD.IADD R3, R8, 0x1, R9 ;  /* 0x0000000108037824 */ /* 0x000fca00078e0209 */
[----:B------:R-:W0:Y:S02]  /*100a0*/  SHFL.IDX PT, R9, R3, 0x1f, 0x1f ;  /* 0x03e01f0003097f89 */ /* 0x000e2400000e0000 */
[----:B0-----:R-:W-:-:S04]  /*100b0*/  IMAD R6, R9, R2, RZ ;  /* 0x0000000209067224 */ /* 0x001fc800078e02ff */
[----:B------:R-:W-:-:S05]  /*100c0*/  IMAD.IADD R5, R6, 0x1, R5 ;  /* 0x0000000106057824 */ /* 0x000fca00078e0205 */
[----:B------:R-:W-:-:S13]  /*100d0*/  ISETP.GT.AND P6, PT, R5, R0, PT ;  /* 0x000000000500720c */ /* 0x000fda0003fc4270 */
[----:B------:R-:W-:Y:S05]  /*100e0*/  @!P6 BRA `(.L_x_357) ;  /* 0xfffffffc0070e947 */ /* 0x000fea000383ffff */
.L_x_353:
[----:B------:R-:W-:Y:S02]  /*100f0*/  IMAD.IADD R7, R5, 0x1, -R6 ;  /* 0x0000000105077824 */ /* 0x000fe400078e0a06 */
[----:B------:R-:W-:Y:S02]  /*10100*/  IMAD.MOV.U32 R6, RZ, RZ, RZ ;  /* 0x000000ffff067224 */ /* 0x000fe400078e00ff */
        /* <DEDUP_REMOVED lines=14> */
[----:B------:R-:W-:-:S06]  /*101f0*/  IMAD.U32 R6, RZ, RZ, UR5 ;  /* 0x00000005ff067e24 */ /* 0x000fcc000f8e00ff */
[----:B------:R1:W2:Y:S02]  /*10200*/  SHFL.IDX PT, R6, R3, R6, 0x1f ;  /* 0x00001f0603067589 */ /* 0x0002a400000e0000 */
.L_x_358:
[----:B--2---:R-:W-:Y:S01]  /*10210*/  IMAD R7, R6, R2, R7 ;  /* 0x0000000206077224 */ /* 0x004fe200078e0207 */
[----:B------:R-:W-:Y:S01]  /*10220*/  UIADD3 UR52, UR4, UR52, URZ ;  /* 0x0000003404347290 */ /* 0x000fe2000fffe03f */
[--C-:B0-----:R-:W-:Y:S02]  /*10230*/  IMAD.MOV R6, RZ, RZ, -R9.reuse ;  /* 0x000000ffff067224 */ /* 0x101fe400078e0a09 */
[----:B------:R-:W-:Y:S01]  /*10240*/  IMAD.MOV.U32 R2, RZ, RZ, RZ ;  /* 0x000000ffff027224 */ /* 0x000fe200078e00ff */
[----:B------:R2:W-:Y:S01]  /*10250*/  STL [R1+0x20], R7 ;  /* 0x0000200701007387 */ /* 0x0005e20000100800 */
[----:B------:R-:W-:Y:S02]  /*10260*/  IMAD R6, R6, R5, RZ ;  /* 0x0000000506067224 */ /* 0x000fe400078e02ff */
[----:B-1----:R-:W-:Y:S02]  /*10270*/  IMAD.MOV.U32 R3, RZ, RZ, R9 ;  /* 0x000000ffff037224 */ /* 0x002fe400078e0009 */
[----:B------:R-:W-:Y:S01]  /*10280*/  IMAD.HI.U32 R9, R9, R6, R2 ;  /* 0x0000000609097227 */ /* 0x000fe200078e0002 */
[----:B------:R-:W-:-:S03]  /*10290*/  IABS R2, R4 ;  /* 0x0000000400027213 */ /* 0x000fc60000000000 */
[----:B------:R-:W-:Y:S02]  /*102a0*/  IMAD.IADD R3, R0, 0x1, -R7 ;  /* 0x0000000100037824 */ /* 0x000fe400078e0a07 */
[----:B------:R-:W-:-:S03]  /*102b0*/  IMAD.MOV R2, RZ, RZ, -R2 ;  /* 0x000000ffff027224 */ /* 0x000fc600078e0a02 */
[----:B------:R-:W-:-:S05]  /*102c0*/  IABS R0, R3 ;  /* 0x0000000300007213 */ /* 0x000fca0000000000 */
[----:B------:R-:W-:-:S04]  /*102d0*/  IMAD.HI.U32 R9, R9, R0, RZ ;  /* 0x0000000009097227 */ /* 0x000fc800078e00ff */
[----:B------:R-:W-:-:S05]  /*102e0*/  IMAD R0, R9, R2, R0 ;  /* 0x0000000209007224 */ /* 0x000fca00078e0200 */
[----:B------:R-:W-:-:S13]  /*102f0*/  ISETP.GT.U32.AND P1, PT, R5, R0, PT ;  /* 0x000000000500720c */ /* 0x000fda0003f24070 */
[----:B------:R-:W-:Y:S02]  /*10300*/  @!P1 IMAD.IADD R0, R0, 0x1, -R5 ;  /* 0x0000000100009824 */ /* 0x000fe400078e0a05 */
[----:B------:R-:W-:Y:S01]  /*10310*/  @!P1 VIADD R9, R9, 0x1 ;  /* 0x0000000109099836 */ /* 0x000fe20000000000 */
[----:B------:R-:W-:Y:S02]  /*10320*/  ISETP.NE.AND P1, PT, R4, RZ, PT ;  /* 0x000000ff0400720c */ /* 0x000fe40003f25270 */
[----:B------:R-:W-:Y:S02]  /*10330*/  ISETP.GE.U32.AND P0, PT, R0, R5, PT ;  /* 0x000000050000720c */ /* 0x000fe40003f06070 */
[----:B------:R-:W-:-:S04]  /*10340*/  LOP3.LUT R0, R3, R4, RZ, 0x3c, !PT ;  /* 0x0000000403007212 */ /* 0x000fc800078e3cff */
[----:B------:R-:W-:-:S07]  /*10350*/  ISETP.GE.AND P2, PT, R0, RZ, PT ;  /* 0x000000ff0000720c */ /* 0x000fce0003f46270 */
[----:B------:R-:W-:-:S06]  /*10360*/  @P0 VIADD R9, R9, 0x1 ;  /* 0x0000000109090836 */ /* 0x000fcc0000000000 */
[----:B------:R-:W-:Y:S01]  /*10370*/  @!P2 IMAD.MOV R9, RZ, RZ, -R9 ;  /* 0x000000ffff09a224 */ /* 0x000fe200078e0a09 */
[----:B------:R-:W-:-:S04]  /*10380*/  @!P1 LOP3.LUT R9, RZ, R4, RZ, 0x33, !PT ;  /* 0x00000004ff099212 */ /* 0x000fc800078e33ff */
[----:B------:R-:W-:Y:S01]  /*10390*/  R2UR UR38, R9 ;  /* 0x00000000092672ca */ /* 0x000fe200000e0000 */
[----:B------:R-:W-:-:S04]  /*103a0*/  IMAD.MOV R9, RZ, RZ, -R9 ;  /* 0x000000ffff097224 */ /* 0x000fc800078e0a09 */
[----:B------:R-:W-:-:S05]  /*103b0*/  IMAD R0, R4, R9, R3 ;  /* 0x0000000904007224 */ /* 0x000fca00078e0203 */
[----:B------:R2:W-:Y:S01]  /*103c0*/  STL [R1+0x24], R0 ;  /* 0x0000240001007387 */ /* 0x0005e20000100800 */
[----:B------:R-:W-:Y:S05]  /*103d0*/  BRA `(.L_x_359) ;  /* 0x0000000000107947 */ /* 0x000fea0003800000 */
.L_x_354:
[----:B------:R0:W-:Y:S01]  /*103e0*/  STL [R1+0x20], R0 ;  /* 0x0000200001007387 */ /* 0x0001e20000100800 */
[----:B------:R-:W-:Y:S01]  /*103f0*/  ULDC UR52, c[0x0][0xc14] ;  /* 0x0003050000347ab9 */ /* 0x000fe20000000800 */
[----:B------:R-:W-:Y:S02]  /*10400*/  UMOV UR38, URZ ;  /* 0x0000003f00267c82 */ /* 0x000fe40008000000 */
[----:B------:R0:W-:Y:S03]  /*10410*/  STL [R1+0x24], RZ ;  /* 0x000024ff01007387 */ /* 0x0001e60000100800 */
.L_x_359:
[----:B------:R-:W3:Y:S04]  /*10420*/  LDL R3, [R1+0x20] ;  /* 0x0000200001037983 */ /* 0x000ee80000100800 */
[----:B------:R-:W4:Y:S01]  /*10430*/  LDL R2, [R1+0x24] ;  /* 0x0000240001027983 */ /* 0x000f220000100800 */
[----:B------:R-:W-:Y:S02]  /*10440*/  IMAD.U32 R6, RZ, RZ, UR38 ;  /* 0x00000026ff067e24 */ /* 0x000fe4000f8e00ff */
[----:B--2---:R-:W-:Y:S01]  /*10450*/  IMAD.U32 R7, RZ, RZ, UR52 ;  /* 0x00000034ff077e24 */ /* 0x004fe2000f8e00ff */
[----:B0-----:R-:W0:Y:S02]  /*10460*/  S2R R0, SR_TID.X ;  /* 0x0000000000007919 */ /* 0x001e240000002100 */
[----:B0-----:R-:W-:Y:S01]  /*10470*/  LOP3.LUT R0, R0, 0x1f, RZ, 0xc0, !PT ;  /* 0x0000001f00007812 */ /* 0x001fe200078ec0ff */
[----:B------:R-:W-:Y:S03]  /*10480*/  BAR.SYNC.DEFER_BLOCKING 0x4, 0x180 ;  /* 0x0106000000007b1d */ /* 0x000fe60000010000 */
[----:B------:R-:W-:-:S13]  /*10490*/  ISETP.NE.AND P0, PT, R0, RZ, PT ;  /* 0x000000ff0000720c */ /* 0x000fda0003f05270 */
[----:B------:R-:W-:Y:S01]  /*104a0*/  @!P0 MOV R0, 0x400 ;  /* 0x0000040000008802 */ /* 0x000fe20000000f00 */
[----:B---3--:R-:W-:Y:S02]  /*104b0*/  IMAD.MOV.U32 R4, RZ, RZ, R3 ;  /* 0x000000ffff047224 */ /* 0x008fe400078e0003 */
[----:B------:R-:W0:Y:S01]  /*104c0*/  @!P0 S2R R3, SR_CgaCtaId ;  /* 0x0000000000038919 */ /* 0x000e220000008800 */
[----:B----4-:R-:W-:Y:S01]  /*104d0*/  IMAD.MOV.U32 R5, RZ, RZ, R2 ;  /* 0x000000ffff057224 */ /* 0x010fe200078e0002 */
[----:B0-----:R-:W-:-:S05]  /*104e0*/  @!P0 LEA R0, R3, R0, 0x18 ;  /* 0x0000000003008211 */ /* 0x001fca00078ec0ff */
[----:B------:R0:W-:Y:S01]  /*104f0*/  @!P0 STS.128 [R0+0x298d0], R4 ;  /* 0x0298d00400008388 */ /* 0x0001e20000000c00 */
[----:B------:R-:W-:Y:S06]  /*10500*/  BAR.ARV 0x5, 0x180 ;  /* 0x0146000000007b1d */ /* 0x000fec0000002000 */
.L_x_352:
[----:B------:R-:W-:Y:S02]  /*10510*/  ULDC UR4, c[0x0][0xc14] ;  /* 0x0003050000047ab9 */ /* 0x000fe40000000800 */
[----:B------:R-:W-:-:S06]  /*10520*/  UISETP.GE.AND UP0, UPT, UR52, UR4, UPT ;  /* 0x000000043400728c */ /* 0x000fcc000bf06270 */
[----:B------:R-:W-:-:S13]  /*10530*/  PLOP3.LUT P0, PT, PT, PT, UP0, 0x80, 0x0 ;  /* 0x000000000000781c */ /* 0x000fda0003f0f008 */
[----:B------:R-:W-:Y:S05]  /*10540*/  @!P0 BRA `(.L_x_360) ;  /* 0xffffffc400708947 */ /* 0x000fea000383ffff */
.L_x_300:
[----:B0-----:R-:W2:Y:S01]  /*10550*/  LDL.LU R0, [R1+0x2c] ;  /* 0x00002c0001007983 */ /* 0x001ea20000300800 */
[----:B------:R-:W-:Y:S01]  /*10560*/  BSSY B0, `(.L_x_361) ;  /* 0x000000b000007945 */ /* 0x000fe20003800000 */
[----:B-1----:R-:W0:Y:S01]  /*10570*/  S2R R5, SR_CgaCtaId ;  /* 0x0000000000057919 */ /* 0x002e220000008800 */
[----:B--2---:R-:W-:-:S05]  /*10580*/  VIADD R0, R0, 0x1 ;  /* 0x0000000100007836 */ /* 0x004fca0000000000 */
[----:B------:R-:W-:-:S04]  /*10590*/  LEA.HI R2, R0, R0, RZ, 0x1 ;  /* 0x0000000000027211 */ /* 0x000fc800078f08ff */
[----:B------:R-:W-:-:S05]  /*105a0*/  LOP3.LUT R3, R2, 0xfffffffe, RZ, 0xc0, !PT ;  /* 0xfffffffe02037812 */ /* 0x000fca00078ec0ff */
[----:B------:R-:W-:Y:S01]  /*105b0*/  IMAD.IADD R3, R0, 0x1, -R3 ;  /* 0x0000000100037824 */ /* 0x000fe200078e0a03 */
[----:B------:R-:W-:-:S04]  /*105c0*/  MOV R0, 0x400 ;  /* 0x0000040000007802 */ /* 0x000fc80000000f00 */
[----:B0-----:R-:W-:Y:S02]  /*105d0*/  LEA R0, R5, R0, 0x18 ;  /* 0x0000000005007211 */ /* 0x001fe400078ec0ff */
[----:B------:R-:W-:-:S04]  /*105e0*/  SHF.L.U32 R3, R3, 0x1f, RZ ;  /* 0x0000001f03037819 */ /* 0x000fc800000006ff */
[----:B------:R-:W0:Y:S02]  /*105f0*/  SYNCS.PHASECHK.TRANS64.TRYWAIT P0, [R0+URZ+0x29820], R3 ;  /* 0x02982003000075a7 */ /* 0x000e24000800017f */
[----:B0-----:R-:W-:Y:S05]  /*10600*/  @!P0 BRA `(.L_x_362) ;  /* 0x00000008004c8947 */ /* 0x001fea0003800000 */
.L_x_392:
[----:B------:R-:W-:Y:S05]  /*10610*/  BSYNC B0 ;  /* 0x0000000000007941 */ /* 0x000fea0003800000 */
.L_x_361:
[----:B------:R-:W-:-:S03]  /*10620*/  UMOV UR4, 0xffffffff ;  /* 0xffffffff00047882 */ /* 0x000fc60000000000 */
[----:B------:R-:W-:Y:S05]  /*10630*/  BRA.DIV UR4, `(.L_x_363) ;  /* 0x0000000a04547947 */ /* 0x000fea000b800000 */
[----:B------:R-:W1:Y:S02]  /*10640*/  S2R R2, SR_TID.X ;  /* 0x0000000000027919 */ /* 0x000e640000002100 */
[----:B-1----:R-:W-:-:S04]  /*10650*/  SHF.R.U32.HI R2, RZ, 0x5, R2 ;  /* 0x00000005ff027819 */ /* 0x002fc80000011602 */
[----:B------:R-:W-:-:S05]  /*10660*/  LOP3.LUT R2, R2, 0x3, RZ, 0xc0, !PT ;  /* 0x0000000302027812 */ /* 0x000fca00078ec0ff */
[----:B------:R1:W2:Y:S02]  /*10670*/  SHFL.IDX PT, R14, R2, RZ, 0x1f ;  /* 0x00001fff020e7589 */ /* 0x0002a400000e0000 */
.L_x_395:
[----:B--2---:R-:W-:Y:S01]  /*10680*/  ISETP.NE.AND P0, PT, R14, RZ, PT ;  /* 0x000000ff0e00720c */ /* 0x004fe20003f05270 */
[----:B------:R-:W-:-:S12]  /*10690*/  BSSY B0, `(.L_x_364) ;  /* 0x000002e000007945 */ /* 0x000fd80003800000 */
[----:B------:R-:W-:Y:S05]  /*106a0*/  @P0 BRA `(.L_x_365) ;  /* 0x0000000000b00947 */ /* 0x000fea0003800000 */
[----:B------:R-:W-:-:S03]  /*106b0*/  UMOV UR4, 0xffffffff ;  /* 0xffffffff00047882 */ /* 0x000fc60000000000 */
[----:B------:R-:W-:Y:S05]  /*106c0*/  BRA.DIV UR4, `(.L_x_366) ;  /* 0x0000000a04647947 */ /* 0x000fea000b800000 */
[----:B------:R-:W-:-:S13]  /*106d0*/  ELECT P6, URZ, PT ;  /* 0x00000000003f782f */ /* 0x000fda00038c0000 */
.L_x_398:
[----:B------:R-:W-:Y:S05]  /*106e0*/  @!P6 BRA `(.L_x_365) ;  /* 0x0000000000a0e947 */ /* 0x000fea0003800000 */
[----:B------:R-:W-:-:S06]  /*106f0*/  ULOP3.LUT UR4, UR40, 0x2, URZ, 0xfc, !UPT ;  /* 0x0000000228047892 */ /* 0x000fcc000f8efc3f */
[----:B-1----:R-:W-:-:S05]  /*10700*/  IMAD.U32 R2, RZ, RZ, UR4 ;  /* 0x00000004ff027e24 */ /* 0x002fca000f8e00ff */
[----:B------:R-:W-:-:S13]  /*10710*/  ISETP.NE.AND P0, PT, R2, 0x3, PT ;  /* 0x000000030200780c */ /* 0x000fda0003f05270 */
[----:B------:R-:W-:Y:S05]  /*10720*/  @!P0 BRA `(.L_x_367) ;  /* 0x0000000000048947 */ /* 0x000fea0003800000 */
[----:B------:R-:W-:Y:S01]  /*10730*/  BPT.TRAP 0x1 ;  /* 0x000000040000795c */ /* 0x000fe20000300000 */
.L_x_367:
[----:B0-----:R-:W2:Y:S04]  /*10740*/  LDL R3, [R1] ;  /* 0x0000000001037983 */ /* 0x001ea80000100800 */
[----:B------:R-:W3:Y:S01]  /*10750*/  LDL.LU R7, [R1+0xc] ;  /* 0x00000c0001077983 */ /* 0x000ee20000300800 */
[----:B------:R-:W-:-:S04]  /*10760*/  VIADD R2, R0, 0x29840 ;  /* 0x0002984000027836 */ /* 0x000fc80000000000 */
[C---:B--2---:R-:W-:Y:S02]  /*10770*/  IMAD R6, R3.reuse, 0x8, R2 ;  /* 0x0000000803067824 */ /* 0x044fe400078e0202 */
[----:B------:R-:W-:Y:S01]  /*10780*/  VIADD R3, R3, 0x1 ;  /* 0x0000000103037836 */ /* 0x000fe20000000000 */
[----:B---3--:R-:W-:-:S04]  /*10790*/  SHF.L.U32 R5, R7, 0x1f, RZ ;  /* 0x0000001f07057819 */ /* 0x008fc800000006ff */
[C---:B------:R-:W-:Y:S01]  /*107a0*/  ISETP.NE.AND P2, PT, R3.reuse, 0x2, PT ;  /* 0x000000020300780c */ /* 0x040fe20003f45270 */
[----:B------:R-:W0:Y:S03]  /*107b0*/  SYNCS.PHASECHK.TRANS64.TRYWAIT P1, [R6+URZ], R5 ;  /* 0x00000005060075a7 */ /* 0x000e26000802017f */
[----:B------:R-:W-:Y:S02]  /*107c0*/  SEL R4, RZ, 0x1, P2 ;  /* 0x00000001ff047807 */ /* 0x000fe40001000000 */
[----:B------:R-:W-:Y:S02]  /*107d0*/  SEL R3, R3, RZ, P2 ;  /* 0x000000ff03037207 */ /* 0x000fe40001000000 */
[----:B------:R-:W-:-:S03]  /*107e0*/  LOP3.LUT R4, R7, R4, RZ, 0x3c, !PT ;  /* 0x0000000407047212 */ /* 0x000fc600078e3cff */
[----:B------:R-:W-:Y:S01]  /*107f0*/  IMAD R7, R3, 0x8, R2 ;  /* 0x0000000803077824 */ /* 0x000fe200078e0202 */
[----:B------:R-:W-:Y:S01]  /*10800*/  SHF.L.U32 R2, R4, 0x1f, RZ ;  /* 0x0000001f04027819 */ /* 0x000fe200000006ff */
[----:B0-----:R-:W-:Y:S06]  /*10810*/  @!P1 BRA `(.L_x_368) ;  /* 0x0000000800309947 */ /* 0x001fec0003800000 */
.L_x_399:
[----:B------:R-:W1:Y:S02]  /*10820*/  SYNCS.PHASECHK.TRANS64.TRYWAIT P1, [R7+URZ], R2 ;  /* 0x00000002070075a7 */ /* 0x000e64000802017f */
[----:B-1----:R-:W-:Y:S05]  /*10830*/  @!P1 BRA `(.L_x_369) ;  /* 0x00000008003c9947 */ /* 0x002fea0003800000 */
.L_x_400:
[----:B------:R-:W-:Y:S05]  /*10840*/  @!P0 BRA `(.L_x_370) ;  /* 0x0000000000048947 */ /* 0x000fea0003800000 */
[----:B------:R-:W-:Y:S01]  /*10850*/  BPT.TRAP 0x1 ;  /* 0x000000040000795c */ /* 0x000fe20000300000 */
.L_x_370:
[----:B------:R-:W2:Y:S02]  /*10860*/  LDL.LU R4, [R1] ;  /* 0x0000000001047983 */ /* 0x000ea40000300800 */
[----:B--2---:R-:W-:-:S04]  /*10870*/  IMAD R4, R4, 0x8, R0 ;  /* 0x0000000804047824 */ /* 0x004fc800078e0200 */
[----:B------:R-:W2:Y:S02]  /*10880*/  SYNCS.PHASECHK.TRANS64.TRYWAIT P1, [R4+URZ+0x29860], R5 ;  /* 0x02986005040075a7 */ /* 0x000ea4000802017f */
[----:B--2---:R-:W-:Y:S05]  /*10890*/  @!P1 BRA `(.L_x_371) ;  /* 0x0000000800389947 */ /* 0x004fea0003800000 */
.L_x_401:
[----:B------:R-:W-:Y:S05]  /*108a0*/  @!P0 BRA `(.L_x_372) ;  /* 0x0000000000048947 */ /* 0x000fea0003800000 */
[----:B------:R-:W-:Y:S01]  /*108b0*/  BPT.TRAP 0x1 ;  /* 0x000000040000795c */ /* 0x000fe20000300000 */
.L_x_372:
[----:B------:R-:W-:-:S04]  /*108c0*/  IMAD R3, R3, 0x8, R0 ;  /* 0x0000000803037824 */ /* 0x000fc800078e0200 */
[----:B------:R-:W3:Y:S02]  /*108d0*/  SYNCS.PHASECHK.TRANS64.TRYWAIT P1, [R3+URZ+0x29860], R2 ;  /* 0x02986002030075a7 */ /* 0x000ee4000802017f */
[----:B---3--:R-:W-:Y:S05]  /*108e0*/  @!P1 BRA `(.L_x_373) ;  /* 0x0000000800389947 */ /* 0x008fea0003800000 */
.L_x_402:
[----:B------:R-:W-:Y:S05]  /*108f0*/  @!P0 BRA `(.L_x_374) ;  /* 0x0000000000048947 */ /* 0x000fea0003800000 */
[----:B------:R-:W-:Y:S01]  /*10900*/  BPT.TRAP 0x1 ;  /* 0x000000040000795c */ /* 0x000fe20000300000 */
.L_x_374:
[----:B------:R-:W4:Y:S02]  /*10910*/  SYNCS.PHASECHK.TRANS64.TRYWAIT P0, [R4+URZ+0x29880], R5 ;  /* 0x02988005040075a7 */ /* 0x000f24000800017f */
[----:B----4-:R-:W-:Y:S05]  /*10920*/  @!P0 BRA `(.L_x_375) ;  /* 0x00000008003c8947 */ /* 0x010fea0003800000 */
.L_x_376:
[----:B------:R0:W0:Y:S02]  /*10930*/  SYNCS.PHASECHK.TRANS64.TRYWAIT P0, [R3+URZ+0x29880], R2 ;  /* 0x02988002030075a7 */ /* 0x000024000800017f */
[----:B0-----:R-:W-:Y:S05]  /*10940*/  @!P0 NANOSLEEP.SYNCS 0x989680 ;  /* 0x009896800000895d */ /* 0x001fea0003900000 */
[----:B------:R-:W0:Y:S02]  /*10950*/  @!P0 SYNCS.PHASECHK.TRANS64 P0, [R3+URZ+0x29880], R2 ;  /* 0x02988002030085a7 */ /* 0x000e24000800007f */
[----:B0-----:R-:W-:Y:S05]  /*10960*/  @!P0 BRA `(.L_x_376) ;  /* 0xfffffffc00f08947 */ /* 0x001fea000383ffff */
.L_x_365:
[----:B------:R-:W-:Y:S05]  /*10970*/  BSYNC B0 ;  /* 0x0000000000007941 */ /* 0x000fea0003800000 */
.L_x_364:
[----:B------:R-:W-:Y:S05]  /*10980*/  EXIT ;  /* 0x000000000000794d */ /* 0x000fea0003800000 */
.L_x_250:
[----:B0-----:R0:W1:Y:S02]  /*10990*/  SYNCS.PHASECHK.TRANS64.TRYWAIT P1, [R3+URZ+0x29800], R10 ;  /* 0x0298000a030075a7 */ /* 0x001064000802017f */
[----:B-1----:R-:W-:Y:S05]  /*109a0*/  @!P1 NANOSLEEP.SYNCS 0x989680 ;  /* 0x009896800000995d */ /* 0x002fea0003900000 */
[----:B------:R-:W1:Y:S02]  /*109b0*/  @!P1 SYNCS.PHASECHK.TRANS64 P1, [R3+URZ+0x29800], R10 ;  /* 0x0298000a030095a7 */ /* 0x000e64000802007f */
[----:B-1----:R-:W-:Y:S05]  /*109c0*/  @!P1 BRA `(.L_x_250) ;  /* 0xfffffffc00f09947 */ /* 0x002fea000383ffff */
[----:B------:R-:W-:Y:S05]  /*109d0*/  BRA `(.L_x_377) ;  /* 0xffffff0c00f87947 */ /* 0x000fea000383ffff */
.L_x_254:
[----:B--2---:R2:W3:Y:S02]  /*109e0*/  SYNCS.PHASECHK.TRANS64.TRYWAIT P1, [R5+URZ+0x29830], R6 ;  /* 0x02983006050075a7 */ /* 0x0044e4000802017f */
[----:B---3--:R-:W-:Y:S05]  /*109f0*/  @!P1 NANOSLEEP.SYNCS 0x989680 ;  /* 0x009896800000995d */ /* 0x008fea0003900000 */
[----:B------:R-:W3:Y:S02]  /*10a00*/  @!P1 SYNCS.PHASECHK.TRANS64 P1, [R5+URZ+0x29830], R6 ;  /* 0x02983006050095a7 */ /* 0x000ee4000802007f */
[----:B---3--:R-:W-:Y:S05]  /*10a10*/  @!P1 BRA `(.L_x_254) ;  /* 0xfffffffc00f09947 */ /* 0x008fea000383ffff */
[----:B------:R-:W-:Y:S05]  /*10a20*/  BRA `(.L_x_253) ;  /* 0xffffff1000207947 */ /* 0x000fea000383ffff */
.L_x_259:
[----:B-1----:R-:W-:-:S04]  /*10a30*/  IMAD.U32 R4, RZ, RZ, UR6 ;  /* 0x00000006ff047e24 */ /* 0x002fc8000f8e00ff */
[----:B------:R1:W2:Y:S03]  /*10a40*/  SYNCS.PHASECHK.TRANS64.TRYWAIT P1, [R4+URZ+0x29830], R3 ;  /* 0x02983003040075a7 */ /* 0x0002a6000802017f */
[----:B--2---:R-:W-:Y:S05]  /*10a50*/  @!P1 NANOSLEEP.SYNCS 0x989680 ;  /* 0x009896800000995d */ /* 0x004fea0003900000 */
[----:B------:R-:W2:Y:S02]  /*10a60*/  @!P1 SYNCS.PHASECHK.TRANS64 P1, [R4+URZ+0x29830], R3 ;  /* 0x02983003040095a7 */ /* 0x000ea4000802007f */
[----:B--2---:R-:W-:Y:S05]  /*10a70*/  @!P1 BRA `(.L_x_259) ;  /* 0xfffffffc00ec9947 */ /* 0x004fea000383ffff */
[----:B------:R-:W-:Y:S05]  /*10a80*/  BRA `(.L_x_256) ;  /* 0xffffff4c00587947 */ /* 0x000fea000383ffff */
.L_x_263:
[----:B-1----:R-:W-:-:S04]  /*10a90*/  IMAD.U32 R4, RZ, RZ, UR6 ;  /* 0x00000006ff047e24 */ /* 0x002fc8000f8e00ff */
[----:B------:R1:W2:Y:S03]  /*10aa0*/  SYNCS.PHASECHK.TRANS64.TRYWAIT P1, [R4+URZ+0x29850], R3 ;  /* 0x02985003040075a7 */ /* 0x0002a6000802017f */
[----:B--2---:R-:W-:Y:S05]  /*10ab0*/  @!P1 NANOSLEEP.SYNCS 0x989680 ;  /* 0x009896800000995d */ /* 0x004fea0003900000 */
[----:B------:R-:W2:Y:S02]  /*10ac0*/  @!P1 SYNCS.PHASECHK.TRANS64 P1, [R4+URZ+0x29850], R3 ;  /* 0x02985003040095a7 */ /* 0x000ea4000802007f */
[----:B--2---:R-:W-:Y:S05]  /*10ad0*/  @!P1 BRA `(.L_x_263) ;  /* 0xfffffffc00ec9947 */ /* 0x004fea000383ffff */
[----:B------:R-:W-:Y:S05]  /*10ae0*/  BRA `(.L_x_260) ;  /* 0xffffff5800647947 */ /* 0x000fea000383ffff */
.L_x_269:
[----:B-1----:R1:W2:Y:S02]  /*10af0*/  SYNCS.PHASECHK.TRANS64.TRYWAIT P1, [R15+URZ+0x29850], R0 ;  /* 0x029850000f0075a7 */ /* 0x0022a4000802017f */
[----:B--2---:R-:W-:Y:S05]  /*10b00*/  @!P1 NANOSLEEP.SYNCS 0x989680 ;  /* 0x009896800000995d */ /* 0x004fea0003900000 */
[----:B------:R-:W2:Y:S02]  /*10b10*/  @!P1 SYNCS.PHASECHK.TRANS64 P1, [R15+URZ+0x29850], R0 ;  /* 0x029850000f0095a7 */ /* 0x000ea4000802007f */
[----:B--2---:R-:W-:Y:S05]  /*10b20*/  @!P1 BRA `(.L_x_269) ;  /* 0xfffffffc00f09947 */ /* 0x004fea000383ffff */
[----:B------:R-:W-:Y:S05]  /*10b30*/  BRA `(.L_x_268) ;  /* 0xffffff8000ec7947 */ /* 0x000fea000383ffff */
.L_x_309:
[----:B------:R-:W-:Y:S02]  /*10b40*/  IMAD.MOV.U32 R13, RZ, RZ, R4 ;  /* 0x000000ffff0d7224 */ /* 0x000fe400078e0004 */
[----:B------:R-:W-:Y:S02]  /*10b50*/  IMAD.MOV.U32 R12, RZ, RZ, RZ ;  /* 0x000000ffff0c7224 */ /* 0x000fe400078e00ff */
[----:B------:R-:W-:Y:S02]  /*10b60*/  IMAD.MOV.U32 R11, RZ, RZ, 0x1f ;  /* 0x0000001fff0b7424 */ /* 0x000fe400078e00ff */
[----:B------:R-:W-:-:S07]  /*10b70*/  IMAD.MOV.U32 R15, RZ, RZ, -0x1 ;  /* 0xffffffffff0f7424 */ /* 0x000fce00078e00ff */
[----:B0-----:R-:W-:Y:S05]  /*10b80*/  WARPSYNC.COLLECTIVE R15, `(.L_x_378) ;  /* 0x000000000f087348 */ /* 0x001fea0003c00000 */
[----:B------:R1:W2:Y:S02]  /*10b90*/  SHFL.IDX P6, R14, R13, R12, R11 ;  /* 0x0000000c0d0e7389 */ /* 0x0002a400000c000b */
[----:B012---:R-:W-:Y:S01]  /*10ba0*/  ENDCOLLECTIVE ;  /* 0x000000000000791b */ /* 0x007fe20003800000 */
.L_x_378:
[----:B------:R-:W-:Y:S05]  /*10bb0*/  BRA `(.L_x_379) ;  /* 0xffffffcc00687947 */ /* 0x000fea000383ffff */
.L_x_311:
[----:B------:R-:W-:Y:S01]  /*10bc0*/  BSSY B0, `(.L_x_380) ;  /* 0x0000006000007945 */ /* 0x000fe20003800000 */
[----:B------:R-:W-:-:S07]  /*10bd0*/  IMAD.MOV.U32 R15, RZ, RZ, -0x1 ;  /* 0xffffffffff0f7424 */ /* 0x000fce00078e00ff */
[----:B-1----:R-:W-:Y:S05]  /*10be0*/  WARPSYNC.COLLECTIVE R15, `(.L_x_381) ;  /* 0x000000000f0c7348 */ /* 0x002fea0003c00000 */
[----:B------:R-:W-:Y:S02]  /*10bf0*/  ELECT P6, UR62, PT ;  /* 0x00000000003e782f */ /* 0x000fe400038c0000 */
[----:B------:R-:W-:Y:S01]  /*10c00*/  MOV R14, UR62 ;  /* 0x0000003e000e7c02 */ /* 0x000fe20008000f00 */
[----:B-1----:R-:W-:Y:S10]  /*10c10*/  ENDCOLLECTIVE ;  /* 0x000000000000791b */ /* 0x002ff40003800000 */
.L_x_381:
[----:B------:R-:W-:Y:S05]  /*10c20*/  BSYNC B0 ;  /* 0x0000000000007941 */ /* 0x000fea0003800000 */
.L_x_380:
[----:B------:R-:W-:Y:S05]  /*10c30*/  BRA `(.L_x_382) ;  /* 0xffffffcc00687947 */ /* 0x000fea000383ffff */
.L_x_314:
[----:B0-----:R0:W2:Y:S02]  /*10c40*/  SYNCS.PHASECHK.TRANS64.TRYWAIT P2, [R2+URZ+0x29880], R3 ;  /* 0x02988003020075a7 */ /* 0x0010a4000804017f */
[----:B--2---:R-:W-:Y:S05]  /*10c50*/  @!P2 NANOSLEEP.SYNCS 0x989680 ;  /* 0x009896800000a95d */ /* 0x004fea0003900000 */
[----:B------:R-:W2:Y:S02]  /*10c60*/  @!P2 SYNCS.PHASECHK.TRANS64 P2, [R2+URZ+0x29880], R3 ;  /* 0x029880030200a5a7 */ /* 0x000ea4000804007f */
[----:B--2---:R-:W-:Y:S05]  /*10c70*/  @!P2 BRA `(.L_x_314) ;  /* 0xfffffffc00f0a947 */ /* 0x004fea000383ffff */
[----:B------:R-:W-:Y:S05]  /*10c80*/  BRA `(.L_x_383) ;  /* 0xffffffcc00c47947 */ /* 0x000fea000383ffff */
.L_x_316:
[----:B-1----:R1:W2:Y:S02]  /*10c90*/  SYNCS.PHASECHK.TRANS64.TRYWAIT P2, [R2+URZ+0x29840], R3 ;  /* 0x02984003020075a7 */ /* 0x0022a4000804017f */
[----:B--2---:R-:W-:Y:S05]  /*10ca0*/  @!P2 NANOSLEEP.SYNCS 0x989680 ;  /* 0x009896800000a95d */ /* 0x004fea0003900000 */
[----:B------:R-:W2:Y:S02]  /*10cb0*/  @!P2 SYNCS.PHASECHK.TRANS64 P2, [R2+URZ+0x29840], R3 ;  /* 0x029840030200a5a7 */ /* 0x000ea4000804007f */
[----:B--2---:R-:W-:Y:S05]  /*10cc0*/  @!P2 BRA `(.L_x_316) ;  /* 0xfffffffc00f0a947 */ /* 0x004fea000383ffff */
[----:B------:R-:W-:Y:S05]  /*10cd0*/  BRA `(.L_x_384) ;  /* 0xffffffd000207947 */ /* 0x000fea000383ffff */
.L_x_319:
[----:B--2---:R-:W-:-:S04]  /*10ce0*/  IMAD.U32 R3, RZ, RZ, UR41 ;  /* 0x00000029ff037e24 */ /* 0x004fc8000f8e00ff */
[----:B------:R2:W3:Y:S03]  /*10cf0*/  SYNCS.PHASECHK.TRANS64.TRYWAIT P0, [R3+URZ+0x29820], R2 ;  /* 0x02982002030075a7 */ /* 0x0004e6000800017f */
[----:B---3--:R-:W-:Y:S05]  /*10d00*/  @!P0 NANOSLEEP.SYNCS 0x989680 ;  /* 0x009896800000895d */ /* 0x008fea0003900000 */
[----:B------:R-:W3:Y:S02]  /*10d10*/  @!P0 SYNCS.PHASECHK.TRANS64 P0, [R3+URZ+0x29820], R2 ;  /* 0x02982002030085a7 */ /* 0x000ee4000800007f */
[----:B---3--:R-:W-:Y:S05]  /*10d20*/  @!P0 BRA `(.L_x_319) ;  /* 0xfffffffc00ec8947 */ /* 0x008fea000383ffff */
[----:B------:R-:W-:Y:S05]  /*10d30*/  BRA `(.L_x_385) ;  /* 0xffffffd4003c7947 */ /* 0x000fea000383ffff */
.L_x_325:
[----:B-1----:R1:W3:Y:S02]  /*10d40*/  SYNCS.PHASECHK.TRANS64.TRYWAIT P0, [R4+URZ+0x29880], R3 ;  /* 0x02988003040075a7 */ /* 0x0022e4000800017f */
[----:B---3--:R-:W-:Y:S05]  /*10d50*/  @!P0 NANOSLEEP.SYNCS 0x989680 ;  /* 0x009896800000895d */ /* 0x008fea0003900000 */
[----:B------:R-:W3:Y:S02]  /*10d60*/  @!P0 SYNCS.PHASECHK.TRANS64 P0, [R4+URZ+0x29880], R3 ;  /* 0x02988003040085a7 */ /* 0x000ee4000800007f */
[----:B---3--:R-:W-:Y:S05]  /*10d70*/  @!P0 BRA `(.L_x_325) ;  /* 0xfffffffc00f08947 */ /* 0x008fea000383ffff */
[----:B------:R-:W-:Y:S05]  /*10d80*/  BRA `(.L_x_386) ;  /* 0xffffffd400f07947 */ /* 0x000fea000383ffff */
.L_x_330:
[----:B--2---:R2:W3:Y:S02]  /*10d90*/  SYNCS.PHASECHK.TRANS64.TRYWAIT P0, [R4+URZ+0x29840], R3 ;  /* 0x02984003040075a7 */ /* 0x0044e4000800017f */
[----:B---3--:R-:W-:Y:S05]  /*10da0*/  @!P0 NANOSLEEP.SYNCS 0x989680 ;  /* 0x009896800000895d */ /* 0x008fea0003900000 */
[----:B------:R-:W3:Y:S02]  /*10db0*/  @!P0 SYNCS.PHASECHK.TRANS64 P0, [R4+URZ+0x29840], R3 ;  /* 0x02984003040085a7 */ /* 0x000ee4000800007f */
[----:B---3--:R-:W-:Y:S05]  /*10dc0*/  @!P0 BRA `(.L_x_330) ;  /* 0xfffffffc00f08947 */ /* 0x008fea000383ffff */
[----:B------:R-:W-:Y:S05]  /*10dd0*/  BRA `(.L_x_387) ;  /* 0xffffffd800787947 */ /* 0x000fea000383ffff */
.L_x_338:
[----:B---3--:R-:W3:Y:S02]  /*10de0*/  LDL R3, [R1+0x4] ;  /* 0x0000040001037983 */ /* 0x008ee40000100800 */
[----:B---3--:R3:W4:Y:S02]  /*10df0*/  SYNCS.PHASECHK.TRANS64.TRYWAIT P2, [R3+URZ+0x29870], R2 ;  /* 0x02987002030075a7 */ /* 0x008724000804017f */
[----:B----4-:R-:W-:Y:S05]  /*10e00*/  @!P2 NANOSLEEP.SYNCS 0x989680 ;  /* 0x009896800000a95d */ /* 0x010fea0003900000 */
[----:B------:R-:W4:Y:S02]  /*10e10*/  @!P2 SYNCS.PHASECHK.TRANS64 P2, [R3+URZ+0x29870], R2 ;  /* 0x029870020300a5a7 */ /* 0x000f24000804007f */
[----:B----4-:R-:W-:Y:S05]  /*10e20*/  @!P2 BRA `(.L_x_338) ;  /* 0xfffffffc00eca947 */ /* 0x010fea000383ffff */
[----:B------:R-:W-:Y:S05]  /*10e30*/  BRA `(.L_x_388) ;  /* 0xffffffdc00a07947 */ /* 0x000fea000383ffff */
.L_x_340:
[----:B-1----:R-:W3:Y:S02]  /*10e40*/  LDL R4, [R1+0x4] ;  /* 0x0000040001047983 */ /* 0x002ee40000100800 */
[----:B---3--:R1:W3:Y:S02]  /*10e50*/  SYNCS.PHASECHK.TRANS64.TRYWAIT P2, [R4+URZ+0x29860], R3 ;  /* 0x02986003040075a7 */ /* 0x0082e4000804017f */
[----:B---3--:R-:W-:Y:S05]  /*10e60*/  @!P2 NANOSLEEP.SYNCS 0x989680 ;  /* 0x009896800000a95d */ /* 0x008fea0003900000 */
[----:B------:R-:W3:Y:S02]  /*10e70*/  @!P2 SYNCS.PHASECHK.TRANS64 P2, [R4+URZ+0x29860], R3 ;  /* 0x029860030400a5a7 */ /* 0x000ee4000804007f */
[----:B---3--:R-:W-:Y:S05]  /*10e80*/  @!P2 BRA `(.L_x_340) ;  /* 0xfffffffc00eca947 */ /* 0x008fea000383ffff */
[----:B------:R-:W-:Y:S05]  /*10e90*/  BRA `(.L_x_389) ;  /* 0xffffffdc00a87947 */ /* 0x000fea000383ffff */
.L_x_347:
[----:B--2---:R2:W3:Y:S02]  /*10ea0*/  SYNCS.PHASECHK.TRANS64.TRYWAIT P0, [R20+URZ+0x29870], R3 ;  /* 0x02987003140075a7 */ /* 0x0044e4000800017f */
[----:B---3--:R-:W-:Y:S05]  /*10eb0*/  @!P0 NANOSLEEP.SYNCS 0x989680 ;  /* 0x009896800000895d */ /* 0x008fea0003900000 */
[----:B------:R-:W3:Y:S02]  /*10ec0*/  @!P0 SYNCS.PHASECHK.TRANS64 P0, [R20+URZ+0x29870], R3 ;  /* 0x02987003140085a7 */ /* 0x000ee4000800007f */
[----:B---3--:R-:W-:Y:S05]  /*10ed0*/  @!P0 BRA `(.L_x_347) ;  /* 0xfffffffc00f08947 */ /* 0x008fea000383ffff */
[----:B------:R-:W-:Y:S05]  /*10ee0*/  BRA `(.L_x_390) ;  /* 0xffffffe400747947 */ /* 0x000fea000383ffff */
.L_x_349:
[----:B--2---:R2:W3:Y:S02]  /*10ef0*/  SYNCS.PHASECHK.TRANS64.TRYWAIT P0, [R20+URZ+0x29860], R3 ;  /* 0x02986003140075a7 */ /* 0x0044e4000800017f */
[----:B---3--:R-:W-:Y:S05]  /*10f00*/  @!P0 NANOSLEEP.SYNCS 0x989680 ;  /* 0x009896800000895d */ /* 0x008fea0003900000 */
[----:B------:R-:W3:Y:S02]  /*10f10*/  @!P0 SYNCS.PHASECHK.TRANS64 P0, [R20+URZ+0x29860], R3 ;  /* 0x02986003140085a7 */ /* 0x000ee4000800007f */
[----:B---3--:R-:W-:Y:S05]  /*10f20*/  @!P0 BRA `(.L_x_349) ;  /* 0xfffffffc00f08947 */ /* 0x008fea000383ffff */
[----:B------:R-:W-:Y:S05]  /*10f30*/  BRA `(.L_x_391) ;  /* 0xffffffe4007c7947 */ /* 0x000fea000383ffff */
.L_x_362:
[----:B0-----:R0:W1:Y:S02]  /*10f40*/  SYNCS.PHASECHK.TRANS64.TRYWAIT P0, [R0+URZ+0x29820], R3 ;  /* 0x02982003000075a7 */ /* 0x001064000800017f */
[----:B-1----:R-:W-:Y:S05]  /*10f50*/  @!P0 NANOSLEEP.SYNCS 0x989680 ;  /* 0x009896800000895d */ /* 0x002fea0003900000 */
[----:B------:R-:W1:Y:S02]  /*10f60*/  @!P0 SYNCS.PHASECHK.TRANS64 P0, [R0+URZ+0x29820], R3 ;  /* 0x02982003000085a7 */ /* 0x000e64000800007f */
[----:B-1----:R-:W-:Y:S05]  /*10f70*/  @!P0 BRA `(.L_x_362) ;  /* 0xfffffffc00f08947 */ /* 0x002fea000383ffff */
[----:B------:R-:W-:Y:S05]  /*10f80*/  BRA `(.L_x_392) ;  /* 0xfffffff400a07947 */ /* 0x000fea000383ffff */
.L_x_363:
[----:B------:R-:W1:Y:S01]  /*10f90*/  S2R R2, SR_TID.X ;  /* 0x0000000000027919 */ /* 0x000e620000002100 */
[----:B------:R-:W-:Y:S01]  /*10fa0*/  BSSY B0, `(.L_x_393) ;  /* 0x000000a000007945 */ /* 0x000fe20003800000 */
[----:B------:R-:W-:Y:S02]  /*10fb0*/  IMAD.MOV.U32 R12, RZ, RZ, RZ ;  /* 0x000000ffff0c7224 */ /* 0x000fe400078e00ff */
[----:B------:R-:W-:Y:S02]  /*10fc0*/  IMAD.MOV.U32 R11, RZ, RZ, 0x1f ;  /* 0x0000001fff0b7424 */ /* 0x000fe400078e00ff */
[----:B------:R-:W-:Y:S01]  /*10fd0*/  IMAD.MOV.U32 R15, RZ, RZ, -0x1 ;  /* 0xffffffffff0f7424 */ /* 0x000fe200078e00ff */
[----:B-1----:R-:W-:-:S04]  /*10fe0*/  SHF.R.U32.HI R2, RZ, 0x5, R2 ;  /* 0x00000005ff027819 */ /* 0x002fc80000011602 */
[----:B------:R-:W-:-:S05]  /*10ff0*/  LOP3.LUT R2, R2, 0x3, RZ, 0xc0, !PT ;  /* 0x0000000302027812 */ /* 0x000fca00078ec0ff */
[----:B------:R-:W-:-:S07]  /*11000*/  IMAD.MOV.U32 R13, RZ, RZ, R2 ;  /* 0x000000ffff0d7224 */ /* 0x000fce00078e0002 */
[----:B0-----:R-:W-:Y:S05]  /*11010*/  WARPSYNC.COLLECTIVE R15, `(.L_x_394) ;  /* 0x000000000f087348 */ /* 0x001fea0003c00000 */
[----:B------:R1:W2:Y:S02]  /*11020*/  SHFL.IDX P6, R14, R13, R12, R11 ;  /* 0x0000000c0d0e7389 */ /* 0x0002a400000c000b */
[----:B012---:R-:W-:Y:S01]  /*11030*/  ENDCOLLECTIVE ;  /* 0x000000000000791b */ /* 0x007fe20003800000 */
.L_x_394:
[----:B------:R-:W-:Y:S05]  /*11040*/  BSYNC B0 ;  /* 0x0000000000007941 */ /* 0x000fea0003800000 */
.L_x_393:
[----:B------:R-:W-:Y:S05]  /*11050*/  BRA `(.L_x_395) ;  /* 0xfffffff400887947 */ /* 0x000fea000383ffff */
.L_x_366:
[----:B------:R-:W-:Y:S01]  /*11060*/  BSSY B1, `(.L_x_396) ;  /* 0x0000006000017945 */ /* 0x000fe20003800000 */
[----:B------:R-:W-:-:S07]  /*11070*/  IMAD.MOV.U32 R15, RZ, RZ, -0x1 ;  /* 0xffffffffff0f7424 */ /* 0x000fce00078e00ff */
[----:B01----:R-:W-:Y:S05]  /*11080*/  WARPSYNC.COLLECTIVE R15, `(.L_x_397) ;  /* 0x000000000f0c7348 */ /* 0x003fea0003c00000 */
[----:B------:R-:W-:Y:S02]  /*11090*/  ELECT P6, UR62, PT ;  /* 0x00000000003e782f */ /* 0x000fe400038c0000 */
[----:B------:R-:W-:Y:S01]  /*110a0*/  MOV R14, UR62 ;  /* 0x0000003e000e7c02 */ /* 0x000fe20008000f00 */
[----:B01----:R-:W-:Y:S10]  /*110b0*/  ENDCOLLECTIVE ;  /* 0x000000000000791b */ /* 0x003ff40003800000 */
.L_x_397:
[----:B------:R-:W-:Y:S05]  /*110c0*/  BSYNC B1 ;  /* 0x0000000000017941 */ /* 0x000fea0003800000 */
.L_x_396:
[----:B------:R-:W-:Y:S05]  /*110d0*/  BRA `(.L_x_398) ;  /* 0xfffffff400807947 */ /* 0x000fea000383ffff */
.L_x_368:
[----:B0-----:R0:W1:Y:S02]  /*110e0*/  SYNCS.PHASECHK.TRANS64.TRYWAIT P1, [R6+URZ], R5 ;  /* 0x00000005060075a7 */ /* 0x001064000802017f */
[----:B-1----:R-:W-:Y:S05]  /*110f0*/  @!P1 NANOSLEEP.SYNCS 0x989680 ;  /* 0x009896800000995d */ /* 0x002fea0003900000 */
[----:B------:R-:W1:Y:S02]  /*11100*/  @!P1 SYNCS.PHASECHK.TRANS64 P1, [R6+URZ], R5 ;  /* 0x00000005060095a7 */ /* 0x000e64000802007f */
[----:B-1----:R-:W-:Y:S05]  /*11110*/  @!P1 BRA `(.L_x_368) ;  /* 0xfffffffc00f09947 */ /* 0x002fea000383ffff */
[----:B------:R-:W-:Y:S05]  /*11120*/  BRA `(.L_x_399) ;  /* 0xfffffff400bc7947 */ /* 0x000fea000383ffff */
.L_x_369:
[----:B-1----:R1:W2:Y:S02]  /*11130*/  SYNCS.PHASECHK.TRANS64.TRYWAIT P1, [R7+URZ], R2 ;  /* 0x00000002070075a7 */ /* 0x0022a4000802017f */
[----:B--2---:R-:W-:Y:S05]  /*11140*/  @!P1 NANOSLEEP.SYNCS 0x989680 ;  /* 0x009896800000995d */ /* 0x004fea0003900000 */
[----:B------:R-:W2:Y:S02]  /*11150*/  @!P1 SYNCS.PHASECHK.TRANS64 P1, [R7+URZ], R2 ;  /* 0x00000002070095a7 */ /* 0x000ea4000802007f */
[----:B--2---:R-:W-:Y:S05]  /*11160*/  @!P1 BRA `(.L_x_369) ;  /* 0xfffffffc00f09947 */ /* 0x004fea000383ffff */
[----:B------:R-:W-:Y:S05]  /*11170*/  BRA `(.L_x_400) ;  /* 0xfffffff400b07947 */ /* 0x000fea000383ffff */
.L_x_371:
[----:B--2---:R2:W3:Y:S02]  /*11180*/  SYNCS.PHASECHK.TRANS64.TRYWAIT P1, [R4+URZ+0x29860], R5 ;  /* 0x02986005040075a7 */ /* 0x0044e4000802017f */
[----:B---3--:R-:W-:Y:S05]  /*11190*/  @!P1 NANOSLEEP.SYNCS 0x989680 ;  /* 0x009896800000995d */ /* 0x008fea0003900000 */
[----:B------:R-:W3:Y:S02]  /*111a0*/  @!P1 SYNCS.PHASECHK.TRANS64 P1, [R4+URZ+0x29860], R5 ;  /* 0x02986005040095a7 */ /* 0x000ee4000802007f */
[----:B---3--:R-:W-:Y:S05]  /*111b0*/  @!P1 BRA `(.L_x_371) ;  /* 0xfffffffc00f09947 */ /* 0x008fea000383ffff */
[----:B------:R-:W-:Y:S05]  /*111c0*/  BRA `(.L_x_401) ;  /* 0xfffffff400b47947 */ /* 0x000fea000383ffff */
.L_x_373:
[----:B---3--:R3:W4:Y:S02]  /*111d0*/  SYNCS.PHASECHK.TRANS64.TRYWAIT P1, [R3+URZ+0x29860], R2 ;  /* 0x02986002030075a7 */ /* 0x008724000802017f */
[----:B----4-:R-:W-:Y:S05]  /*111e0*/  @!P1 NANOSLEEP.SYNCS 0x989680 ;  /* 0x009896800000995d */ /* 0x010fea0003900000 */
[----:B------:R-:W4:Y:S02]  /*111f0*/  @!P1 SYNCS.PHASECHK.TRANS64 P1, [R3+URZ+0x29860], R2 ;  /* 0x02986002030095a7 */ /* 0x000f24000802007f */
[----:B----4-:R-:W-:Y:S05]  /*11200*/  @!P1 BRA `(.L_x_373) ;  /* 0xfffffffc00f09947 */ /* 0x010fea000383ffff */
[----:B------:R-:W-:Y:S05]  /*11210*/  BRA `(.L_x_402) ;  /* 0xfffffff400b47947 */ /* 0x000fea000383ffff */
.L_x_375:
[----:B----4-:R4:W0:Y:S02]  /*11220*/  SYNCS.PHASECHK.TRANS64.TRYWAIT P0, [R4+URZ+0x29880], R5 ;  /* 0x02988005040075a7 */ /* 0x010824000800017f */
[----:B0-----:R-:W-:Y:S05]  /*11230*/  @!P0 NANOSLEEP.SYNCS 0x989680 ;  /* 0x009896800000895d */ /* 0x001fea0003900000 */
[----:B------:R-:W0:Y:S02]  /*11240*/  @!P0 SYNCS.PHASECHK.TRANS64 P0, [R4+URZ+0x29880], R5 ;  /* 0x02988005040085a7 */ /* 0x000e24000800007f */
[----:B0-----:R-:W-:Y:S05]  /*11250*/  @!P0 BRA `(.L_x_375) ;  /* 0xfffffffc00f08947 */ /* 0x001fea000383ffff */
[----:B------:R-:W-:Y:S05]  /*11260*/  BRA `(.L_x_376) ;  /* 0xfffffff400b07947 */ /* 0x000fea000383ffff */
.L_x_403:
        /* <DEDUP_REMOVED lines=9> */
.L_x_2624:


//--------------------- .text._ZN7cutlass13device_kernelIN5flash11enable_sm90INS1_16FlashAttnFwdSm90INS1_25CollectiveMainloopFwdSm90ILi2EN4cute5tupleIJNS5_1CILi1EEES8_S8_EEENS6_IJNS7_ILi128EEENS7_ILi160EEENS7_ILi192EEEEEELi128ENS_12float_e4m3_tEfNS_4arch4Sm90ELb0ELb0ELb1ELb1ELb0ELb1ELb0ELb1ELb1ELb0ELb0ELb0EEENS1_21CollectiveEpilogueFwdINS6_IJSA_SA_SB_EEES9_NS_10bfloat16_tESG_Li256ELb1ELb0ELb0ELb1EEENS1_36VarlenDynamicPersistentTileSchedulerILi128ELi160ELi256ELi128ELb0ELb0ELb1ELb0ELb1ELb1EEEEEEEEEvNT_6ParamsE --------------------------
	.section	.text._ZN7cutlass13device_kernelIN5flash11enable_sm90INS1_16FlashAttnFwdSm90INS1_25CollectiveMainloopFwdSm90ILi2EN4cute5tupleIJNS5_1CILi1EEES8_S8_EEENS6_IJNS7_ILi128EEENS7_ILi160EEENS7_ILi192EEEEEELi128ENS_12float_e4m3_tEfNS_4arch4Sm90ELb0ELb0ELb1ELb1ELb0ELb1ELb0ELb1ELb1ELb0ELb0ELb0EEENS1_21CollectiveEpilogueFwdINS6_IJSA_SA_SB_EEES9_NS_10bfloat16_tESG_Li256ELb1ELb0ELb0ELb1EEENS1_36VarlenDynamicPersistentTileSchedulerILi128ELi160ELi256ELi128ELb0ELb0ELb1ELb0ELb1ELb1EEEEEEEEEvNT_6ParamsE,"ax",@progbits
	.align	128
.text._ZN7cutlass13device_kernelIN5flash11enable_sm90INS1_16FlashAttnFwdSm90INS1_25CollectiveMainloopFwdSm90ILi2EN4cute5tupleIJNS5_1CILi1EEES8_S8_EEENS6_IJNS7_ILi128EEENS7_ILi160EEENS7_ILi192EEEEEELi128ENS_12float_e4m3_tEfNS_4arch4Sm90ELb0ELb0ELb1ELb1ELb0ELb1ELb0ELb1ELb1ELb0ELb0ELb0EEENS1_21CollectiveEpilogueFwdINS6_IJSA_SA_SB_EEES9_NS_10bfloat16_tESG_Li256ELb1ELb0ELb0ELb1EEENS1_36VarlenDynamicPersistentTileSchedulerILi128ELi160ELi256ELi128ELb0ELb0ELb1ELb0ELb1ELb1EEEEEEEEEvNT_6ParamsE:
        .type           _ZN7cutlass13device_kernelIN5flash11enable_sm90INS1_16FlashAttnFwdSm90INS1_25CollectiveMainloopFwdSm90ILi2EN4cute5tupleIJNS5_1CILi1EEES8_S8_EEENS6_IJNS7_ILi128EEENS7_ILi160EEENS7_ILi192EEEEEELi128ENS_12float_e4m3_tEfNS_4arch4Sm90ELb0ELb0ELb1ELb1ELb0ELb1ELb0ELb1ELb1ELb0ELb0ELb0EEENS1_21CollectiveEpilogueFwdINS6_IJSA_SA_SB_EEES9_NS_10bfloat16_tESG_Li256ELb1ELb0ELb0ELb1EEENS1_36VarlenDynamicPersistentTileSchedulerILi128ELi160ELi256ELi128ELb0ELb0ELb1ELb0ELb1ELb1EEEEEEEEEvNT_6ParamsE,@function
        .size           _ZN7cutlass13device_kernelIN5flash11enable_sm90INS1_16FlashAttnFwdSm90INS1_25CollectiveMainloopFwdSm90ILi2EN4cute5tupleIJNS5_1CILi1EEES8_S8_EEENS6_IJNS7_ILi128EEENS7_ILi160EEENS7_ILi192EEEEEELi128ENS_12float_e4m3_tEfNS_4arch4Sm90ELb0ELb0ELb1ELb1ELb0ELb1ELb0ELb1ELb1ELb0ELb0ELb0EEENS1_21CollectiveEpilogueFwdINS6_IJSA_SA_SB_EEES9_NS_10bfloat16_tESG_Li256ELb1ELb0ELb0ELb1EEENS1_36VarlenDynamicPersistentTileSchedulerILi128ELi160ELi256ELi128ELb0ELb0ELb1ELb0ELb1ELb1EEEEEEEEEvNT_6ParamsE,(.L_x_2625 - _ZN7cutlass13device_kernelIN5flash11enable_sm90INS1_16FlashAttnFwdSm90INS1_25CollectiveMainloopFwdSm90ILi2EN4cute5tupleIJNS5_1CILi1EEES8_S8_EEENS6_IJNS7_ILi128EEENS7_ILi160EEENS7_ILi192EEEEEELi128ENS_12float_e4m3_tEfNS_4arch4Sm90ELb0ELb0ELb1ELb1ELb0ELb1ELb0ELb1ELb1ELb0ELb0ELb0EEENS1_21CollectiveEpilogueFwdINS6_IJSA_SA_SB_EEES9_NS_10bfloat16_tESG_Li256ELb1ELb0ELb0ELb1EEENS1_36VarlenDynamicPersistentTileSchedulerILi128ELi160ELi256ELi128ELb0ELb0ELb1ELb0ELb1ELb1EEEEEEEEEvNT_6ParamsE)
        .other          _ZN7cutlass13device_kernelIN5flash11enable_sm90INS1_16FlashAttnFwdSm90INS1_25CollectiveMainloopFwdSm90ILi2EN4cute5tupleIJNS5_1CILi1EEES8_S8_EEENS6_IJNS7_ILi128EEENS7_ILi160EEENS7_ILi192EEEEEELi128ENS_12float_e4m3_tEfNS_4arch4Sm90ELb0ELb0ELb1ELb1ELb0ELb1ELb0ELb1ELb1ELb0ELb0ELb0EEENS1_21CollectiveEpilogueFwdINS6_IJSA_SA_SB_EEES9_NS_10bfloat16_tESG_Li256ELb1ELb0ELb0ELb1EEENS1_36VarlenDynamicPersistentTileSchedulerILi128ELi160ELi256ELi128ELb0ELb0ELb1ELb0ELb1ELb1EEEEEEEEEvNT_6ParamsE,@"STO_CUDA_ENTRY STV_DEFAULT"
_ZN7cutlass13device_kernelIN5flash11enable_sm90INS1_16FlashAttnFwdSm90INS1_25CollectiveMainloopFwdSm90ILi2EN4cute5tupleIJNS5_1CILi1EEES8_S8_EEENS6_IJNS7_ILi128EEENS7_ILi160EEENS7_ILi192EEEEEELi128ENS_12float_e4m3_tEfNS_4arch4Sm90ELb0ELb0ELb1ELb1ELb0ELb1ELb0ELb1ELb1ELb0ELb0ELb0EEENS1_21CollectiveEpilogueFwdINS6_IJSA_SA_SB_EEES9_NS_10bfloat16_tESG_Li256ELb1ELb0ELb0ELb1EEENS1_36VarlenDynamicPersistentTileSchedulerILi128ELi160ELi256ELi128ELb0ELb0ELb1ELb0ELb1ELb1EEEEEEEEEvNT_6ParamsE:
        /* <DEDUP_REMOVED lines=14> */
[----:B------:R-:W-:Y:S02]  /*00e0*/  UIADD3 UR12, UP3, UR4, 0x570, URZ ;  /* 0x00000570040c7890 */ /* 0x000fe4000ff7e03f */
[----:B------:R-:W-:-:S02]  /*00f0*/  UIADD3 UR4, UP4, UR4, 0x670, URZ ;  /* 0x0000067004047890 */ /* 0x000fc4000ff9e03f */
[----:B------:R-:W-:Y:S02]  /*0100*/  UIADD3.X UR7, URZ, UR5, URZ, UP0, !UPT ;  /* 0x000000053f077290 */ /* 0x000fe400087fe43f */
[----:B------:R-:W-:Y:S02]  /*0110*/  UIADD3.X UR9, URZ, UR5, URZ, UP1, !UPT ;  /* 0x000000053f097290 */ /* 0x000fe40008ffe43f */
[----:B------:R-:W-:Y:S02]  /*0120*/  UIADD3.X UR11, URZ, UR5, URZ, UP2, !UPT ;  /* 0x000000053f0b7290 */ /* 0x000fe400097fe43f */
[----:B------:R-:W-:Y:S02]  /*0130*/  UIADD3.X UR13, URZ, UR5, URZ, UP3, !UPT ;  /* 0x000000053f0d7290 */ /* 0x000fe40009ffe43f */
[----:B------:R-:W-:Y:S01]  /*0140*/  UIADD3.X UR5, URZ, UR5, URZ, UP4, !UPT ;  /* 0x000000053f057290 */ /* 0x000fe2000a7fe43f */
[----:B------:R0:W-:Y:S02]  /*0150*/  UTMACCTL.PF [UR6] ;  /* 0x00000000060079b9 */ /* 0x0001e40008040000 */
[----:B------:R0:W-:Y:S02]  /*0160*/  UTMACCTL.PF [UR8] ;  /* 0x00000000080079b9 */ /* 0x0001e40008040000 */
[----:B------:R0:W-:Y:S02]  /*0170*/  UTMACCTL.PF [UR10] ;  /* 0x000000000a0079b9 */ /* 0x0001e40008040000 */
[----:B------:R0:W-:Y:S02]  /*0180*/  UTMACCTL.PF [UR12] ;  /* 0x000000000c0079b9 */ /* 0x0001e40008040000 */
[----:B------:R0:W-:Y:S02]  /*0190*/  UTMACCTL.PF [UR4] ;  /* 0x00000000040079b9 */ /* 0x0001e40008040000 */
[----:B0-----:R-:W-:Y:S01]  /*01a0*/  NOP ;  /* 0x0000000000007918 */ /* 0x001fe20000000000 */
.L_x_405:
[----:B------:R-:W-:Y:S05]  /*01b0*/  BSYNC B0 ;  /* 0x0000000000007941 */ /* 0x000fea0003800000 */
.L_x_404:
        /* <DEDUP_REMOVED lines=41> */
.L_x_406:
        /* <DEDUP_REMOVED lines=22> */
.L_x_407:
        /* <DEDUP_REMOVED lines=18> */
.L_x_408:
        /* <DEDUP_REMOVED lines=22> */
.L_x_409:
        /* <DEDUP_REMOVED lines=22> */
.L_x_410:
[----:B------:R-:W-:Y:S01]  /*0990*/  PLOP3.LUT P0, PT, PT, PT, UP0, 0x80, 0x0 ;  /* 0x000000000000781c */ /* 0x000fe20003f0f008 */
[----:B------:R-:W-:Y:S01]  /*09a0*/  UMOV UR36, 0x1 ;  /* 0x0000000100247882 */ /* 0x000fe20000000000 */
[----:B------:R-:W-:Y:S01]  /*09b0*/  NOP ;  /* 0x0000000000007918 */ /* 0x000fe20000000000 */
[----:B------:R-:W-:Y:S01]  /*09c0*/  USEL UR36, UR36, 0x2, !UP0 ;  /* 0x0000000224247887 */ /* 0x000fe2000c000000 */
[----:B------:R-:W-:Y:S01]  /*09d0*/  BSSY B8, `(.L_x_411) ;  /* 0x000273f000087945 */ /* 0x000fe20003800000 */
[----:B------:R-:W-:Y:S01]  /*09e0*/  ULDC.64 UR54, c[0x0][0x208] ;  /* 0x0000820000367ab9 */ /* 0x000fe20000000a00 */
[----:B012-4-:R-:W-:Y:S07]  /*09f0*/  BAR.SYNC.DEFER_BLOCKING 0x0 ;  /* 0x0000000000007b1d */ /* 0x017fee0000010000 */
[----:B------:R-:W-:Y:S05]  /*0a00*/  @!P0 BRA `(.L_x_412) ;  /* 0x0000021000008947 */ /* 0x000fea0003800000 */
.L_x_413:
[----:B------:R-:W-:-:S08]  /*0a10*/  NOP ;  /* 0x0000000000007918 */ /* 0x000fd00000000000 */
[----:B------:R-:W0:Y:S02]  /*0a20*/  USETMAXREG.TRY_ALLOC.CTAPOOL UP0, 0xf0 ;  /* 0x000000f0000079c8 */ /* 0x000e240008000600 */
[----:B0-----:R-:W-:-:S13]  /*0a30*/  PLOP3.LUT P0, PT, PT, PT, UP0, 0x80, 0x0 ;  /* 0x000000000000781c */ /* 0x001fda0003f0f008 */
[----:B------:R-:W-:Y:S05]  /*0a40*/  @!P0 BRA `(.L_x_413) ;  /* 0xfffffffc00f08947 */ /* 0x000fea000383ffff */
[----:B------:R-:W2:Y:S01]  /*0a50*/  LDL.LU R0, [R1+0x18] ;  /* 0x0000180001007983 */ /* 0x000ea20000300800 */
[----:B------:R-:W0:Y:S01]  /*0a60*/  S2R R2, SR_TID.X ;  /* 0x0000000000027919 */ /* 0x000e220000002100 */
[----:B------:R-:W1:Y:S01]  /*0a70*/  S2UR UR37, SR_CgaCtaId ;  /* 0x00000000002579c3 */ /* 0x000e620000008800 */
[----:B------:R-:W-:Y:S01]  /*0a80*/  UMOV UR4, 0x400 ;  /* 0x0000040000047882 */ /* 0x000fe20000000000 */
[----:B0-----:R-:W-:-:S06]  /*0a90*/  SHF.R.U32.HI R2, RZ, 0x7, R2 ;  /* 0x00000007ff027819 */ /* 0x001fcc0000011602 */
[----:B------:R-:W-:Y:S06]  /*0aa0*/  BAR.ARV 0x8, 0x120 ;  /* 0x0204800000007b1d */ /* 0x000fec0000002000 */
[----:B------:R-:W-:-:S13]  /*0ab0*/  ISETP.NE.AND P0, PT, R2, 0x1, PT ;  /* 0x000000010200780c */ /* 0x000fda0003f05270 */
[----:B------:R-:W-:Y:S08]  /*0ac0*/  @!P0 BAR.ARV 0x9, 0x100 ;  /* 0x0244000000008b1d */ /* 0x000ff00000002000 */
[----:B------:R-:W-:Y:S01]  /*0ad0*/  BAR.SYNC.DEFER_BLOCKING 0x5, 0x180 ;  /* 0x0146000000007b1d */ /* 0x000fe20000010000 */
[----:B-1----:R-:W-:-:S06]  /*0ae0*/  ULEA UR4, UR37, UR4, 0x18 ;  /* 0x0000000425047291 */ /* 0x002fcc000f8ec03f */
[----:B------:R-:W-:Y:S01]  /*0af0*/  IMAD.U32 R18, RZ, RZ, UR4 ;  /* 0x00000004ff127e24 */ /* 0x000fe2000f8e00ff */
[----:B------:R-:W-:-:S04]  /*0b00*/  ULDC UR4, c[0x0][0xc14] ;  /* 0x0003050000047ab9 */ /* 0x000fc80000000800 */
[----:B------:R-:W0:Y:S01]  /*0b10*/  LDS.128 R144, [R18+0x298d0] ;  /* 0x0298d00012907984 */ /* 0x000e220000000c00 */
[----:B------:R-:W-:Y:S06]  /*0b20*/  BAR.ARV 0x4, 0x180 ;  /* 0x0106000000007b1d */ /* 0x000fec0000002000 */
[----:B--2---:R-:W-:-:S04]  /*0b30*/  LOP3.LUT R0, R0, 0xfffffffb, RZ, 0xc0, !PT ;  /* 0xfffffffb00007812 */ /* 0x004fc800078ec0ff */
[----:B------:R-:W-:-:S05]  /*0b40*/  @P0 LOP3.LUT R0, R0, 0x4, RZ, 0xfc, !PT ;  /* 0x0000000400000812 */ /* 0x000fca00078efcff */
[----:B------:R1:W-:Y:S01]  /*0b50*/  STL [R1+0x18], R0 ;  /* 0x0000180001007387 */ /* 0x0003e20000100800 */
[----:B0-----:R-:W-:-:S13]  /*0b60*/  ISETP.GE.AND P0, PT, R147, UR4, PT ;  /* 0x0000000493007c0c */ /* 0x001fda000bf06270 */
[----:B-1----:R-:W-:Y:S05]  /*0b70*/  @P0 BRA `(.L_x_414) ;  /* 0x0000027000900947 */ /* 0x002fea0003800000 */
[----:B------:R-:W0:Y:S01]  /*0b80*/  S2R R0, SR_TID.X ;  /* 0x0000000000007919 */ /* 0x000e220000002100 */
[----:B------:R-:W-:Y:S01]  /*0b90*/  R2UR UR52, R18 ;  /* 0x00000000123472ca */ /* 0x000fe200000e0000 */
[----:B------:R-:W-:Y:S01]  /*0ba0*/  IMAD.MOV.U32 R223, RZ, RZ, -0x2 ;  /* 0xfffffffeffdf7424 */ /* 0x000fe200078e00ff */
[----:B------:R-:W-:Y:S01]  /*0bb0*/  MOV R19, RZ ;  /* 0x000000ff00137202 */ /* 0x000fe20000000f00 */
[----:B------:R-:W-:Y:S01]  /*0bc0*/  IMAD.MOV.U32 R171, RZ, RZ, RZ ;  /* 0x000000ffffab7224 */ /* 0x000fe200078e00ff */
[----:B------:R-:W-:Y:S01]  /*0bd0*/  ULOP3.LUT UR53, UR36, 0x1, URZ, 0xfc, !UPT ;  /* 0x0000000124357892 */ /* 0x000fe2000f8efc3f */
[----:B------:R-:W-:Y:S01]  /*0be0*/  IMAD.MOV.U32 R175, RZ, RZ, RZ ;  /* 0x000000ffffaf7224 */ /* 0x000fe200078e00ff */
[----:B------:R-:W-:Y:S01]  /*0bf0*/  UMOV UR43, URZ ;  /* 0x0000003f002b7c82 */ /* 0x000fe20008000000 */
[----:B------:R-:W-:-:S06]  /*0c00*/  IMAD.MOV.U32 R148, RZ, RZ, RZ ;  /* 0x000000ffff947224 */ /* 0x000fcc00078e00ff */
[----:B------:R-:W-:Y:S01]  /*0c10*/  UIADD3 UR52, UR52, 0x14400, URZ ;  /* 0x0001440034347890 */ /* 0x000fe2000fffe03f */
[----:B0-----:R-:W-:-:S05]  /*0c20*/  VIADD R235, R0, 0xffffff80 ;  /* 0xffffff8000eb7836 */ /* 0x001fca0000000000 */
[----:B------:R-:W-:-:S04]  /*0c30*/  SHF.R.S32.HI R0, RZ, 0x1f, R235 ;  /* 0x0000001fff007819 */ /* 0x000fc800000114eb */
[CC--:B------:R-:W-:Y:S02]  /*0c40*/  LEA.HI R2, R0.reuse, R235.reuse, RZ, 0x4 ;  /* 0x000000eb00027211 */ /* 0x0c0fe400078f20ff */
[CC--:B------:R-:W-:Y:S02]  /*0c50*/  LEA.HI R3, R0.reuse, R235.reuse, RZ, 0x5 ;  /* 0x000000eb00037211 */ /* 0x0c0fe400078f28ff */
[----:B------:R-:W-:Y:S02]  /*0c60*/  LEA.HI R5, R0, R235, RZ, 0x2 ;  /* 0x000000eb00057211 */ /* 0x000fe400078f10ff */
[----:B------:R-:W-:Y:S02]  /*0c70*/  SHF.R.S32.HI R205, RZ, 0x4, R2 ;  /* 0x00000004ffcd7819 */ /* 0x000fe40000011402 */
[----:B------:R-:W-:Y:S02]  /*0c80*/  LOP3.LUT R4, R2, 0x3fffff0, RZ, 0xc0, !PT ;  /* 0x03fffff002047812 */ /* 0x000fe400078ec0ff */
[----:B------:R-:W-:-:S02]  /*0c90*/  SHF.L.U32 R3, R3, 0x5, RZ ;  /* 0x0000000503037819 */ /* 0x000fc400000006ff */
[--C-:B------:R-:W-:Y:S01]  /*0ca0*/  SHF.R.S32.HI R6, RZ, 0x2, R5.reuse ;  /* 0x00000002ff067819 */ /* 0x100fe20000011405 */
[----:B------:R-:W-:Y:S01]  /*0cb0*/  IMAD.IADD R4, R235, 0x1, -R4 ;  /* 0x00000001eb047824 */ /* 0x000fe200078e0a04 */
[----:B------:R-:W-:Y:S02]  /*0cc0*/  LEA.HI R2, R2, R205, RZ, 0x1 ;  /* 0x000000cd02027211 */ /* 0x000fe400078f08ff */
[----:B------:R-:W-:Y:S02]  /*0cd0*/  SHF.R.S32.HI R5, RZ, 0x1f, R5 ;  /* 0x0000001fff057819 */ /* 0x000fe40000011405 */
[----:B------:R-:W-:Y:S02]  /*0ce0*/  LOP3.LUT R3, R3, 0xfffffc00, RZ, 0xc0, !PT ;  /* 0xfffffc0003037812 */ /* 0x000fe400078ec0ff */
[----:B------:R-:W-:Y:S02]  /*0cf0*/  LOP3.LUT R2, R2, 0x1ffffffe, RZ, 0xc0, !PT ;  /* 0x1ffffffe02027812 */ /* 0x000fe400078ec0ff */
[----:B------:R-:W-:Y:S01]  /*0d00*/  LEA.HI R5, R5, R6, RZ, 0x2 ;  /* 0x0000000605057211 */ /* 0x000fe200078f10ff */
[----:B------:R-:W-:-:S02]  /*0d10*/  IMAD R3, R4, 0x40, R3 ;  /* 0x0000004004037824 */ /* 0x000fc400078e0203 */
[----:B------:R-:W-:Y:S01]  /*0d20*/  IMAD.IADD R2, R205, 0x1, -R2 ;  /* 0x00000001cd027824 */ /* 0x000fe200078e0a02 */
[----:B------:R-:W-:Y:S02]  /*0d30*/  LOP3.LUT R7, R5, 0xfffffffc, RZ, 0xc0, !PT ;  /* 0xfffffffc05077812 */ /* 0x000fe400078ec0ff */
[-C--:B------:R-:W-:Y:S01]  /*0d40*/  LEA.HI R5, R235, R235.reuse, RZ, 0x1 ;  /* 0x000000ebeb057211 */ /* 0x080fe200078f08ff */
[----:B------:R-:W-:Y:S01]  /*0d50*/  IMAD R234, R2, 0x8, R3 ;  /* 0x0000000802ea7824 */ /* 0x000fe200078e0203 */
[----:B------:R-:W-:Y:S02]  /*0d60*/  LEA.HI R2, R0, R235, RZ, 0x7 ;  /* 0x000000eb00027211 */ /* 0x000fe400078f38ff */
[--C-:B------:R-:W-:Y:S02]  /*0d70*/  SHF.R.S32.HI R168, RZ, 0x1, R5.reuse ;  /* 0x00000001ffa87819 */ /* 0x100fe40000011405 */
[----:B------:R-:W-:Y:S02]  /*0d80*/  SHF.R.S32.HI R3, RZ, 0x1f, R5 ;  /* 0x0000001fff037819 */ /* 0x000fe40000011405 */
[----:B------:R-:W-:-:S02]  /*0d90*/  LOP3.LUT R4, R2, 0xffffff80, RZ, 0xc0, !PT ;  /* 0xffffff8002047812 */ /* 0x000fc400078ec0ff */
[----:B------:R-:W-:Y:S02]  /*0da0*/  LEA.HI R3, R3, R168, RZ, 0x3 ;  /* 0x000000a803037211 */ /* 0x000fe400078f18ff */
[C---:B------:R-:W-:Y:S01]  /*0db0*/  IADD3 R211, R168.reuse, 0x80, RZ ;  /* 0x00000080a8d37810 */ /* 0x040fe20007ffe0ff */
[----:B------:R-:W-:Y:S01]  /*0dc0*/  IMAD.IADD R215, R235, 0x1, -R4 ;  /* 0x00000001ebd77824 */ /* 0x000fe200078e0a04 */
[----:B------:R-:W-:Y:S02]  /*0dd0*/  LOP3.LUT R3, R3, 0xfffffff8, RZ, 0xc0, !PT ;  /* 0xfffffff803037812 */ /* 0x000fe400078ec0ff */
[----:B------:R-:W-:Y:S02]  /*0de0*/  SHF.R.S32.HI R4, RZ, 0x1f, R211 ;  /* 0x0000001fff047819 */ /* 0x000fe400000114d3 */
[----:B------:R-:W-:Y:S01]  /*0df0*/  LOP3.LUT R214, R5, 0xfffffffe, RZ, 0xc0, !PT ;  /* 0xfffffffe05d67812 */ /* 0x000fe200078ec0ff */
[----:B------:R-:W-:Y:S01]  /*0e00*/  IMAD.IADD R220, R168, 0x1, -R3 ;  /* 0x00000001a8dc7824 */ /* 0x000fe200078e0a03 */
[----:B------:R-:W-:-:S02]  /*0e10*/  IADD3 R7, R6, -R7, RZ ;  /* 0x8000000706077210 */ /* 0x000fc40007ffe0ff */
[-C--:B------:R-:W-:Y:S01]  /*0e20*/  LEA.HI R11, R211, R211.reuse, RZ, 0x1 ;  /* 0x000000d3d30b7211 */ /* 0x080fe200078f08ff */
[----:B------:R-:W-:Y:S01]  /*0e30*/  IMAD.IADD R214, R235, 0x1, -R214 ;  /* 0x00000001ebd67824 */ /* 0x000fe200078e0ad6 */
[----:B------:R-:W-:Y:S02]  /*0e40*/  LEA.HI R6, R4, R211, RZ, 0x3 ;  /* 0x000000d304067211 */ /* 0x000fe400078f18ff */
[----:B------:R-:W-:Y:S01]  /*0e50*/  SHF.L.U32 R3, R220, 0x7, RZ ;  /* 0x00000007dc037819 */ /* 0x000fe200000006ff */
[----:B------:R-:W-:Y:S01]  /*0e60*/  IMAD.SHL.U32 R22, R214, 0x10, RZ ;  /* 0x00000010d6167824 */ /* 0x000fe200078e00ff */
[----:B------:R-:W-:Y:S01]  /*0e70*/  SHF.R.S32.HI R8, RZ, 0x1f, R215 ;  /* 0x0000001fff087819 */ /* 0x000fe200000114d7 */
[----:B------:R-:W-:Y:S01]  /*0e80*/  IMAD.SHL.U32 R9, R6, 0x40, RZ ;  /* 0x0000004006097824 */ /* 0x000fe200078e00ff */
[----:B------:R-:W-:Y:S01]  /*0e90*/  LOP3.LUT R4, R11, 0x3fffffe, RZ, 0xc0, !PT ;  /* 0x03fffffe0b047812 */ /* 0x000fe200078ec0ff */
[C---:B------:R-:W-:Y:S01]  /*0ea0*/  VIADD R169, R22.reuse, 0x20 ;  /* 0x0000002016a97836 */ /* 0x040fe20000000000 */
[----:B------:R-:W-:Y:S01]  /*0eb0*/  LOP3.LUT R3, R3, 0x380, RZ, 0xc0, !PT ;  /* 0x0000038003037812 */ /* 0x000fe200078ec0ff */
[----:B------:R-:W-:Y:S01]  /*0ec0*/  VIADD R170, R22, 0x40 ;  /* 0x0000004016aa7836 */ /* 0x000fe20000000000 */
[----:B------:R-:W-:Y:S01]  /*0ed0*/  LEA.HI R5, R5, R168, RZ, 0x1 ;  /* 0x000000a805057211 */ /* 0x000fe200078f08ff */
[----:B------:R-:W-:Y:S01]  /*0ee0*/  IMAD.IADD R197, R211, 0x1, -R4 ;  /* 0x00000001d3c57824 */ /* 0x000fe200078e0a04 */
[----:B------:R-:W-:-:S02]  /*0ef0*/  LEA.HI R6, R8, R215, RZ, 0x2 ;  /* 0x000000d708067211 */ /* 0x000fc400078f10ff */
[----:B------:R-:W-:Y:S02]  /*0f00*/  LOP3.LUT R14, R9, 0xfffffe00, RZ, 0xc0, !PT ;  /* 0xfffffe00090e7812 */ /* 0x000fe400078ec0ff */
[----:B------:R-:W-:Y:S02]  /*0f10*/  SHF.R.U32.HI R4, RZ, 0x3, R3 ;  /* 0x00000003ff047819 */ /* 0x000fe40000011603 */
[----:B------:R-:W-:Y:S02]  /*0f20*/  LOP3.LUT R5, R5, 0x3fffffe, RZ, 0xc0, !PT ;  /* 0x03fffffe05057812 */ /* 0x000fe400078ec0ff */
[----:B------:R-:W-:Y:S02]  /*0f30*/  SHF.R.S32.HI R9, RZ, 0x2, R6 ;  /* 0x00000002ff097819 */ /* 0x000fe40000011406 */
[----:B------:R-:W-:Y:S02]  /*0f40*/  LOP3.LUT R3, R3, 0x10, R22, 0xf8, !PT ;  /* 0x0000001003037812 */ /* 0x000fe400078ef816 */
[----:B------:R-:W-:-:S02]  /*0f50*/  SHF.R.S32.HI R10, RZ, 0x1f, R6 ;  /* 0x0000001fff0a7819 */ /* 0x000fc40000011406 */
[----:B------:R-:W-:Y:S02]  /*0f60*/  LOP3.LUT R12, R6, 0x7ffffffc, RZ, 0xc0, !PT ;  /* 0x7ffffffc060c7812 */ /* 0x000fe400078ec0ff */
[----:B------:R-:W-:Y:S01]  /*0f70*/  LOP3.LUT R6, R3, R4, RZ, 0x3c, !PT ;  /* 0x0000000403067212 */ /* 0x000fe200078e3cff */
[----:B------:R-:W-:Y:S01]  /*0f80*/  IMAD.IADD R4, R168, 0x1, -R5 ;  /* 0x00000001a8047824 */ /* 0x000fe200078e0a05 */
[----:B------:R-:W-:Y:S01]  /*0f90*/  LEA.HI R10, R10, R9, RZ, 0x3 ;  /* 0x000000090a0a7211 */ /* 0x000fe200078f18ff */
[----:B------:R-:W-:Y:S01]  /*0fa0*/  IMAD.IADD R12, R215, 0x1, -R12 ;  /* 0x00000001d70c7824 */ /* 0x000fe200078e0a0c */
[----:B------:R-:W-:Y:S01]  /*0fb0*/  SHF.R.S32.HI R219, RZ, 0x7, R2 ;  /* 0x00000007ffdb7819 */ /* 0x000fe20000011402 */
[C---:B------:R-:W-:Y:S01]  /*0fc0*/  IMAD R174, R205.reuse, 0x8, R4 ;  /* 0x00000008cdae7824 */ /* 0x040fe200078e0204 */
[----:B------:R-:W-:Y:S01]  /*0fd0*/  LOP3.LUT R10, R10, 0xfffffff8, RZ, 0xc0, !PT ;  /* 0xfffffff80a0a7812 */ /* 0x000fe200078ec0ff */
[----:B------:R-:W-:Y:S01]  /*0fe0*/  IMAD R205, R205, 0x400, R6 ;  /* 0x00000400cdcd7824 */ /* 0x000fe200078e0206 */
[----:B------:R-:W-:Y:S01]  /*0ff0*/  LEA.HI R2, R2, R219, RZ, 0x1 ;  /* 0x000000db02027211 */ /* 0x000fe200078f08ff */
[----:B------:R-:W-:Y:S01]  /*1000*/  IMAD.SHL.U32 R174, R174, 0x40, RZ ;  /* 0x00000040aeae7824 */ /* 0x000fe200078e00ff */
[----:B------:R-:W-:Y:S01]  /*1010*/  LEA.HI R8, R8, R215, RZ, 0x5 ;  /* 0x000000d708087211 */ /* 0x000fe200078f28ff */
[----:B------:R-:W-:Y:S01]  /*1020*/  IMAD R223, R12, R223, 0xa0 ;  /* 0x000000a00cdf7424 */ /* 0x000fe200078e02df */
[----:B------:R-:W-:-:S02]  /*1030*/  SHF.R.S32.HI R4, RZ, 0x1f, R169 ;  /* 0x0000001fff047819 */ /* 0x000fc400000114a9 */
[----:B------:R-:W-:Y:S02]  /*1040*/  IADD3 R9, R9, -R10, RZ ;  /* 0x8000000a09097210 */ /* 0x000fe40007ffe0ff */
[----:B------:R-:W-:Y:S02]  /*1050*/  LOP3.LUT R2, R2, 0x3fffffe, RZ, 0xc0, !PT ;  /* 0x03fffffe02027812 */ /* 0x000fe400078ec0ff */
[----:B------:R-:W-:Y:S02]  /*1060*/  SHF.R.S32.HI R8, RZ, 0x5, R8 ;  /* 0x00000005ff087819 */ /* 0x000fe40000011408 */
[----:B------:R-:W-:Y:S02]  /*1070*/  SHF.L.U32 R172, R7, 0x7, RZ ;  /* 0x0000000707ac7819 */ /* 0x000fe400000006ff */
[----:B------:R-:W-:Y:S01]  /*1080*/  LEA.HI R3, R4, R169, RZ, 0x4 ;  /* 0x000000a904037211 */ /* 0x000fe200078f20ff */
[----:B------:R-:W-:Y:S01]  /*1090*/  IMAD R9, R8, 0x10, R9 ;  /* 0x0000001008097824 */ /* 0x000fe200078e0209 */
[----:B------:R-:W-:-:S02]  /*10a0*/  SHF.R.S32.HI R5, RZ, 0x1f, R170 ;  /* 0x0000001fff057819 */ /* 0x000fc400000114aa */
[----:B------:R-:W-:Y:S02]  /*10b0*/  LEA.HI R4, R4, R169, RZ, 0x6 ;  /* 0x000000a904047211 */ /* 0x000fe400078f30ff */
[----:B------:R-:W-:Y:S02]  /*10c0*/  IADD3 R2, R219, -R2, RZ ;  /* 0x80000002db027210 */ /* 0x000fe40007ffe0ff */
[----:B------:R-:W-:Y:S02]  /*10d0*/  LOP3.LUT R172, R172, 0x180, RZ, 0xc0, !PT ;  /* 0x00000180acac7812 */ /* 0x000fe400078ec0ff */
[----:B------:R-:W-:Y:S01]  /*10e0*/  LEA.HI R0, R0, R235, RZ, 0x3 ;  /* 0x000000eb00007211 */ /* 0x000fe200078f18ff */
[----:B------:R-:W-:Y:S01]  /*10f0*/  IMAD R224, R2, 0x40, R9 ;  /* 0x0000004002e07824 */ /* 0x000fe200078e0209 */
[CC--:B------:R-:W-:Y:S02]  /*1100*/  LEA.HI R6, R5.reuse, R170.reuse, RZ, 0x6 ;  /* 0x000000aa05067211 */ /* 0x0c0fe400078f30ff */
[----:B------:R-:W-:Y:S01]  /*1110*/  LEA.HI R221, R5, R170, RZ, 0x4 ;  /* 0x000000aa05dd7211 */ /* 0x000fe200078f20ff */
[----:B------:R-:W-:Y:S01]  /*1120*/  IMAD.SHL.U32 R5, R4, 0x80, RZ ;  /* 0x0000008004057824 */ /* 0x000fe200078e00ff */
[----:B------:R-:W-:-:S02]  /*1130*/  LOP3.LUT R4, R172, 0x30, R3, 0xf8, !PT ;  /* 0x00000030ac047812 */ /* 0x000fc400078ef803 */
[----:B------:R-:W-:Y:S02]  /*1140*/  SHF.R.U32.HI R173, RZ, 0x3, R172 ;  /* 0x00000003ffad7819 */ /* 0x000fe400000116ac */
[----:B------:R-:W-:Y:S02]  /*1150*/  LOP3.LUT R2, R0, 0x1ffffff8, RZ, 0xc0, !PT ;  /* 0x1ffffff800027812 */ /* 0x000fe400078ec0ff */
[----:B------:R-:W-:Y:S01]  /*1160*/  LOP3.LUT P0, RZ, R7, 0x2, RZ, 0xc0, !PT ;  /* 0x0000000207ff7812 */ /* 0x000fe2000780c0ff */
[----:B------:R-:W-:Y:S01]  /*1170*/  IMAD.SHL.U32 R7, R6, 0x80, RZ ;  /* 0x0000008006077824 */ /* 0x000fe200078e00ff */
[----:B------:R-:W-:Y:S01]  /*1180*/  LOP3.LUT R5, R5, 0xffffe000, RZ, 0xc0, !PT ;  /* 0xffffe00005057812 */ /* 0x000fe200078ec0ff */
[----:B------:R-:W-:Y:S01]  /*1190*/  IMAD.IADD R2, R235, 0x1, -R2 ;  /* 0x00000001eb027824 */ /* 0x000fe200078e0a02 */
[----:B------:R-:W-:Y:S02]  /*11a0*/  LOP3.LUT R4, R4, R173, RZ, 0x3c, !PT ;  /* 0x000000ad04047212 */ /* 0x000fe400078e3cff */
[----:B------:R-:W-:Y:S01]  /*11b0*/  SHF.R.S32.HI R200, RZ, 0x3, R0 ;  /* 0x00000003ffc87819 */ /* 0x000fe20000011400 */
[----:B------:R-:W-:Y:S01]  /*11c0*/  IMAD.SHL.U32 R199, R2, 0x8, RZ ;  /* 0x0000000802c77824 */ /* 0x000fe200078e00ff */
[----:B------:R-:W-:-:S02]  /*11d0*/  LOP3.LUT R0, R172, 0x10, R22, 0xf8, !PT ;  /* 0x00000010ac007812 */ /* 0x000fc400078ef816 */
[----:B------:R-:W-:Y:S02]  /*11e0*/  LOP3.LUT R6, R172, 0x30, R221, 0xf8, !PT ;  /* 0x00000030ac067812 */ /* 0x000fe400078ef8dd */
[----:B------:R-:W-:Y:S01]  /*11f0*/  IADD3 R5, R4, R174, R5 ;  /* 0x000000ae04057210 */ /* 0x000fe20007ffe005 */
[----:B------:R-:W-:Y:S01]  /*1200*/  IMAD.MOV.U32 R4, RZ, RZ, 0x20 ;  /* 0x00000020ff047424 */ /* 0x000fe200078e00ff */
[----:B------:R-:W-:Y:S02]  /*1210*/  SHF.R.S32.HI R11, RZ, 0x1, R11 ;  /* 0x00000001ff0b7819 */ /* 0x000fe4000001140b */
[-C--:B------:R-:W-:Y:S02]  /*1220*/  LOP3.LUT R203, R0, R173.reuse, RZ, 0x3c, !PT ;  /* 0x000000ad00cb7212 */ /* 0x080fe400078e3cff */
[----:B------:R-:W-:Y:S01]  /*1230*/  LOP3.LUT R7, R7, 0xffffe000, RZ, 0xc0, !PT ;  /* 0xffffe00007077812 */ /* 0x000fe200078ec0ff */
[----:B------:R-:W-:Y:S01]  /*1240*/  IMAD.SHL.U32 R11, R11, 0x80, RZ ;  /* 0x000000800b0b7824 */ /* 0x000fe200078e00ff */
[----:B------:R-:W-:Y:S01]  /*1250*/  LOP3.LUT R6, R6, R173, RZ, 0x3c, !PT ;  /* 0x000000ad06067212 */ /* 0x000fe200078e3cff */
[----:B------:R-:W-:Y:S01]  /*1260*/  IMAD.IADD R203, R174, 0x1, R203 ;  /* 0x00000001aecb7824 */ /* 0x000fe200078e02cb */
[----:B------:R-:W-:-:S02]  /*1270*/  LOP3.LUT R2, R172, 0x30, R22, 0xf8, !PT ;  /* 0x00000030ac027812 */ /* 0x000fc400078ef816 */
[----:B------:R-:W-:Y:S02]  /*1280*/  IADD3 R7, R6, R174, R7 ;  /* 0x000000ae06077210 */ /* 0x000fe40007ffe007 */
[----:B------:R-:W-:Y:S02]  /*1290*/  SHF.R.S32.HI R222, RZ, 0x4, R3 ;  /* 0x00000004ffde7819 */ /* 0x000fe40000011403 */
[----:B------:R-:W-:Y:S01]  /*12a0*/  SEL R0, R4, 0xffffffe0, !P0 ;  /* 0xffffffe004007807 */ /* 0x000fe20004000000 */
[----:B------:R-:W-:Y:S01]  /*12b0*/  IMAD.IADD R216, R18, 0x1, R7 ;  /* 0x0000000112d87824 */ /* 0x000fe200078e0207 */
[----:B------:R-:W-:Y:S02]  /*12c0*/  LOP3.LUT R3, R2, R173, RZ, 0x3c, !PT ;  /* 0x000000ad02037212 */ /* 0x000fe400078e3cff */
[----:B------:R-:W-:Y:S01]  /*12d0*/  LEA R197, R197, R14, 0x6 ;  /* 0x0000000ec5c57211 */ /* 0x000fe200078e30ff */
[----:B------:R-:W-:Y:S01]  /*12e0*/  IMAD.IADD R204, R0, 0x1, R203 ;  /* 0x0000000100cc7824 */ /* 0x000fe200078e02cb */
[----:B------:R-:W-:-:S02]  /*12f0*/  SHF.L.U32 R16, R214, 0x3, RZ ;  /* 0x00000003d6107819 */ /* 0x000fc400000006ff */
[----:B------:R-:W-:Y:S02]  /*1300*/  LOP3.LUT R196, R11, 0x180, RZ, 0xc0, !PT ;  /* 0x000001800bc47812 */ /* 0x000fe400078ec0ff */
[----:B------:R-:W-:Y:S02]  /*1310*/  SHF.R.S32.HI R221, RZ, 0x4, R221 ;  /* 0x00000004ffdd7819 */ /* 0x000fe400000114dd */
[C---:B------:R-:W-:Y:S02]  /*1320*/  IADD3 R218, R18.reuse, R174, R3 ;  /* 0x000000ae12da7210 */ /* 0x040fe40007ffe003 */
[----:B------:R-:W-:Y:S02]  /*1330*/  IADD3 R217, R18, R5, RZ ;  /* 0x0000000512d97210 */ /* 0x000fe40007ffe0ff */
[----:B------:R-:W-:-:S07]  /*1340*/  IADD3 R213, R0, UR52, R203 ;  /* 0x0000003400d57c10 */ /* 0x000fce000fffe0cb */
.L_x_608:
[----:B0-----:R-:W0:Y:S02]  /*1350*/  LDC.64 R206, c[0x0][0xc60] ;  /* 0x00031800ffce7b82 */ /* 0x001e240000000a00 */
[----:B0-----:R-:W-:-:S06]  /*1360*/  IMAD.WIDE R206, R147, 0x4, R206 ;  /* 0x0000000493ce7825 */ /* 0x001fcc00078e02ce */
[----:B--2---:R-:W2:Y:S01]  /*1370*/  LDG.E R206, desc[UR54][R206.64] ;  /* 0x00000036cece7981 */ /* 0x004ea2000c1e1900 */
[----:B------:R-:W-:Y:S05]  /*1380*/  YIELD ;  /* 0x0000000000007946 */ /* 0x000fea0003800000 */
[----:B------:R-:W-:Y:S01]  /*1390*/  ULDC.64 UR4, c[0x0][0xa28] ;  /* 0x00028a0000047ab9 */ /* 0x000fe20000000a00 */
[----:B------:R-:W-:Y:S01]  /*13a0*/  ULDC.64 UR8, c[0x0][0xa18] ;  /* 0x0002860000087ab9 */ /* 0x000fe20000000a00 */
[----:B------:R-:W-:Y:S01]  /*13b0*/  ISETP.NE.U32.AND P1, PT, RZ, UR4, PT ;  /* 0x00000004ff007c0c */ /* 0x000fe2000bf25070 */
[----:B------:R-:W-:Y:S01]  /*13c0*/  ULDC.64 UR6, c[0x0][0xa08] ;  /* 0x0002820000067ab9 */ /* 0x000fe20000000a00 */
[----:B---345:R-:W-:Y:S01]  /*13d0*/  MOV R9, RZ ;  /* 0x000000ff00097202 */ /* 0x038fe20000000f00 */
[----:B------:R-:W-:Y:S01]  /*13e0*/  IMAD.MOV.U32 R27, RZ, RZ, RZ ;  /* 0x000000ffff1b7224 */ /* 0x000fe200078e00ff */
[----:B------:R-:W-:-:S02]  /*13f0*/  ISETP.NE.AND.EX P1, PT, RZ, UR5, PT, P1 ;  /* 0x00000005ff007c0c */ /* 0x000fc4000bf25310 */
[----:B------:R-:W-:-:S04]  /*1400*/  ISETP.NE.U32.AND P0, PT, RZ, UR6, PT ;  /* 0x00000006ff007c0c */ /* 0x000fc8000bf05070 */
[----:B------:R-:W-:Y:S02]  /*1410*/  ISETP.NE.AND.EX P0, PT, RZ, UR7, PT, P0 ;  /* 0x00000007ff007c0c */ /* 0x000fe4000bf05300 */
[----:B--2---:R-:W-:Y:S01]  /*1420*/  SHF.R.S32.HI R210, RZ, 0x1f, R206 ;  /* 0x0000001fffd27819 */ /* 0x004fe200000114ce */
[----:B------:R-:W-:-:S04]  /*1430*/  IMAD.SHL.U32 R208, R206, 0x4, RZ ;  /* 0x00000004ced07824 */ /* 0x000fc800078e00ff */
[C---:B------:R-:W-:Y:S02]  /*1440*/  @P1 LEA R2, P2, R206.reuse, UR4, 0x2 ;  /* 0x00000004ce021c11 */ /* 0x040fe4000f8410ff */
[C-C-:B------:R-:W-:Y:S02]  /*1450*/  SHF.L.U64.HI R209, R206.reuse, 0x2, R210.reuse ;  /* 0x00000002ced17819 */ /* 0x140fe400000102d2 */
[----:B------:R-:W-:Y:S02]  /*1460*/  @P1 LEA.HI.X R3, R206, UR5, R210, 0x2, P2 ;  /* 0x00000005ce031c11 */ /* 0x000fe400090f14d2 */
[----:B------:R-:W-:Y:S01]  /*1470*/  ISETP.NE.U32.AND P2, PT, RZ, UR8, PT ;  /* 0x00000008ff007c0c */ /* 0x000fe2000bf45070 */
[----:B------:R-:W-:Y:S01]  /*1480*/  ULDC UR4, c[0x0][0x288] ;  /* 0x0000a20000047ab9 */ /* 0x000fe20000000800 */
[----:B------:R-:W-:Y:S01]  /*1490*/  IADD3 R6, P3, R208, UR6, RZ ;  /* 0x00000006d0067c10 */ /* 0x000fe2000ff7e0ff */
[----:B------:R0:W5:Y:S01]  /*14a0*/  @P1 LDG.E R9, desc[UR54][R2.64] ;  /* 0x0000003602091981 */ /* 0x000162000c1e1900 */
[----:B------:R-:W-:Y:S01]  /*14b0*/  ISETP.NE.AND.EX P2, PT, RZ, UR9, PT, P2 ;  /* 0x00000009ff007c0c */ /* 0x000fe2000bf45320 */
[----:B------:R-:W-:Y:S01]  /*14c0*/  IMAD.U32 R159, RZ, RZ, UR4 ;  /* 0x00000004ff9f7e24 */ /* 0x000fe2000f8e00ff */
[----:B------:R-:W-:Y:S01]  /*14d0*/  IADD3.X R7, R209, UR7, RZ, P3, !PT ;  /* 0x00000007d1077c10 */ /* 0x000fe20009ffe4ff */
[----:B------:R-:W-:-:S04]  /*14e0*/  ULDC.64 UR4, c[0x0][0x3f8] ;  /* 0x0000fe0000047ab9 */ /* 0x000fc80000000a00 */
[----:B------:R1:W5:Y:S06]  /*14f0*/  @P0 LDG.E R27, desc[UR54][R6.64] ;  /* 0x00000036061b0981 */ /* 0x00036c000c1e1900 */
[----:B------:R-:W-:-:S04]  /*1500*/  @P2 IADD3 R4, P1, R208, UR8, RZ ;  /* 0x00000008d0042c10 */ /* 0x000fc8000ff3e0ff */
[----:B------:R-:W-:-:S05]  /*1510*/  @P2 IADD3.X R5, R209, UR9, RZ, P1, !PT ;  /* 0x00000009d1052c10 */ /* 0x000fca0008ffe4ff */
[----:B------:R1:W5:Y:S01]  /*1520*/  @P2 LDG.E R159, desc[UR54][R4.64] ;  /* 0x00000036049f2981 */ /* 0x000362000c1e1900 */
[----:B------:R-:W-:-:S03]  /*1530*/  UISETP.NE.U32.AND UP0, UPT, UR4, URZ, UPT ;  /* 0x0000003f0400728c */ /* 0x000fc6000bf05070 */
[----:B------:R-:W-:Y:S01]  /*1540*/  ULDC UR4, c[0x0][0x404] ;  /* 0x0001010000047ab9 */ /* 0x000fe20000000800 */
[----:B------:R-:W-:-:S03]  /*1550*/  UISETP.NE.AND.EX UP0, UPT, UR5, URZ, UPT, UP0 ;  /* 0x0000003f0500728c */ /* 0x000fc6000bf05300 */
[----:B------:R-:W-:Y:S01]  /*1560*/  ULDC UR5, c[0x0][0x2e0] ;  /* 0x0000b80000057ab9 */ /* 0x000fe20000000800 */
[----:B------:R-:W-:-:S04]  /*1570*/  USEL UR4, UR4, 0x1, UP0 ;  /* 0x0000000104047887 */ /* 0x000fc80008000000 */
[----:B------:R-:W-:-:S03]  /*1580*/  UIMAD UR4, UR4, UR5, URZ ;  /* 0x00000005040472a4 */ /* 0x000fc6000f8e023f */
[----:B------:R-:W-:Y:S02]  /*1590*/  ULDC UR5, c[0x0][0x338] ;  /* 0x0000ce0000057ab9 */ /* 0x000fe40000000800 */
[----:B0-----:R-:W-:Y:S02]  /*15a0*/  IMAD.U32 R2, RZ, RZ, UR5 ;  /* 0x00000005ff027e24 */ /* 0x001fe4000f8e00ff */
[----:B------:R-:W-:Y:S01]  /*15b0*/  IMAD.U32 R26, RZ, RZ, UR4 ;  /* 0x00000004ff1a7e24 */ /* 0x000fe2000f8e00ff */
[----:B------:R-:W-:Y:S01]  /*15c0*/  MOV R25, R206 ;  /* 0x000000ce00197202 */ /* 0x000fe20000000f00 */
[----:B-1----:R-:W-:Y:S06]  /*15d0*/  @P2 BRA `(.L_x_415) ;  /* 0x0000000000242947 */ /* 0x002fec0003800000 */
[----:B------:R-:W-:Y:S02]  /*15e0*/  ULDC.64 UR4, c[0x0][0xa00] ;  /* 0x0002800000047ab9 */ /* 0x000fe40000000a00 */
[----:B------:R-:W-:-:S04]  /*15f0*/  ISETP.NE.U32.AND P1, PT, RZ, UR4, PT ;  /* 0x00000004ff007c0c */ /* 0x000fc8000bf25070 */
[----:B------:R-:W-:-:S13]  /*1600*/  ISETP.NE.AND.EX P1, PT, RZ, UR5, PT, P1 ;  /* 0x00000005ff007c0c */ /* 0x000fda000bf25310 */
[----:B------:R-:W-:Y:S05]  /*1610*/  @!P1 BRA `(.L_x_415) ;  /* 0x0000000000149947 */ /* 0x000fea0003800000 */
[----:B------:R-:W0:Y:S02]  /*1620*/  LDC.64 R4, c[0x0][0xa00] ;  /* 0x00028000ff047b82 */ /* 0x000e240000000a00 */
[----:B0-----:R-:W-:-:S05]  /*1630*/  IMAD.WIDE R4, R25, 0x4, R4 ;  /* 0x0000000419047825 */ /* 0x001fca00078e0204 */
[----:B-----5:R-:W2:Y:S04]  /*1640*/  LDG.E R159, desc[UR54][R4.64] ;  /* 0x00000036049f7981 */ /* 0x020ea8000c1e1900 */
[----:B------:R-:W2:Y:S02]  /*1650*/  LDG.E R0, desc[UR54][R4.64+0x4] ;  /* 0x0000043604007981 */ /* 0x000ea4000c1e1900 */
[----:B--2---:R-:W-:-:S07]  /*1660*/  IMAD.IADD R159, R0, 0x1, -R159 ;  /* 0x00000001009f7824 */ /* 0x004fce00078e0a9f */
.L_x_415:
[----:B------:R-:W-:Y:S01]  /*1670*/  ULDC.64 UR4, c[0x0][0xa20] ;  /* 0x0002880000047ab9 */ /* 0x000fe20000000a00 */
[----:B------:R-:W-:Y:S01]  /*1680*/  IMAD.MOV.U32 R212, RZ, RZ, R145 ;  /* 0x000000ffffd47224 */ /* 0x000fe200078e0091 */
[----:B------:R-:W-:Y:S02]  /*1690*/  ISETP.NE.U32.AND P1, PT, RZ, UR4, PT ;  /* 0x00000004ff007c0c */ /* 0x000fe4000bf25070 */
[----:B------:R-:W-:Y:S02]  /*16a0*/  MOV R207, R146 ;  /* 0x0000009200cf7202 */ /* 0x000fe40000000f00 */
[----:B------:R-:W-:-:S13]  /*16b0*/  ISETP.NE.AND.EX P1, PT, RZ, UR5, PT, P1 ;  /* 0x00000005ff007c0c */ /* 0x000fda000bf25310 */
[----:B------:R-:W-:Y:S05]  /*16c0*/  @!P1 BRA `(.L_x_416) ;  /* 0x0000000000109947 */ /* 0x000fea0003800000 */
[----:B------:R-:W-:-:S04]  /*16d0*/  IADD3 R4, P0, R208, UR4, RZ ;  /* 0x00000004d0047c10 */ /* 0x000fc8000ff1e0ff */
[----:B------:R-:W-:-:S05]  /*16e0*/  IADD3.X R5, R209, UR5, RZ, P0, !PT ;  /* 0x00000005d1057c10 */ /* 0x000fca00087fe4ff */
[----:B------:R0:W5:Y:S01]  /*16f0*/  LDG.E R26, desc[UR54][R4.64] ;  /* 0x00000036041a7981 */ /* 0x000162000c1e1900 */
[----:B------:R-:W-:Y:S05]  /*1700*/  BRA `(.L_x_417) ;  /* 0x0000000000107947 */ /* 0x000fea0003800000 */
.L_x_416:
[----:B------:R-:W-:Y:S05]  /*1710*/  @!P0 BRA `(.L_x_417) ;  /* 0x00000000000c8947 */ /* 0x000fea0003800000 */
[----:B------:R-:W2:Y:S04]  /*1720*/  LDG.E R3, desc[UR54][R6.64] ;  /* 0x0000003606037981 */ /* 0x000ea8000c1e1900 */
[----:B------:R-:W2:Y:S02]  /*1730*/  LDG.E R26, desc[UR54][R6.64+0x4] ;  /* 0x00000436061a7981 */ /* 0x000ea4000c1e1900 */
[----:B--2---:R-:W-:-:S07]  /*1740*/  IMAD.IADD R26, R26, 0x1, -R3 ;  /* 0x000000011a1a7824 */ /* 0x004fce00078e0a03 */
.L_x_417:
[----:B------:R-:W-:Y:S02]  /*1750*/  ULDC.64 UR4, c[0x0][0xa10] ;  /* 0x0002840000047ab9 */ /* 0x000fe40000000a00 */
[----:B------:R-:W-:-:S04]  /*1760*/  ISETP.NE.U32.AND P0, PT, RZ, UR4, PT ;  /* 0x00000004ff007c0c */ /* 0x000fc8000bf05070 */
[----:B------:R-:W-:Y:S01]  /*1770*/  ISETP.NE.AND.EX P0, PT, RZ, UR5, PT, P0 ;  /* 0x00000005ff007c0c */ /* 0x000fe2000bf05300 */
[----:B-----5:R-:W-:Y:S01]  /*1780*/  IMAD.IADD R9, R26, 0x1, -R9 ;  /* 0x000000011a097824 */ /* 0x020fe200078e0a09 */
[----:B------:R-:W-:-:S11]  /*1790*/  ULDC.64 UR4, c[0x0][0xa30] ;  /* 0x00028c0000047ab9 */ /* 0x000fd60000000a00 */
[----:B0-----:R-:W0:Y:S02]  /*17a0*/  @P0 LDC.64 R4, c[0x0][0xa10] ;  /* 0x00028400ff040b82 */ /* 0x001e240000000a00 */
[----:B0-----:R-:W-:-:S05]  /*17b0*/  @P0 IMAD.WIDE R4, R25, 0x4, R4 ;  /* 0x0000000419040825 */ /* 0x001fca00078e0204 */
[----:B------:R-:W2:Y:S04]  /*17c0*/  @P0 LDG.E R0, desc[UR54][R4.64] ;  /* 0x0000003604000981 */ /* 0x000ea8000c1e1900 */
[----:B------:R0:W2:Y:S01]  /*17d0*/  @P0 LDG.E R3, desc[UR54][R4.64+0x4] ;  /* 0x0000043604030981 */ /* 0x0000a2000c1e1900 */
[----:B------:R-:W-:Y:S01]  /*17e0*/  ISETP.NE.U32.AND P1, PT, RZ, UR4, PT ;  /* 0x00000004ff007c0c */ /* 0x000fe2000bf25070 */
[----:B------:R-:W-:-:S03]  /*17f0*/  IMAD.MOV.U32 R121, RZ, RZ, R26 ;  /* 0x000000ffff797224 */ /* 0x000fc600078e001a */
[----:B------:R-:W-:Y:S01]  /*1800*/  ISETP.NE.AND.EX P1, PT, RZ, UR5, PT, P1 ;  /* 0x00000005ff007c0c */ /* 0x000fe2000bf25310 */
[----:B0-----:R-:W-:-:S05]  /*1810*/  IMAD.MOV R4, RZ, RZ, -R9 ;  /* 0x000000ffff047224 */ /* 0x001fca00078e0a09 */
[----:B------:R-:W-:-:S07]  /*1820*/  VIMNMX R4, RZ, R4, !PT ;  /* 0x00000004ff047248 */ /* 0x000fce0007fe0100 */
[----:B------:R-:W-:-:S04]  /*1830*/  @P1 IADD3 R6, P2, R208, UR4, RZ ;  /* 0x00000004d0061c10 */ /* 0x000fc8000ff5e0ff */
[----:B------:R-:W-:-:S05]  /*1840*/  @P1 IADD3.X R7, R209, UR5, RZ, P2, !PT ;  /* 0x00000005d1071c10 */ /* 0x000fca00097fe4ff */
[----:B------:R0:W5:Y:S01]  /*1850*/  @P1 LDG.E R121, desc[UR54][R6.64] ;  /* 0x0000003606791981 */ /* 0x000162000c1e1900 */
[----:B--2---:R-:W-:-:S05]  /*1860*/  @P0 IADD3 R2, -R0, R3, RZ ;  /* 0x0000000300020210 */ /* 0x004fca0007ffe1ff */
[----:B------:R-:W-:-:S04]  /*1870*/  IMAD.IADD R147, R9, 0x1, R2 ;  /* 0x0000000109937824 */ /* 0x000fc800078e0202 */
[----:B------:R-:W-:-:S04]  /*1880*/  VIADD R0, R147, 0x9f ;  /* 0x0000009f93007836 */ /* 0x000fc80000000000 */
[----:B------:R-:W-:-:S05]  /*1890*/  IMAD.HI R0, R0, 0x66666667, RZ ;  /* 0x6666666700007827 */ /* 0x000fca00078e02ff */
[----:B------:R-:W-:-:S04]  /*18a0*/  SHF.R.U32.HI R161, RZ, 0x1f, R0 ;  /* 0x0000001fffa17819 */ /* 0x000fc80000011600 */
[----:B------:R-:W-:-:S05]  /*18b0*/  LEA.HI.SX32 R161, R0, R161, 0x1a ;  /* 0x000000a100a17211 */ /* 0x000fca00078fd2ff */
[----:B------:R-:W-:-:S05]  /*18c0*/  IMAD R3, R161, 0xa0, -R9 ;  /* 0x000000a0a1037824 */ /* 0x000fca00078e0a09 */
[----:B------:R-:W-:-:S04]  /*18d0*/  VIMNMX R3, R3, R2, PT ;  /* 0x0000000203037248 */ /* 0x000fc80003fe0100 */
[----:B------:R-:W-:Y:S01]  /*18e0*/  ISETP.GT.AND P0, PT, R3, R4, PT ;  /* 0x000000040300720c */ /* 0x000fe20003f04270 */
[----:B------:R-:W-:-:S05]  /*18f0*/  IMAD.WIDE.U32 R4, R4, -0x33333333, RZ ;  /* 0xcccccccd04047825 */ /* 0x000fca00078e00ff */
[----:B------:R-:W-:-:S05]  /*1900*/  SHF.R.U32.HI R120, RZ, 0x7, R5 ;  /* 0x00000007ff787819 */ /* 0x000fca0000011605 */
[----:B------:R-:W-:Y:S02]  /*1910*/  IMAD.MOV.U32 R24, RZ, RZ, R120 ;  /* 0x000000ffff187224 */ /* 0x000fe400078e0078 */
[----:B------:R-:W-:-:S05]  /*1920*/  @P0 IADD3 R0, R3, 0x9f, RZ ;  /* 0x0000009f03000810 */ /* 0x000fca0007ffe0ff */
[----:B------:R-:W-:-:S05]  /*1930*/  @P0 IMAD.HI R0, R0, 0x66666667, RZ ;  /* 0x6666666700000827 */ /* 0x000fca00078e02ff */
[----:B------:R-:W-:-:S04]  /*1940*/  @P0 SHF.R.U32.HI R3, RZ, 0x1f, R0 ;  /* 0x0000001fff030819 */ /* 0x000fc80000011600 */
[----:B------:R-:W-:Y:S02]  /*1950*/  @P0 LEA.HI.SX32 R24, R0, R3, 0x1a ;  /* 0x0000000300180211 */ /* 0x000fe400078fd2ff */
[----:B------:R-:W-:Y:S02]  /*1960*/  PLOP3.LUT P0, PT, PT, PT, PT, 0x80, 0x0 ;  /* 0x000000000000781c */ /* 0x000fe40003f0f070 */
[----:B------:R-:W-:-:S13]  /*1970*/  ISETP.GT.AND P1, PT, R24, R120, PT ;  /* 0x000000781800720c */ /* 0x000fda0003f24270 */
[----:B0-----:R-:W-:Y:S05]  /*1980*/  @!P1 BRA `(.L_x_418) ;  /* 0x000000e0003c9947 */ /* 0x001fea0003800000 */
[----:B------:R-:W-:Y:S01]  /*1990*/  VIADD R0, R18, 0x1a400 ;  /* 0x0001a40012007836 */ /* 0x000fe20000000000 */
[----:B------:R-:W-:Y:S04]  /*19a0*/  BSSY B6, `(.L_x_419) ;  /* 0x0000013000067945 */ /* 0x000fe80003800000 */
[----:B------:R-:W-:-:S13]  /*19b0*/  LOP3.LUT P0, RZ, R0, 0x1bf, RZ, 0xc0, !PT ;  /* 0x000001bf00ff7812 */ /* 0x000fda000780c0ff */
[----:B------:R-:W-:Y:S05]  /*19c0*/  @!P0 BRA `(.L_x_420) ;  /* 0x0000000000408947 */ /* 0x000fea0003800000 */
[----:B------:R-:W-:Y:S01]  /*19d0*/  MOV R0, 0x0 ;  /* 0x0000000000007802 */ /* 0x000fe20000000f00 */
[----:B------:R-:W-:Y:S01]  /*19e0*/  ULDC.64 UR4, c[0x4][0xc8] ;  /* 0x0100320000047ab9 */ /* 0x000fe20000000a00 */
[----:B------:R-:W-:Y:S01]  /*19f0*/  ULDC.64 UR6, c[0x4][0x28] ;  /* 0x01000a0000067ab9 */ /* 0x000fe20000000a00 */
[----:B------:R-:W-:Y:S01]  /*1a00*/  IMAD.U32 R4, RZ, RZ, UR4 ;  /* 0x00000004ff047e24 */ /* 0x000fe2000f8e00ff */
[----:B------:R0:W1:Y:S01]  /*1a10*/  LDC.64 R14, c[0x4][R0] ;  /* 0x01000000000e7b82 */ /* 0x0000620000000a00 */
[----:B------:R-:W-:Y:S01]  /*1a20*/  MOV R5, UR5 ;  /* 0x0000000500057c02 */ /* 0x000fe20008000f00 */
[----:B------:R-:W-:Y:S01]  /*1a30*/  ULDC.64 UR4, c[0x4][0xd0] ;  /* 0x0100340000047ab9 */ /* 0x000fe20000000a00 */
[----:B------:R-:W-:Y:S01]  /*1a40*/  IMAD.U32 R10, RZ, RZ, UR6 ;  /* 0x00000006ff0a7e24 */ /* 0x000fe2000f8e00ff */
[----:B------:R-:W-:Y:S01]  /*1a50*/  MOV R11, UR7 ;  /* 0x00000007000b7c02 */ /* 0x000fe20008000f00 */
[----:B------:R-:W-:Y:S02]  /*1a60*/  IMAD.U32 R6, RZ, RZ, UR4 ;  /* 0x00000004ff067e24 */ /* 0x000fe4000f8e00ff */
[----:B------:R-:W-:-:S02]  /*1a70*/  IMAD.U32 R7, RZ, RZ, UR5 ;  /* 0x00000005ff077e24 */ /* 0x000fc4000f8e00ff */
[----:B------:R-:W-:Y:S02]  /*1a80*/  IMAD.MOV.U32 R8, RZ, RZ, 0x70 ;  /* 0x00000070ff087424 */ /* 0x000fe400078e00ff */
[----:B------:R-:W-:Y:S02]  /*1a90*/  IMAD.MOV.U32 R12, RZ, RZ, 0x1 ;  /* 0x00000001ff0c7424 */ /* 0x000fe400078e00ff */
[----:B0-----:R-:W-:-:S07]  /*1aa0*/  IMAD.MOV.U32 R13, RZ, RZ, RZ ;  /* 0x000000ffff0d7224 */ /* 0x001fce00078e00ff */
[----:B------:R-:W-:-:S07]  /*1ab0*/  LEPC R20, `(.L_x_420) ;  /* 0x000000001014794e */ /* 0x000fce0000000000 */
[----:B-1---5:R-:W-:Y:S05]  /*1ac0*/  CALL.ABS.NOINC R14 ;  /* 0x000000000e007343 */ /* 0x022fea0003c00000 */
.L_x_420:
[----:B------:R-:W-:Y:S05]  /*1ad0*/  BSYNC B6 ;  /* 0x0000000000067941 */ /* 0x000fea0003800000 */
.L_x_419:
[----:B------:R-:W-:Y:S01]  /*1ae0*/  IADD3 R0, R18, 0xa400, RZ ;  /* 0x0000a40012007810 */ /* 0x000fe20007ffe0ff */
[----:B------:R-:W-:Y:S03]  /*1af0*/  BSSY B6, `(.L_x_421) ;  /* 0x0000013000067945 */ /* 0x000fe60003800000 */
[----:B------:R-:W-:-:S13]  /*1b00*/  LOP3.LUT P0, RZ, R0, 0x3ff, RZ, 0xc0, !PT ;  /* 0x000003ff00ff7812 */ /* 0x000fda000780c0ff */
[----:B------:R-:W-:Y:S05]  /*1b10*/  @!P0 BRA `(.L_x_422) ;  /* 0x0000000000408947 */ /* 0x000fea0003800000 */
[----:B------:R-:W-:Y:S01]  /*1b20*/  MOV R0, 0x0 ;  /* 0x0000000000007802 */ /* 0x000fe20000000f00 */
[----:B------:R-:W-:Y:S01]  /*1b30*/  ULDC.64 UR4, c[0x4][0xc8] ;  /* 0x0100320000047ab9 */ /* 0x000fe20000000a00 */
[----:B------:R-:W-:Y:S01]  /*1b40*/  ULDC.64 UR6, c[0x4][0xd0] ;  /* 0x0100340000067ab9 */ /* 0x000fe20000000a00 */
[----:B------:R-:W-:Y:S01]  /*1b50*/  IMAD.U32 R4, RZ, RZ, UR4 ;  /* 0x00000004ff047e24 */ /* 0x000fe2000f8e00ff */
[----:B------:R0:W1:Y:S01]  /*1b60*/  LDC.64 R14, c[0x4][R0] ;  /* 0x01000000000e7b82 */ /* 0x0000620000000a00 */
[----:B------:R-:W-:Y:S01]  /*1b70*/  IMAD.U32 R5, RZ, RZ, UR5 ;  /* 0x00000005ff057e24 */ /* 0x000fe2000f8e00ff */
[----:B------:R-:W-:Y:S01]  /*1b80*/  ULDC.64 UR4, c[0x4][0x20] ;  /* 0x0100080000047ab9 */ /* 0x000fe20000000a00 */
[----:B------:R-:W-:Y:S01]  /*1b90*/  IMAD.U32 R6, RZ, RZ, UR6 ;  /* 0x00000006ff067e24 */ /* 0x000fe2000f8e00ff */
[----:B------:R-:W-:Y:S01]  /*1ba0*/  MOV R7, UR7 ;  /* 0x0000000700077c02 */ /* 0x000fe20008000f00 */
[----:B------:R-:W-:Y:S01]  /*1bb0*/  IMAD.U32 R10, RZ, RZ, UR4 ;  /* 0x00000004ff0a7e24 */ /* 0x000fe2000f8e00ff */
[----:B------:R-:W-:Y:S01]  /*1bc0*/  MOV R12, 0x1 ;  /* 0x00000001000c7802 */ /* 0x000fe20000000f00 */
[----:B------:R-:W-:-:S02]  /*1bd0*/  IMAD.U32 R11, RZ, RZ, UR5 ;  /* 0x00000005ff0b7e24 */ /* 0x000fc4000f8e00ff */
[----:B------:R-:W-:Y:S02]  /*1be0*/  IMAD.MOV.U32 R8, RZ, RZ, 0x70 ;  /* 0x00000070ff087424 */ /* 0x000fe400078e00ff */
[----:B0-----:R-:W-:-:S07]  /*1bf0*/  IMAD.MOV.U32 R13, RZ, RZ, RZ ;  /* 0x000000ffff0d7224 */ /* 0x001fce00078e00ff */
[----:B------:R-:W-:-:S07]  /*1c00*/  LEPC R20, `(.L_x_422) ;  /* 0x000000001014794e */ /* 0x000fce0000000000 */
[----:B-1---5:R-:W-:Y:S05]  /*1c10*/  CALL.ABS.NOINC R14 ;  /* 0x000000000e007343 */ /* 0x022fea0003c00000 */
.L_x_422:
[----:B------:R-:W-:Y:S05]  /*1c20*/  BSYNC B6 ;  /* 0x0000000000067941 */ /* 0x000fea0003800000 */
.L_x_421:
[----:B------:R-:W-:Y:S01]  /*1c30*/  ULDC.64 UR4, c[0x0][0x9f8] ;  /* 0x00027e0000047ab9 */ /* 0x000fe20000000a00 */
[----:B------:R-:W2:Y:S01]  /*1c40*/  LDL.LU R13, [R1+0x18] ;  /* 0x00001800010d7983 */ /* 0x000ea20000300800 */
[----:B------:R-:W-:Y:S01]  /*1c50*/  ISETP.NE.U32.AND P0, PT, RZ, UR4, PT ;  /* 0x00000004ff007c0c */ /* 0x000fe2000bf05070 */
[----:B------:R-:W0:Y:S08]  /*1c60*/  LDC R0, c[0x0][0x428] ;  /* 0x00010a00ff007b82 */ /* 0x000e300000000800 */
[----:B------:R-:W1:Y:S01]  /*1c70*/  LDC.64 R112, c[0x0][0x2f0] ;  /* 0x0000bc00ff707b82 */ /* 0x000e620000000a00 */
[----:B------:R-:W-:Y:S01]  /*1c80*/  ISETP.NE.AND.EX P0, PT, RZ, UR5, PT, P0 ;  /* 0x00000005ff007c0c */ /* 0x000fe2000bf05300 */
[----:B------:R-:W3:Y:S01]  /*1c90*/  S2R R20, SR_TID.X ;  /* 0x0000000000147919 */ /* 0x000ee20000002100 */
[----:B------:R-:W-:Y:S01]  /*1ca0*/  IMAD.IADD R99, R27, 0x1, R26 ;  /* 0x000000011b637824 */ /* 0x000fe200078e021a */
[----:B------:R-:W-:Y:S01]  /*1cb0*/  ULDC.64 UR6, c[0x0][0xa08] ;  /* 0x0002820000067ab9 */ /* 0x000fe20000000a00 */
[----:B------:R-:W-:Y:S01]  /*1cc0*/  IMAD.MOV.U32 R7, RZ, RZ, R146 ;  /* 0x000000ffff077224 */ /* 0x000fe200078e0092 */
[----:B------:R-:W-:-:S02]  /*1cd0*/  SHF.R.S32.HI R137, RZ, 0x1f, R168 ;  /* 0x0000001fff897819 */ /* 0x000fc400000114a8 */
[----:B------:R-:W-:Y:S01]  /*1ce0*/  SHF.R.S32.HI R23, RZ, 0x1f, R22 ;  /* 0x0000001fff177819 */ /* 0x000fe20000011416 */
[----:B------:R-:W4:Y:S05]  /*1cf0*/  LDC.64 R100, c[0x0][0x3e8] ;  /* 0x0000fa00ff647b82 */ /* 0x000f2a0000000a00 */
[----:B------:R-:W-:-:S03]  /*1d00*/  @P0 IADD3 R4, P1, R208, UR4, RZ ;  /* 0x00000004d0040c10 */ /* 0x000fc6000ff3e0ff */
[----:B------:R-:W4:Y:S01]  /*1d10*/  LDC R97, c[0x0][0x3d4] ;  /* 0x0000f500ff617b82 */ /* 0x000f220000000800 */
[----:B------:R-:W-:Y:S01]  /*1d20*/  @P0 IADD3.X R5, R209, UR5, RZ, P1, !PT ;  /* 0x00000005d1050c10 */ /* 0x000fe20008ffe4ff */
[----:B------:R-:W-:-:S04]  /*1d30*/  ULDC.64 UR4, c[0x0][0x2f8] ;  /* 0x0000be0000047ab9 */ /* 0x000fc80000000a00 */
[----:B------:R3:W2:Y:S01]  /*1d40*/  @P0 LDG.E R25, desc[UR54][R4.64] ;  /* 0x0000003604190981 */ /* 0x0006a2000c1e1900 */
[----:B0-----:R-:W-:Y:S01]  /*1d50*/  ISETP.NE.AND P0, PT, R0, 0x1, PT ;  /* 0x000000010000780c */ /* 0x001fe20003f05270 */
[----:B------:R-:W0:Y:S01]  /*1d60*/  LDC.64 R106, c[0x0][0x3d8] ;  /* 0x0000f600ff6a7b82 */ /* 0x000e220000000a00 */
[----:B------:R-:W-:-:S05]  /*1d70*/  SHF.R.S32.HI R14, RZ, 0x1f, R99 ;  /* 0x0000001fff0e7819 */ /* 0x000fca0000011463 */
[-C--:B-1----:R-:W-:Y:S02]  /*1d80*/  IMAD R6, R14, R112.reuse, RZ ;  /* 0x000000700e067224 */ /* 0x082fe400078e02ff */
[----:B---3--:R-:W-:Y:S01]  /*1d90*/  IMAD.WIDE.U32 R4, R99, R112, RZ ;  /* 0x0000007063047225 */ /* 0x008fe200078e00ff */
[----:B------:R-:W-:-:S03]  /*1da0*/  SHF.R.U32.HI R20, RZ, 0x7, R20 ;  /* 0x00000007ff147819 */ /* 0x000fc60000011614 */
[----:B------:R-:W1:Y:S08]  /*1db0*/  @P0 LDC R3, c[0x0][0x42c] ;  /* 0x00010b00ff030b82 */ /* 0x000e700000000800 */
[----:B------:R-:W3:Y:S01]  /*1dc0*/  @P0 LDC R9, c[0x0][0x430] ;  /* 0x00010c00ff090b82 */ /* 0x000ee20000000800 */
[----:B-1----:R-:W-:-:S04]  /*1dd0*/  @P0 IMAD.HI.U32 R0, R146, R3, RZ ;  /* 0x0000000392000227 */ /* 0x002fc800078e00ff */
[----:B------:R-:W-:Y:S01]  /*1de0*/  IMAD R3, R99, R113, R6 ;  /* 0x0000007163037224 */ /* 0x000fe200078e0206 */
[----:B---3--:R-:W-:Y:S02]  /*1df0*/  @P0 SHF.R.U32.HI R7, RZ, R9, R0 ;  /* 0x00000009ff070219 */ /* 0x008fe40000011600 */
[----:B------:R-:W-:Y:S02]  /*1e00*/  ISETP.NE.U32.AND P0, PT, RZ, UR6, PT ;  /* 0x00000006ff007c0c */ /* 0x000fe4000bf05070 */
[----:B------:R-:W-:Y:S02]  /*1e10*/  SHF.R.S32.HI R8, RZ, 0x1f, R7 ;  /* 0x0000001fff087819 */ /* 0x000fe40000011407 */
[----:B------:R-:W-:Y:S02]  /*1e20*/  IADD3 R5, R5, R3, RZ ;  /* 0x0000000305057210 */ /* 0x000fe40007ffe0ff */
[----:B------:R-:W-:Y:S01]  /*1e30*/  ISETP.NE.AND.EX P0, PT, RZ, UR7, PT, P0 ;  /* 0x00000007ff007c0c */ /* 0x000fe2000bf05300 */
[----:B------:R-:W-:Y:S01]  /*1e40*/  IMAD R0, R8, UR4, RZ ;  /* 0x0000000408007c24 */ /* 0x000fe2000f8e02ff */
[----:B------:R-:W-:Y:S01]  /*1e50*/  ISETP.NE.AND P6, PT, R20, 0x1, PT ;  /* 0x000000011400780c */ /* 0x000fe20003fc5270 */
[----:B------:R-:W-:-:S04]  /*1e60*/  IMAD.WIDE.U32 R4, R7, UR4, R4 ;  /* 0x0000000407047c25 */ /* 0x000fc8000f8e0004 */
[----:B------:R-:W-:Y:S01]  /*1e70*/  IMAD R3, R7, UR5, R0 ;  /* 0x0000000507037c24 */ /* 0x000fe2000f8e0200 */
[----:B------:R-:W-:-:S03]  /*1e80*/  ULDC.64 UR4, c[0x0][0x300] ;  /* 0x0000c00000047ab9 */ /* 0x000fc60000000a00 */
[----:B------:R-:W-:Y:S02]  /*1e90*/  IMAD.IADD R5, R5, 0x1, R3 ;  /* 0x0000000105057824 */ /* 0x000fe400078e0203 */
[----:B------:R-:W-:-:S04]  /*1ea0*/  IMAD R6, R137, R112, RZ ;  /* 0x0000007089067224 */ /* 0x000fc800078e02ff */
[C---:B------:R-:W-:Y:S01]  /*1eb0*/  IMAD R9, R168.reuse, R113, R6 ;  /* 0x00000071a8097224 */ /* 0x040fe200078e0206 */
[----:B------:R-:W-:Y:S02]  /*1ec0*/  SHF.R.S32.HI R17, RZ, 0x1f, R16 ;  /* 0x0000001fff117819 */ /* 0x000fe40000011410 */
[-C--:B----4-:R-:W-:Y:S01]  /*1ed0*/  ISETP.GE.AND P3, PT, R169, R97.reuse, PT ;  /* 0x00000061a900720c */ /* 0x090fe20003f66270 */
[----:B------:R-:W-:Y:S01]  /*1ee0*/  IMAD.WIDE.U32 R102, R168, R100, R22 ;  /* 0x00000064a8667225 */ /* 0x000fe200078e0016 */
[----:B------:R-:W-:-:S03]  /*1ef0*/  ISETP.GE.AND P5, PT, R170, R97, PT ;  /* 0x00000061aa00720c */ /* 0x000fc60003fa6270 */
[----:B------:R-:W-:-:S04]  /*1f00*/  IMAD.WIDE.U32 R104, R168, R100, R16 ;  /* 0x00000064a8687225 */ /* 0x000fc800078e0010 */
[-C--:B0-----:R-:W-:Y:S02]  /*1f10*/  IMAD R11, R137, R106.reuse, RZ ;  /* 0x0000006a890b7224 */ /* 0x081fe400078e02ff */
[----:B------:R-:W-:-:S04]  /*1f20*/  IMAD.WIDE.U32 R110, R168, R106, R16 ;  /* 0x0000006aa86e7225 */ /* 0x000fc800078e0010 */
[C---:B------:R-:W-:Y:S02]  /*1f30*/  IMAD R11, R168.reuse, R107, R11 ;  /* 0x0000006ba80b7224 */ /* 0x040fe400078e020b */
[----:B------:R-:W-:-:S03]  /*1f40*/  IMAD.WIDE.U32 R108, R168, R106, R22 ;  /* 0x0000006aa86c7225 */ /* 0x000fc600078e0016 */
[----:B------:R-:W-:Y:S01]  /*1f50*/  IADD3 R111, R111, R11, RZ ;  /* 0x0000000b6f6f7210 */ /* 0x000fe20007ffe0ff */
[----:B------:R-:W-:Y:S01]  /*1f60*/  IMAD.IADD R109, R11, 0x1, R109 ;  /* 0x000000010b6d7824 */ /* 0x000fe200078e026d */
[C---:B------:R-:W-:Y:S01]  /*1f70*/  SHF.L.U64.HI R125, R112.reuse, 0x7, R113 ;  /* 0x00000007707d7819 */ /* 0x040fe20000010271 */
[----:B------:R-:W-:Y:S02]  /*1f80*/  IMAD.SHL.U32 R128, R112, 0x80, RZ ;  /* 0x0000008070807824 */ /* 0x000fe400078e00ff */
[----:B------:R-:W-:Y:S02]  /*1f90*/  IMAD.MOV.U32 R119, RZ, RZ, 0x20 ;  /* 0x00000020ff777424 */ /* 0x000fe400078e00ff */
[----:B-----5:R-:W-:-:S04]  /*1fa0*/  IMAD.WIDE.U32 R110, R121, R106, R110 ;  /* 0x0000006a796e7225 */ /* 0x020fc800078e006e */
[----:B------:R-:W-:-:S04]  /*1fb0*/  IMAD.WIDE.U32 R108, R121, R106, R108 ;  /* 0x0000006a796c7225 */ /* 0x000fc800078e006c */
[----:B------:R-:W-:Y:S02]  /*1fc0*/  IMAD.MOV.U32 R118, RZ, RZ, 0x40 ;  /* 0x00000040ff767424 */ /* 0x000fe400078e00ff */
[----:B------:R-:W-:Y:S02]  /*1fd0*/  VIADD R160, R20, 0x8 ;  /* 0x0000000814a07836 */ /* 0x000fe40000000000 */
[----:B------:R-:W-:Y:S01]  /*1fe0*/  IMAD R123, R107, 0xa0, RZ ;  /* 0x000000a06b7b7824 */ /* 0x000fe200078e02ff */
[----:B------:R-:W-:Y:S02]  /*1ff0*/  SHF.R.S32.HI R144, RZ, 0x1f, R211 ;  /* 0x0000001fff907819 */ /* 0x000fe400000114d3 */
[----:B--2---:R-:W-:Y:S02]  /*2000*/  SHF.R.S32.HI R0, RZ, 0x1f, R25 ;  /* 0x0000001fff007819 */ /* 0x004fe40000011419 */
[----:B------:R-:W-:Y:S02]  /*2010*/  SEL R115, R25, RZ, !P0 ;  /* 0x000000ff19737207 */ /* 0x000fe40004000000 */
[----:B------:R-:W-:-:S05]  /*2020*/  SEL R12, R0, RZ, !P0 ;  /* 0x000000ff000c7207 */ /* 0x000fca0004000000 */
[----:B------:R-:W-:Y:S02]  /*2030*/  IMAD R0, R12, UR4, RZ ;  /* 0x000000040c007c24 */ /* 0x000fe4000f8e02ff */
[----:B------:R-:W-:-:S04]  /*2040*/  IMAD.WIDE.U32 R116, R115, UR4, R4 ;  /* 0x0000000473747c25 */ /* 0x000fc8000f8e0004 */
[----:B------:R-:W-:Y:S02]  /*2050*/  IMAD R3, R115, UR5, R0 ;  /* 0x0000000573037c24 */ /* 0x000fe4000f8e0200 */
[----:B------:R-:W-:Y:S01]  /*2060*/  IMAD.WIDE.U32 R4, R168, R112, R22 ;  /* 0x00000070a8047225 */ /* 0x000fe200078e0016 */
[----:B------:R-:W-:Y:S05]  /*2070*/  @!P6 WARPSYNC.ALL ;  /* 0x000000000000e948 */ /* 0x000fea0003800000 */
[----:B------:R-:W-:Y:S01]  /*2080*/  IMAD.IADD R0, R117, 0x1, R3 ;  /* 0x0000000175007824 */ /* 0x000fe200078e0203 */
[----:B------:R-:W-:Y:S01]  /*2090*/  ULDC.64 UR4, c[0x0][0x320] ;  /* 0x0000c80000047ab9 */ /* 0x000fe20000000a00 */
[----:B------:R-:W-:Y:S01]  /*20a0*/  @!P6 BAR.SYNC.DEFER_BLOCKING 0x9, 0x100 ;  /* 0x024400000000eb1d */ /* 0x000fe20000010000 */
[----:B------:R-:W-:Y:S01]  /*20b0*/  IADD3 R3, P0, R116, R4, RZ ;  /* 0x0000000474037210 */ /* 0x000fe20007f1e0ff */
[----:B------:R-:W-:-:S03]  /*20c0*/  IMAD R6, R8, UR4, RZ ;  /* 0x0000000408067c24 */ /* 0x000fc6000f8e02ff */
[----:B------:R-:W-:Y:S01]  /*20d0*/  IADD3.X R4, R0, R5, R9, P0, !PT ;  /* 0x0000000500047210 */ /* 0x000fe200007fe409 */
[C---:B------:R-:W-:Y:S02]  /*20e0*/  IMAD R5, R7.reuse, UR5, R6 ;  /* 0x0000000507057c24 */ /* 0x040fe4000f8e0206 */
[----:B------:R-:W-:Y:S01]  /*20f0*/  IMAD.WIDE.U32 R6, R7, UR4, R22 ;  /* 0x0000000407067c25 */ /* 0x000fe2000f8e0016 */
[----:B------:R-:W-:Y:S02]  /*2100*/  ULDC UR4, c[0x0][0x2e4] ;  /* 0x0000b90000047ab9 */ /* 0x000fe40000000800 */
[----:B------:R-:W-:Y:S01]  /*2110*/  ISETP.GE.AND P1, PT, R169, UR4, PT ;  /* 0x00000004a9007c0c */ /* 0x000fe2000bf26270 */
[----:B------:R-:W-:Y:S01]  /*2120*/  IMAD.IADD R7, R7, 0x1, R5 ;  /* 0x0000000107077824 */ /* 0x000fe200078e0205 */
[C---:B------:R-:W-:Y:S02]  /*2130*/  IADD3 R9, R22.reuse, 0xa0, RZ ;  /* 0x000000a016097810 */ /* 0x040fe40007ffe0ff */
[----:B------:R-:W-:Y:S01]  /*2140*/  SEL R5, RZ, 0xffffffff, P1 ;  /* 0xffffffffff057807 */ /* 0x000fe20000800000 */
[----:B------:R-:W-:Y:S01]  /*2150*/  VIADD R8, R22, 0x80 ;  /* 0x0000008016087836 */ /* 0x000fe20000000000 */
[----:B------:R-:W-:-:S02]  /*2160*/  ISETP.GE.AND P4, PT, R9, UR4, PT ;  /* 0x0000000409007c0c */ /* 0x000fc4000bf86270 */
[C---:B------:R-:W-:Y:S01]  /*2170*/  ISETP.GE.AND P0, PT, R22.reuse, UR4, PT ;  /* 0x0000000416007c0c */ /* 0x040fe2000bf06270 */
[----:B------:R-:W-:Y:S02]  /*2180*/  IMAD.SHL.U32 R9, R5, 0x2, RZ ;  /* 0x0000000205097824 */ /* 0x000fe400078e00ff */
[----:B------:R-:W-:Y:S01]  /*2190*/  VIADD R5, R22, 0x60 ;  /* 0x0000006016057836 */ /* 0x000fe20000000000 */
[----:B------:R-:W-:Y:S02]  /*21a0*/  ISETP.GE.AND P2, PT, R8, UR4, PT ;  /* 0x0000000408007c0c */ /* 0x000fe4000bf46270 */
[----:B------:R-:W-:Y:S02]  /*21b0*/  SEL R8, RZ, 0x1, P0 ;  /* 0x00000001ff087807 */ /* 0x000fe40000000000 */
[----:B------:R-:W-:Y:S02]  /*21c0*/  ISETP.GE.AND P0, PT, R170, UR4, PT ;  /* 0x00000004aa007c0c */ /* 0x000fe4000bf06270 */
[----:B------:R-:W-:Y:S01]  /*21d0*/  ISETP.GE.AND P1, PT, R5, UR4, PT ;  /* 0x0000000405007c0c */ /* 0x000fe2000bf26270 */
[----:B------:R-:W-:Y:S01]  /*21e0*/  ULDC.64 UR4, c[0x0][0x328] ;  /* 0x0000ca0000047ab9 */ /* 0x000fe20000000a00 */
[----:B------:R-:W-:-:S02]  /*21f0*/  LOP3.LUT R8, R9, 0x2, R8, 0xe2, !PT ;  /* 0x0000000209087812 */ /* 0x000fc400078ee208 */
[----:B------:R-:W-:Y:S02]  /*2200*/  SEL R9, RZ, 0x4, P0 ;  /* 0x00000004ff097807 */ /* 0x000fe40000000000 */
[----:B------:R-:W-:-:S04]  /*2210*/  SEL R10, RZ, 0x8, P1 ;  /* 0x00000008ff0a7807 */ /* 0x000fc80000800000 */
[----:B------:R-:W-:Y:S01]  /*2220*/  LOP3.LUT R8, R10, R8, R9, 0xfe, !PT ;  /* 0x000000080a087212 */ /* 0x000fe200078efe09 */
[----:B------:R-:W-:Y:S01]  /*2230*/  IMAD R10, R12, UR4, RZ ;  /* 0x000000040c0a7c24 */ /* 0x000fe2000f8e02ff */
[----:B------:R-:W-:-:S03]  /*2240*/  SEL R9, RZ, 0x10, P2 ;  /* 0x00000010ff097807 */ /* 0x000fc60001000000 */
[C---:B------:R-:W-:Y:S02]  /*2250*/  IMAD R31, R115.reuse, UR5, R10 ;  /* 0x00000005731f7c24 */ /* 0x040fe4000f8e020a */
[----:B------:R-:W-:Y:S01]  /*2260*/  IMAD.WIDE.U32 R114, R115, UR4, R6 ;  /* 0x0000000473727c25 */ /* 0x000fe2000f8e0006 */
[----:B------:R-:W-:-:S03]  /*2270*/  LOP3.LUT R33, R8, R9, RZ, 0xfc, !PT ;  /* 0x0000000908217212 */ /* 0x000fc600078efcff */
[----:B------:R-:W-:Y:S01]  /*2280*/  IMAD R6, R137, R100, RZ ;  /* 0x0000006489067224 */ /* 0x000fe200078e02ff */
[----:B------:R-:W-:-:S03]  /*2290*/  ISETP.GE.AND P0, PT, R22, R97, PT ;  /* 0x000000611600720c */ /* 0x000fc60003f06270 */
[----:B------:R-:W-:Y:S01]  /*22a0*/  IMAD R9, R168, R101, R6 ;  /* 0x00000065a8097224 */ /* 0x000fe200078e0206 */
[C---:B------:R-:W-:Y:S02]  /*22b0*/  SEL R6, R97.reuse, RZ, P3 ;  /* 0x000000ff61067207 */ /* 0x040fe40001800000 */
[----:B------:R-:W-:Y:S01]  /*22c0*/  SEL R7, R97, RZ, P0 ;  /* 0x000000ff61077207 */ /* 0x000fe20000000000 */
[----:B------:R-:W-:Y:S02]  /*22d0*/  IMAD.IADD R105, R105, 0x1, R9 ;  /* 0x0000000169697824 */ /* 0x000fe400078e0209 */
[----:B------:R-:W-:Y:S01]  /*22e0*/  IMAD.IADD R103, R9, 0x1, R103 ;  /* 0x0000000109677824 */ /* 0x000fe200078e0267 */
[----:B------:R-:W-:Y:S01]  /*22f0*/  SEL R9, R97, RZ, P5 ;  /* 0x000000ff61097207 */ /* 0x000fe20002800000 */
[----:B------:R-:W-:Y:S01]  /*2300*/  IMAD.IADD R8, R169, 0x1, R6 ;  /* 0x00000001a9087824 */ /* 0x000fe200078e0206 */
[----:B------:R-:W-:Y:S02]  /*2310*/  IADD3 R7, R22, R7, RZ ;  /* 0x0000000716077210 */ /* 0x000fe40007ffe0ff */
[----:B------:R-:W-:Y:S01]  /*2320*/  LOP3.LUT R13, R13, 0xfffffffe, RZ, 0xc0, !PT ;  /* 0xfffffffe0d0d7812 */ /* 0x000fe200078ec0ff */
[----:B------:R-:W-:Y:S01]  /*2330*/  IMAD.IADD R12, R170, 0x1, R9 ;  /* 0x00000001aa0c7824 */ /* 0x000fe200078e0209 */
[----:B------:R-:W-:-:S02]  /*2340*/  SHF.R.S32.HI R6, RZ, 0x1f, R7 ;  /* 0x0000001fff067819 */ /* 0x000fc40000011407 */
[----:B------:R-:W-:Y:S02]  /*2350*/  SHF.R.S32.HI R9, RZ, 0x1f, R8 ;  /* 0x0000001fff097819 */ /* 0x000fe40000011408 */
[----:B------:R-:W-:Y:S02]  /*2360*/  @P5 LOP3.LUT R13, R13, 0x1, RZ, 0xfc, !PT ;  /* 0x000000010d0d5812 */ /* 0x000fe400078efcff */
[CC--:B------:R-:W-:Y:S02]  /*2370*/  LEA.HI R21, R6.reuse, R7.reuse, RZ, 0x4 ;  /* 0x0000000706157211 */ /* 0x0c0fe400078f20ff */
[CC--:B------:R-:W-:Y:S02]  /*2380*/  LEA.HI R25, R9.reuse, R8.reuse, RZ, 0x4 ;  /* 0x0000000809197211 */ /* 0x0c0fe400078f20ff */
[----:B------:R-:W-:Y:S02]  /*2390*/  LEA.HI R7, R6, R7, RZ, 0x6 ;  /* 0x0000000706077211 */ /* 0x000fe400078f30ff */
[----:B------:R-:W-:Y:S01]  /*23a0*/  LEA.HI R8, R9, R8, RZ, 0x6 ;  /* 0x0000000809087211 */ /* 0x000fe200078f30ff */
[----:B------:R0:W-:Y:S01]  /*23b0*/  STL [R1+0x18], R13 ;  /* 0x0000180d01007387 */ /* 0x0001e20000100800 */
[----:B------:R-:W-:-:S02]  /*23c0*/  SHF.R.S32.HI R7, RZ, 0x6, R7 ;  /* 0x00000006ff077819 */ /* 0x000fc40000011407 */
[----:B------:R-:W-:Y:S02]  /*23d0*/  SHF.R.S32.HI R9, RZ, 0x6, R8 ;  /* 0x00000006ff097819 */ /* 0x000fe40000011408 */
[C---:B------:R-:W-:Y:S01]  /*23e0*/  LOP3.LUT R10, R172.reuse, 0x30, R25, 0xf8, !PT ;  /* 0x00000030ac0a7812 */ /* 0x040fe200078ef819 */
[C---:B------:R-:W-:Y:S01]  /*23f0*/  IMAD R135, R7.reuse, 0x2800, R174 ;  /* 0x0000280007877824 */ /* 0x040fe200078e02ae */
[----:B------:R-:W-:Y:S02]  /*2400*/  LOP3.LUT R8, R172, 0x30, R21, 0xf8, !PT ;  /* 0x00000030ac087812 */ /* 0x000fe400078ef815 */
[----:B0-----:R-:W-:Y:S01]  /*2410*/  SHF.R.S32.HI R13, RZ, 0x1f, R12 ;  /* 0x0000001fff0d7819 */ /* 0x001fe2000001140c */
[----:B------:R-:W-:Y:S01]  /*2420*/  IMAD R133, R7, 0x2800, R197 ;  /* 0x0000280007857824 */ /* 0x000fe200078e02c5 */
[----:B------:R-:W-:Y:S01]  /*2430*/  SHF.R.U32.HI R6, RZ, 0x3, R196 ;  /* 0x00000003ff067819 */ /* 0x000fe200000116c4 */
[----:B------:R-:W-:Y:S01]  /*2440*/  IMAD R134, R9, 0x2800, R174 ;  /* 0x0000280009867824 */ /* 0x000fe200078e02ae */
[----:B------:R-:W-:-:S02]  /*2450*/  LEA.HI R27, R13, R12, RZ, 0x4 ;  /* 0x0000000c0d1b7211 */ /* 0x000fc400078f20ff */
[----:B------:R-:W-:Y:S02]  /*2460*/  LOP3.LUT R11, R196, 0x30, R21, 0xf8, !PT ;  /* 0x00000030c40b7812 */ /* 0x000fe400078ef815 */
[-C--:B------:R-:W-:Y:S02]  /*2470*/  LOP3.LUT R7, R10, R173.reuse, RZ, 0x3c, !PT ;  /* 0x000000ad0a077212 */ /* 0x080fe400078e3cff */
[----:B------:R-:W-:Y:S02]  /*2480*/  LEA.HI R12, R13, R12, RZ, 0x6 ;  /* 0x0000000c0d0c7211 */ /* 0x000fe400078f30ff */
[----:B------:R-:W-:Y:S02]  /*2490*/  LOP3.LUT R8, R8, R173, RZ, 0x3c, !PT ;  /* 0x000000ad08087212 */ /* 0x000fe400078e3cff */
[----:B------:R-:W-:Y:S02]  /*24a0*/  LOP3.LUT R10, R11, R6, RZ, 0x3c, !PT ;  /* 0x000000060b0a7212 */ /* 0x000fe400078e3cff */
[----:B------:R-:W-:-:S02]  /*24b0*/  IADD3 R134, R134, R7, RZ ;  /* 0x0000000786867210 */ /* 0x000fc40007ffe0ff */
[----:B------:R-:W-:Y:S02]  /*24c0*/  SHF.R.S32.HI R12, RZ, 0x6, R12 ;  /* 0x00000006ff0c7819 */ /* 0x000fe4000001140c */
[C---:B------:R-:W-:Y:S01]  /*24d0*/  LOP3.LUT R7, R196.reuse, 0x30, R25, 0xf8, !PT ;  /* 0x00000030c4077812 */ /* 0x040fe200078ef819 */
[----:B------:R-:W-:Y:S01]  /*24e0*/  IMAD.IADD R135, R135, 0x1, R8 ;  /* 0x0000000187877824 */ /* 0x000fe200078e0208 */
[----:B------:R-:W-:Y:S01]  /*24f0*/  LOP3.LUT R11, R196, 0x30, R27, 0xf8, !PT ;  /* 0x00000030c40b7812 */ /* 0x000fe200078ef81b */
[----:B------:R-:W-:Y:S01]  /*2500*/  IMAD R131, R9, 0x2800, R197 ;  /* 0x0000280009837824 */ /* 0x000fe200078e02c5 */
[----:B------:R-:W-:Y:S01]  /*2510*/  LOP3.LUT R8, R172, 0x30, R27, 0xf8, !PT ;  /* 0x00000030ac087812 */ /* 0x000fe200078ef81b */
[----:B------:R-:W-:Y:S01]  /*2520*/  IMAD.IADD R133, R133, 0x1, R10 ;  /* 0x0000000185857824 */ /* 0x000fe200078e020a */
[----:B------:R-:W-:Y:S01]  /*2530*/  SHF.R.S32.HI R9, RZ, 0x1f, R121 ;  /* 0x0000001fff097819 */ /* 0x000fe20000011479 */
[----:B------:R-:W-:Y:S01]  /*2540*/  IMAD R130, R12, 0x2800, R197 ;  /* 0x000028000c827824 */ /* 0x000fe200078e02c5 */
[----:B------:R-:W-:-:S02]  /*2550*/  LOP3.LUT R10, R7, R6, RZ, 0x3c, !PT ;  /* 0x00000006070a7212 */ /* 0x000fc400078e3cff */
[----:B------:R-:W-:Y:S02]  /*2560*/  LOP3.LUT R11, R11, R6, RZ, 0x3c, !PT ;  /* 0x000000060b0b7212 */ /* 0x000fe400078e3cff */
[----:B------:R-:W-:Y:S01]  /*2570*/  LOP3.LUT R7, R8, R173, RZ, 0x3c, !PT ;  /* 0x000000ad08077212 */ /* 0x000fe200078e3cff */
[----:B------:R-:W-:Y:S01]  /*2580*/  IMAD R8, R9, R106, RZ ;  /* 0x0000006a09087224 */ /* 0x000fe200078e02ff */
[----:B------:R-:W-:Y:S01]  /*2590*/  IADD3 R130, R130, R11, RZ ;  /* 0x0000000b82827210 */ /* 0x000fe20007ffe0ff */
[----:B------:R-:W-:Y:S01]  /*25a0*/  IMAD.IADD R131, R131, 0x1, R10 ;  /* 0x0000000183837824 */ /* 0x000fe200078e020a */
[----:B------:R-:W-:Y:S01]  /*25b0*/  R2P PR, R220, 0x6 ;  /* 0x00000006dc007804 */ /* 0x000fe20000000000 */
[----:B------:R-:W-:Y:S02]  /*25c0*/  IMAD R11, R113, 0xa0, RZ ;  /* 0x000000a0710b7824 */ /* 0x000fe400078e02ff */
[----:B------:R-:W-:Y:S02]  /*25d0*/  IMAD R10, R9, R100, RZ ;  /* 0x00000064090a7224 */ /* 0x000fe400078e02ff */
[----:B------:R-:W-:Y:S01]  /*25e0*/  IMAD.WIDE.U32 R112, R112, 0xa0, RZ ;  /* 0x000000a070707825 */ /* 0x000fe200078e00ff */
[----:B------:R-:W-:-:S03]  /*25f0*/  SEL R30, RZ, 0x20, P4 ;  /* 0x00000020ff1e7807 */ /* 0x000fc60002000000 */
[C---:B------:R-:W-:Y:S02]  /*2600*/  IMAD R15, R121.reuse, R107, R8 ;  /* 0x0000006b790f7224 */ /* 0x040fe400078e0208 */
[----:B------:R-:W-:Y:S01]  /*2610*/  IMAD R132, R12, 0x2800, R174 ;  /* 0x000028000c847824 */ /* 0x000fe200078e02ae */
[C---:B------:R-:W-:Y:S01]  /*2620*/  SHF.L.U64.HI R9, R100.reuse, 0x7, R101 ;  /* 0x0000000764097819 */ /* 0x040fe20000010265 */
[----:B------:R-:W-:Y:S01]  /*2630*/  IMAD R29, R121, R101, R10 ;  /* 0x00000065791d7224 */ /* 0x000fe200078e020a */
[----:B------:R-:W-:Y:S01]  /*2640*/  SHF.L.U32 R10, R100, 0x7, RZ ;  /* 0x00000007640a7819 */ /* 0x000fe200000006ff */
[----:B------:R-:W-:Y:S01]  /*2650*/  IMAD R13, R101, 0xa0, RZ ;  /* 0x000000a0650d7824 */ /* 0x000fe200078e02ff */
[----:B------:R-:W-:Y:S01]  /*2660*/  SEL R119, R119, 0xffffffe0, !P1 ;  /* 0xffffffe077777807 */ /* 0x000fe20004800000 */
[----:B------:R-:W-:Y:S01]  /*2670*/  IMAD.WIDE.U32 R104, R121, R100, R104 ;  /* 0x0000006479687225 */ /* 0x000fe200078e0068 */
[----:B------:R-:W-:-:S03]  /*2680*/  IADD3 R98, P1, R168, R99, RZ ;  /* 0x00000063a8627210 */ /* 0x000fc60007f3e0ff */
[----:B------:R-:W-:Y:S01]  /*2690*/  IMAD.WIDE.U32 R102, R121, R100, R102 ;  /* 0x0000006479667225 */ /* 0x000fe200078e0066 */
[----:B------:R-:W-:-:S03]  /*26a0*/  LOP3.LUT R20, R21, 0xfffffff0, RZ, 0xc0, !PT ;  /* 0xfffffff015147812 */ /* 0x000fc600078ec0ff */
[----:B------:R-:W-:Y:S02]  /*26b0*/  IMAD.IADD R122, R113, 0x1, R11 ;  /* 0x00000001717a7824 */ /* 0x000fe400078e020b */
[----:B------:R-:W-:Y:S01]  /*26c0*/  IMAD.WIDE.U32 R100, R100, 0xa0, RZ ;  /* 0x000000a064647825 */ /* 0x000fe200078e00ff */
[----:B------:R-:W-:-:S03]  /*26d0*/  SEL R118, R118, 0xffffffc0, !P2 ;  /* 0xffffffc076767807 */ /* 0x000fc60005000000 */
[----:B------:R-:W-:Y:S02]  /*26e0*/  IMAD.IADD R11, R111, 0x1, R15 ;  /* 0x000000016f0b7824 */ /* 0x000fe400078e020f */
[----:B------:R-:W-:Y:S01]  /*26f0*/  IMAD.IADD R12, R15, 0x1, R109 ;  /* 0x000000010f0c7824 */ /* 0x000fe200078e026d */
[----:B------:R-:W-:Y:S01]  /*2700*/  SHF.R.S32.HI R15, RZ, 0x4, R21 ;  /* 0x00000004ff0f7819 */ /* 0x000fe20000011415 */
[----:B------:R-:W-:Y:S01]  /*2710*/  IMAD.IADD R132, R132, 0x1, R7 ;  /* 0x0000000184847824 */ /* 0x000fe200078e0207 */
[C---:B------:R-:W-:Y:S01]  /*2720*/  SHF.L.U64.HI R7, R106.reuse, 0x7, R107 ;  /* 0x000000076a077819 */ /* 0x040fe2000001026b */
[C---:B------:R-:W-:Y:S01]  /*2730*/  IMAD.SHL.U32 R8, R106.reuse, 0x80, RZ ;  /* 0x000000806a087824 */ /* 0x040fe200078e00ff */
[----:B------:R-:W-:Y:S01]  /*2740*/  SHF.R.S32.HI R21, RZ, 0x4, R25 ;  /* 0x00000004ff157819 */ /* 0x000fe20000011419 */
[----:B------:R-:W-:Y:S01]  /*2750*/  IMAD.WIDE.U32 R106, R106, 0xa0, RZ ;  /* 0x000000a06a6a7825 */ /* 0x000fe200078e00ff */
[----:B------:R-:W-:Y:S02]  /*2760*/  SHF.R.S32.HI R26, RZ, 0x4, R27 ;  /* 0x00000004ff1a7819 */ /* 0x000fe4000001141b */
[----:B------:R-:W-:-:S02]  /*2770*/  LOP3.LUT R37, R33, R30, RZ, 0xfc, !PT ;  /* 0x0000001e21257212 */ /* 0x000fc400078efcff */
[----:B------:R-:W-:Y:S02]  /*2780*/  LOP3.LUT R25, R25, 0xfffffff0, RZ, 0xc0, !PT ;  /* 0xfffffff019197812 */ /* 0x000fe400078ec0ff */
[----:B------:R-:W-:Y:S02]  /*2790*/  LOP3.LUT R27, R27, 0xfffffff0, RZ, 0xc0, !PT ;  /* 0xfffffff01b1b7812 */ /* 0x000fe400078ec0ff */
[----:B------:R-:W-:Y:S02]  /*27a0*/  IADD3.X R99, R14, R137, RZ, P1, !PT ;  /* 0x000000890e637210 */ /* 0x000fe40000ffe4ff */
[----:B------:R-:W-:Y:S01]  /*27b0*/  IADD3 R124, R101, R13, RZ ;  /* 0x0000000d657c7210 */ /* 0x000fe20007ffe0ff */
[----:B------:R-:W-:Y:S01]  /*27c0*/  IMAD.IADD R13, R105, 0x1, R29 ;  /* 0x00000001690d7824 */ /* 0x000fe200078e021d */
[----:B------:R-:W-:Y:S01]  /*27d0*/  LOP3.LUT R32, R33, 0x1, RZ, 0xc0, !PT ;  /* 0x0000000121207812 */ /* 0x000fe200078ec0ff */
[----:B------:R-:W-:Y:S01]  /*27e0*/  IMAD.SHL.U32 R97, R97, 0x2, RZ ;  /* 0x0000000261617824 */ /* 0x000fe200078e00ff */
[----:B------:R-:W-:Y:S01]  /*27f0*/  IADD3 R14, R29, R103, RZ ;  /* 0x000000671d0e7210 */ /* 0x000fe20007ffe0ff */
[----:B------:R-:W-:Y:S01]  /*2800*/  IMAD.IADD R129, R119, 0x1, R118 ;  /* 0x0000000177817824 */ /* 0x000fe200078e0276 */
[----:B------:R-:W-:Y:S01]  /*2810*/  LOP3.LUT R33, R37, 0x2, RZ, 0xc0, !PT ;  /* 0x0000000225217812 */ /* 0x000fe200078ec0ff */
[----:B------:R-:W-:Y:S01]  /*2820*/  IMAD.IADD R123, R107, 0x1, R123 ;  /* 0x000000016b7b7824 */ /* 0x000fe200078e027b */
[----:B------:R-:W-:Y:S01]  /*2830*/  LOP3.LUT R34, R37, 0x4, RZ, 0xc0, !PT ;  /* 0x0000000425227812 */ /* 0x000fe200078ec0ff */
[----:B------:R-:W-:Y:S01]  /*2840*/  IMAD.IADD R31, R115, 0x1, R31 ;  /* 0x00000001731f7824 */ /* 0x000fe200078e021f */
[----:B------:R-:W-:-:S02]  /*2850*/  LOP3.LUT R35, R37, 0x8, RZ, 0xc0, !PT ;  /* 0x0000000825237812 */ /* 0x000fc400078ec0ff */
[C---:B------:R-:W-:Y:S02]  /*2860*/  LOP3.LUT R36, R37.reuse, 0x10, RZ, 0xc0, !PT ;  /* 0x0000001025247812 */ /* 0x040fe400078ec0ff */
[----:B------:R-:W-:Y:S02]  /*2870*/  SHF.R.S32.HI R28, RZ, 0x1f, R20 ;  /* 0x0000001fff1c7819 */ /* 0x000fe40000011414 */
[----:B------:R-:W-:Y:S02]  /*2880*/  SHF.R.S32.HI R29, RZ, 0x1f, R25 ;  /* 0x0000001fff1d7819 */ /* 0x000fe40000011419 */
[----:B------:R-:W-:Y:S02]  /*2890*/  SHF.R.S32.HI R30, RZ, 0x1f, R27 ;  /* 0x0000001fff1e7819 */ /* 0x000fe4000001141b */
[----:B------:R-:W-:-:S07]  /*28a0*/  LOP3.LUT R37, R37, 0x20, RZ, 0xc0, !PT ;  /* 0x0000002025257812 */ /* 0x000fce00078ec0ff */
.L_x_522:
[----:B0-23--:R-:W2:Y:S01]  /*28b0*/  LDL.LU R40, [R1+0x18] ;  /* 0x0000180001287983 */ /* 0x00dea20000300800 */
[----:B------:R-:W0:Y:S01]  /*28c0*/  LDC.64 R126, c[0x0][0x2d8] ;  /* 0x0000b600ff7e7b82 */ /* 0x000e220000000a00 */
[----:B------:R-:W-:Y:S01]  /*28d0*/  VIADD R43, R24, 0xffffffff ;  /* 0xffffffff182b7836 */ /* 0x000fe20000000000 */
[----:B------:R-:W-:Y:S05]  /*28e0*/  YIELD ;  /* 0x0000000000007946 */ /* 0x000fea0003800000 */
[----:B------:R-:W-:Y:S01]  /*28f0*/  ISETP.GT.AND P4, PT, R43, R120, PT ;  /* 0x000000782b00720c */ /* 0x000fe20003f84270 */
[----:B------:R-:W1:Y:S01]  /*2900*/  LDC R136, c[0x0][0x3d4] ;  /* 0x0000f500ff887b82 */ /* 0x000e620000000800 */
[----:B------:R-:W-:Y:S01]  /*2910*/  SHF.R.S32.HI R38, RZ, 0x1f, R43 ;  /* 0x0000001fff267819 */ /* 0x000fe2000001142b */
[-C--:B------:R-:W-:Y:S01]  /*2920*/  IMAD R39, R122, R43.reuse, RZ ;  /* 0x0000002b7a277224 */ /* 0x080fe200078e02ff */
[----:B------:R-:W-:Y:S01]  /*2930*/  BSSY B0, `(.L_x_423) ;  /* 0x0000cae000007945 */ /* 0x000fe20003800000 */
[----:B------:R-:W-:-:S04]  /*2940*/  IMAD.WIDE.U32 R140, R112, R43, RZ ;  /* 0x0000002b708c7225 */ /* 0x000fc800078e00ff */
[----:B------:R-:W-:Y:S01]  /*2950*/  IMAD R39, R38, R112, R39 ;  /* 0x0000007026277224 */ /* 0x000fe200078e0227 */
[----:B------:R-:W-:Y:S01]  /*2960*/  IADD3 R45, P1, P2, R3, R140, R128 ;  /* 0x0000008c032d7210 */ /* 0x000fe20007a3e080 */
[----:B------:R-:W-:Y:S02]  /*2970*/  IMAD R47, R19, 0x7800, R203 ;  /* 0x00007800132f7824 */ /* 0x000fe400078e02cb */
[----:B------:R-:W-:Y:S02]  /*2980*/  IMAD.IADD R93, R141, 0x1, R39 ;  /* 0x000000018d5d7824 */ /* 0x000fe400078e0227 */
[----:B------:R-:W-:Y:S02]  /*2990*/  IMAD R39, R19, 0x7800, R204 ;  /* 0x0000780013277824 */ /* 0x000fe400078e02cc */
[----:B------:R-:W-:Y:S01]  /*29a0*/  IMAD.IADD R47, R18, 0x1, R47 ;  /* 0x00000001122f7824 */ /* 0x000fe200078e022f */
[----:B------:R-:W-:Y:S01]  /*29b0*/  IADD3.X R24, R4, R93, R125, P1, P2 ;  /* 0x0000005d04187210 */ /* 0x000fe20000fe447d */
[----:B------:R-:W-:Y:S01]  /*29c0*/  IMAD.IADD R46, R18, 0x1, R39 ;  /* 0x00000001122e7824 */ /* 0x000fe200078e0227 */
[----:B0-----:R-:W-:-:S04]  /*29d0*/  IADD3 R48, P1, P2, R140, R126, R3 ;  /* 0x0000007e8c307210 */ /* 0x001fc80007a3e003 */
[----:B------:R-:W-:Y:S02]  /*29e0*/  IADD3.X R49, R93, R127, R4, P1, P2 ;  /* 0x0000007f5d317210 */ /* 0x000fe40000fe4404 */
[----:B-1----:R-:W-:Y:S02]  /*29f0*/  ISETP.GE.AND P1, PT, R136, 0x1, PT ;  /* 0x000000018800780c */ /* 0x002fe40003f26270 */
[----:B------:R-:W-:-:S04]  /*2a00*/  IADD3 R44, P2, R45, R126, RZ ;  /* 0x0000007e2d2c7210 */ /* 0x000fc80007f5e0ff */
[----:B------:R-:W-:Y:S01]  /*2a10*/  IADD3.X R45, R24, R127, RZ, P2, !PT ;  /* 0x0000007f182d7210 */ /* 0x000fe200017fe4ff */
[----:B------:R-:W-:Y:S01]  /*2a20*/  IMAD.MOV.U32 R24, RZ, RZ, R43 ;  /* 0x000000ffff187224 */ /* 0x000fe200078e002b */
[----:B--2---:R-:W-:-:S04]  /*2a30*/  LOP3.LUT R40, R40, 0xfffffffd, RZ, 0xc0, !PT ;  /* 0xfffffffd28287812 */ /* 0x004fc800078ec0ff */
[----:B------:R-:W-:-:S05]  /*2a40*/  @P4 LOP3.LUT R40, R40, 0x2, RZ, 0xfc, !PT ;  /* 0x0000000228284812 */ /* 0x000fca00078efcff */
[----:B------:R0:W-:Y:S01]  /*2a50*/  STL [R1+0x18], R40 ;  /* 0x0000182801007387 */ /* 0x0001e20000100800 */
[----:B------:R-:W-:Y:S05]  /*2a60*/  @!P1 BRA `(.L_x_424) ;  /* 0x000000c400909947 */ /* 0x000fea0003800000 */
[----:B------:R-:W-:Y:S01]  /*2a70*/  ULDC.U8 UR4, c[0x0][0x3f0] ;  /* 0x0000fc0000047ab9 */ /* 0x000fe20000000000 */
[-C--:B------:R-:W-:Y:S01]  /*2a80*/  IMAD R39, R123, R43.reuse, RZ ;  /* 0x0000002b7b277224 */ /* 0x080fe200078e02ff */
[----:B------:R-:W-:Y:S01]  /*2a90*/  ISETP.NE.AND P1, PT, RZ, UR4, PT ;  /* 0x00000004ff007c0c */ /* 0x000fe2000bf25270 */
[-C--:B------:R-:W-:Y:S02]  /*2aa0*/  IMAD R41, R124, R43.reuse, RZ ;  /* 0x0000002b7c297224 */ /* 0x080fe400078e02ff */
[C---:B------:R-:W-:Y:S02]  /*2ab0*/  IMAD R39, R38.reuse, R106, R39 ;  /* 0x0000006a26277224 */ /* 0x040fe400078e0227 */
[----:B------:R-:W-:Y:S02]  /*2ac0*/  IMAD R41, R38, R100, R41 ;  /* 0x0000006426297224 */ /* 0x000fe400078e0229 */
[----:B------:R-:W-:Y:S02]  /*2ad0*/  IMAD R38, R24, -0xa0, R2 ;  /* 0xffffff6018267824 */ /* 0x000fe400078e0202 */
[----:B------:R-:W-:-:S03]  /*2ae0*/  IMAD.WIDE.U32 R90, R106, R43, RZ ;  /* 0x0000002b6a5a7225 */ /* 0x000fc600078e00ff */
[----:B------:R-:W-:Y:S01]  /*2af0*/  VIMNMX R38, R38, 0xa0, PT ;  /* 0x000000a026267848 */ /* 0x000fe20003fe0100 */
[----:B------:R-:W-:Y:S01]  /*2b00*/  IMAD.WIDE.U32 R88, R100, R43, RZ ;  /* 0x0000002b64587225 */ /* 0x000fe200078e00ff */
[----:B------:R-:W-:-:S03]  /*2b10*/  IADD3 R39, R91, R39, RZ ;  /* 0x000000275b277210 */ /* 0x000fc60007ffe0ff */
[----:B------:R-:W-:Y:S01]  /*2b20*/  IMAD.IADD R96, R89, 0x1, R41 ;  /* 0x0000000159607824 */ /* 0x000fe200078e0229 */
[----:B------:R-:W-:Y:S06]  /*2b30*/  @!P1 BRA `(.L_x_425) ;  /* 0x0000005c00dc9947 */ /* 0x000fec0003800000 */
[----:B------:R-:W-:Y:S01]  /*2b40*/  ISETP.GE.AND P2, PT, R168, R38, PT ;  /* 0x00000026a800720c */ /* 0x000fe20003f46270 */
[----:B------:R-:W-:Y:S01]  /*2b50*/  BSSY B1, `(.L_x_426) ;  /* 0x0000038000017945 */ /* 0x000fe20003800000 */
        /* <DEDUP_REMOVED lines=13> */
[----:B------:R-:W-:Y:S06]  /*2c30*/  @P2 BRA `(.L_x_427) ;  /* 0x0000000000a42947 */ /* 0x000fec0003800000 */
[----:B------:R-:W-:Y:S01]  /*2c40*/  ULDC.64 UR4, c[0x0][0x3c8] ;  /* 0x0000f20000047ab9 */ /* 0x000fe20000000a00 */
[----:B------:R-:W-:Y:S02]  /*2c50*/  CS2R R138, SRZ ;  /* 0x00000000008a7805 */ /* 0x000fe4000001ff00 */
[----:B0-----:R-:W-:Y:S02]  /*2c60*/  IADD3 R40, P1, P4, R110, UR4, R90 ;  /* 0x000000046e287c10 */ /* 0x001fe4000fc3e05a */
[----:B------:R-:W-:Y:S01]  /*2c70*/  CS2R R140, SRZ ;  /* 0x00000000008c7805 */ /* 0x000fe2000001ff00 */
[----:B------:R-:W-:Y:S01]  /*2c80*/  VIADD R53, R16, 0x10 ;  /* 0x0000001010357836 */ /* 0x000fe20000000000 */
[----:B------:R-:W-:Y:S01]  /*2c90*/  IADD3.X R41, R11, UR5, R39, P1, P4 ;  /* 0x000000050b297c10 */ /* 0x000fe20008fe8427 */
[----:B------:R-:W-:Y:S02]  /*2ca0*/  ULDC.64 UR4, c[0x0][0x3e0] ;  /* 0x0000f80000047ab9 */ /* 0x000fe40000000a00 */
[----:B------:R-:W-:-:S04]  /*2cb0*/  IADD3 R42, P1, P4, R104, UR4, R88 ;  /* 0x00000004682a7c10 */ /* 0x000fc8000fc3e058 */
[----:B------:R-:W-:Y:S02]  /*2cc0*/  IADD3.X R43, R13, UR5, R96, P1, P4 ;  /* 0x000000050d2b7c10 */ /* 0x000fe40008fe8460 */
[----:B------:R-:W-:Y:S02]  /*2cd0*/  ISETP.GE.AND P1, PT, R16, R136, PT ;  /* 0x000000881000720c */ /* 0x000fe40003f26270 */
[----:B------:R-:W-:Y:S02]  /*2ce0*/  CS2R R94, SRZ ;  /* 0x00000000005e7805 */ /* 0x000fe4000001ff00 */
[----:B------:R-:W-:-:S09]  /*2cf0*/  CS2R R126, SRZ ;  /* 0x00000000007e7805 */ /* 0x000fd2000001ff00 */
[----:B------:R1:W5:Y:S04]  /*2d00*/  @!P1 LDG.E.64 R138, desc[UR54][R40.64] ;  /* 0x00000036288a9981 */ /* 0x000368000c1e1b00 */
[----:B------:R1:W5:Y:S01]  /*2d10*/  @!P1 LDG.E.64 R140, desc[UR54][R42.64] ;  /* 0x000000362a8c9981 */ /* 0x000362000c1e1b00 */
[----:B------:R-:W-:Y:S01]  /*2d20*/  ISETP.GE.AND P1, PT, R53, R136, PT ;  /* 0x000000883500720c */ /* 0x000fe20003f26270 */
[----:B------:R-:W-:Y:S01]  /*2d30*/  VIADD R53, R16, 0x20 ;  /* 0x0000002010357836 */ /* 0x000fe20000000000 */
[----:B------:R-:W-:Y:S02]  /*2d40*/  CS2R R86, SRZ ;  /* 0x0000000000567805 */ /* 0x000fe4000001ff00 */
[----:B------:R-:W-:-:S09]  /*2d50*/  CS2R R92, SRZ ;  /* 0x00000000005c7805 */ /* 0x000fd2000001ff00 */
[----:B------:R1:W5:Y:S04]  /*2d60*/  @!P1 LDG.E.64 R94, desc[UR54][R40.64+0x10] ;  /* 0x00001036285e9981 */ /* 0x000368000c1e1b00 */
[----:B------:R1:W5:Y:S01]  /*2d70*/  @!P1 LDG.E.64 R126, desc[UR54][R42.64+0x10] ;  /* 0x000010362a7e9981 */ /* 0x000362000c1e1b00 */
[----:B------:R-:W-:Y:S02]  /*2d80*/  ISETP.GE.AND P1, PT, R53, R136, PT ;  /* 0x000000883500720c */ /* 0x000fe40003f26270 */
[----:B------:R-:W-:Y:S02]  /*2d90*/  IADD3 R53, R16, 0x30, RZ ;  /* 0x0000003010357810 */ /* 0x000fe40007ffe0ff */
[----:B------:R-:W-:Y:S02]  /*2da0*/  CS2R R82, SRZ ;  /* 0x0000000000527805 */ /* 0x000fe4000001ff00 */
[----:B------:R-:W-:-:S07]  /*2db0*/  CS2R R84, SRZ ;  /* 0x0000000000547805 */ /* 0x000fce000001ff00 */
        /* <DEDUP_REMOVED lines=14> */
[----:B------:R-:W-:-:S13]  /*2ea0*/  ISETP.GE.AND P1, PT, R53, R136, PT ;  /* 0x000000883500720c */ /* 0x000fda0003f26270 */
[----:B------:R1:W5:Y:S04]  /*2eb0*/  @!P1 LDG.E.64 R74, desc[UR54][R40.64+0x50] ;  /* 0x00005036284a9981 */ /* 0x000368000c1e1b00 */
[----:B------:R1:W5:Y:S02]  /*2ec0*/  @!P1 LDG.E.64 R76, desc[UR54][R42.64+0x50] ;  /* 0x000050362a4c9981 */ /* 0x000364000c1e1b00 */
.L_x_427:
[----:B------:R-:W-:Y:S05]  /*2ed0*/  BSYNC B1 ;  /* 0x0000000000017941 */ /* 0x000fea0003800000 */
.L_x_426:
        /* <DEDUP_REMOVED lines=11> */
[----:B------:R-:W-:Y:S01]  /*2f90*/  CS2R R68, SRZ ;  /* 0x0000000000447805 */ /* 0x000fe2000001ff00 */
[----:B-----5:R-:W-:Y:S01]  /*2fa0*/  IMAD.MOV.U32 R151, RZ, RZ, R74 ;  /* 0x000000ffff977224 */ /* 0x020fe200078e004a */
[----:B------:R-:W-:-:S02]  /*2fb0*/  MOV R154, R78 ;  /* 0x0000004e009a7202 */ /* 0x000fc40000000f00 */
[----:B------:R-:W-:Y:S01]  /*2fc0*/  CS2R R72, SRZ ;  /* 0x0000000000487805 */ /* 0x000fe2000001ff00 */
[----:B------:R-:W-:Y:S06]  /*2fd0*/  @P4 BRA `(.L_x_429) ;  /* 0x0000000000b44947 */ /* 0x000fec0003800000 */
[----:B01----:R-:W-:Y:S01]  /*2fe0*/  IADD3 R40, P1, P5, R110, R90, R8 ;  /* 0x0000005a6e287210 */ /* 0x003fe20007d3e008 */
[----:B------:R-:W-:Y:S01]  /*2ff0*/  ULDC.64 UR4, c[0x0][0x3c8] ;  /* 0x0000f20000047ab9 */ /* 0x000fe20000000a00 */
[----:B------:R-:W-:Y:S02]  /*3000*/  CS2R R70, SRZ ;  /* 0x0000000000467805 */ /* 0x000fe4000001ff00 */
[----:B------:R-:W-:Y:S02]  /*3010*/  CS2R R72, SRZ ;  /* 0x0000000000487805 */ /* 0x000fe4000001ff00 */
[----:B------:R-:W-:Y:S02]  /*3020*/  IADD3.X R39, R11, R39, R7, P1, P5 ;  /* 0x000000270b277210 */ /* 0x000fe40000fea407 */
[----:B------:R-:W-:-:S04]  /*3030*/  IADD3 R42, P1, P5, R104, R88, R10 ;  /* 0x00000058682a7210 */ /* 0x000fc80007d3e00a */
[----:B------:R-:W-:Y:S02]  /*3040*/  IADD3.X R96, R13, R96, R9, P1, P5 ;  /* 0x000000600d607210 */ /* 0x000fe40000fea409 */
[----:B------:R-:W-:-:S04]  /*3050*/  IADD3 R40, P1, R40, UR4, RZ ;  /* 0x0000000428287c10 */ /* 0x000fc8000ff3e0ff */
[----:B------:R-:W-:Y:S01]  /*3060*/  IADD3.X R41, R39, UR5, RZ, P1, !PT ;  /* 0x0000000527297c10 */ /* 0x000fe20008ffe4ff */
[----:B------:R-:W-:Y:S02]  /*3070*/  ULDC.64 UR4, c[0x0][0x3e0] ;  /* 0x0000f80000047ab9 */ /* 0x000fe40000000a00 */
[----:B------:R-:W-:-:S04]  /*3080*/  IADD3 R42, P1, R42, UR4, RZ ;  /* 0x000000042a2a7c10 */ /* 0x000fc8000ff3e0ff */
[----:B------:R-:W-:Y:S02]  /*3090*/  IADD3.X R43, R96, UR5, RZ, P1, !PT ;  /* 0x00000005602b7c10 */ /* 0x000fe40008ffe4ff */
[C---:B------:R-:W-:Y:S01]  /*30a0*/  ISETP.GE.AND P1, PT, R16.reuse, R136, PT ;  /* 0x000000881000720c */ /* 0x040fe20003f26270 */
        /* <DEDUP_REMOVED lines=32> */
.L_x_429:
[----:B------:R-:W-:Y:S05]  /*32b0*/  BSYNC B1 ;  /* 0x0000000000017941 */ /* 0x000fea0003800000 */
.L_x_428:
[----:B------:R-:W-:Y:S01]  /*32c0*/  UISETP.NE.AND UP0, UPT, UR53, 0x3, UPT ;  /* 0x000000033500788c */ /* 0x000fe2000bf05270 */
[----:B------:R-:W-:Y:S01]  /*32d0*/  IMAD.MOV.U32 R162, RZ, RZ, R82 ;  /* 0x000000ffffa27224 */ /* 0x000fe200078e0052 */
[----:B------:R-:W-:Y:S01]  /*32e0*/  MOV R166, R94 ;  /* 0x0000005e00a67202 */ /* 0x000fe20000000f00 */
[----:B------:R-:W-:Y:S01]  /*32f0*/  IMAD.MOV.U32 R164, RZ, RZ, R86 ;  /* 0x000000ffffa47224 */ /* 0x000fe200078e0056 */
[----:B------:R-:W-:Y:S01]  /*3300*/  MOV R163, R84 ;  /* 0x0000005400a37202 */ /* 0x000fe20000000f00 */
[----:B------:R-:W-:Y:S01]  /*3310*/  IMAD.MOV.U32 R176, RZ, RZ, R138 ;  /* 0x000000ffffb07224 */ /* 0x000fe200078e008a */
[----:B------:R-:W-:Y:S01]  /*3320*/  PLOP3.LUT P1, PT, PT, PT, UP0, 0x80, 0x0 ;  /* 0x000000000000781c */ /* 0x000fe20003f2f008 */
[----:B------:R-:W-:Y:S01]  /*3330*/  IMAD.MOV.U32 R157, RZ, RZ, R76 ;  /* 0x000000ffff9d7224 */ /* 0x000fe200078e004c */
[----:B-----5:R-:W-:Y:S01]  /*3340*/  MOV R89, R50 ;  /* 0x0000003200597202 */ /* 0x020fe20000000f00 */
[----:B------:R-:W-:Y:S01]  /*3350*/  IMAD.MOV.U32 R158, RZ, RZ, R80 ;  /* 0x000000ffff9e7224 */ /* 0x000fe200078e0050 */
[----:B------:R-:W-:Y:S01]  /*3360*/  MOV R152, R66 ;  /* 0x0000004200987202 */ /* 0x000fe20000000f00 */
[----:B------:R-:W-:Y:S01]  /*3370*/  IMAD.MOV.U32 R165, RZ, RZ, R92 ;  /* 0x000000ffffa57224 */ /* 0x000fe200078e005c */
[----:B------:R-:W-:Y:S01]  /*3380*/  MOV R143, R60 ;  /* 0x0000003c008f7202 */ /* 0x000fe20000000f00 */
[----:B------:R-:W-:-:S02]  /*3390*/  IMAD.MOV.U32 R167, RZ, RZ, R126 ;  /* 0x000000ffffa77224 */ /* 0x000fc400078e007e */
[----:B------:R-:W-:Y:S02]  /*33a0*/  IMAD.MOV.U32 R177, RZ, RZ, R140 ;  /* 0x000000ffffb17224 */ /* 0x000fe400078e008c */
[----:B------:R-:W-:Y:S02]  /*33b0*/  IMAD.MOV.U32 R90, RZ, RZ, R54 ;  /* 0x000000ffff5a7224 */ /* 0x000fe400078e0036 */
[----:B------:R-:W-:Y:S02]  /*33c0*/  IMAD.MOV.U32 R142, RZ, RZ, R58 ;  /* 0x000000ffff8e7224 */ /* 0x000fe400078e003a */
[----:B------:R-:W-:Y:S02]  /*33d0*/  IMAD.MOV.U32 R149, RZ, RZ, R62 ;  /* 0x000000ffff957224 */ /* 0x000fe400078e003e */
[----:B------:R-:W-:Y:S02]  /*33e0*/  IMAD.MOV.U32 R155, RZ, RZ, R70 ;  /* 0x000000ffff9b7224 */ /* 0x000fe400078e0046 */
[----:B------:R-:W-:-:S02]  /*33f0*/  IMAD.MOV.U32 R88, RZ, RZ, R52 ;  /* 0x000000ffff587224 */ /* 0x000fc400078e0034 */
[----:B------:R-:W-:Y:S02]  /*3400*/  IMAD.MOV.U32 R91, RZ, RZ, R56 ;  /* 0x000000ffff5b7224 */ /* 0x000fe400078e0038 */
[----:B------:R-:W-:Y:S02]  /*3410*/  IMAD.MOV.U32 R150, RZ, RZ, R64 ;  /* 0x000000ffff967224 */ /* 0x000fe400078e0040 */
[----:B------:R-:W-:Y:S02]  /*3420*/  IMAD.MOV.U32 R153, RZ, RZ, R68 ;  /* 0x000000ffff997224 */ /* 0x000fe400078e0044 */
[----:B------:R-:W-:Y:S01]  /*3430*/  IMAD.MOV.U32 R156, RZ, RZ, R72 ;  /* 0x000000ffff9c7224 */ /* 0x000fe200078e0048 */
[----:B------:R-:W-:Y:S06]  /*3440*/  @!P1 BRA `(.L_x_430) ;  /* 0x0000000000049947 */ /* 0x000fec0003800000 */
[----:B------:R-:W-:Y:S01]  /*3450*/  BPT.TRAP 0x1 ;  /* 0x000000040000795c */ /* 0x000fe20000300000 */
.L_x_430:
[----:B------:R-:W-:Y:S01]  /*3460*/  LEA R39, R19, R18, 0x3 ;  /* 0x0000001213277211 */ /* 0x000fe200078e18ff */
[----:B------:R-:W-:Y:S01]  /*3470*/  BSSY B1, `(.L_x_431) ;  /* 0x0000004000017945 */ /* 0x000fe20003800000 */
[----:B------:R-:W-:-:S04]  /*3480*/  SHF.L.U32 R96, R171, 0x1f, RZ ;  /* 0x0000001fab607819 */ /* 0x000fc800000006ff */
[----:B------:R-:W3:Y:S02]  /*3490*/  SYNCS.PHASECHK.TRANS64.TRYWAIT P5, [R39+URZ+0x29890], R96 ;  /* 0x02989060270075a7 */ /* 0x000ee400080a017f */
[----:B---3--:R-:W-:Y:S05]  /*34a0*/  @!P5 BRA `(.L_x_432) ;  /* 0x00000248004cd947 */ /* 0x008fea0003800000 */
.L_x_736:
[----:B------:R-:W-:Y:S05]  /*34b0*/  BSYNC B1 ;  /* 0x0000000000017941 */ /* 0x000fea0003800000 */
.L_x_431:
[----:B------:R-:W-:Y:S04]  /*34c0*/  BSSY B1, `(.L_x_433) ;  /* 0x00002ac000017945 */ /* 0x000fe80003800000 */
[----:B------:R-:W-:Y:S05]  /*34d0*/  @P2 BRA `(.L_x_434) ;  /* 0x0000002800a82947 */ /* 0x000fea0003800000 */
[----:B------:R-:W-:Y:S01]  /*34e0*/  ISETP.NE.AND P2, PT, R32, RZ, PT ;  /* 0x000000ff2000720c */ /* 0x000fe20003f45270 */
[----:B------:R-:W-:-:S12]  /*34f0*/  BSSY B2, `(.L_x_435) ;  /* 0x000006f000027945 */ /* 0x000fd80003800000 */
[----:B------:R-:W-:Y:S05]  /*3500*/  @!P2 BRA `(.L_x_436) ;  /* 0x0000000400b4a947 */ /* 0x000fea0003800000 */
[----:B012---:R0:W1:Y:S01]  /*3510*/  LDS.128 R40, [R47+0x1a400] ;  /* 0x01a400002f287984 */ /* 0x0070620000000c00 */
[----:B------:R-:W-:Y:S01]  /*3520*/  ISETP.GE.AND P2, PT, R16, R136, PT ;  /* 0x000000881000720c */ /* 0x000fe20003f46270 */
[----:B------:R-:W-:-:S12]  /*3530*/  BSSY B3, `(.L_x_437) ;  /* 0x0000069000037945 */ /* 0x000fd80003800000 */
[----:B0-----:R-:W-:Y:S05]  /*3540*/  @P2 BRA `(.L_x_438) ;  /* 0x00000004009c2947 */ /* 0x001fea0003800000 */
[----:B------:R-:W-:Y:S02]  /*3550*/  SHF.R.U32.HI R138, RZ, 0x8, R139 ;  /* 0x00000008ff8a7819 */ /* 0x000fe4000001168b */
[--C-:B------:R-:W-:Y:S02]  /*3560*/  SHF.R.U32.HI R140, RZ, 0x8, R141.reuse ;  /* 0x00000008ff8c7819 */ /* 0x100fe4000001168d */
[----:B------:R-:W-:Y:S01]  /*3570*/  SHF.R.U32.HI R179, RZ, 0x10, R141 ;  /* 0x00000010ffb37819 */ /* 0x000fe2000001168d */
[----:B------:R-:W-:Y:S01]  /*3580*/  IMAD.SHL.U32 R138, R138, 0x100, RZ ;  /* 0x000001008a8a7824 */ /* 0x000fe200078e00ff */
[----:B------:R-:W-:Y:S01]  /*3590*/  LOP3.LUT R178, R141, 0xff0000ff, RZ, 0xc0, !PT ;  /* 0xff0000ff8db27812 */ /* 0x000fe200078ec0ff */
[----:B------:R-:W-:Y:S01]  /*35a0*/  IMAD.SHL.U32 R141, R140, 0x100, RZ ;  /* 0x000001008c8d7824 */ /* 0x000fe200078e00ff */
[----:B------:R-:W-:Y:S01]  /*35b0*/  SHF.R.U32.HI R181, RZ, 0x10, R139 ;  /* 0x00000010ffb57819 */ /* 0x000fe2000001168b */
[----:B-1----:R-:W-:Y:S01]  /*35c0*/  IMAD.MOV.U32 R140, RZ, RZ, R40 ;  /* 0x000000ffff8c7224 */ /* 0x002fe200078e0028 */
[----:B------:R-:W-:-:S02]  /*35d0*/  LOP3.LUT R139, R139, 0xff0000ff, RZ, 0xc0, !PT ;  /* 0xff0000ff8b8b7812 */ /* 0x000fc400078ec0ff */
[----:B------:R-:W-:Y:S01]  /*35e0*/  LOP3.LUT R180, R178, 0xff00, R141, 0xf8, !PT ;  /* 0x0000ff00b2b47812 */ /* 0x000fe200078ef88d */
[----:B------:R-:W-:Y:S01]  /*35f0*/  IMAD.U32 R141, R179, 0x10000, RZ ;  /* 0x00010000b38d7824 */ /* 0x000fe200078e00ff */
[----:B------:R-:W-:Y:S02]  /*3600*/  LOP3.LUT R139, R139, 0xff00, R138, 0xf8, !PT ;  /* 0x0000ff008b8b7812 */ /* 0x000fe400078ef88a */
[----:B------:R-:W-:Y:S02]  /*3610*/  SHF.L.U32 R138, R181, 0x10, RZ ;  /* 0x00000010b58a7819 */ /* 0x000fe400000006ff */
[----:B------:R-:W-:Y:S02]  /*3620*/  F2FP.F16.E4M3.UNPACK_B R178, R177.H1 ;  /* 0x000000b1ffb2723e */ /* 0x000fe400030006ff */
[-C--:B------:R-:W-:Y:S02]  /*3630*/  F2FP.F16.E4M3.UNPACK_B R40, R41.reuse ;  /* 0x00000029ff28723e */ /* 0x080fe400020006ff */
[----:B------:R-:W-:Y:S01]  /*3640*/  LOP3.LUT R138, R139, 0xff0000, R138, 0xf8, !PT ;  /* 0x00ff00008b8a7812 */ /* 0x000fe200078ef88a */
[----:B------:R-:W-:Y:S01]  /*3650*/  HADD2.F32 R182, -RZ, R178.H0_H0 ;  /* 0x200000b2ffb67230 */ /* 0x000fe20000004100 */
[----:B------:R-:W-:Y:S01]  /*3660*/  LOP3.LUT R139, R180, 0xff0000, R141, 0xf8, !PT ;  /* 0x00ff0000b48b7812 */ /* 0x000fe200078ef88d */
[--C-:B------:R-:W-:Y:S01]  /*3670*/  HADD2.F32 R141, -RZ, R40.reuse.H1_H1 ;  /* 0x30000028ff8d7230 */ /* 0x100fe20000004100 */
[----:B------:R-:W-:Y:S01]  /*3680*/  F2FP.F16.E4M3.UNPACK_B R180, R176.H1 ;  /* 0x000000b0ffb4723e */ /* 0x000fe200030006ff */
[----:B------:R-:W-:Y:S01]  /*3690*/  HADD2.F32 R40, -RZ, R40.H0_H0 ;  /* 0x20000028ff287230 */ /* 0x000fe20000004100 */
[----:B------:R-:W-:Y:S01]  /*36a0*/  F2FP.F16.E4M3.UNPACK_B R41, R41.H1 ;  /* 0x00000029ff29723e */ /* 0x000fe200030006ff */
[----:B------:R-:W-:-:S02]  /*36b0*/  HADD2.F32 R183, -RZ, R178.H1_H1 ;  /* 0x300000b2ffb77230 */ /* 0x000fc40000004100 */
[-C--:B------:R-:W-:Y:S01]  /*36c0*/  FMUL.FTZ R185, R141, R182.reuse ;  /* 0x000000b68db97220 */ /* 0x080fe20000410000 */
[--C-:B------:R-:W-:Y:S02]  /*36d0*/  HADD2.F32 R181, -RZ, R180.reuse.H0_H0 ;  /* 0x200000b4ffb57230 */ /* 0x100fe40000004100 */
[C---:B------:R-:W-:Y:S01]  /*36e0*/  FMUL.FTZ R182, R40.reuse, R182 ;  /* 0x000000b628b67220 */ /* 0x040fe20000410000 */
[--C-:B------:R-:W-:Y:S01]  /*36f0*/  HADD2.F32 R179, -RZ, R41.reuse.H1_H1 ;  /* 0x30000029ffb37230 */ /* 0x100fe20000004100 */
[----:B------:R-:W-:Y:S01]  /*3700*/  F2FP.F16.E4M3.UNPACK_B R177, R177 ;  /* 0x000000b1ffb1723e */ /* 0x000fe200020006ff */
[----:B------:R-:W-:Y:S02]  /*3710*/  HADD2.F32 R178, -RZ, R41.H0_H0 ;  /* 0x20000029ffb27230 */ /* 0x000fe40000004100 */
[----:B------:R-:W-:Y:S01]  /*3720*/  FFMA.FTZ R40, R40, R181, -R185 ;  /* 0x000000b528287223 */ /* 0x000fe200000108b9 */
[----:B------:R-:W-:Y:S02]  /*3730*/  HADD2.F32 R180, -RZ, R180.H1_H1 ;  /* 0x300000b4ffb47230 */ /* 0x000fe40000004100 */
[----:B------:R-:W-:Y:S01]  /*3740*/  FMUL.FTZ R185, R179, R183 ;  /* 0x000000b7b3b97220 */ /* 0x000fe20000410000 */
[----:B------:R-:W-:Y:S01]  /*3750*/  FFMA.FTZ R41, R141, R181, R182 ;  /* 0x000000b58d297223 */ /* 0x000fe200000100b6 */
[C---:B------:R-:W-:Y:S01]  /*3760*/  FMUL.FTZ R184, R178.reuse, R183 ;  /* 0x000000b7b2b87220 */ /* 0x040fe20000410000 */
[----:B------:R-:W-:Y:S01]  /*3770*/  F2FP.F16.E4M3.UNPACK_B R141, R140.H1 ;  /* 0x0000008cff8d723e */ /* 0x000fe200030006ff */
[----:B------:R-:W-:Y:S01]  /*3780*/  FFMA.FTZ R185, R178, R180, -R185 ;  /* 0x000000b4b2b97223 */ /* 0x000fe200000108b9 */
[----:B------:R-:W-:Y:S01]  /*3790*/  F2FP.F16.E4M3.UNPACK_B R140, R140 ;  /* 0x0000008cff8c723e */ /* 0x000fe200020006ff */
[----:B------:R-:W-:Y:S01]  /*37a0*/  FFMA.FTZ R186, R179, R180, R184 ;  /* 0x000000b4b3ba7223 */ /* 0x000fe200000100b8 */
[--C-:B------:R-:W-:Y:S01]  /*37b0*/  HADD2.F32 R181, -RZ, R177.reuse.H1_H1 ;  /* 0x300000b1ffb57230 */ /* 0x100fe20000004100 */
[----:B------:R-:W-:Y:S01]  /*37c0*/  F2FP.F16.E4M3.UNPACK_B R179, R176 ;  /* 0x000000b0ffb3723e */ /* 0x000fe200020006ff */
[----:B------:R-:W-:-:S02]  /*37d0*/  HADD2.F32 R180, -RZ, R177.H0_H0 ;  /* 0x200000b1ffb47230 */ /* 0x000fc40000004100 */
[--C-:B------:R-:W-:Y:S02]  /*37e0*/  HADD2.F32 R177, -RZ, R141.reuse.H0_H0 ;  /* 0x2000008dffb17230 */ /* 0x100fe40000004100 */
[----:B------:R-:W-:Y:S02]  /*37f0*/  HADD2.F32 R178, -RZ, R141.H1_H1 ;  /* 0x3000008dffb27230 */ /* 0x000fe40000004100 */
[--C-:B------:R-:W-:Y:S02]  /*3800*/  HADD2.F32 R176, -RZ, R140.reuse.H1_H1 ;  /* 0x3000008cffb07230 */ /* 0x100fe40000004100 */
[-C--:B------:R-:W-:Y:S01]  /*3810*/  FMUL.FTZ R183, R177, R181.reuse ;  /* 0x000000b5b1b77220 */ /* 0x080fe20000410000 */
[----:B------:R-:W-:Y:S02]  /*3820*/  HADD2.F32 R141, -RZ, R140.H0_H0 ;  /* 0x2000008cff8d7230 */ /* 0x000fe40000004100 */
[----:B------:R-:W-:Y:S01]  /*3830*/  FMUL.FTZ R184, R178, R181 ;  /* 0x000000b5b2b87220 */ /* 0x000fe20000410000 */
[----:B------:R-:W-:-:S02]  /*3840*/  HADD2.F32 R140, -RZ, R179.H1_H1 ;  /* 0x300000b3ff8c7230 */ /* 0x000fc40000004100 */
[-C--:B------:R-:W-:Y:S01]  /*3850*/  FMUL.FTZ R182, R176, R180.reuse ;  /* 0x000000b4b0b67220 */ /* 0x080fe20000410000 */
[----:B------:R-:W-:Y:S02]  /*3860*/  HADD2.F32 R179, -RZ, R179.H0_H0 ;  /* 0x200000b3ffb37230 */ /* 0x000fe40000004100 */
[----:B------:R-:W-:Y:S01]  /*3870*/  FMUL.FTZ R181, R141, R180 ;  /* 0x000000b48db57220 */ /* 0x000fe20000410000 */
[-C--:B------:R-:W-:Y:S01]  /*3880*/  FFMA.FTZ R177, R177, R140.reuse, -R184 ;  /* 0x0000008cb1b17223 */ /* 0x080fe200000108b8 */
[----:B------:R-:W-:Y:S01]  /*3890*/  FFMA.FTZ R180, R178, R140, R183 ;  /* 0x0000008cb2b47223 */ /* 0x000fe200000100b7 */
[-C--:B------:R-:W-:Y:S01]  /*38a0*/  FFMA.FTZ R140, R141, R179.reuse, -R182 ;  /* 0x000000b38d8c7223 */ /* 0x080fe200000108b6 */
[----:B------:R-:W-:Y:S01]  /*38b0*/  FFMA.FTZ R141, R176, R179, R181 ;  /* 0x000000b3b08d7223 */ /* 0x000fe200000100b5 */
[----:B------:R-:W-:Y:S02]  /*38c0*/  F2FP.F16.E4M3.UNPACK_B R178, R43.H1 ;  /* 0x0000002bffb2723e */ /* 0x000fe400030006ff */
[----:B------:R-:W-:-:S02]  /*38d0*/  F2FP.SATFINITE.E4M3.F32.PACK_AB_MERGE_C R176, R186, R185, RZ ;  /* 0x000000b9bab0723e */ /* 0x000fc400048070ff */
[-C--:B------:R-:W-:Y:S01]  /*38e0*/  F2FP.F16.E4M3.UNPACK_B R186, R139.reuse.H1 ;  /* 0x0000008bffba723e */ /* 0x080fe200030006ff */
[--C-:B------:R-:W-:Y:S01]  /*38f0*/  HADD2.F32 R181, -RZ, R178.reuse.H0_H0 ;  /* 0x200000b2ffb57230 */ /* 0x100fe20000004100 */
[----:B------:R-:W-:Y:S01]  /*3900*/  F2FP.F16.E4M3.UNPACK_B R179, R42.H1 ;  /* 0x0000002affb3723e */ /* 0x000fe200030006ff */
[----:B------:R-:W-:Y:S01]  /*3910*/  HADD2.F32 R182, -RZ, R178.H1_H1 ;  /* 0x300000b2ffb67230 */ /* 0x000fe20000004100 */
[-C--:B------:R-:W-:Y:S01]  /*3920*/  F2FP.F16.E4M3.UNPACK_B R178, R138.reuse.H1 ;  /* 0x0000008affb2723e */ /* 0x080fe200030006ff */
[--C-:B------:R-:W-:Y:S01]  /*3930*/  HADD2.F32 R183, -RZ, R186.reuse.H1_H1 ;  /* 0x300000baffb77230 */ /* 0x100fe20000004100 */
[----:B------:R-:W-:Y:S01]  /*3940*/  F2FP.F16.E4M3.UNPACK_B R185, R139 ;  /* 0x0000008bffb9723e */ /* 0x000fe200020006ff */
[----:B------:R-:W-:Y:S01]  /*3950*/  HADD2.F32 R186, -RZ, R186.H0_H0 ;  /* 0x200000baffba7230 */ /* 0x000fe20000004100 */
[----:B------:R-:W-:Y:S01]  /*3960*/  F2FP.SATFINITE.E4M3.F32.PACK_AB_MERGE_C R177, R180, R177, RZ ;  /* 0x000000b1b4b1723e */ /* 0x000fe200048070ff */
[----:B------:R-:W-:Y:S01]  /*3970*/  HADD2.F32 R180, -RZ, R179.H1_H1 ;  /* 0x300000b3ffb47230 */ /* 0x000fe20000004100 */
[----:B------:R-:W-:Y:S01]  /*3980*/  F2FP.F16.E4M3.UNPACK_B R139, R138 ;  /* 0x0000008aff8b723e */ /* 0x000fe200020006ff */
[----:B------:R-:W-:-:S02]  /*3990*/  HADD2.F32 R184, -RZ, R178.H1_H1 ;  /* 0x300000b2ffb87230 */ /* 0x000fc40000004100 */
[-C--:B------:R-:W-:Y:S01]  /*39a0*/  FMUL.FTZ R138, R182, R183.reuse ;  /* 0x000000b7b68a7220 */ /* 0x080fe20000410000 */
[----:B------:R-:W-:Y:S02]  /*39b0*/  HADD2.F32 R187, -RZ, R185.H1_H1 ;  /* 0x300000b9ffbb7230 */ /* 0x000fe40000004100 */
[C---:B------:R-:W-:Y:S01]  /*39c0*/  FMUL.FTZ R189, R181.reuse, R183 ;  /* 0x000000b7b5bd7220 */ /* 0x040fe20000410000 */
[----:B------:R-:W-:Y:S02]  /*39d0*/  HADD2.F32 R179, -RZ, R179.H0_H0 ;  /* 0x200000b3ffb37230 */ /* 0x000fe40000004100 */
[----:B------:R-:W-:Y:S01]  /*39e0*/  FFMA.FTZ R138, R181, R184, -R138 ;  /* 0x000000b8b58a7223 */ /* 0x000fe2000001088a */
[----:B------:R-:W-:Y:S02]  /*39f0*/  HADD2.F32 R183, -RZ, R139.H1_H1 ;  /* 0x3000008bffb77230 */ /* 0x000fe40000004100 */
[----:B------:R-:W-:Y:S01]  /*3a00*/  FMUL.FTZ R188, R180, R187 ;  /* 0x000000bbb4bc7220 */ /* 0x000fe20000410000 */
[----:B------:R-:W-:Y:S01]  /*3a10*/  F2FP.F16.E4M3.UNPACK_B R181, R43 ;  /* 0x0000002bffb5723e */ /* 0x000fe200020006ff */
[C---:B------:R-:W-:Y:S01]  /*3a20*/  FMUL.FTZ R187, R179.reuse, R187 ;  /* 0x000000bbb3bb7220 */ /* 0x040fe20000410000 */
[----:B------:R-:W-:Y:S01]  /*3a30*/  F2FP.F16.E4M3.UNPACK_B R42, R42 ;  /* 0x0000002aff2a723e */ /* 0x000fe200020006ff */
[----:B------:R-:W-:Y:S01]  /*3a40*/  FFMA.FTZ R188, R179, R183, -R188 ;  /* 0x000000b7b3bc7223 */ /* 0x000fe200000108bc */
[----:B------:R-:W-:-:S02]  /*3a50*/  HADD2.F32 R185, -RZ, R185.H0_H0 ;  /* 0x200000b9ffb97230 */ /* 0x000fc40000004100 */
[----:B------:R-:W-:Y:S01]  /*3a60*/  FFMA.FTZ R187, R180, R183, R187 ;  /* 0x000000b7b4bb7223 */ /* 0x000fe200000100bb */
[--C-:B------:R-:W-:Y:S02]  /*3a70*/  HADD2.F32 R180, -RZ, R181.reuse.H0_H0 ;  /* 0x200000b5ffb47230 */ /* 0x100fe40000004100 */
[----:B------:R-:W-:Y:S01]  /*3a80*/  FFMA.FTZ R43, R182, R184, R189 ;  /* 0x000000b8b62b7223 */ /* 0x000fe200000100bd */
[--C-:B------:R-:W-:Y:S01]  /*3a90*/  HADD2.F32 R179, -RZ, R42.reuse.H0_H0 ;  /* 0x2000002affb37230 */ /* 0x100fe20000004100 */
[----:B------:R-:W-:Y:S01]  /*3aa0*/  F2FP.SATFINITE.E4M3.F32.PACK_AB_MERGE_C R41, R41, R40, R176 ;  /* 0x000000282929723e */ /* 0x000fe200048070b0 */
[----:B------:R-:W-:Y:S01]  /*3ab0*/  HADD2.F32 R181, -RZ, R181.H1_H1 ;  /* 0x300000b5ffb57230 */ /* 0x000fe20000004100 */
[----:B------:R-:W-:Y:S01]  /*3ac0*/  F2FP.SATFINITE.E4M3.F32.PACK_AB_MERGE_C R187, R187, R188, RZ ;  /* 0x000000bcbbbb723e */ /* 0x000fe200048070ff */
[----:B------:R-:W-:Y:S01]  /*3ad0*/  HADD2.F32 R42, -RZ, R42.H1_H1 ;  /* 0x3000002aff2a7230 */ /* 0x000fe20000004100 */
[----:B------:R-:W-:Y:S01]  /*3ae0*/  F2FP.SATFINITE.E4M3.F32.PACK_AB_MERGE_C R43, R43, R138, RZ ;  /* 0x0000008a2b2b723e */ /* 0x000fe200048070ff */
[----:B------:R-:W-:-:S02]  /*3af0*/  HADD2.F32 R178, -RZ, R178.H0_H0 ;  /* 0x200000b2ffb27230 */ /* 0x000fc40000004100 */
[-C--:B------:R-:W-:Y:S01]  /*3b00*/  FMUL.FTZ R183, R181, R186.reuse ;  /* 0x000000bab5b77220 */ /* 0x080fe20000410000 */
[----:B------:R-:W-:Y:S02]  /*3b10*/  HADD2.F32 R139, -RZ, R139.H0_H0 ;  /* 0x2000008bff8b7230 */ /* 0x000fe40000004100 */
[-C--:B------:R-:W-:Y:S01]  /*3b20*/  FMUL.FTZ R182, R42, R185.reuse ;  /* 0x000000b92ab67220 */ /* 0x080fe20000410000 */
[C---:B------:R-:W-:Y:S01]  /*3b30*/  FMUL.FTZ R186, R180.reuse, R186 ;  /* 0x000000bab4ba7220 */ /* 0x040fe20000410000 */
[C---:B------:R-:W-:Y:S01]  /*3b40*/  FMUL.FTZ R185, R179.reuse, R185 ;  /* 0x000000b9b3b97220 */ /* 0x040fe20000410000 */
[-C--:B------:R-:W-:Y:S01]  /*3b50*/  FFMA.FTZ R183, R180, R178.reuse, -R183 ;  /* 0x000000b2b4b77223 */ /* 0x080fe200000108b7 */
[-C--:B------:R-:W-:Y:S01]  /*3b60*/  FFMA.FTZ R182, R179, R139.reuse, -R182 ;  /* 0x0000008bb3b67223 */ /* 0x080fe200000108b6 */
[----:B------:R-:W-:Y:S01]  /*3b70*/  FFMA.FTZ R186, R181, R178, R186 ;  /* 0x000000b2b5ba7223 */ /* 0x000fe200000100ba */
[----:B------:R-:W-:Y:S01]  /*3b80*/  FFMA.FTZ R185, R42, R139, R185 ;  /* 0x0000008b2ab97223 */ /* 0x000fe200000100b9 */
[----:B------:R-:W-:-:S03]  /*3b90*/  F2FP.SATFINITE.E4M3.F32.PACK_AB_MERGE_C R40, R141, R140, R177 ;  /* 0x0000008c8d28723e */ /* 0x000fc600048070b1 */
[----:B------:R-:W-:Y:S02]  /*3ba0*/  F2FP.SATFINITE.E4M3.F32.PACK_AB_MERGE_C R43, R186, R183, R43 ;  /* 0x000000b7ba2b723e */ /* 0x000fe4000480702b */
[----:B------:R-:W-:-:S07]  /*3bb0*/  F2FP.SATFINITE.E4M3.F32.PACK_AB_MERGE_C R42, R185, R182, R187 ;  /* 0x000000b6b92a723e */ /* 0x000fce00048070bb */
.L_x_438:
[----:B------:R-:W-:Y:S05]  /*3bc0*/  BSYNC B3 ;  /* 0x0000000000037941 */ /* 0x000fea0003800000 */
.L_x_437:
[----:B-1----:R4:W-:Y:S02]  /*3bd0*/  STG.E.128 desc[UR54][R48.64], R40 ;  /* 0x0000002830007986 */ /* 0x0029e4000c101d36 */
.L_x_436:
[----:B------:R-:W-:Y:S05]  /*3be0*/  BSYNC B2 ;  /* 0x0000000000027941 */ /* 0x000fea0003800000 */
.L_x_435:
[----:B------:R-:W-:Y:S01]  /*3bf0*/  ISETP.NE.AND P2, PT, R33, RZ, PT ;  /* 0x000000ff2100720c */ /* 0x000fe20003f45270 */
[----:B------:R-:W-:-:S12]  /*3c00*/  BSSY B2, `(.L_x_439) ;  /* 0x0000070000027945 */ /* 0x000fd80003800000 */
[----:B------:R-:W-:Y:S05]  /*3c10*/  @!P2 BRA `(.L_x_440) ;  /* 0x0000000400b8a947 */ /* 0x000fea0003800000 */
[----:B012-4-:R0:W1:Y:S01]  /*3c20*/  LDS.128 R40, [R46+0x1a400] ;  /* 0x01a400002e287984 */ /* 0x0170620000000c00 */
[----:B------:R-:W-:Y:S01]  /*3c30*/  VIADD R139, R16, 0x10 ;  /* 0x00000010108b7836 */ /* 0x000fe20000000000 */
[----:B------:R-:W-:Y:S04]  /*3c40*/  BSSY B3, `(.L_x_441) ;  /* 0x000006a000037945 */ /* 0x000fe80003800000 */
[----:B------:R-:W-:-:S13]  /*3c50*/  ISETP.GE.AND P2, PT, R139, R136, PT ;  /* 0x000000888b00720c */ /* 0x000fda0003f46270 */
[----:B0-----:R-:W-:Y:S05]  /*3c60*/  @P2 BRA `(.L_x_442) ;  /* 0x00000004009c2947 */ /* 0x001fea0003800000 */
[--C-:B------:R-:W-:Y:S02]  /*3c70*/  SHF.R.U32.HI R141, RZ, 0x8, R95.reuse ;  /* 0x00000008ff8d7819 */ /* 0x100fe4000001165f */
[----:B------:R-:W-:Y:S02]  /*3c80*/  LOP3.LUT R94, R95, 0xff0000ff, RZ, 0xc0, !PT ;  /* 0xff0000ff5f5e7812 */ /* 0x000fe400078ec0ff */
[----:B------:R-:W-:Y:S01]  /*3c90*/  SHF.R.U32.HI R139, RZ, 0x10, R95 ;  /* 0x00000010ff8b7819 */ /* 0x000fe2000001165f */
[----:B------:R-:W-:Y:S01]  /*3ca0*/  IMAD.SHL.U32 R95, R141, 0x100, RZ ;  /* 0x000001008d5f7824 */ /* 0x000fe200078e00ff */
[--C-:B------:R-:W-:Y:S02]  /*3cb0*/  SHF.R.U32.HI R126, RZ, 0x8, R127.reuse ;  /* 0x00000008ff7e7819 */ /* 0x100fe4000001167f */
[----:B------:R-:W-:Y:S02]  /*3cc0*/  LOP3.LUT R138, R127, 0xff0000ff, RZ, 0xc0, !PT ;  /* 0xff0000ff7f8a7812 */ /* 0x000fe400078ec0ff */
[----:B------:R-:W-:-:S02]  /*3cd0*/  SHF.R.U32.HI R140, RZ, 0x10, R127 ;  /* 0x00000010ff8c7819 */ /* 0x000fc4000001167f */
[----:B------:R-:W-:Y:S01]  /*3ce0*/  SHF.L.U32 R127, R126, 0x8, RZ ;  /* 0x000000087e7f7819 */ /* 0x000fe200000006ff */
[----:B-1----:R-:W-:Y:S01]  /*3cf0*/  IMAD.MOV.U32 R126, RZ, RZ, R40 ;  /* 0x000000ffff7e7224 */ /* 0x002fe200078e0028 */
[----:B------:R-:W-:Y:S01]  /*3d00*/  LOP3.LUT R94, R94, 0xff00, R95, 0xf8, !PT ;  /* 0x0000ff005e5e7812 */ /* 0x000fe200078ef85f */
[----:B------:R-:W-:Y:S01]  /*3d10*/  IMAD.U32 R95, R139, 0x10000, RZ ;  /* 0x000100008b5f7824 */ /* 0x000fe200078e00ff */
[----:B------:R-:W-:Y:S01]  /*3d20*/  LOP3.LUT R127, R138, 0xff00, R127, 0xf8, !PT ;  /* 0x0000ff008a7f7812 */ /* 0x000fe200078ef87f */
[----:B------:R-:W-:Y:S01]  /*3d30*/  IMAD.U32 R140, R140, 0x10000, RZ ;  /* 0x000100008c8c7824 */ /* 0x000fe200078e00ff */
        /* <DEDUP_REMOVED lines=10> */
[CC--:B------:R-:W-:Y:S01]  /*3de0*/  FMUL.FTZ R179, R127.reuse, R176.reuse ;  /* 0x000000b07fb37220 */ /* 0x0c0fe20000410000 */
[--C-:B------:R-:W-:Y:S02]  /*3df0*/  HADD2.F32 R141, -RZ, R140.reuse.H0_H0 ;  /* 0x2000008cff8d7230 */ /* 0x100fe40000004100 */
[C---:B------:R-:W-:Y:S01]  /*3e00*/  FMUL.FTZ R176, R40.reuse, R176 ;  /* 0x000000b028b07220 */ /* 0x040fe20000410000 */
[--C-:B------:R-:W-:Y:S01]  /*3e10*/  HADD2.F32 R139, -RZ, R41.reuse.H1_H1 ;  /* 0x30000029ff8b7230 */ /* 0x100fe20000004100 */
[----:B------:R-:W-:Y:S01]  /*3e20*/  F2FP.F16.E4M3.UNPACK_B R167, R167 ;  /* 0x000000a7ffa7723e */ /* 0x000fe200020006ff */
[----:B------:R-:W-:Y:S02]  /*3e30*/  HADD2.F32 R138, -RZ, R41.H0_H0 ;  /* 0x20000029ff8a7230 */ /* 0x000fe40000004100 */
[-C--:B------:R-:W-:Y:S01]  /*3e40*/  FFMA.FTZ R40, R40, R141.reuse, -R179 ;  /* 0x0000008d28287223 */ /* 0x080fe200000108b3 */
[----:B------:R-:W-:Y:S02]  /*3e50*/  HADD2.F32 R140, -RZ, R140.H1_H1 ;  /* 0x3000008cff8c7230 */ /* 0x000fe40000004100 */
[----:B------:R-:W-:Y:S01]  /*3e60*/  FFMA.FTZ R41, R127, R141, R176 ;  /* 0x0000008d7f297223 */ /* 0x000fe200000100b0 */
[CC--:B------:R-:W-:Y:S01]  /*3e70*/  FMUL.FTZ R179, R139.reuse, R177.reuse ;  /* 0x000000b18bb37220 */ /* 0x0c0fe20000410000 */
[C---:B------:R-:W-:Y:S01]  /*3e80*/  FMUL.FTZ R178, R138.reuse, R177 ;  /* 0x000000b18ab27220 */ /* 0x040fe20000410000 */
[-C--:B------:R-:W-:Y:S01]  /*3e90*/  F2FP.F16.E4M3.UNPACK_B R127, R126.reuse.H1 ;  /* 0x0000007eff7f723e */ /* 0x080fe200030006ff */
[----:B------:R-:W-:Y:S01]  /*3ea0*/  HADD2.F32 R141, -RZ, R167.H1_H1 ;  /* 0x300000a7ff8d7230 */ /* 0x000fe20000004100 */
[----:B------:R-:W-:Y:S01]  /*3eb0*/  F2FP.F16.E4M3.UNPACK_B R126, R126 ;  /* 0x0000007eff7e723e */ /* 0x000fe200020006ff */
[-C--:B------:R-:W-:Y:S01]  /*3ec0*/  FFMA.FTZ R179, R138, R140.reuse, -R179 ;  /* 0x0000008c8ab37223 */ /* 0x080fe200000108b3 */
[----:B------:R-:W-:Y:S01]  /*3ed0*/  FFMA.FTZ R180, R139, R140, R178 ;  /* 0x0000008c8bb47223 */ /* 0x000fe200000100b2 */
[----:B------:R-:W-:Y:S01]  /*3ee0*/  F2FP.F16.E4M3.UNPACK_B R166, R166 ;  /* 0x000000a6ffa6723e */ /* 0x000fe200020006ff */
[----:B------:R-:W-:-:S02]  /*3ef0*/  HADD2.F32 R140, -RZ, R127.H1_H1 ;  /* 0x3000007fff8c7230 */ /* 0x000fc40000004100 */
[----:B------:R-:W-:Y:S02]  /*3f00*/  HADD2.F32 R139, -RZ, R127.H0_H0 ;  /* 0x2000007fff8b7230 */ /* 0x000fe40000004100 */
[----:B------:R-:W-:Y:S02]  /*3f10*/  HADD2.F32 R167, -RZ, R167.H0_H0 ;  /* 0x200000a7ffa77230 */ /* 0x000fe40000004100 */
[-C--:B------:R-:W-:Y:S01]  /*3f20*/  FMUL.FTZ R178, R140, R141.reuse ;  /* 0x0000008d8cb27220 */ /* 0x080fe20000410000 */
[--C-:B------:R-:W-:Y:S02]  /*3f30*/  HADD2.F32 R138, -RZ, R126.reuse.H1_H1 ;  /* 0x3000007eff8a7230 */ /* 0x100fe40000004100 */
[----:B------:R-:W-:Y:S01]  /*3f40*/  FMUL.FTZ R141, R139, R141 ;  /* 0x0000008d8b8d7220 */ /* 0x000fe20000410000 */
[----:B------:R-:W-:Y:S02]  /*3f50*/  HADD2.F32 R127, -RZ, R126.H0_H0 ;  /* 0x2000007eff7f7230 */ /* 0x000fe40000004100 */
        /* <DEDUP_REMOVED lines=10> */
[----:B------:R-:W-:Y:S01]  /*4000*/  F2FP.F16.E4M3.UNPACK_B R179, R95.H1 ;  /* 0x0000005fffb3723e */ /* 0x000fe200030006ff */
[--C-:B------:R-:W-:Y:S01]  /*4010*/  HADD2.F32 R166, -RZ, R141.reuse.H0_H0 ;  /* 0x2000008dffa67230 */ /* 0x100fe20000004100 */
[----:B------:R-:W-:Y:S01]  /*4020*/  F2FP.SATFINITE.E4M3.F32.PACK_AB_MERGE_C R139, R140, R139, RZ ;  /* 0x0000008b8c8b723e */ /* 0x000fe200048070ff */
[----:B------:R-:W-:Y:S01]  /*4030*/  HADD2.F32 R141, -RZ, R141.H1_H1 ;  /* 0x3000008dff8d7230 */ /* 0x000fe20000004100 */
[----:B------:R-:W-:Y:S01]  /*4040*/  F2FP.F16.E4M3.UNPACK_B R176, R94.H1 ;  /* 0x0000005effb0723e */ /* 0x000fe200030006ff */
[--C-:B------:R-:W-:Y:S01]  /*4050*/  HADD2.F32 R181, -RZ, R179.reuse.H1_H1 ;  /* 0x300000b3ffb57230 */ /* 0x100fe20000004100 */
[----:B------:R-:W-:Y:S01]  /*4060*/  F2FP.F16.E4M3.UNPACK_B R140, R42.H1 ;  /* 0x0000002aff8c723e */ /* 0x000fe200030006ff */
[----:B------:R-:W-:Y:S01]  /*4070*/  HADD2.F32 R179, -RZ, R179.H0_H0 ;  /* 0x200000b3ffb37230 */ /* 0x000fe20000004100 */
[----:B------:R-:W-:Y:S01]  /*4080*/  F2FP.F16.E4M3.UNPACK_B R178, R95 ;  /* 0x0000005fffb2723e */ /* 0x000fe200020006ff */
        /* <DEDUP_REMOVED lines=9> */
[-C--:B------:R-:W-:Y:S01]  /*4120*/  FMUL.FTZ R181, R95, R180.reuse ;  /* 0x000000b45fb57220 */ /* 0x080fe20000410000 */
        /* <DEDUP_REMOVED lines=8> */
[----:B------:R-:W-:Y:S01]  /*41b0*/  HADD2.F32 R140, -RZ, R43.H1_H1 ;  /* 0x3000002bff8c7230 */ /* 0x000fe20000004100 */
[----:B------:R-:W-:Y:S01]  /*41c0*/  F2FP.SATFINITE.E4M3.F32.PACK_AB_MERGE_C R41, R41, R40, R138 ;  /* 0x000000282929723e */ /* 0x000fe2000480708a */
[--C-:B------:R-:W-:Y:S01]  /*41d0*/  HADD2.F32 R43, -RZ, R42.reuse.H0_H0 ;  /* 0x2000002aff2b7230 */ /* 0x100fe20000004100 */
[----:B------:R-:W-:Y:S01]  /*41e0*/  F2FP.SATFINITE.E4M3.F32.PACK_AB_MERGE_C R180, R180, R181, RZ ;  /* 0x000000b5b4b4723e */ /* 0x000fe200048070ff */
[----:B------:R-:W-:Y:S02]  /*41f0*/  HADD2.F32 R42, -RZ, R42.H1_H1 ;  /* 0x3000002aff2a7230 */ /* 0x000fe40000004100 */
[----:B------:R-:W-:Y:S01]  /*4200*/  FMUL.FTZ R182, R140, R179 ;  /* 0x000000b38cb67220 */ /* 0x000fe20000410000 */
[----:B------:R-:W-:-:S02]  /*4210*/  HADD2.F32 R176, -RZ, R176.H0_H0 ;  /* 0x200000b0ffb07230 */ /* 0x000fc40000004100 */
[----:B------:R-:W-:Y:S01]  /*4220*/  FMUL.FTZ R179, R95, R179 ;  /* 0x000000b35fb37220 */ /* 0x000fe20000410000 */
[----:B------:R-:W-:Y:S02]  /*4230*/  HADD2.F32 R167, -RZ, R167.H0_H0 ;  /* 0x200000a7ffa77230 */ /* 0x000fe40000004100 */
[-C--:B------:R-:W-:Y:S01]  /*4240*/  FMUL.FTZ R166, R42, R178.reuse ;  /* 0x000000b22aa67220 */ /* 0x080fe20000410000 */
[----:B------:R-:W-:Y:S01]  /*4250*/  FMUL.FTZ R141, R43, R178 ;  /* 0x000000b22b8d7220 */ /* 0x000fe20000410000 */
[-C--:B------:R-:W-:Y:S01]  /*4260*/  FFMA.FTZ R182, R95, R176.reuse, -R182 ;  /* 0x000000b05fb67223 */ /* 0x080fe200000108b6 */
[----:B------:R-:W-:Y:S01]  /*4270*/  FFMA.FTZ R179, R140, R176, R179 ;  /* 0x000000b08cb37223 */ /* 0x000fe200000100b3 */
[-C--:B------:R-:W-:Y:S01]  /*4280*/  FFMA.FTZ R166, R43, R167.reuse, -R166 ;  /* 0x000000a72ba67223 */ /* 0x080fe200000108a6 */
[----:B------:R-:W-:Y:S01]  /*4290*/  FFMA.FTZ R141, R42, R167, R141 ;  /* 0x000000a72a8d7223 */ /* 0x000fe2000001008d */
[----:B------:R-:W-:Y:S02]  /*42a0*/  F2FP.SATFINITE.E4M3.F32.PACK_AB_MERGE_C R94, R177, R94, RZ ;  /* 0x0000005eb15e723e */ /* 0x000fe400048070ff */
[----:B------:R-:W-:-:S02]  /*42b0*/  F2FP.SATFINITE.E4M3.F32.PACK_AB_MERGE_C R40, R127, R126, R139 ;  /* 0x0000007e7f28723e */ /* 0x000fc4000480708b */
[----:B------:R-:W-:Y:S02]  /*42c0*/  F2FP.SATFINITE.E4M3.F32.PACK_AB_MERGE_C R42, R141, R166, R180 ;  /* 0x000000a68d2a723e */ /* 0x000fe400048070b4 */
[----:B------:R-:W-:-:S07]  /*42d0*/  F2FP.SATFINITE.E4M3.F32.PACK_AB_MERGE_C R43, R179, R182, R94 ;  /* 0x000000b6b32b723e */ /* 0x000fce000480705e */
.L_x_442:
[----:B------:R-:W-:Y:S05]  /*42e0*/  BSYNC B3 ;  /* 0x0000000000037941 */ /* 0x000fea0003800000 */
.L_x_441:
[----:B-1----:R0:W-:Y:S02]  /*42f0*/  STG.E.128 desc[UR54][R48.64+0x20], R40 ;  /* 0x0000202830007986 */ /* 0x0021e4000c101d36 */
.L_x_440:
[----:B------:R-:W-:Y:S05]  /*4300*/  BSYNC B2 ;  /* 0x0000000000027941 */ /* 0x000fea0003800000 */
.L_x_439:
[----:B------:R-:W-:Y:S01]  /*4310*/  ISETP.NE.AND P2, PT, R34, RZ, PT ;  /* 0x000000ff2200720c */ /* 0x000fe20003f45270 */
[----:B------:R-:W-:-:S12]  /*4320*/  BSSY B2, `(.L_x_443) ;  /* 0x0000070000027945 */ /* 0x000fd80003800000 */
[----:B------:R-:W-:Y:S05]  /*4330*/  @!P2 BRA `(.L_x_444) ;  /* 0x0000000400b8a947 */ /* 0x000fea0003800000 */
[----:B012-4-:R0:W1:Y:S01]  /*4340*/  LDS.128 R40, [R47+0x1cc00] ;  /* 0x01cc00002f287984 */ /* 0x0170620000000c00 */
[----:B------:R-:W-:Y:S01]  /*4350*/  IADD3 R95, R16, 0x20, RZ ;  /* 0x00000020105f7810 */ /* 0x000fe20007ffe0ff */
[----:B------:R-:W-:Y:S03]  /*4360*/  BSSY B3, `(.L_x_445) ;  /* 0x000006a000037945 */ /* 0x000fe60003800000 */
[----:B------:R-:W-:-:S13]  /*4370*/  ISETP.GE.AND P2, PT, R95, R136, PT ;  /* 0x000000885f00720c */ /* 0x000fda0003f46270 */
        /* <DEDUP_REMOVED lines=33> */
[-C--:B------:R-:W-:Y:S01]  /*4590*/  FMUL.FTZ R141, R95, R139.reuse ;  /* 0x0000008b5f8d7220 */ /* 0x080fe20000410000 */
[----:B------:R-:W-:Y:S01]  /*45a0*/  FMUL.FTZ R140, R94, R139 ;  /* 0x0000008b5e8c7220 */ /* 0x000fe20000410000 */
[----:B------:R-:W-:Y:S01]  /*45b0*/  F2FP.F16.E4M3.UNPACK_B R93, R92.H1 ;  /* 0x0000005cff5d723e */ /* 0x000fe200030006ff */
[----:B------:R-:W-:-:S02]  /*45c0*/  HADD2.F32 R127, -RZ, R165.H1_H1 ;  /* 0x300000a5ff7f7230 */ /* 0x000fc40000004100 */
[-C--:B------:R-:W-:Y:S01]  /*45d0*/  FFMA.FTZ R141, R94, R126.reuse, -R141 ;  /* 0x0000007e5e8d7223 */ /* 0x080fe2000001088d */
[----:B------:R-:W-:Y:S01]  /*45e0*/  FFMA.FTZ R166, R95, R126, R140 ;  /* 0x0000007e5fa67223 */ /* 0x000fe2000001008c */
[----:B------:R-:W-:Y:S01]  /*45f0*/  F2FP.F16.E4M3.UNPACK_B R92, R92 ;  /* 0x0000005cff5c723e */ /* 0x000fe200020006ff */
[--C-:B------:R-:W-:Y:S01]  /*4600*/  HADD2.F32 R126, -RZ, R93.reuse.H1_H1 ;  /* 0x3000005dff7e7230 */ /* 0x100fe20000004100 */
[----:B------:R-:W-:Y:S01]  /*4610*/  F2FP.F16.E4M3.UNPACK_B R164, R164 ;  /* 0x000000a4ffa4723e */ /* 0x000fe200020006ff */
[----:B------:R-:W-:Y:S01]  /*4620*/  HADD2.F32 R95, -RZ, R93.H0_H0 ;  /* 0x2000005dff5f7230 */ /* 0x000fe20000004100 */
[----:B------:R-:W-:Y:S01]  /*4630*/  F2FP.F16.E4M3.UNPACK_B R139, R86 ;  /* 0x00000056ff8b723e */ /* 0x000fe200020006ff */
[----:B------:R-:W-:Y:S02]  /*4640*/  HADD2.F32 R165, -RZ, R165.H0_H0 ;  /* 0x200000a5ffa57230 */ /* 0x000fe40000004100 */
[----:B------:R-:W-:Y:S01]  /*4650*/  FMUL.FTZ R140, R126, R127 ;  /* 0x0000007f7e8c7220 */ /* 0x000fe20000410000 */
[----:B------:R-:W-:-:S02]  /*4660*/  HADD2.F32 R93, -RZ, R92.H0_H0 ;  /* 0x2000005cff5d7230 */ /* 0x000fc40000004100 */
[----:B------:R-:W-:Y:S01]  /*4670*/  FMUL.FTZ R127, R95, R127 ;  /* 0x0000007f5f7f7220 */ /* 0x000fe20000410000 */
[----:B------:R-:W-:Y:S02]  /*4680*/  HADD2.F32 R94, -RZ, R92.H1_H1 ;  /* 0x3000005cff5e7230 */ /* 0x000fe40000004100 */
[--C-:B------:R-:W-:Y:S02]  /*4690*/  HADD2.F32 R92, -RZ, R164.reuse.H1_H1 ;  /* 0x300000a4ff5c7230 */ /* 0x100fe40000004100 */
[----:B------:R-:W-:Y:S02]  /*46a0*/  HADD2.F32 R164, -RZ, R164.H0_H0 ;  /* 0x200000a4ffa47230 */ /* 0x000fe40000004100 */
[-C--:B------:R-:W-:Y:S01]  /*46b0*/  FMUL.FTZ R138, R94, R165.reuse ;  /* 0x000000a55e8a7220 */ /* 0x080fe20000410000 */
[----:B------:R-:W-:Y:S01]  /*46c0*/  FMUL.FTZ R165, R93, R165 ;  /* 0x000000a55da57220 */ /* 0x000fe20000410000 */
[-C--:B------:R-:W-:Y:S01]  /*46d0*/  FFMA.FTZ R95, R95, R92.reuse, -R140 ;  /* 0x0000005c5f5f7223 */ /* 0x080fe2000001088c */
[----:B------:R-:W-:Y:S01]  /*46e0*/  FFMA.FTZ R126, R126, R92, R127 ;  /* 0x0000005c7e7e7223 */ /* 0x000fe2000001007f */
[-C--:B------:R-:W-:Y:S01]  /*46f0*/  FFMA.FTZ R92, R93, R164.reuse, -R138 ;  /* 0x000000a45d5c7223 */ /* 0x080fe2000001088a */
[----:B------:R-:W-:Y:S01]  /*4700*/  FFMA.FTZ R93, R94, R164, R165 ;  /* 0x000000a45e5d7223 */ /* 0x000fe200000100a5 */
[----:B------:R-:W-:-:S02]  /*4710*/  F2FP.F16.E4M3.UNPACK_B R127, R43.H1 ;  /* 0x0000002bff7f723e */ /* 0x000fc400030006ff */
[----:B------:R-:W-:Y:S02]  /*4720*/  F2FP.SATFINITE.E4M3.F32.PACK_AB_MERGE_C R95, R126, R95, RZ ;  /* 0x0000005f7e5f723e */ /* 0x000fe400048070ff */
[-C--:B------:R-:W-:Y:S01]  /*4730*/  F2FP.F16.E4M3.UNPACK_B R165, R87.reuse.H1 ;  /* 0x00000057ffa5723e */ /* 0x080fe200030006ff */
[--C-:B------:R-:W-:Y:S01]  /*4740*/  HADD2.F32 R138, -RZ, R127.reuse.H0_H0 ;  /* 0x2000007fff8a7230 */ /* 0x100fe20000004100 */
[----:B------:R-:W-:Y:S01]  /*4750*/  F2FP.F16.E4M3.UNPACK_B R126, R42.H1 ;  /* 0x0000002aff7e723e */ /* 0x000fe200030006ff */
[----:B------:R-:W-:Y:S01]  /*4760*/  HADD2.F32 R127, -RZ, R127.H1_H1 ;  /* 0x3000007fff7f7230 */ /* 0x000fe20000004100 */
[----:B------:R-:W-:Y:S01]  /*4770*/  F2FP.F16.E4M3.UNPACK_B R164, R87 ;  /* 0x00000057ffa4723e */ /* 0x000fe200020006ff */
[----:B------:R-:W-:Y:S01]  /*4780*/  HADD2.F32 R167, -RZ, R165.H1_H1 ;  /* 0x300000a5ffa77230 */ /* 0x000fe20000004100 */
[----:B------:R-:W-:Y:S01]  /*4790*/  F2FP.SATFINITE.E4M3.F32.PACK_AB_MERGE_C R94, R166, R141, RZ ;  /* 0x0000008da65e723e */ /* 0x000fe200048070ff */
[----:B------:R-:W-:Y:S01]  /*47a0*/  HADD2.F32 R87, -RZ, R126.H1_H1 ;  /* 0x3000007eff577230 */ /* 0x000fe20000004100 */
[----:B------:R-:W-:Y:S01]  /*47b0*/  F2FP.F16.E4M3.UNPACK_B R140, R86.H1 ;  /* 0x00000056ff8c723e */ /* 0x000fe200030006ff */
[----:B------:R-:W-:-:S02]  /*47c0*/  HADD2.F32 R166, -RZ, R164.H1_H1 ;  /* 0x300000a4ffa67230 */ /* 0x000fc40000004100 */
[-C--:B------:R-:W-:Y:S01]  /*47d0*/  FMUL.FTZ R177, R127, R167.reuse ;  /* 0x000000a77fb17220 */ /* 0x080fe20000410000 */
[----:B------:R-:W-:Y:S02]  /*47e0*/  HADD2.F32 R126, -RZ, R126.H0_H0 ;  /* 0x2000007eff7e7230 */ /* 0x000fe40000004100 */
[----:B------:R-:W-:Y:S01]  /*47f0*/  FMUL.FTZ R176, R138, R167 ;  /* 0x000000a78ab07220 */ /* 0x000fe20000410000 */
[----:B------:R-:W-:Y:S02]  /*4800*/  HADD2.F32 R86, -RZ, R139.H1_H1 ;  /* 0x3000008bff567230 */ /* 0x000fe40000004100 */
[-C--:B------:R-:W-:Y:S01]  /*4810*/  FMUL.FTZ R167, R87, R166.reuse ;  /* 0x000000a657a77220 */ /* 0x080fe20000410000 */
[----:B------:R-:W-:Y:S01]  /*4820*/  F2FP.F16.E4M3.UNPACK_B R43, R43 ;  /* 0x0000002bff2b723e */ /* 0x000fe200020006ff */
[C---:B------:R-:W-:Y:S01]  /*4830*/  FMUL.FTZ R166, R126.reuse, R166 ;  /* 0x000000a67ea67220 */ /* 0x040fe20000410000 */
[----:B------:R-:W-:Y:S01]  /*4840*/  F2FP.F16.E4M3.UNPACK_B R42, R42 ;  /* 0x0000002aff2a723e */ /* 0x000fe200020006ff */
[----:B------:R-:W-:Y:S01]  /*4850*/  FFMA.FTZ R167, R126, R86, -R167 ;  /* 0x000000567ea77223 */ /* 0x000fe200000108a7 */
[----:B------:R-:W-:-:S02]  /*4860*/  HADD2.F32 R141, -RZ, R140.H1_H1 ;  /* 0x3000008cff8d7230 */ /* 0x000fc40000004100 */
[----:B------:R-:W-:Y:S01]  /*4870*/  FFMA.FTZ R166, R87, R86, R166 ;  /* 0x0000005657a67223 */ /* 0x000fe200000100a6 */
[--C-:B------:R-:W-:Y:S01]  /*4880*/  HADD2.F32 R86, -RZ, R43.reuse.H0_H0 ;  /* 0x2000002bff567230 */ /* 0x100fe20000004100 */
[----:B------:R-:W-:Y:S01]  /*4890*/  F2FP.SATFINITE.E4M3.F32.PACK_AB_MERGE_C R41, R41, R40, R94 ;  /* 0x000000282929723e */ /* 0x000fe2000480705e */
[----:B------:R-:W-:Y:S02]  /*48a0*/  HADD2.F32 R87, -RZ, R43.H1_H1 ;  /* 0x3000002bff577230 */ /* 0x000fe40000004100 */
[-C--:B------:R-:W-:Y:S01]  /*48b0*/  FFMA.FTZ R177, R138, R141.reuse, -R177 ;  /* 0x0000008d8ab17223 */ /* 0x080fe200000108b1 */
[--C-:B------:R-:W-:Y:S02]  /*48c0*/  HADD2.F32 R43, -RZ, R42.reuse.H0_H0 ;  /* 0x2000002aff2b7230 */ /* 0x100fe40000004100 */
[----:B------:R-:W-:Y:S01]  /*48d0*/  FFMA.FTZ R176, R127, R141, R176 ;  /* 0x0000008d7fb07223 */ /* 0x000fe200000100b0 */
[----:B------:R-:W-:Y:S01]  /*48e0*/  HADD2.F32 R165, -RZ, R165.H0_H0 ;  /* 0x200000a5ffa57230 */ /* 0x000fe20000004100 */
[----:B------:R-:W-:Y:S01]  /*48f0*/  F2FP.SATFINITE.E4M3.F32.PACK_AB_MERGE_C R166, R166, R167, RZ ;  /* 0x000000a7a6a6723e */ /* 0x000fe200048070ff */
[----:B------:R-:W-:Y:S01]  /*4900*/  HADD2.F32 R42, -RZ, R42.H1_H1 ;  /* 0x3000002aff2a7230 */ /* 0x000fe20000004100 */
[----:B------:R-:W-:Y:S01]  /*4910*/  F2FP.SATFINITE.E4M3.F32.PACK_AB_MERGE_C R40, R93, R92, R95 ;  /* 0x0000005c5d28723e */ /* 0x000fe2000480705f */
[----:B------:R-:W-:-:S02]  /*4920*/  HADD2.F32 R164, -RZ, R164.H0_H0 ;  /* 0x200000a4ffa47230 */ /* 0x000fc40000004100 */
[-C--:B------:R-:W-:Y:S01]  /*4930*/  FMUL.FTZ R141, R87, R165.reuse ;  /* 0x000000a5578d7220 */ /* 0x080fe20000410000 */
[----:B------:R-:W-:Y:S02]  /*4940*/  HADD2.F32 R140, -RZ, R140.H0_H0 ;  /* 0x2000008cff8c7230 */ /* 0x000fe40000004100 */
        /* <DEDUP_REMOVED lines=8> */
[----:B------:R-:W-:-:S04]  /*49d0*/  F2FP.SATFINITE.E4M3.F32.PACK_AB_MERGE_C R176, R176, R177, RZ ;  /* 0x000000b1b0b0723e */ /* 0x000fc800048070ff */
[----:B------:R-:W-:Y:S02]  /*49e0*/  F2FP.SATFINITE.E4M3.F32.PACK_AB_MERGE_C R42, R127, R126, R166 ;  /* 0x0000007e7f2a723e */ /* 0x000fe400048070a6 */
[----:B------:R-:W-:-:S07]  /*49f0*/  F2FP.SATFINITE.E4M3.F32.PACK_AB_MERGE_C R43, R138, R141, R176 ;  /* 0x0000008d8a2b723e */ /* 0x000fce00048070b0 */
.L_x_446:
[----:B------:R-:W-:Y:S05]  /*4a00*/  BSYNC B3 ;  /* 0x0000000000037941 */ /* 0x000fea0003800000 */
.L_x_445:
[----:B-1----:R0:W-:Y:S02]  /*4a10*/  STG.E.128 desc[UR54][R48.64+0x40], R40 ;  /* 0x0000402830007986 */ /* 0x0021e4000c101d36 */
.L_x_444:
[----:B------:R-:W-:Y:S05]  /*4a20*/  BSYNC B2 ;  /* 0x0000000000027941 */ /* 0x000fea0003800000 */
.L_x_443:
        /* <DEDUP_REMOVED lines=8> */
[----:B------:R-:W-:Y:S02]  /*4ab0*/  SHF.R.U32.HI R84, RZ, 0x8, R83 ;  /* 0x00000008ff547819 */ /* 0x000fe40000011653 */
[--C-:B------:R-:W-:Y:S02]  /*4ac0*/  SHF.R.U32.HI R87, RZ, 0x8, R85.reuse ;  /* 0x00000008ff577819 */ /* 0x100fe40000011655 */
[----:B------:R-:W-:Y:S02]  /*4ad0*/  LOP3.LUT R86, R85, 0xff0000ff, RZ, 0xc0, !PT ;  /* 0xff0000ff55567812 */ /* 0x000fe400078ec0ff */
[----:B------:R-:W-:Y:S01]  /*4ae0*/  SHF.R.U32.HI R92, RZ, 0x10, R85 ;  /* 0x00000010ff5c7819 */ /* 0x000fe20000011655 */
[----:B------:R-:W-:Y:S01]  /*4af0*/  IMAD.SHL.U32 R85, R84, 0x100, RZ ;  /* 0x0000010054557824 */ /* 0x000fe200078e00ff */
[----:B------:R-:W-:Y:S01]  /*4b00*/  LOP3.LUT R82, R83, 0xff0000ff, RZ, 0xc0, !PT ;  /* 0xff0000ff53527812 */ /* 0x000fe200078ec0ff */
[----:B-1----:R-:W-:Y:S01]  /*4b10*/  IMAD.MOV.U32 R84, RZ, RZ, R40 ;  /* 0x000000ffff547224 */ /* 0x002fe200078e0028 */
[----:B------:R-:W-:Y:S01]  /*4b20*/  SHF.R.U32.HI R93, RZ, 0x10, R83 ;  /* 0x00000010ff5d7819 */ /* 0x000fe20000011653 */
[----:B------:R-:W-:Y:S01]  /*4b30*/  IMAD.MOV.U32 R83, RZ, RZ, R41 ;  /* 0x000000ffff537224 */ /* 0x000fe200078e0029 */
[----:B------:R-:W-:-:S02]  /*4b40*/  SHF.L.U32 R87, R87, 0x8, RZ ;  /* 0x0000000857577819 */ /* 0x000fc400000006ff */
        /* <DEDUP_REMOVED lines=32> */
[----:B------:R-:W-:Y:S01]  /*4d50*/  HADD2.F32 R87, -RZ, R85.H0_H0 ;  /* 0x20000055ff577230 */ /* 0x000fe20000004100 */
[----:B------:R-:W-:Y:S01]  /*4d60*/  F2FP.SATFINITE.E4M3.F32.PACK_AB_MERGE_C R164, R138, R127, RZ ;  /* 0x0000007f8aa4723e */ /* 0x000fe200048070ff */
[--C-:B------:R-:W-:Y:S02]  /*4d70*/  HADD2.F32 R85, -RZ, R84.reuse.H0_H0 ;  /* 0x20000054ff557230 */ /* 0x100fe40000004100 */
[-C--:B------:R-:W-:Y:S01]  /*4d80*/  FMUL.FTZ R126, R92, R93.reuse ;  /* 0x0000005d5c7e7220 */ /* 0x080fe20000410000 */
[----:B------:R-:W-:Y:S02]  /*4d90*/  HADD2.F32 R86, -RZ, R84.H1_H1 ;  /* 0x30000054ff567230 */ /* 0x000fe40000004100 */
[----:B------:R-:W-:Y:S01]  /*4da0*/  FMUL.FTZ R93, R87, R93 ;  /* 0x0000005d575d7220 */ /* 0x000fe20000410000 */
[----:B------:R-:W-:Y:S01]  /*4db0*/  HADD2.F32 R163, -RZ, R163.H0_H0 ;  /* 0x200000a3ffa37230 */ /* 0x000fe20000004100 */
[----:B------:R-:W-:Y:S01]  /*4dc0*/  F2FP.F16.E4M3.UNPACK_B R127, R82.H1 ;  /* 0x00000052ff7f723e */ /* 0x000fe200030006ff */
[----:B------:R-:W-:-:S02]  /*4dd0*/  HADD2.F32 R84, -RZ, R162.H1_H1 ;  /* 0x300000a2ff547230 */ /* 0x000fc40000004100 */
[----:B------:R-:W-:Y:S02]  /*4de0*/  HADD2.F32 R162, -RZ, R162.H0_H0 ;  /* 0x200000a2ffa27230 */ /* 0x000fe40000004100 */
[-C--:B------:R-:W-:Y:S01]  /*4df0*/  FMUL.FTZ R94, R86, R163.reuse ;  /* 0x000000a3565e7220 */ /* 0x080fe20000410000 */
[----:B------:R-:W-:Y:S01]  /*4e00*/  FMUL.FTZ R163, R85, R163 ;  /* 0x000000a355a37220 */ /* 0x000fe20000410000 */
[-C--:B------:R-:W-:Y:S01]  /*4e10*/  FFMA.FTZ R126, R87, R84.reuse, -R126 ;  /* 0x00000054577e7223 */ /* 0x080fe2000001087e */
[----:B------:R-:W-:Y:S01]  /*4e20*/  FFMA.FTZ R93, R92, R84, R93 ;  /* 0x000000545c5d7223 */ /* 0x000fe2000001005d */
[----:B------:R-:W-:Y:S01]  /*4e30*/  F2FP.F16.E4M3.UNPACK_B R87, R43.H1 ;  /* 0x0000002bff57723e */ /* 0x000fe200030006ff */
[-C--:B------:R-:W-:Y:S01]  /*4e40*/  FFMA.FTZ R84, R85, R162.reuse, -R94 ;  /* 0x000000a255547223 */ /* 0x080fe2000001085e */
[----:B------:R-:W-:Y:S01]  /*4e50*/  FFMA.FTZ R85, R86, R162, R163 ;  /* 0x000000a256557223 */ /* 0x000fe200000100a3 */
[-C--:B------:R-:W-:Y:S01]  /*4e60*/  F2FP.F16.E4M3.UNPACK_B R94, R41.reuse.H1 ;  /* 0x00000029ff5e723e */ /* 0x080fe200030006ff */
[----:B------:R-:W-:Y:S01]  /*4e70*/  HADD2.F32 R138, -RZ, R127.H1_H1 ;  /* 0x3000007fff8a7230 */ /* 0x000fe20000004100 */
[----:B------:R-:W-:Y:S01]  /*4e80*/  F2FP.SATFINITE.E4M3.F32.PACK_AB_MERGE_C R162, R93, R126, RZ ;  /* 0x0000007e5da2723e */ /* 0x000fe200048070ff */
[--C-:B------:R-:W-:Y:S01]  /*4e90*/  HADD2.F32 R92, -RZ, R87.reuse.H0_H0 ;  /* 0x20000057ff5c7230 */ /* 0x100fe20000004100 */
[----:B------:R-:W-:Y:S01]  /*4ea0*/  F2FP.F16.E4M3.UNPACK_B R86, R42.H1 ;  /* 0x0000002aff56723e */ /* 0x000fe200030006ff */
[----:B------:R-:W-:Y:S01]  /*4eb0*/  HADD2.F32 R87, -RZ, R87.H1_H1 ;  /* 0x30000057ff577230 */ /* 0x000fe20000004100 */
[----:B------:R-:W-:Y:S01]  /*4ec0*/  F2FP.F16.E4M3.UNPACK_B R126, R82 ;  /* 0x00000052ff7e723e */ /* 0x000fe200020006ff */
[----:B------:R-:W-:Y:S01]  /*4ed0*/  HADD2.F32 R95, -RZ, R94.H1_H1 ;  /* 0x3000005eff5f7230 */ /* 0x000fe20000004100 */
[----:B------:R-:W-:Y:S01]  /*4ee0*/  F2FP.F16.E4M3.UNPACK_B R93, R41 ;  /* 0x00000029ff5d723e */ /* 0x000fe200020006ff */
[----:B------:R-:W-:-:S02]  /*4ef0*/  HADD2.F32 R82, -RZ, R86.H1_H1 ;  /* 0x30000056ff527230 */ /* 0x000fc40000004100 */
[----:B------:R-:W-:Y:S01]  /*4f00*/  FMUL.FTZ R41, R87, R138 ;  /* 0x0000008a57297220 */ /* 0x000fe20000410000 */
[----:B------:R-:W-:Y:S01]  /*4f10*/  HADD2.F32 R139, -RZ, R126.H1_H1 ;  /* 0x3000007eff8b7230 */ /* 0x000fe20000004100 */
[----:B------:R-:W-:Y:S01]  /*4f20*/  F2FP.F16.E4M3.UNPACK_B R43, R43 ;  /* 0x0000002bff2b723e */ /* 0x000fe200020006ff */
[----:B------:R-:W-:Y:S02]  /*4f30*/  HADD2.F32 R86, -RZ, R86.H0_H0 ;  /* 0x20000056ff567230 */ /* 0x000fe40000004100 */
[----:B------:R-:W-:Y:S01]  /*4f40*/  FFMA.FTZ R140, R92, R95, -R41 ;  /* 0x0000005f5c8c7223 */ /* 0x000fe20000010829 */
[----:B------:R-:W-:Y:S02]  /*4f50*/  HADD2.F32 R41, -RZ, R93.H1_H1 ;  /* 0x3000005dff297230 */ /* 0x000fe40000004100 */
[-C--:B------:R-:W-:Y:S01]  /*4f60*/  FMUL.FTZ R141, R82, R139.reuse ;  /* 0x0000008b528d7220 */ /* 0x080fe20000410000 */
[----:B------:R-:W-:Y:S01]  /*4f70*/  F2FP.F16.E4M3.UNPACK_B R42, R42 ;  /* 0x0000002aff2a723e */ /* 0x000fe200020006ff */
[----:B------:R-:W-:Y:S01]  /*4f80*/  FMUL.FTZ R139, R86, R139 ;  /* 0x0000008b568b7220 */ /* 0x000fe20000410000 */
[----:B------:R-:W-:Y:S01]  /*4f90*/  FMUL.FTZ R138, R92, R138 ;  /* 0x0000008a5c8a7220 */ /* 0x000fe20000410000 */
[----:B------:R-:W-:Y:S01]  /*4fa0*/  FFMA.FTZ R141, R86, R41, -R141 ;  /* 0x00000029568d7223 */ /* 0x000fe2000001088d */
[----:B------:R-:W-:-:S02]  /*4fb0*/  HADD2.F32 R127, -RZ, R127.H0_H0 ;  /* 0x2000007fff7f7230 */ /* 0x000fc40000004100 */
[----:B------:R-:W-:Y:S01]  /*4fc0*/  FFMA.FTZ R92, R82, R41, R139 ;  /* 0x00000029525c7223 */ /* 0x000fe2000001008b */
[--C-:B------:R-:W-:Y:S02]  /*4fd0*/  HADD2.F32 R82, -RZ, R43.reuse.H0_H0 ;  /* 0x2000002bff527230 */ /* 0x100fe40000004100 */
[----:B------:R-:W-:Y:S01]  /*4fe0*/  FFMA.FTZ R163, R87, R95, R138 ;  /* 0x0000005f57a37223 */ /* 0x000fe2000001008a */
[--C-:B------:R-:W-:Y:S02]  /*4ff0*/  HADD2.F32 R41, -RZ, R42.reuse.H0_H0 ;  /* 0x2000002aff297230 */ /* 0x100fe40000004100 */
[----:B------:R-:W-:Y:S02]  /*5000*/  HADD2.F32 R43, -RZ, R43.H1_H1 ;  /* 0x3000002bff2b7230 */ /* 0x000fe40000004100 */
[----:B------:R-:W-:Y:S01]  /*5010*/  FMUL.FTZ R138, R82, R127 ;  /* 0x0000007f528a7220 */ /* 0x000fe20000410000 */
[----:B------:R-:W-:Y:S01]  /*5020*/  HADD2.F32 R42, -RZ, R42.H1_H1 ;  /* 0x3000002aff2a7230 */ /* 0x000fe20000004100 */
[----:B------:R-:W-:Y:S01]  /*5030*/  F2FP.SATFINITE.E4M3.F32.PACK_AB_MERGE_C R92, R92, R141, RZ ;  /* 0x0000008d5c5c723e */ /* 0x000fe200048070ff */
[----:B------:R-:W-:-:S02]  /*5040*/  HADD2.F32 R126, -RZ, R126.H0_H0 ;  /* 0x2000007eff7e7230 */ /* 0x000fc40000004100 */
[----:B------:R-:W-:Y:S01]  /*5050*/  FMUL.FTZ R95, R43, R127 ;  /* 0x0000007f2b5f7220 */ /* 0x000fe20000410000 */
[----:B------:R-:W-:Y:S01]  /*5060*/  HADD2.F32 R94, -RZ, R94.H0_H0 ;  /* 0x2000005eff5e7230 */ /* 0x000fe20000004100 */
[----:B------:R-:W-:Y:S01]  /*5070*/  F2FP.SATFINITE.E4M3.F32.PACK_AB_MERGE_C R140, R163, R140, RZ ;  /* 0x0000008ca38c723e */ /* 0x000fe200048070ff */
[----:B------:R-:W-:Y:S02]  /*5080*/  HADD2.F32 R93, -RZ, R93.H0_H0 ;  /* 0x2000005dff5d7230 */ /* 0x000fe40000004100 */
[-C--:B------:R-:W-:Y:S01]  /*5090*/  FMUL.FTZ R86, R42, R126.reuse ;  /* 0x0000007e2a567220 */ /* 0x080fe20000410000 */
[----:B------:R-:W-:Y:S01]  /*50a0*/  FMUL.FTZ R87, R41, R126 ;  /* 0x0000007e29577220 */ /* 0x000fe20000410000 */
[-C--:B------:R-:W-:Y:S01]  /*50b0*/  FFMA.FTZ R95, R82, R94.reuse, -R95 ;  /* 0x0000005e525f7223 */ /* 0x080fe2000001085f */
[----:B------:R-:W-:Y:S01]  /*50c0*/  FFMA.FTZ R138, R43, R94, R138 ;  /* 0x0000005e2b8a7223 */ /* 0x000fe2000001008a */
[-C--:B------:R-:W-:Y:S01]  /*50d0*/  FFMA.FTZ R86, R41, R93.reuse, -R86 ;  /* 0x0000005d29567223 */ /* 0x080fe20000010856 */
[----:B------:R-:W-:Y:S01]  /*50e0*/  FFMA.FTZ R87, R42, R93, R87 ;  /* 0x0000005d2a577223 */ /* 0x000fe20000010057 */
[----:B------:R-:W-:-:S02]  /*50f0*/  F2FP.SATFINITE.E4M3.F32.PACK_AB_MERGE_C R41, R83, R40, R164 ;  /* 0x000000285329723e */ /* 0x000fc400048070a4 */
[----:B------:R-:W-:Y:S02]  /*5100*/  F2FP.SATFINITE.E4M3.F32.PACK_AB_MERGE_C R40, R85, R84, R162 ;  /* 0x000000545528723e */ /* 0x000fe400048070a2 */
[----:B------:R-:W-:Y:S02]  /*5110*/  F2FP.SATFINITE.E4M3.F32.PACK_AB_MERGE_C R42, R87, R86, R92 ;  /* 0x00000056572a723e */ /* 0x000fe4000480705c */
[----:B------:R-:W-:-:S07]  /*5120*/  F2FP.SATFINITE.E4M3.F32.PACK_AB_MERGE_C R43, R138, R95, R140 ;  /* 0x0000005f8a2b723e */ /* 0x000fce000480708c */
.L_x_450:
[----:B------:R-:W-:Y:S05]  /*5130*/  BSYNC B3 ;  /* 0x0000000000037941 */ /* 0x000fea0003800000 */
.L_x_449:
[----:B-1----:R0:W-:Y:S02]  /*5140*/  STG.E.128 desc[UR54][R48.64+0x60], R40 ;  /* 0x0000602830007986 */ /* 0x0021e4000c101d36 */
.L_x_448:
[----:B------:R-:W-:Y:S05]  /*5150*/  BSYNC B2 ;  /* 0x0000000000027941 */ /* 0x000fea0003800000 */
.L_x_447:
        /* <DEDUP_REMOVED lines=9> */
[----:B------:R-:W-:Y:S02]  /*51f0*/  SHF.R.U32.HI R78, RZ, 0x8, R81 ;  /* 0x00000008ff4e7819 */ /* 0x000fe40000011651 */
[----:B------:R-:W-:Y:S02]  /*5200*/  SHF.R.U32.HI R85, RZ, 0x10, R79 ;  /* 0x00000010ff557819 */ /* 0x000fe4000001164f */
[----:B------:R-:W-:Y:S01]  /*5210*/  LOP3.LUT R80, R79, 0xff0000ff, RZ, 0xc0, !PT ;  /* 0xff0000ff4f507812 */ /* 0x000fe200078ec0ff */
[----:B------:R-:W-:Y:S01]  /*5220*/  IMAD.SHL.U32 R79, R83, 0x100, RZ ;  /* 0x00000100534f7824 */ /* 0x000fe200078e00ff */
[----:B------:R-:W-:Y:S02]  /*5230*/  SHF.R.U32.HI R84, RZ, 0x10, R81 ;  /* 0x00000010ff547819 */ /* 0x000fe40000011651 */
[----:B------:R-:W-:Y:S01]  /*5240*/  LOP3.LUT R82, R81, 0xff0000ff, RZ, 0xc0, !PT ;  /* 0xff0000ff51527812 */ /* 0x000fe200078ec0ff */
[----:B------:R-:W-:Y:S01]  /*5250*/  IMAD.SHL.U32 R81, R78, 0x100, RZ ;  /* 0x000001004e517824 */ /* 0x000fe200078e00ff */
[----:B------:R-:W-:Y:S01]  /*5260*/  LOP3.LUT R80, R80, 0xff00, R79, 0xf8, !PT ;  /* 0x0000ff0050507812 */ /* 0x000fe200078ef84f */
[----:B------:R-:W-:Y:S01]  /*5270*/  IMAD.U32 R79, R85, 0x10000, RZ ;  /* 0x00010000554f7824 */ /* 0x000fe200078e00ff */
[----:B-1----:R-:W-:-:S02]  /*5280*/  MOV R78, R40 ;  /* 0x00000028004e7202 */ /* 0x002fc40000000f00 */
[----:B------:R-:W-:Y:S01]  /*5290*/  LOP3.LUT R83, R82, 0xff00, R81, 0xf8, !PT ;  /* 0x0000ff0052537812 */ /* 0x000fe200078ef851 */
[----:B------:R-:W-:Y:S01]  /*52a0*/  IMAD.U32 R82, R84, 0x10000, RZ ;  /* 0x0001000054527824 */ /* 0x000fe200078e00ff */
[-C--:B------:R-:W-:Y:S02]  /*52b0*/  F2FP.F16.E4M3.UNPACK_B R40, R41.reuse ;  /* 0x00000029ff28723e */ /* 0x080fe400020006ff */
[----:B------:R-:W-:Y:S02]  /*52c0*/  F2FP.F16.E4M3.UNPACK_B R81, R158.H1 ;  /* 0x0000009eff51723e */ /* 0x000fe400030006ff */
[----:B------:R-:W-:Y:S01]  /*52d0*/  LOP3.LUT R84, R80, 0xff0000, R79, 0xf8, !PT ;  /* 0x00ff000050547812 */ /* 0x000fe200078ef84f */
[--C-:B------:R-:W-:Y:S01]  /*52e0*/  HADD2.F32 R79, -RZ, R40.reuse.H1_H1 ;  /* 0x30000028ff4f7230 */ /* 0x100fe20000004100 */
[----:B------:R-:W-:Y:S01]  /*52f0*/  LOP3.LUT R87, R83, 0xff0000, R82, 0xf8, !PT ;  /* 0x00ff000053577812 */ /* 0x000fe200078ef852 */
[--C-:B------:R-:W-:Y:S01]  /*5300*/  HADD2.F32 R85, -RZ, R81.reuse.H0_H0 ;  /* 0x20000051ff557230 */ /* 0x100fe20000004100 */
[----:B------:R-:W-:Y:S01]  /*5310*/  F2FP.F16.E4M3.UNPACK_B R82, R154.H1 ;  /* 0x0000009aff52723e */ /* 0x000fe200030006ff */
[----:B------:R-:W-:Y:S01]  /*5320*/  HADD2.F32 R40, -RZ, R40.H0_H0 ;  /* 0x20000028ff287230 */ /* 0x000fe20000004100 */
[----:B------:R-:W-:Y:S01]  /*5330*/  F2FP.F16.E4M3.UNPACK_B R41, R41.H1 ;  /* 0x00000029ff29723e */ /* 0x000fe200030006ff */
[----:B------:R-:W-:-:S02]  /*5340*/  HADD2.F32 R86, -RZ, R81.H1_H1 ;  /* 0x30000051ff567230 */ /* 0x000fc40000004100 */
[CC--:B------:R-:W-:Y:S01]  /*5350*/  FMUL.FTZ R93, R79.reuse, R85.reuse ;  /* 0x000000554f5d7220 */ /* 0x0c0fe20000410000 */
[--C-:B------:R-:W-:Y:S02]  /*5360*/  HADD2.F32 R83, -RZ, R82.reuse.H0_H0 ;  /* 0x20000052ff537230 */ /* 0x100fe40000004100 */
[----:B------:R-:W-:Y:S01]  /*5370*/  FMUL.FTZ R92, R40, R85 ;  /* 0x00000055285c7220 */ /* 0x000fe20000410000 */
[--C-:B------:R-:W-:Y:S01]  /*5380*/  HADD2.F32 R81, -RZ, R41.reuse.H1_H1 ;  /* 0x30000029ff517230 */ /* 0x100fe20000004100 */
[----:B------:R-:W-:Y:S01]  /*5390*/  F2FP.F16.E4M3.UNPACK_B R158, R158 ;  /* 0x0000009eff9e723e */ /* 0x000fe200020006ff */
[----:B------:R-:W-:Y:S02]  /*53a0*/  HADD2.F32 R80, -RZ, R41.H0_H0 ;  /* 0x20000029ff507230 */ /* 0x000fe40000004100 */
[-C--:B------:R-:W-:Y:S01]  /*53b0*/  FFMA.FTZ R41, R79, R83.reuse, R92 ;  /* 0x000000534f297223 */ /* 0x080fe2000001005c */
[----:B------:R-:W-:Y:S02]  /*53c0*/  HADD2.F32 R82, -RZ, R82.H1_H1 ;  /* 0x30000052ff527230 */ /* 0x000fe40000004100 */
[C---:B------:R-:W-:Y:S01]  /*53d0*/  FMUL.FTZ R85, R81.reuse, R86 ;  /* 0x0000005651557220 */ /* 0x040fe20000410000 */
[----:B------:R-:W-:Y:S01]  /*53e0*/  F2FP.F16.E4M3.UNPACK_B R79, R78.H1 ;  /* 0x0000004eff4f723e */ /* 0x000fe200030006ff */
[----:B------:R-:W-:Y:S01]  /*53f0*/  FMUL.FTZ R86, R80, R86 ;  /* 0x0000005650567220 */ /* 0x000fe20000410000 */
[----:B------:R-:W-:Y:S01]  /*5400*/  FFMA.FTZ R40, R40, R83, -R93 ;  /* 0x0000005328287223 */ /* 0x000fe2000001085d */
[----:B------:R-:W-:Y:S01]  /*5410*/  FFMA.FTZ R94, R80, R82, -R85 ;  /* 0x00000052505e7223 */ /* 0x000fe20000010855 */
[----:B------:R-:W-:Y:S01]  /*5420*/  F2FP.F16.E4M3.UNPACK_B R78, R78 ;  /* 0x0000004eff4e723e */ /* 0x000fe200020006ff */
[----:B------:R-:W-:Y:S01]  /*5430*/  FFMA.FTZ R95, R81, R82, R86 ;  /* 0x00000052515f7223 */ /* 0x000fe20000010056 */
[----:B------:R-:W-:Y:S01]  /*5440*/  F2FP.F16.E4M3.UNPACK_B R154, R154 ;  /* 0x0000009aff9a723e */ /* 0x000fe200020006ff */
[----:B------:R-:W-:-:S02]  /*5450*/  HADD2.F32 R83, -RZ, R158.H1_H1 ;  /* 0x3000009eff537230 */ /* 0x000fc40000004100 */
[--C-:B------:R-:W-:Y:S01]  /*5460*/  HADD2.F32 R80, -RZ, R79.reuse.H0_H0 ;  /* 0x2000004fff507230 */ /* 0x100fe20000004100 */
[----:B------:R-:W-:Y:S01]  /*5470*/  F2FP.SATFINITE.E4M3.F32.PACK_AB_MERGE_C R127, R95, R94, RZ ;  /* 0x0000005e5f7f723e */ /* 0x000fe200048070ff */
[----:B------:R-:W-:Y:S02]  /*5480*/  HADD2.F32 R81, -RZ, R79.H1_H1 ;  /* 0x3000004fff517230 */ /* 0x000fe40000004100 */
[----:B------:R-:W-:Y:S02]  /*5490*/  HADD2.F32 R79, -RZ, R78.H0_H0 ;  /* 0x2000004eff4f7230 */ /* 0x000fe40000004100 */
[-C--:B------:R-:W-:Y:S01]  /*54a0*/  FMUL.FTZ R92, R80, R83.reuse ;  /* 0x00000053505c7220 */ /* 0x080fe20000410000 */
[----:B------:R-:W-:Y:S02]  /*54b0*/  HADD2.F32 R82, -RZ, R154.H1_H1 ;  /* 0x3000009aff527230 */ /* 0x000fe40000004100 */
[----:B------:R-:W-:Y:S01]  /*54c0*/  FMUL.FTZ R85, R81, R83 ;  /* 0x0000005351557220 */ /* 0x000fe20000410000 */
[----:B------:R-:W-:Y:S01]  /*54d0*/  HADD2.F32 R158, -RZ, R158.H0_H0 ;  /* 0x2000009eff9e7230 */ /* 0x000fe20000004100 */
[----:B------:R-:W-:Y:S01]  /*54e0*/  F2FP.SATFINITE.E4M3.F32.PACK_AB_MERGE_C R41, R41, R40, R127 ;  /* 0x000000282929723e */ /* 0x000fe2000480707f */
[----:B------:R-:W-:-:S02]  /*54f0*/  HADD2.F32 R78, -RZ, R78.H1_H1 ;  /* 0x3000004eff4e7230 */ /* 0x000fc40000004100 */
[-C--:B------:R-:W-:Y:S01]  /*5500*/  FFMA.FTZ R85, R80, R82.reuse, -R85 ;  /* 0x0000005250557223 */ /* 0x080fe20000010855 */
[----:B------:R-:W-:Y:S02]  /*5510*/  HADD2.F32 R154, -RZ, R154.H0_H0 ;  /* 0x2000009aff9a7230 */ /* 0x000fe40000004100 */
[----:B------:R-:W-:Y:S01]  /*5520*/  FFMA.FTZ R92, R81, R82, R92 ;  /* 0x00000052515c7223 */ /* 0x000fe2000001005c */
[CC--:B------:R-:W-:Y:S01]  /*5530*/  FMUL.FTZ R83, R79.reuse, R158.reuse ;  /* 0x0000009e4f537220 */ /* 0x0c0fe20000410000 */
[----:B------:R-:W-:Y:S01]  /*5540*/  FMUL.FTZ R86, R78, R158 ;  /* 0x0000009e4e567220 */ /* 0x000fe20000410000 */
[----:B------:R-:W-:Y:S02]  /*5550*/  F2FP.F16.E4M3.UNPACK_B R82, R84.H1 ;  /* 0x00000054ff52723e */ /* 0x000fe400030006ff */
[----:B------:R-:W-:Y:S01]  /*5560*/  F2FP.SATFINITE.E4M3.F32.PACK_AB_MERGE_C R126, R92, R85, RZ ;  /* 0x000000555c7e723e */ /* 0x000fe200048070ff */
[-C--:B------:R-:W-:Y:S01]  /*5570*/  FFMA.FTZ R93, R79, R154.reuse, -R86 ;  /* 0x0000009a4f5d7223 */ /* 0x080fe20000010856 */
[----:B------:R-:W-:Y:S01]  /*5580*/  F2FP.F16.E4M3.UNPACK_B R79, R43.H1 ;  /* 0x0000002bff4f723e */ /* 0x000fe200030006ff */
[----:B------:R-:W-:Y:S01]  /*5590*/  FFMA.FTZ R154, R78, R154, R83 ;  /* 0x0000009a4e9a7223 */ /* 0x000fe20000010053 */
[-C--:B------:R-:W-:Y:S01]  /*55a0*/  F2FP.F16.E4M3.UNPACK_B R85, R87.reuse.H1 ;  /* 0x00000057ff55723e */ /* 0x080fe200030006ff */
[----:B------:R-:W-:Y:S01]  /*55b0*/  HADD2.F32 R83, -RZ, R82.H1_H1 ;  /* 0x30000052ff537230 */ /* 0x000fe20000004100 */
[----:B------:R-:W-:Y:S01]  /*55c0*/  F2FP.F16.E4M3.UNPACK_B R78, R42.H1 ;  /* 0x0000002aff4e723e */ /* 0x000fe200030006ff */
[----:B------:R-:W-:Y:S01]  /*55d0*/  HADD2.F32 R81, -RZ, R79.H1_H1 ;  /* 0x3000004fff517230 */ /* 0x000fe20000004100 */
[----:B------:R-:W-:Y:S01]  /*55e0*/  F2FP.F16.E4M3.UNPACK_B R87, R87 ;  /* 0x00000057ff57723e */ /* 0x000fe200020006ff */
[----:B------:R-:W-:Y:S01]  /*55f0*/  HADD2.F32 R92, -RZ, R85.H1_H1 ;  /* 0x30000055ff5c7230 */ /* 0x000fe20000004100 */
[----:B------:R-:W-:Y:S01]  /*5600*/  F2FP.F16.E4M3.UNPACK_B R84, R84 ;  /* 0x00000054ff54723e */ /* 0x000fe200020006ff */
[----:B------:R-:W-:Y:S01]  /*5610*/  HADD2.F32 R80, -RZ, R79.H0_H0 ;  /* 0x2000004fff507230 */ /* 0x000fe20000004100 */
[----:B------:R-:W-:Y:S01]  /*5620*/  F2FP.F16.E4M3.UNPACK_B R43, R43 ;  /* 0x0000002bff2b723e */ /* 0x000fe200020006ff */
[----:B------:R-:W-:-:S02]  /*5630*/  HADD2.F32 R79, -RZ, R78.H1_H1 ;  /* 0x3000004eff4f7230 */ /* 0x000fc40000004100 */
[-C--:B------:R-:W-:Y:S01]  /*5640*/  FMUL.FTZ R95, R81, R92.reuse ;  /* 0x0000005c515f7220 */ /* 0x080fe20000410000 */
[--C-:B------:R-:W-:Y:S02]  /*5650*/  HADD2.F32 R86, -RZ, R87.reuse.H1_H1 ;  /* 0x30000057ff567230 */ /* 0x100fe40000004100 */
[C---:B------:R-:W-:Y:S01]  /*5660*/  FMUL.FTZ R92, R80.reuse, R92 ;  /* 0x0000005c505c7220 */ /* 0x040fe20000410000 */
[----:B------:R-:W-:Y:S02]  /*5670*/  HADD2.F32 R78, -RZ, R78.H0_H0 ;  /* 0x2000004eff4e7230 */ /* 0x000fe40000004100 */
[----:B------:R-:W-:Y:S01]  /*5680*/  FFMA.FTZ R94, R80, R83, -R95 ;  /* 0x00000053505e7223 */ /* 0x000fe2000001085f */
[----:B------:R-:W-:Y:S02]  /*5690*/  HADD2.F32 R80, -RZ, R84.H1_H1 ;  /* 0x30000054ff507230 */ /* 0x000fe40000004100 */
[----:B------:R-:W-:Y:S01]  /*56a0*/  FMUL.FTZ R95, R79, R86 ;  /* 0x000000564f5f7220 */ /* 0x000fe20000410000 */
[----:B------:R-:W-:Y:S01]  /*56b0*/  F2FP.F16.E4M3.UNPACK_B R42, R42 ;  /* 0x0000002aff2a723e */ /* 0x000fe200020006ff */
[----:B------:R-:W-:Y:S01]  /*56c0*/  FMUL.FTZ R86, R78, R86 ;  /* 0x000000564e567220 */ /* 0x000fe20000410000 */
[----:B------:R-:W-:-:S02]  /*56d0*/  HADD2.F32 R87, -RZ, R87.H0_H0 ;  /* 0x20000057ff577230 */ /* 0x000fc40000004100 */
[-C--:B------:R-:W-:Y:S01]  /*56e0*/  FFMA.FTZ R95, R78, R80.reuse, -R95 ;  /* 0x000000504e5f7223 */ /* 0x080fe2000001085f */
[--C-:B------:R-:W-:Y:S02]  /*56f0*/  HADD2.F32 R78, -RZ, R43.reuse.H0_H0 ;  /* 0x2000002bff4e7230 */ /* 0x100fe40000004100 */
[----:B------:R-:W-:Y:S01]  /*5700*/  FFMA.FTZ R86, R79, R80, R86 ;  /* 0x000000504f567223 */ /* 0x000fe20000010056 */
[----:B------:R-:W-:Y:S02]  /*5710*/  HADD2.F32 R79, -RZ, R43.H1_H1 ;  /* 0x3000002bff4f7230 */ /* 0x000fe40000004100 */
[----:B------:R-:W-:Y:S01]  /*5720*/  FFMA.FTZ R83, R81, R83, R92 ;  /* 0x0000005351537223 */ /* 0x000fe2000001005c */
[--C-:B------:R-:W-:Y:S01]  /*5730*/  HADD2.F32 R43, -RZ, R42.reuse.H0_H0 ;  /* 0x2000002aff2b7230 */ /* 0x100fe20000004100 */
[----:B------:R-:W-:Y:S01]  /*5740*/  F2FP.SATFINITE.E4M3.F32.PACK_AB_MERGE_C R40, R154, R93, R126 ;  /* 0x0000005d9a28723e */ /* 0x000fe2000480707e */
[----:B------:R-:W-:Y:S01]  /*5750*/  HADD2.F32 R42, -RZ, R42.H1_H1 ;  /* 0x3000002aff2a7230 */ /* 0x000fe20000004100 */
[----:B------:R-:W-:Y:S01]  /*5760*/  F2FP.SATFINITE.E4M3.F32.PACK_AB_MERGE_C R86, R86, R95, RZ ;  /* 0x0000005f5656723e */ /* 0x000fe200048070ff */
[----:B------:R-:W-:Y:S01]  /*5770*/  HADD2.F32 R85, -RZ, R85.H0_H0 ;  /* 0x20000055ff557230 */ /* 0x000fe20000004100 */
[----:B------:R-:W-:Y:S01]  /*5780*/  F2FP.SATFINITE.E4M3.F32.PACK_AB_MERGE_C R83, R83, R94, RZ ;  /* 0x0000005e5353723e */ /* 0x000fe200048070ff */
[----:B------:R-:W-:-:S02]  /*5790*/  HADD2.F32 R82, -RZ, R82.H0_H0 ;  /* 0x20000052ff527230 */ /* 0x000fc40000004100 */
[----:B------:R-:W-:Y:S01]  /*57a0*/  FMUL.FTZ R80, R42, R87 ;  /* 0x000000572a507220 */ /* 0x000fe20000410000 */
[----:B------:R-:W-:Y:S02]  /*57b0*/  HADD2.F32 R84, -RZ, R84.H0_H0 ;  /* 0x20000054ff547230 */ /* 0x000fe40000004100 */
[-C--:B------:R-:W-:Y:S01]  /*57c0*/  FMUL.FTZ R81, R79, R85.reuse ;  /* 0x000000554f517220 */ /* 0x080fe20000410000 */
[C---:B------:R-:W-:Y:S01]  /*57d0*/  FMUL.FTZ R92, R78.reuse, R85 ;  /* 0x000000554e5c7220 */ /* 0x040fe20000410000 */
[----:B------:R-:W-:Y:S02]  /*57e0*/  FMUL.FTZ R87, R43, R87 ;  /* 0x000000572b577220 */ /* 0x000fe40000410000 */
[-C--:B------:R-:W-:Y:S01]  /*57f0*/  FFMA.FTZ R81, R78, R82.reuse, -R81 ;  /* 0x000000524e517223 */ /* 0x080fe20000010851 */
[----:B------:R-:W-:Y:S01]  /*5800*/  FFMA.FTZ R92, R79, R82, R92 ;  /* 0x000000524f5c7223 */ /* 0x000fe2000001005c */
[-C--:B------:R-:W-:Y:S01]  /*5810*/  FFMA.FTZ R80, R43, R84.reuse, -R80 ;  /* 0x000000542b507223 */ /* 0x080fe20000010850 */
[----:B------:R-:W-:-:S03]  /*5820*/  FFMA.FTZ R87, R42, R84, R87 ;  /* 0x000000542a577223 */ /* 0x000fc60000010057 */
[----:B------:R-:W-:Y:S02]  /*5830*/  F2FP.SATFINITE.E4M3.F32.PACK_AB_MERGE_C R43, R92, R81, R83 ;  /* 0x000000515c2b723e */ /* 0x000fe40004807053 */
[----:B------:R-:W-:-:S07]  /*5840*/  F2FP.SATFINITE.E4M3.F32.PACK_AB_MERGE_C R42, R87, R80, R86 ;  /* 0x00000050572a723e */ /* 0x000fce0004807056 */
.L_x_454:
[----:B------:R-:W-:Y:S05]  /*5850*/  BSYNC B3 ;  /* 0x0000000000037941 */ /* 0x000fea0003800000 */
.L_x_453:
[----:B-1----:R0:W-:Y:S02]  /*5860*/  STG.E.128 desc[UR54][R48.64+0x80], R40 ;  /* 0x0000802830007986 */ /* 0x0021e4000c101d36 */
.L_x_452:
[----:B------:R-:W-:Y:S05]  /*5870*/  BSYNC B2 ;  /* 0x0000000000027941 */ /* 0x000fea0003800000 */
.L_x_451:
[----:B------:R-:W-:-:S13]  /*5880*/  ISETP.NE.AND P2, PT, R37, RZ, PT ;  /* 0x000000ff2500720c */ /* 0x000fda0003f45270 */
        /* <DEDUP_REMOVED lines=8> */
[----:B------:R-:W-:Y:S02]  /*5910*/  LOP3.LUT R76, R75, 0xff0000ff, RZ, 0xc0, !PT ;  /* 0xff0000ff4b4c7812 */ /* 0x000fe400078ec0ff */
[----:B------:R-:W-:Y:S02]  /*5920*/  SHF.R.U32.HI R80, RZ, 0x10, R75 ;  /* 0x00000010ff507819 */ /* 0x000fe4000001164b */
[----:B------:R-:W-:Y:S02]  /*5930*/  LOP3.LUT R78, R77, 0xff0000ff, RZ, 0xc0, !PT ;  /* 0xff0000ff4d4e7812 */ /* 0x000fe400078ec0ff */
[----:B------:R-:W-:Y:S01]  /*5940*/  SHF.R.U32.HI R79, RZ, 0x10, R77 ;  /* 0x00000010ff4f7819 */ /* 0x000fe2000001164d */
[----:B------:R-:W-:Y:S01]  /*5950*/  IMAD.SHL.U32 R77, R74, 0x100, RZ ;  /* 0x000001004a4d7824 */ /* 0x000fe200078e00ff */
[----:B------:R-:W-:Y:S01]  /*5960*/  SHF.L.U32 R75, R81, 0x8, RZ ;  /* 0x00000008514b7819 */ /* 0x000fe200000006ff */
[----:B-1----:R-:W-:Y:S01]  /*5970*/  IMAD.MOV.U32 R74, RZ, RZ, R40 ;  /* 0x000000ffff4a7224 */ /* 0x002fe200078e0028 */
[----:B------:R-:W-:-:S02]  /*5980*/  SHF.L.U32 R79, R79, 0x10, RZ ;  /* 0x000000104f4f7819 */ /* 0x000fc400000006ff */
[----:B------:R-:W-:Y:S01]  /*5990*/  LOP3.LUT R75, R76, 0xff00, R75, 0xf8, !PT ;  /* 0x0000ff004c4b7812 */ /* 0x000fe200078ef84b */
[----:B------:R-:W-:Y:S01]  /*59a0*/  IMAD.U32 R76, R80, 0x10000, RZ ;  /* 0x00010000504c7824 */ /* 0x000fe200078e00ff */
[----:B------:R-:W-:Y:S02]  /*59b0*/  LOP3.LUT R78, R78, 0xff00, R77, 0xf8, !PT ;  /* 0x0000ff004e4e7812 */ /* 0x000fe400078ef84d */
[----:B------:R-:W-:Y:S02]  /*59c0*/  F2FP.F16.E4M3.UNPACK_B R40, R41 ;  /* 0x00000029ff28723e */ /* 0x000fe400020006ff */
        /* <DEDUP_REMOVED lines=29> */
[--C-:B------:R-:W-:Y:S02]  /*5ba0*/  HADD2.F32 R75, -RZ, R74.reuse.H0_H0 ;  /* 0x2000004aff4b7230 */ /* 0x100fe40000004100 */
        /* <DEDUP_REMOVED lines=9> */
[-C--:B------:R-:W-:Y:S01]  /*5c40*/  F2FP.F16.E4M3.UNPACK_B R78, R80.reuse.H1 ;  /* 0x00000050ff4e723e */ /* 0x080fe200030006ff */
[-C--:B------:R-:W-:Y:S01]  /*5c50*/  FMUL.FTZ R82, R74, R157.reuse ;  /* 0x0000009d4a527220 */ /* 0x080fe20000410000 */
[C---:B------:R-:W-:Y:S01]  /*5c60*/  FMUL.FTZ R157, R75.reuse, R157 ;  /* 0x0000009d4b9d7220 */ /* 0x040fe20000410000 */
[----:B------:R-:W-:Y:S02]  /*5c70*/  F2FP.F16.E4M3.UNPACK_B R80, R80 ;  /* 0x00000050ff50723e */ /* 0x000fe400020006ff */
[----:B------:R-:W-:Y:S01]  /*5c80*/  FFMA.FTZ R85, R75, R151, -R82 ;  /* 0x000000974b557223 */ /* 0x000fe20000010852 */
[----:B------:R-:W-:Y:S01]  /*5c90*/  F2FP.SATFINITE.E4M3.F32.PACK_AB_MERGE_C R93, R84, R81, RZ ;  /* 0x00000051545d723e */ /* 0x000fe200048070ff */
[----:B------:R-:W-:Y:S01]  /*5ca0*/  FFMA.FTZ R86, R74, R151, R157 ;  /* 0x000000974a567223 */ /* 0x000fe2000001009d */
[----:B------:R-:W-:Y:S01]  /*5cb0*/  F2FP.F16.E4M3.UNPACK_B R75, R43.H1 ;  /* 0x0000002bff4b723e */ /* 0x000fe200030006ff */
[--C-:B------:R-:W-:Y:S01]  /*5cc0*/  HADD2.F32 R79, -RZ, R78.reuse.H1_H1 ;  /* 0x3000004eff4f7230 */ /* 0x100fe20000004100 */
[-C--:B------:R-:W-:Y:S01]  /*5cd0*/  F2FP.F16.E4M3.UNPACK_B R81, R83.reuse.H1 ;  /* 0x00000053ff51723e */ /* 0x080fe200030006ff */
[----:B------:R-:W-:Y:S01]  /*5ce0*/  HADD2.F32 R78, -RZ, R78.H0_H0 ;  /* 0x2000004eff4e7230 */ /* 0x000fe20000004100 */
[-C--:B------:R-:W-:Y:S01]  /*5cf0*/  F2FP.F16.E4M3.UNPACK_B R74, R42.reuse.H1 ;  /* 0x0000002aff4a723e */ /* 0x080fe200030006ff */
        /* <DEDUP_REMOVED lines=14> */
[----:B------:R-:W-:-:S02]  /*5de0*/  HADD2.F32 R83, -RZ, R83.H0_H0 ;  /* 0x20000053ff537230 */ /* 0x000fc40000004100 */
[C---:B------:R-:W-:Y:S01]  /*5df0*/  FMUL.FTZ R82, R74.reuse, R82 ;  /* 0x000000524a527220 */ /* 0x040fe20000410000 */
[----:B------:R-:W-:Y:S02]  /*5e00*/  HADD2.F32 R81, -RZ, R81.H0_H0 ;  /* 0x20000051ff517230 */ /* 0x000fe40000004100 */
[-C--:B------:R-:W-:Y:S01]  /*5e10*/  FFMA.FTZ R87, R74, R76.reuse, -R87 ;  /* 0x0000004c4a577223 */ /* 0x080fe20000010857 */
[--C-:B------:R-:W-:Y:S02]  /*5e20*/  HADD2.F32 R74, -RZ, R43.reuse.H0_H0 ;  /* 0x2000002bff4a7230 */ /* 0x100fe40000004100 */
[----:B------:R-:W-:Y:S01]  /*5e30*/  FFMA.FTZ R82, R75, R76, R82 ;  /* 0x0000004c4b527223 */ /* 0x000fe20000010052 */
[----:B------:R-:W-:Y:S02]  /*5e40*/  HADD2.F32 R75, -RZ, R43.H1_H1 ;  /* 0x3000002bff4b7230 */ /* 0x000fe40000004100 */
[----:B------:R-:W-:Y:S01]  /*5e50*/  FFMA.FTZ R79, R77, R79, R84 ;  /* 0x0000004f4d4f7223 */ /* 0x000fe20000010054 */
[----:B------:R-:W-:-:S02]  /*5e60*/  HADD2.F32 R43, -RZ, R42.H0_H0 ;  /* 0x2000002aff2b7230 */ /* 0x000fc40000004100 */
[-C--:B------:R-:W-:Y:S01]  /*5e70*/  FMUL.FTZ R84, R74, R81.reuse ;  /* 0x000000514a547220 */ /* 0x080fe20000410000 */
[----:B------:R-:W-:Y:S02]  /*5e80*/  HADD2.F32 R42, -RZ, R42.H1_H1 ;  /* 0x3000002aff2a7230 */ /* 0x000fe40000004100 */
[C---:B------:R-:W-:Y:S01]  /*5e90*/  FMUL.FTZ R77, R75.reuse, R81 ;  /* 0x000000514b4d7220 */ /* 0x040fe20000410000 */
[----:B------:R-:W-:Y:S02]  /*5ea0*/  HADD2.F32 R80, -RZ, R80.H0_H0 ;  /* 0x20000050ff507230 */ /* 0x000fe40000004100 */
[-C--:B------:R-:W-:Y:S01]  /*5eb0*/  FFMA.FTZ R84, R75, R78.reuse, R84 ;  /* 0x0000004e4b547223 */ /* 0x080fe20000010054 */
[----:B------:R-:W-:Y:S01]  /*5ec0*/  F2FP.SATFINITE.E4M3.F32.PACK_AB_MERGE_C R82, R82, R87, RZ ;  /* 0x000000575252723e */ /* 0x000fe200048070ff */
[-C--:B------:R-:W-:Y:S01]  /*5ed0*/  FMUL.FTZ R76, R42, R83.reuse ;  /* 0x000000532a4c7220 */ /* 0x080fe20000410000 */
[----:B------:R-:W-:Y:S01]  /*5ee0*/  FMUL.FTZ R83, R43, R83 ;  /* 0x000000532b537220 */ /* 0x000fe20000410000 */
[----:B------:R-:W-:Y:S01]  /*5ef0*/  FFMA.FTZ R77, R74, R78, -R77 ;  /* 0x0000004e4a4d7223 */ /* 0x000fe2000001084d */
[----:B------:R-:W-:Y:S01]  /*5f00*/  F2FP.SATFINITE.E4M3.F32.PACK_AB_MERGE_C R79, R79, R92, RZ ;  /* 0x0000005c4f4f723e */ /* 0x000fe200048070ff */
[-C--:B------:R-:W-:Y:S01]  /*5f10*/  FFMA.FTZ R76, R43, R80.reuse, -R76 ;  /* 0x000000502b4c7223 */ /* 0x080fe2000001084c */
[----:B------:R-:W-:Y:S01]  /*5f20*/  FFMA.FTZ R83, R42, R80, R83 ;  /* 0x000000502a537223 */ /* 0x000fe20000010053 */
[----:B------:R-:W-:-:S02]  /*5f30*/  F2FP.SATFINITE.E4M3.F32.PACK_AB_MERGE_C R40, R86, R85, R93 ;  /* 0x000000555628723e */ /* 0x000fc4000480705d */
[----:B------:R-:W-:Y:S02]  /*5f40*/  F2FP.SATFINITE.E4M3.F32.PACK_AB_MERGE_C R43, R84, R77, R79 ;  /* 0x0000004d542b723e */ /* 0x000fe4000480704f */
[----:B------:R-:W-:-:S07]  /*5f50*/  F2FP.SATFINITE.E4M3.F32.PACK_AB_MERGE_C R42, R83, R76, R82 ;  /* 0x0000004c532a723e */ /* 0x000fce0004807052 */
.L_x_456:
[----:B------:R-:W-:Y:S05]  /*5f60*/  BSYNC B2 ;  /* 0x0000000000027941 */ /* 0x000fea0003800000 */
.L_x_455:
[----:B-1----:R0:W-:Y:S02]  /*5f70*/  STG.E.128 desc[UR54][R48.64+0xa0], R40 ;  /* 0x0000a02830007986 */ /* 0x0021e4000c101d36 */
.L_x_434:
[----:B------:R-:W-:Y:S05]  /*5f80*/  BSYNC B1 ;  /* 0x0000000000017941 */ /* 0x000fea0003800000 */
.L_x_433:
[----:B------:R-:W-:Y:S05]  /*5f90*/  @P4 BRA `(.L_x_457) ;  /* 0x00000094001c4947 */ /* 0x000fea0003800000 */
[----:B------:R-:W-:Y:S01]  /*5fa0*/  ISETP.NE.AND P2, PT, R32, RZ, PT ;  /* 0x000000ff2000720c */ /* 0x000fe20003f45270 */
[----:B------:R-:W-:-:S12]  /*5fb0*/  BSSY B1, `(.L_x_458) ;  /* 0x000006f000017945 */ /* 0x000fd80003800000 */
[----:B------:R-:W-:Y:S05]  /*5fc0*/  @!P2 BRA `(.L_x_459) ;  /* 0x0000000400b4a947 */ /* 0x000fea0003800000 */
[----:B012-4-:R0:W1:Y:S01]  /*5fd0*/  LDS.128 R40, [R47+0x1c400] ;  /* 0x01c400002f287984 */ /* 0x0170620000000c00 */
[----:B------:R-:W-:Y:S01]  /*5fe0*/  ISETP.GE.AND P2, PT, R16, R136, PT ;  /* 0x000000881000720c */ /* 0x000fe20003f46270 */
[----:B------:R-:W-:-:S12]  /*5ff0*/  BSSY B2, `(.L_x_460) ;  /* 0x0000069000027945 */ /* 0x000fd80003800000 */
[----:B0-----:R-:W-:Y:S05]  /*6000*/  @P2 BRA `(.L_x_461) ;  /* 0x00000004009c2947 */ /* 0x001fea0003800000 */
[----:B------:R-:W-:Y:S01]  /*6010*/  SHF.R.U32.HI R70, RZ, 0x8, R71 ;  /* 0x00000008ff467819 */ /* 0x000fe20000011647 */
[----:B-1----:R-:W-:Y:S01]  /*6020*/  IMAD.MOV.U32 R48, RZ, RZ, R40 ;  /* 0x000000ffff307224 */ /* 0x002fe200078e0028 */
[----:B------:R-:W-:Y:S02]  /*6030*/  SHF.R.U32.HI R72, RZ, 0x8, R73 ;  /* 0x00000008ff487819 */ /* 0x000fe40000011649 */
[----:B------:R-:W-:Y:S01]  /*6040*/  LOP3.LUT R49, R71, 0xff0000ff, RZ, 0xc0, !PT ;  /* 0xff0000ff47317812 */ /* 0x000fe200078ec0ff */
[----:B------:R-:W-:Y:S01]  /*6050*/  IMAD.SHL.U32 R70, R70, 0x100, RZ ;  /* 0x0000010046467824 */ /* 0x000fe200078e00ff */
[----:B------:R-:W-:Y:S01]  /*6060*/  SHF.R.U32.HI R74, RZ, 0x10, R71 ;  /* 0x00000010ff4a7819 */ /* 0x000fe20000011647 */
[----:B------:R-:W-:Y:S01]  /*6070*/  IMAD.SHL.U32 R72, R72, 0x100, RZ ;  /* 0x0000010048487824 */ /* 0x000fe200078e00ff */
[----:B------:R-:W-:Y:S02]  /*6080*/  LOP3.LUT R71, R73, 0xff0000ff, RZ, 0xc0, !PT ;  /* 0xff0000ff49477812 */ /* 0x000fe400078ec0ff */
[----:B------:R-:W-:-:S02]  /*6090*/  SHF.R.U32.HI R73, RZ, 0x10, R73 ;  /* 0x00000010ff497819 */ /* 0x000fc40000011649 */
[----:B------:R-:W-:Y:S02]  /*60a0*/  LOP3.LUT R49, R49, 0xff00, R70, 0xf8, !PT ;  /* 0x0000ff0031317812 */ /* 0x000fe400078ef846 */
[----:B------:R-:W-:Y:S01]  /*60b0*/  LOP3.LUT R72, R71, 0xff00, R72, 0xf8, !PT ;  /* 0x0000ff0047487812 */ /* 0x000fe200078ef848 */
[----:B------:R-:W-:Y:S01]  /*60c0*/  IMAD.U32 R73, R73, 0x10000, RZ ;  /* 0x0001000049497824 */ /* 0x000fe200078e00ff */
[----:B------:R-:W-:Y:S02]  /*60d0*/  SHF.L.U32 R70, R74, 0x10, RZ ;  /* 0x000000104a467819 */ /* 0x000fe400000006ff */
        /* <DEDUP_REMOVED lines=44> */
[----:B------:R-:W-:Y:S01]  /*63a0*/  FFMA.FTZ R79, R49, R155, -R76 ;  /* 0x0000009b314f7223 */ /* 0x000fe2000001084c */
        /* <DEDUP_REMOVED lines=45> */
.L_x_461:
[----:B------:R-:W-:Y:S05]  /*6680*/  BSYNC B2 ;  /* 0x0000000000027941 */ /* 0x000fea0003800000 */
.L_x_460:
[----:B-1----:R0:W-:Y:S02]  /*6690*/  STG.E.128 desc[UR54][R44.64], R40 ;  /* 0x000000282c007986 */ /* 0x0021e4000c101d36 */
.L_x_459:
[----:B------:R-:W-:Y:S05]  /*66a0*/  BSYNC B1 ;  /* 0x0000000000017941 */ /* 0x000fea0003800000 */
.L_x_458:
        /* <DEDUP_REMOVED lines=8> */
[--C-:B------:R-:W-:Y:S01]  /*6730*/  SHF.R.U32.HI R72, RZ, 0x10, R67.reuse ;  /* 0x00000010ff487819 */ /* 0x100fe20000011643 */
[----:B-1----:R-:W-:Y:S01]  /*6740*/  IMAD.MOV.U32 R48, RZ, RZ, R40 ;  /* 0x000000ffff307224 */ /* 0x002fe200078e0028 */
[----:B------:R-:W-:Y:S02]  /*6750*/  SHF.R.U32.HI R49, RZ, 0x8, R67 ;  /* 0x00000008ff317819 */ /* 0x000fe40000011643 */
[----:B------:R-:W-:Y:S02]  /*6760*/  LOP3.LUT R66, R67, 0xff0000ff, RZ, 0xc0, !PT ;  /* 0xff0000ff43427812 */ /* 0x000fe400078ec0ff */
[--C-:B------:R-:W-:Y:S01]  /*6770*/  SHF.R.U32.HI R67, RZ, 0x8, R69.reuse ;  /* 0x00000008ff437819 */ /* 0x100fe20000011645 */
[----:B------:R-:W-:Y:S01]  /*6780*/  IMAD.SHL.U32 R49, R49, 0x100, RZ ;  /* 0x0000010031317824 */ /* 0x000fe200078e00ff */
[----:B------:R-:W-:Y:S02]  /*6790*/  SHF.R.U32.HI R71, RZ, 0x10, R69 ;  /* 0x00000010ff477819 */ /* 0x000fe40000011645 */
[----:B------:R-:W-:-:S02]  /*67a0*/  LOP3.LUT R68, R69, 0xff0000ff, RZ, 0xc0, !PT ;  /* 0xff0000ff45447812 */ /* 0x000fc400078ec0ff */
[----:B------:R-:W-:Y:S02]  /*67b0*/  SHF.L.U32 R67, R67, 0x8, RZ ;  /* 0x0000000843437819 */ /* 0x000fe400000006ff */
[----:B------:R-:W-:Y:S01]  /*67c0*/  LOP3.LUT R66, R66, 0xff00, R49, 0xf8, !PT ;  /* 0x0000ff0042427812 */ /* 0x000fe200078ef831 */
[----:B------:R-:W-:Y:S01]  /*67d0*/  IMAD.U32 R49, R72, 0x10000, RZ ;  /* 0x0001000048317824 */ /* 0x000fe200078e00ff */
[----:B------:R-:W-:Y:S01]  /*67e0*/  LOP3.LUT R70, R68, 0xff00, R67, 0xf8, !PT ;  /* 0x0000ff0044467812 */ /* 0x000fe200078ef843 */
[----:B------:R-:W-:Y:S01]  /*67f0*/  IMAD.U32 R67, R71, 0x10000, RZ ;  /* 0x0001000047437824 */ /* 0x000fe200078e00ff */
[----:B------:R-:W-:Y:S02]  /*6800*/  F2FP.F16.E4M3.UNPACK_B R68, R153.H1 ;  /* 0x00000099ff44723e */ /* 0x000fe400030006ff */
[-C--:B------:R-:W-:Y:S02]  /*6810*/  F2FP.F16.E4M3.UNPACK_B R40, R41.reuse ;  /* 0x00000029ff28723e */ /* 0x080fe400020006ff */
[----:B------:R-:W-:Y:S01]  /*6820*/  F2FP.F16.E4M3.UNPACK_B R41, R41.H1 ;  /* 0x00000029ff29723e */ /* 0x000fe200030006ff */
[--C-:B------:R-:W-:Y:S01]  /*6830*/  HADD2.F32 R71, -RZ, R68.reuse.H1_H1 ;  /* 0x30000044ff477230 */ /* 0x100fe20000004100 */
[----:B------:R-:W-:Y:S01]  /*6840*/  LOP3.LUT R72, R70, 0xff0000, R67, 0xf8, !PT ;  /* 0x00ff000046487812 */ /* 0x000fe200078ef843 */
[----:B------:R-:W-:Y:S01]  /*6850*/  HADD2.F32 R70, -RZ, R68.H0_H0 ;  /* 0x20000044ff467230 */ /* 0x000fe20000004100 */
[----:B------:R-:W-:Y:S01]  /*6860*/  LOP3.LUT R69, R66, 0xff0000, R49, 0xf8, !PT ;  /* 0x00ff000042457812 */ /* 0x000fe200078ef831 */
[--C-:B------:R-:W-:Y:S01]  /*6870*/  HADD2.F32 R49, -RZ, R40.reuse.H1_H1 ;  /* 0x30000028ff317230 */ /* 0x100fe20000004100 */
[----:B------:R-:W-:Y:S01]  /*6880*/  F2FP.F16.E4M3.UNPACK_B R67, R152.H1 ;  /* 0x00000098ff43723e */ /* 0x000fe200030006ff */
[----:B------:R-:W-:Y:S01]  /*6890*/  HADD2.F32 R66, -RZ, R41.H1_H1 ;  /* 0x30000029ff427230 */ /* 0x000fe20000004100 */
[----:B------:R-:W-:Y:S01]  /*68a0*/  F2FP.F16.E4M3.UNPACK_B R153, R153 ;  /* 0x00000099ff99723e */ /* 0x000fe200020006ff */
[----:B------:R-:W-:-:S02]  /*68b0*/  HADD2.F32 R40, -RZ, R40.H0_H0 ;  /* 0x20000028ff287230 */ /* 0x000fc40000004100 */
[-C--:B------:R-:W-:Y:S01]  /*68c0*/  FMUL.FTZ R73, R49, R70.reuse ;  /* 0x0000004631497220 */ /* 0x080fe20000410000 */
[----:B------:R-:W-:Y:S02]  /*68d0*/  HADD2.F32 R68, -RZ, R67.H0_H0 ;  /* 0x20000043ff447230 */ /* 0x000fe40000004100 */
[-C--:B------:R-:W-:Y:S01]  /*68e0*/  FMUL.FTZ R74, R66, R71.reuse ;  /* 0x00000047424a7220 */ /* 0x080fe20000410000 */
[----:B------:R-:W-:Y:S02]  /*68f0*/  HADD2.F32 R41, -RZ, R41.H0_H0 ;  /* 0x20000029ff297230 */ /* 0x000fe40000004100 */
[C---:B------:R-:W-:Y:S01]  /*6900*/  FMUL.FTZ R70, R40.reuse, R70 ;  /* 0x0000004628467220 */ /* 0x040fe20000410000 */
[----:B------:R-:W-:Y:S02]  /*6910*/  HADD2.F32 R67, -RZ, R67.H1_H1 ;  /* 0x30000043ff437230 */ /* 0x000fe40000004100 */
[----:B------:R-:W-:Y:S01]  /*6920*/  FFMA.FTZ R40, R40, R68, -R73 ;  /* 0x0000004428287223 */ /* 0x000fe20000010849 */
[----:B------:R-:W-:Y:S01]  /*6930*/  F2FP.F16.E4M3.UNPACK_B R152, R152 ;  /* 0x00000098ff98723e */ /* 0x000fe200020006ff */
[----:B------:R-:W-:Y:S01]  /*6940*/  FMUL.FTZ R71, R41, R71 ;  /* 0x0000004729477220 */ /* 0x000fe20000410000 */
[----:B------:R-:W-:Y:S01]  /*6950*/  FFMA.FTZ R75, R49, R68, R70 ;  /* 0x00000044314b7223 */ /* 0x000fe20000010046 */
[-C--:B------:R-:W-:Y:S01]  /*6960*/  FFMA.FTZ R73, R41, R67.reuse, -R74 ;  /* 0x0000004329497223 */ /* 0x080fe2000001084a */
[-C--:B------:R-:W-:Y:S01]  /*6970*/  F2FP.F16.E4M3.UNPACK_B R41, R48.reuse.H1 ;  /* 0x00000030ff29723e */ /* 0x080fe200030006ff */
        /* <DEDUP_REMOVED lines=8> */
[----:B------:R-:W-:Y:S02]  /*6a00*/  HADD2.F32 R153, -RZ, R153.H0_H0 ;  /* 0x20000099ff997230 */ /* 0x000fe40000004100 */
[----:B------:R-:W-:Y:S01]  /*6a10*/  FMUL.FTZ R70, R66, R68 ;  /* 0x0000004442467220 */ /* 0x000fe20000410000 */
[----:B------:R-:W-:-:S02]  /*6a20*/  HADD2.F32 R48, -RZ, R48.H1_H1 ;  /* 0x30000030ff307230 */ /* 0x000fc40000004100 */
        /* <DEDUP_REMOVED lines=10> */
[----:B------:R-:W-:Y:S01]  /*6ad0*/  F2FP.F16.E4M3.UNPACK_B R70, R72.H1 ;  /* 0x00000048ff46723e */ /* 0x000fe200030006ff */
[--C-:B------:R-:W-:Y:S01]  /*6ae0*/  HADD2.F32 R66, -RZ, R48.reuse.H1_H1 ;  /* 0x30000030ff427230 */ /* 0x100fe20000004100 */
[-C--:B------:R-:W-:Y:S01]  /*6af0*/  F2FP.F16.E4M3.UNPACK_B R67, R69.reuse.H1 ;  /* 0x00000045ff43723e */ /* 0x080fe200030006ff */
[----:B------:R-:W-:Y:S01]  /*6b00*/  HADD2.F32 R49, -RZ, R48.H0_H0 ;  /* 0x20000030ff317230 */ /* 0x000fe20000004100 */
[----:B------:R-:W-:Y:S01]  /*6b10*/  F2FP.F16.E4M3.UNPACK_B R41, R42.H1 ;  /* 0x0000002aff29723e */ /* 0x000fe200030006ff */
[----:B------:R-:W-:Y:S01]  /*6b20*/  HADD2.F32 R73, -RZ, R70.H1_H1 ;  /* 0x30000046ff497230 */ /* 0x000fe20000004100 */
        /* <DEDUP_REMOVED lines=19> */
[----:B------:R-:W-:Y:S02]  /*6c60*/  HADD2.F32 R43, -RZ, R43.H1_H1 ;  /* 0x3000002bff2b7230 */ /* 0x000fe40000004100 */
[--C-:B------:R-:W-:Y:S01]  /*6c70*/  HADD2.F32 R41, -RZ, R42.reuse.H0_H0 ;  /* 0x2000002aff297230 */ /* 0x100fe20000004100 */
[----:B------:R-:W-:Y:S01]  /*6c80*/  F2FP.SATFINITE.E4M3.F32.PACK_AB_MERGE_C R71, R71, R76, RZ ;  /* 0x0000004c4747723e */ /* 0x000fe200048070ff */
[----:B------:R-:W-:Y:S02]  /*6c90*/  HADD2.F32 R42, -RZ, R42.H1_H1 ;  /* 0x3000002aff2a7230 */ /* 0x000fe40000004100 */
[----:B------:R-:W-:Y:S01]  /*6ca0*/  FMUL.FTZ R73, R43, R70 ;  /* 0x000000462b497220 */ /* 0x000fe20000410000 */
        /* <DEDUP_REMOVED lines=15> */
.L_x_465:
[----:B------:R-:W-:Y:S05]  /*6da0*/  BSYNC B2 ;  /* 0x0000000000027941 */ /* 0x000fea0003800000 */
.L_x_464:
[----:B-1----:R0:W-:Y:S02]  /*6db0*/  STG.E.128 desc[UR54][R44.64+0x20], R40 ;  /* 0x000020282c007986 */ /* 0x0021e4000c101d36 */
.L_x_463:
[----:B------:R-:W-:Y:S05]  /*6dc0*/  BSYNC B1 ;  /* 0x0000000000017941 */ /* 0x000fea0003800000 */
.L_x_462:
        /* <DEDUP_REMOVED lines=8> */
[----:B------:R-:W-:Y:S01]  /*6e50*/  SHF.R.U32.HI R68, RZ, 0x8, R63 ;  /* 0x00000008ff447819 */ /* 0x000fe2000001163f */
[----:B-1----:R-:W-:Y:S01]  /*6e60*/  IMAD.MOV.U32 R62, RZ, RZ, R43 ;  /* 0x000000ffff3e7224 */ /* 0x002fe200078e002b */
[--C-:B------:R-:W-:Y:S01]  /*6e70*/  SHF.R.U32.HI R64, RZ, 0x8, R65.reuse ;  /* 0x00000008ff407819 */ /* 0x100fe20000011641 */
[----:B------:R-:W-:Y:S01]  /*6e80*/  IMAD.MOV.U32 R49, RZ, RZ, R42 ;  /* 0x000000ffff317224 */ /* 0x000fe200078e002a */
[----:B------:R-:W-:Y:S01]  /*6e90*/  SHF.R.U32.HI R66, RZ, 0x10, R65 ;  /* 0x00000010ff427819 */ /* 0x000fe20000011641 */
[----:B------:R-:W-:Y:S01]  /*6ea0*/  IMAD.SHL.U32 R43, R68, 0x100, RZ ;  /* 0x00000100442b7824 */ /* 0x000fe200078e00ff */
[----:B------:R-:W-:Y:S02]  /*6eb0*/  LOP3.LUT R48, R63, 0xff0000ff, RZ, 0xc0, !PT ;  /* 0xff0000ff3f307812 */ /* 0x000fe400078ec0ff */
[----:B------:R-:W-:Y:S01]  /*6ec0*/  SHF.R.U32.HI R67, RZ, 0x10, R63 ;  /* 0x00000010ff437819 */ /* 0x000fe2000001163f */
[----:B------:R-:W-:Y:S01]  /*6ed0*/  IMAD.U32 R66, R66, 0x10000, RZ ;  /* 0x0001000042427824 */ /* 0x000fe200078e00ff */
[----:B------:R-:W-:-:S02]  /*6ee0*/  LOP3.LUT R63, R65, 0xff0000ff, RZ, 0xc0, !PT ;  /* 0xff0000ff413f7812 */ /* 0x000fc400078ec0ff */
[----:B------:R-:W-:Y:S02]  /*6ef0*/  SHF.L.U32 R42, R64, 0x8, RZ ;  /* 0x00000008402a7819 */ /* 0x000fe400000006ff */
[----:B------:R-:W-:Y:S01]  /*6f00*/  LOP3.LUT R43, R48, 0xff00, R43, 0xf8, !PT ;  /* 0x0000ff00302b7812 */ /* 0x000fe200078ef82b */
[----:B------:R-:W-:Y:S01]  /*6f10*/  IMAD.U32 R48, R67, 0x10000, RZ ;  /* 0x0001000043307824 */ /* 0x000fe200078e00ff */
[----:B------:R-:W-:Y:S02]  /*6f20*/  LOP3.LUT R63, R63, 0xff00, R42, 0xf8, !PT ;  /* 0x0000ff003f3f7812 */ /* 0x000fe400078ef82a */
[----:B------:R-:W-:Y:S02]  /*6f30*/  F2FP.F16.E4M3.UNPACK_B R64, R150.H1 ;  /* 0x00000096ff40723e */ /* 0x000fe400030006ff */
[----:B------:R-:W-:Y:S02]  /*6f40*/  F2FP.F16.E4M3.UNPACK_B R42, R41 ;  /* 0x00000029ff2a723e */ /* 0x000fe400020006ff */
[----:B------:R-:W-:Y:S01]  /*6f50*/  LOP3.LUT R68, R63, 0xff0000, R66, 0xf8, !PT ;  /* 0x00ff00003f447812 */ /* 0x000fe200078ef842 */
[----:B------:R-:W-:Y:S01]  /*6f60*/  HADD2.F32 R66, -RZ, R64.H0_H0 ;  /* 0x20000040ff427230 */ /* 0x000fe20000004100 */
[----:B------:R-:W-:Y:S01]  /*6f70*/  LOP3.LUT R65, R43, 0xff0000, R48, 0xf8, !PT ;  /* 0x00ff00002b417812 */ /* 0x000fe200078ef830 */
[----:B------:R-:W-:Y:S01]  /*6f80*/  HADD2.F32 R43, -RZ, R42.H1_H1 ;  /* 0x3000002aff2b7230 */ /* 0x000fe20000004100 */
[----:B------:R-:W-:Y:S01]  /*6f90*/  F2FP.F16.E4M3.UNPACK_B R63, R149.H1 ;  /* 0x00000095ff3f723e */ /* 0x000fe200030006ff */
[----:B------:R-:W-:Y:S01]  /*6fa0*/  HADD2.F32 R67, -RZ, R64.H1_H1 ;  /* 0x30000040ff437230 */ /* 0x000fe20000004100 */
[----:B------:R-:W-:Y:S01]  /*6fb0*/  F2FP.F16.E4M3.UNPACK_B R41, R41.H1 ;  /* 0x00000029ff29723e */ /* 0x000fe200030006ff */
[----:B------:R-:W-:-:S02]  /*6fc0*/  HADD2.F32 R42, -RZ, R42.H0_H0 ;  /* 0x2000002aff2a7230 */ /* 0x000fc40000004100 */
[C---:B------:R-:W-:Y:S01]  /*6fd0*/  FMUL.FTZ R69, R43.reuse, R66 ;  /* 0x000000422b457220 */ /* 0x040fe20000410000 */
[----:B------:R-:W-:Y:S01]  /*6fe0*/  HADD2.F32 R64, -RZ, R63.H0_H0 ;  /* 0x2000003fff407230 */ /* 0x000fe20000004100 */
[----:B------:R-:W-:Y:S01]  /*6ff0*/  F2FP.F16.E4M3.UNPACK_B R150, R150 ;  /* 0x00000096ff96723e */ /* 0x000fe200020006ff */
[--C-:B------:R-:W-:Y:S02]  /*7000*/  HADD2.F32 R48, -RZ, R41.reuse.H1_H1 ;  /* 0x30000029ff307230 */ /* 0x100fe40000004100 */
[C---:B------:R-:W-:Y:S01]  /*7010*/  FMUL.FTZ R66, R42.reuse, R66 ;  /* 0x000000422a427220 */ /* 0x040fe20000410000 */
[----:B------:R-:W-:Y:S02]  /*7020*/  HADD2.F32 R41, -RZ, R41.H0_H0 ;  /* 0x20000029ff297230 */ /* 0x000fe40000004100 */
[-C--:B------:R-:W-:Y:S01]  /*7030*/  FFMA.FTZ R71, R42, R64.reuse, -R69 ;  /* 0x000000402a477223 */ /* 0x080fe20000010845 */
[----:B------:R-:W-:Y:S02]  /*7040*/  HADD2.F32 R63, -RZ, R63.H1_H1 ;  /* 0x3000003fff3f7230 */ /* 0x000fe40000004100 */
[CC--:B------:R-:W-:Y:S01]  /*7050*/  FMUL.FTZ R42, R48.reuse, R67.reuse ;  /* 0x00000043302a7220 */ /* 0x0c0fe20000410000 */
[----:B------:R-:W-:Y:S01]  /*7060*/  FFMA.FTZ R72, R43, R64, R66 ;  /* 0x000000402b487223 */ /* 0x000fe20000010042 */
[C---:B------:R-:W-:Y:S01]  /*7070*/  FMUL.FTZ R67, R41.reuse, R67 ;  /* 0x0000004329437220 */ /* 0x040fe20000410000 */
[----:B------:R-:W-:Y:S01]  /*7080*/  F2FP.F16.E4M3.UNPACK_B R149, R149 ;  /* 0x00000095ff95723e */ /* 0x000fe200020006ff */
        /* <DEDUP_REMOVED lines=10> */
[----:B------:R-:W-:Y:S02]  /*7130*/  HADD2.F32 R150, -RZ, R150.H0_H0 ;  /* 0x20000096ff967230 */ /* 0x000fe40000004100 */
[----:B------:R-:W-:Y:S01]  /*7140*/  FMUL.FTZ R67, R43, R63 ;  /* 0x0000003f2b437220 */ /* 0x000fe20000410000 */
[----:B------:R-:W-:-:S02]  /*7150*/  HADD2.F32 R40, -RZ, R40.H1_H1 ;  /* 0x30000028ff287230 */ /* 0x000fc40000004100 */
[--C-:B------:R-:W-:Y:S02]  /*7160*/  HADD2.F32 R48, -RZ, R149.reuse.H1_H1 ;  /* 0x30000095ff307230 */ /* 0x100fe40000004100 */
[-C--:B------:R-:W-:Y:S01]  /*7170*/  FMUL.FTZ R63, R41, R150.reuse ;  /* 0x00000096293f7220 */ /* 0x080fe20000410000 */
[----:B------:R-:W-:Y:S02]  /*7180*/  HADD2.F32 R149, -RZ, R149.H0_H0 ;  /* 0x20000095ff957230 */ /* 0x000fe40000004100 */
[----:B------:R-:W-:Y:S01]  /*7190*/  FMUL.FTZ R64, R40, R150 ;  /* 0x0000009628407220 */ /* 0x000fe20000410000 */
[-C--:B------:R-:W-:Y:S01]  /*71a0*/  FFMA.FTZ R67, R42, R48.reuse, -R67 ;  /* 0x000000302a437223 */ /* 0x080fe20000010843 */
[----:B------:R-:W-:Y:S02]  /*71b0*/  FFMA.FTZ R66, R43, R48, R66 ;  /* 0x000000302b427223 */ /* 0x000fe40000010042 */
[-C--:B------:R-:W-:Y:S01]  /*71c0*/  FFMA.FTZ R69, R41, R149.reuse, -R64 ;  /* 0x0000009529457223 */ /* 0x080fe20000010840 */
[----:B------:R-:W-:Y:S01]  /*71d0*/  F2FP.F16.E4M3.UNPACK_B R41, R62.H1 ;  /* 0x0000003eff29723e */ /* 0x000fe200030006ff */
[----:B------:R-:W-:Y:S01]  /*71e0*/  FFMA.FTZ R70, R40, R149, R63 ;  /* 0x0000009528467223 */ /* 0x000fe2000001003f */
[----:B------:R-:W-:-:S02]  /*71f0*/  F2FP.F16.E4M3.UNPACK_B R64, R68.H1 ;  /* 0x00000044ff40723e */ /* 0x000fc400030006ff */
[----:B------:R-:W-:Y:S01]  /*7200*/  F2FP.SATFINITE.E4M3.F32.PACK_AB_MERGE_C R75, R66, R67, RZ ;  /* 0x00000043424b723e */ /* 0x000fe200048070ff */
[--C-:B------:R-:W-:Y:S01]  /*7210*/  HADD2.F32 R43, -RZ, R41.reuse.H1_H1 ;  /* 0x30000029ff2b7230 */ /* 0x100fe20000004100 */
[----:B------:R-:W-:Y:S01]  /*7220*/  F2FP.F16.E4M3.UNPACK_B R48, R65.H1 ;  /* 0x00000041ff30723e */ /* 0x000fe200030006ff */
[----:B------:R-:W-:Y:S01]  /*7230*/  HADD2.F32 R67, -RZ, R64.H1_H1 ;  /* 0x30000040ff437230 */ /* 0x000fe20000004100 */
[----:B------:R-:W-:Y:S01]  /*7240*/  F2FP.F16.E4M3.UNPACK_B R40, R49.H1 ;  /* 0x00000031ff28723e */ /* 0x000fe200030006ff */
[----:B------:R-:W-:Y:S01]  /*7250*/  HADD2.F32 R42, -RZ, R41.H0_H0 ;  /* 0x20000029ff2a7230 */ /* 0x000fe20000004100 */
[----:B------:R-:W-:Y:S01]  /*7260*/  F2FP.F16.E4M3.UNPACK_B R68, R68 ;  /* 0x00000044ff44723e */ /* 0x000fe200020006ff */
[----:B------:R-:W-:Y:S01]  /*7270*/  HADD2.F32 R63, -RZ, R48.H1_H1 ;  /* 0x30000030ff3f7230 */ /* 0x000fe20000004100 */
[----:B------:R-:W-:Y:S01]  /*7280*/  F2FP.F16.E4M3.UNPACK_B R65, R65 ;  /* 0x00000041ff41723e */ /* 0x000fe200020006ff */
[----:B------:R-:W-:Y:S01]  /*7290*/  FMUL.FTZ R73, R43, R67 ;  /* 0x000000432b497220 */ /* 0x000fe20000410000 */
[----:B------:R-:W-:-:S02]  /*72a0*/  HADD2.F32 R41, -RZ, R40.H1_H1 ;  /* 0x30000028ff297230 */ /* 0x000fc40000004100 */
[C---:B------:R-:W-:Y:S01]  /*72b0*/  FMUL.FTZ R74, R42.reuse, R67 ;  /* 0x000000432a4a7220 */ /* 0x040fe20000410000 */
[----:B------:R-:W-:Y:S02]  /*72c0*/  HADD2.F32 R66, -RZ, R68.H1_H1 ;  /* 0x30000044ff427230 */ /* 0x000fe40000004100 */
[----:B------:R-:W-:Y:S01]  /*72d0*/  FFMA.FTZ R73, R42, R63, -R73 ;  /* 0x0000003f2a497223 */ /* 0x000fe20000010849 */
[----:B------:R-:W-:Y:S01]  /*72e0*/  HADD2.F32 R40, -RZ, R40.H0_H0 ;  /* 0x20000028ff287230 */ /* 0x000fe20000004100 */
[----:B------:R-:W-:Y:S01]  /*72f0*/  F2FP.F16.E4M3.UNPACK_B R49, R49 ;  /* 0x00000031ff31723e */ /* 0x000fe200020006ff */
        /* <DEDUP_REMOVED lines=10> */
[--C-:B------:R-:W-:Y:S02]  /*73a0*/  HADD2.F32 R41, -RZ, R62.reuse.H0_H0 ;  /* 0x2000003eff297230 */ /* 0x100fe40000004100 */
        /* <DEDUP_REMOVED lines=13> */
[----:B------:R-:W-:-:S02]  /*7480*/  F2FP.SATFINITE.E4M3.F32.PACK_AB_MERGE_C R73, R74, R73, RZ ;  /* 0x000000494a49723e */ /* 0x000fc400048070ff */
[----:B------:R-:W-:Y:S02]  /*7490*/  F2FP.SATFINITE.E4M3.F32.PACK_AB_MERGE_C R66, R68, R43, R66 ;  /* 0x0000002b4442723e */ /* 0x000fe40004807042 */
[----:B------:R-:W-:Y:S02]  /*74a0*/  F2FP.SATFINITE.E4M3.F32.PACK_AB_MERGE_C R43, R63, R42, R73 ;  /* 0x0000002a3f2b723e */ /* 0x000fe40004807049 */
[----:B------:R-:W-:Y:S01]  /*74b0*/  F2FP.SATFINITE.E4M3.F32.PACK_AB_MERGE_C R41, R72, R71, R76 ;  /* 0x000000474829723e */ /* 0x000fe2000480704c */
[----:B------:R-:W-:Y:S01]  /*74c0*/  IMAD.MOV.U32 R42, RZ, RZ, R66 ;  /* 0x000000ffff2a7224 */ /* 0x000fe200078e0042 */
[----:B------:R-:W-:-:S07]  /*74d0*/  F2FP.SATFINITE.E4M3.F32.PACK_AB_MERGE_C R40, R70, R69, R75 ;  /* 0x000000454628723e */ /* 0x000fce000480704b */
.L_x_469:
[----:B------:R-:W-:Y:S05]  /*74e0*/  BSYNC B2 ;  /* 0x0000000000027941 */ /* 0x000fea0003800000 */
.L_x_468:
[----:B-1----:R0:W-:Y:S02]  /*74f0*/  STG.E.128 desc[UR54][R44.64+0x40], R40 ;  /* 0x000040282c007986 */ /* 0x0021e4000c101d36 */
.L_x_467:
[----:B------:R-:W-:Y:S05]  /*7500*/  BSYNC B1 ;  /* 0x0000000000017941 */ /* 0x000fea0003800000 */
.L_x_466:
        /* <DEDUP_REMOVED lines=10> */
[----:B------:R-:W-:Y:S01]  /*75b0*/  SHF.R.U32.HI R48, RZ, 0x8, R61 ;  /* 0x00000008ff307819 */ /* 0x000fe2000001163d */
[----:B------:R-:W-:Y:S01]  /*75c0*/  IMAD.MOV.U32 R58, RZ, RZ, R43 ;  /* 0x000000ffff3a7224 */ /* 0x000fe200078e002b */
[----:B------:R-:W-:Y:S01]  /*75d0*/  SHF.R.U32.HI R64, RZ, 0x10, R59 ;  /* 0x00000010ff407819 */ /* 0x000fe2000001163b */
[----:B------:R-:W-:Y:S01]  /*75e0*/  IMAD.SHL.U32 R42, R62, 0x100, RZ ;  /* 0x000001003e2a7824 */ /* 0x000fe200078e00ff */
[----:B------:R-:W-:Y:S02]  /*75f0*/  LOP3.LUT R59, R59, 0xff0000ff, RZ, 0xc0, !PT ;  /* 0xff0000ff3b3b7812 */ /* 0x000fe400078ec0ff */
        /* <DEDUP_REMOVED lines=17> */
[CC--:B------:R-:W-:Y:S01]  /*7710*/  FMUL.FTZ R65, R43.reuse, R62.reuse ;  /* 0x0000003e2b417220 */ /* 0x0c0fe20000410000 */
        /* <DEDUP_REMOVED lines=30> */
[----:B------:R-:W-:Y:S01]  /*7900*/  FFMA.FTZ R65, R41, R142, -R60 ;  /* 0x0000008e29417223 */ /* 0x000fe2000001083c */
        /* <DEDUP_REMOVED lines=49> */
.L_x_473:
[----:B------:R-:W-:Y:S05]  /*7c20*/  BSYNC B2 ;  /* 0x0000000000027941 */ /* 0x000fea0003800000 */
.L_x_472:
[----:B-1----:R0:W-:Y:S02]  /*7c30*/  STG.E.128 desc[UR54][R44.64+0x60], R40 ;  /* 0x000060282c007986 */ /* 0x0021e4000c101d36 */
.L_x_471:
[----:B------:R-:W-:Y:S05]  /*7c40*/  BSYNC B1 ;  /* 0x0000000000017941 */ /* 0x000fea0003800000 */
.L_x_470:
        /* <DEDUP_REMOVED lines=10> */
[----:B------:R-:W-:Y:S01]  /*7cf0*/  LOP3.LUT R47, R55, 0xff0000ff, RZ, 0xc0, !PT ;  /* 0xff0000ff372f7812 */ /* 0x000fe200078ec0ff */
[----:B------:R-:W-:Y:S01]  /*7d00*/  IMAD.MOV.U32 R48, RZ, RZ, R42 ;  /* 0x000000ffff307224 */ /* 0x000fe200078e002a */
[----:B------:R-:W-:Y:S01]  /*7d10*/  SHF.R.U32.HI R56, RZ, 0x10, R55 ;  /* 0x00000010ff387819 */ /* 0x000fe20000011637 */
[----:B------:R-:W-:Y:S01]  /*7d20*/  IMAD.SHL.U32 R42, R59, 0x100, RZ ;  /* 0x000001003b2a7824 */ /* 0x000fe200078e00ff */
[----:B------:R-:W-:Y:S02]  /*7d30*/  SHF.R.U32.HI R55, RZ, 0x8, R57 ;  /* 0x00000008ff377819 */ /* 0x000fe40000011639 */
[----:B------:R-:W-:Y:S02]  /*7d40*/  LOP3.LUT R54, R57, 0xff0000ff, RZ, 0xc0, !PT ;  /* 0xff0000ff39367812 */ /* 0x000fe400078ec0ff */
[----:B------:R-:W-:-:S02]  /*7d50*/  SHF.L.U32 R43, R55, 0x8, RZ ;  /* 0x00000008372b7819 */ /* 0x000fc400000006ff */
[----:B------:R-:W-:Y:S02]  /*7d60*/  SHF.R.U32.HI R58, RZ, 0x10, R57 ;  /* 0x00000010ff3a7819 */ /* 0x000fe40000011639 */
[----:B------:R-:W-:Y:S01]  /*7d70*/  LOP3.LUT R43, R54, 0xff00, R43, 0xf8, !PT ;  /* 0x0000ff00362b7812 */ /* 0x000fe200078ef82b */
[----:B------:R-:W-:Y:S01]  /*7d80*/  IMAD.U32 R54, R56, 0x10000, RZ ;  /* 0x0001000038367824 */ /* 0x000fe200078e00ff */
[----:B------:R-:W-:Y:S01]  /*7d90*/  LOP3.LUT R47, R47, 0xff00, R42, 0xf8, !PT ;  /* 0x0000ff002f2f7812 */ /* 0x000fe200078ef82a */
[----:B------:R-:W-:Y:S01]  /*7da0*/  IMAD.U32 R58, R58, 0x10000, RZ ;  /* 0x000100003a3a7824 */ /* 0x000fe200078e00ff */
[----:B------:R-:W-:Y:S02]  /*7db0*/  F2FP.F16.E4M3.UNPACK_B R55, R91.H1 ;  /* 0x0000005bff37723e */ /* 0x000fe400030006ff */
[-C--:B------:R-:W-:Y:S02]  /*7dc0*/  F2FP.F16.E4M3.UNPACK_B R42, R41.reuse ;  /* 0x00000029ff2a723e */ /* 0x080fe400020006ff */
[----:B------:R-:W-:Y:S01]  /*7dd0*/  LOP3.LUT R56, R47, 0xff0000, R54, 0xf8, !PT ;  /* 0x00ff00002f387812 */ /* 0x000fe200078ef836 */
[--C-:B------:R-:W-:Y:S01]  /*7de0*/  HADD2.F32 R57, -RZ, R55.reuse.H0_H0 ;  /* 0x20000037ff397230 */ /* 0x100fe20000004100 */
[----:B------:R-:W-:Y:S01]  /*7df0*/  LOP3.LUT R59, R43, 0xff0000, R58, 0xf8, !PT ;  /* 0x00ff00002b3b7812 */ /* 0x000fe200078ef83a */
[--C-:B------:R-:W-:Y:S01]  /*7e00*/  HADD2.F32 R43, -RZ, R42.reuse.H1_H1 ;  /* 0x3000002aff2b7230 */ /* 0x100fe20000004100 */
[----:B------:R-:W-:Y:S01]  /*7e10*/  F2FP.F16.E4M3.UNPACK_B R54, R90.H1 ;  /* 0x0000005aff36723e */ /* 0x000fe200030006ff */
[----:B------:R-:W-:Y:S01]  /*7e20*/  HADD2.F32 R58, -RZ, R55.H1_H1 ;  /* 0x30000037ff3a7230 */ /* 0x000fe20000004100 */
[----:B------:R-:W-:Y:S01]  /*7e30*/  F2FP.F16.E4M3.UNPACK_B R41, R41.H1 ;  /* 0x00000029ff29723e */ /* 0x000fe200030006ff */
[----:B------:R-:W-:-:S02]  /*7e40*/  HADD2.F32 R42, -RZ, R42.H0_H0 ;  /* 0x2000002aff2a7230 */ /* 0x000fc40000004100 */
[----:B------:R-:W-:Y:S01]  /*7e50*/  FMUL.FTZ R61, R43, R57 ;  /* 0x000000392b3d7220 */ /* 0x000fe20000410000 */
[--C-:B------:R-:W-:Y:S01]  /*7e60*/  HADD2.F32 R55, -RZ, R54.reuse.H0_H0 ;  /* 0x20000036ff377230 */ /* 0x100fe20000004100 */
[----:B------:R-:W-:Y:S01]  /*7e70*/  F2FP.F16.E4M3.UNPACK_B R91, R91 ;  /* 0x0000005bff5b723e */ /* 0x000fe200020006ff */
[--C-:B------:R-:W-:Y:S02]  /*7e80*/  HADD2.F32 R47, -RZ, R41.reuse.H1_H1 ;  /* 0x30000029ff2f7230 */ /* 0x100fe40000004100 */
[C---:B------:R-:W-:Y:S01]  /*7e90*/  FMUL.FTZ R60, R42.reuse, R57 ;  /* 0x000000392a3c7220 */ /* 0x040fe20000410000 */
[----:B------:R-:W-:Y:S02]  /*7ea0*/  HADD2.F32 R41, -RZ, R41.H0_H0 ;  /* 0x20000029ff297230 */ /* 0x000fe40000004100 */
[-C--:B------:R-:W-:Y:S01]  /*7eb0*/  FFMA.FTZ R61, R42, R55.reuse, -R61 ;  /* 0x000000372a3d7223 */ /* 0x080fe2000001083d */
[----:B------:R-:W-:Y:S02]  /*7ec0*/  HADD2.F32 R54, -RZ, R54.H1_H1 ;  /* 0x30000036ff367230 */ /* 0x000fe40000004100 */
[-C--:B------:R-:W-:Y:S01]  /*7ed0*/  FMUL.FTZ R42, R47, R58.reuse ;  /* 0x0000003a2f2a7220 */ /* 0x080fe20000410000 */
[----:B------:R-:W-:Y:S01]  /*7ee0*/  FFMA.FTZ R62, R43, R55, R60 ;  /* 0x000000372b3e7223 */ /* 0x000fe2000001003c */
[C---:B------:R-:W-:Y:S01]  /*7ef0*/  FMUL.FTZ R58, R41.reuse, R58 ;  /* 0x0000003a293a7220 */ /* 0x040fe20000410000 */
[----:B------:R-:W-:Y:S01]  /*7f00*/  F2FP.F16.E4M3.UNPACK_B R90, R90 ;  /* 0x0000005aff5a723e */ /* 0x000fe200020006ff */
[----:B------:R-:W-:Y:S01]  /*7f10*/  FFMA.FTZ R57, R41, R54, -R42 ;  /* 0x0000003629397223 */ /* 0x000fe2000001082a */
[----:B------:R-:W-:Y:S01]  /*7f20*/  F2FP.F16.E4M3.UNPACK_B R41, R40.H1 ;  /* 0x00000028ff29723e */ /* 0x000fe200030006ff */
        /* <DEDUP_REMOVED lines=10> */
[----:B------:R-:W-:-:S02]  /*7fd0*/  HADD2.F32 R91, -RZ, R91.H0_H0 ;  /* 0x2000005bff5b7230 */ /* 0x000fc40000004100 */
[----:B------:R-:W-:Y:S02]  /*7fe0*/  HADD2.F32 R40, -RZ, R40.H1_H1 ;  /* 0x30000028ff287230 */ /* 0x000fe40000004100 */
[-C--:B------:R-:W-:Y:S01]  /*7ff0*/  FFMA.FTZ R55, R42, R47.reuse, -R55 ;  /* 0x0000002f2a377223 */ /* 0x080fe20000010837 */
[----:B------:R-:W-:Y:S02]  /*8000*/  HADD2.F32 R90, -RZ, R90.H0_H0 ;  /* 0x2000005aff5a7230 */ /* 0x000fe40000004100 */
[----:B------:R-:W-:Y:S01]  /*8010*/  FFMA.FTZ R58, R43, R47, R58 ;  /* 0x0000002f2b3a7223 */ /* 0x000fe2000001003a */
[-C--:B------:R-:W-:Y:S01]  /*8020*/  F2FP.F16.E4M3.UNPACK_B R47, R56.reuse.H1 ;  /* 0x00000038ff2f723e */ /* 0x080fe200030006ff */
[-C--:B------:R-:W-:Y:S01]  /*8030*/  FMUL.FTZ R54, R40, R91.reuse ;  /* 0x0000005b28367220 */ /* 0x080fe20000410000 */
[C---:B------:R-:W-:Y:S01]  /*8040*/  FMUL.FTZ R91, R41.reuse, R91 ;  /* 0x0000005b295b7220 */ /* 0x040fe20000410000 */
[----:B------:R-:W-:Y:S02]  /*8050*/  F2FP.F16.E4M3.UNPACK_B R56, R56 ;  /* 0x00000038ff38723e */ /* 0x000fe400020006ff */
[-C--:B------:R-:W-:Y:S01]  /*8060*/  FFMA.FTZ R60, R41, R90.reuse, -R54 ;  /* 0x0000005a293c7223 */ /* 0x080fe20000010836 */
[----:B------:R-:W-:Y:S01]  /*8070*/  F2FP.SATFINITE.E4M3.F32.PACK_AB_MERGE_C R65, R58, R55, RZ ;  /* 0x000000373a41723e */ /* 0x000fe200048070ff */
[----:B------:R-:W-:Y:S01]  /*8080*/  FFMA.FTZ R91, R40, R90, R91 ;  /* 0x0000005a285b7223 */ /* 0x000fe2000001005b */
[----:B------:R-:W-:Y:S01]  /*8090*/  F2FP.F16.E4M3.UNPACK_B R41, R49.H1 ;  /* 0x00000031ff29723e */ /* 0x000fe200030006ff */
[----:B------:R-:W-:Y:S01]  /*80a0*/  HADD2.F32 R54, -RZ, R47.H1_H1 ;  /* 0x3000002fff367230 */ /* 0x000fe20000004100 */
[----:B------:R-:W-:-:S02]  /*80b0*/  F2FP.F16.E4M3.UNPACK_B R55, R59.H1 ;  /* 0x0000003bff37723e */ /* 0x000fc400030006ff */
[-C--:B------:R-:W-:Y:S01]  /*80c0*/  F2FP.F16.E4M3.UNPACK_B R40, R48.reuse.H1 ;  /* 0x00000030ff28723e */ /* 0x080fe200030006ff */
[----:B------:R-:W-:Y:S01]  /*80d0*/  HADD2.F32 R43, -RZ, R41.H1_H1 ;  /* 0x30000029ff2b7230 */ /* 0x000fe20000004100 */
[----:B------:R-:W-:Y:S01]  /*80e0*/  F2FP.F16.E4M3.UNPACK_B R59, R59 ;  /* 0x0000003bff3b723e */ /* 0x000fe200020006ff */
[----:B------:R-:W-:Y:S01]  /*80f0*/  HADD2.F32 R58, -RZ, R55.H1_H1 ;  /* 0x30000037ff3a7230 */ /* 0x000fe20000004100 */
[----:B------:R-:W-:Y:S01]  /*8100*/  F2FP.F16.E4M3.UNPACK_B R49, R49 ;  /* 0x00000031ff31723e */ /* 0x000fe200020006ff */
[----:B------:R-:W-:Y:S01]  /*8110*/  HADD2.F32 R42, -RZ, R41.H0_H0 ;  /* 0x20000029ff2a7230 */ /* 0x000fe20000004100 */
[----:B------:R-:W-:Y:S01]  /*8120*/  F2FP.F16.E4M3.UNPACK_B R48, R48 ;  /* 0x00000030ff30723e */ /* 0x000fe200020006ff */
[----:B------:R-:W-:Y:S02]  /*8130*/  HADD2.F32 R41, -RZ, R40.H1_H1 ;  /* 0x30000028ff297230 */ /* 0x000fe40000004100 */
[----:B------:R-:W-:Y:S01]  /*8140*/  FMUL.FTZ R63, R43, R58 ;  /* 0x0000003a2b3f7220 */ /* 0x000fe20000410000 */
[----:B------:R-:W-:-:S02]  /*8150*/  HADD2.F32 R57, -RZ, R59.H1_H1 ;  /* 0x3000003bff397230 */ /* 0x000fc40000004100 */
[C---:B------:R-:W-:Y:S01]  /*8160*/  FMUL.FTZ R66, R42.reuse, R58 ;  /* 0x0000003a2a427220 */ /* 0x040fe20000410000 */
[----:B------:R-:W-:Y:S02]  /*8170*/  HADD2.F32 R40, -RZ, R40.H0_H0 ;  /* 0x20000028ff287230 */ /* 0x000fe40000004100 */
[-C--:B------:R-:W-:Y:S01]  /*8180*/  FFMA.FTZ R64, R42, R54.reuse, -R63 ;  /* 0x000000362a407223 */ /* 0x080fe2000001083f */
[----:B------:R-:W-:Y:S02]  /*8190*/  HADD2.F32 R42, -RZ, R56.H1_H1 ;  /* 0x30000038ff2a7230 */ /* 0x000fe40000004100 */
[-C--:B------:R-:W-:Y:S01]  /*81a0*/  FMUL.FTZ R63, R41, R57.reuse ;  /* 0x00000039293f7220 */ /* 0x080fe20000410000 */
[----:B------:R-:W-:Y:S02]  /*81b0*/  HADD2.F32 R59, -RZ, R59.H0_H0 ;  /* 0x2000003bff3b7230 */ /* 0x000fe40000004100 */
[C---:B------:R-:W-:Y:S01]  /*81c0*/  FMUL.FTZ R58, R40.reuse, R57 ;  /* 0x00000039283a7220 */ /* 0x040fe20000410000 */
[----:B------:R-:W-:Y:S01]  /*81d0*/  FFMA.FTZ R57, R43, R54, R66 ;  /* 0x000000362b397223 */ /* 0x000fe20000010042 */
[----:B------:R-:W-:Y:S01]  /*81e0*/  FFMA.FTZ R63, R40, R42, -R63 ;  /* 0x0000002a283f7223 */ /* 0x000fe2000001083f */
[----:B------:R-:W-:-:S02]  /*81f0*/  HADD2.F32 R40, -RZ, R48.H0_H0 ;  /* 0x20000030ff287230 */ /* 0x000fc40000004100 */
[----:B------:R-:W-:Y:S01]  /*8200*/  FFMA.FTZ R58, R41, R42, R58 ;  /* 0x0000002a293a7223 */ /* 0x000fe2000001003a */
[--C-:B------:R-:W-:Y:S01]  /*8210*/  HADD2.F32 R41, -RZ, R49.reuse.H0_H0 ;  /* 0x20000031ff297230 */ /* 0x100fe20000004100 */
[----:B------:R-:W-:Y:S01]  /*8220*/  F2FP.SATFINITE.E4M3.F32.PACK_AB_MERGE_C R57, R57, R64, RZ ;  /* 0x000000403939723e */ /* 0x000fe200048070ff */
[----:B------:R-:W-:Y:S02]  /*8230*/  HADD2.F32 R49, -RZ, R49.H1_H1 ;  /* 0x30000031ff317230 */ /* 0x000fe40000004100 */
[----:B------:R-:W-:Y:S01]  /*8240*/  HADD2.F32 R54, -RZ, R55.H0_H0 ;  /* 0x20000037ff367230 */ /* 0x000fe20000004100 */
[----:B------:R-:W-:Y:S01]  /*8250*/  F2FP.SATFINITE.E4M3.F32.PACK_AB_MERGE_C R58, R58, R63, RZ ;  /* 0x0000003f3a3a723e */ /* 0x000fe200048070ff */
[----:B------:R-:W-:Y:S02]  /*8260*/  HADD2.F32 R48, -RZ, R48.H1_H1 ;  /* 0x30000030ff307230 */ /* 0x000fe40000004100 */
[----:B------:R-:W-:Y:S02]  /*8270*/  HADD2.F32 R42, -RZ, R47.H0_H0 ;  /* 0x2000002fff2a7230 */ /* 0x000fe40000004100 */
[----:B------:R-:W-:-:S02]  /*8280*/  HADD2.F32 R43, -RZ, R56.H0_H0 ;  /* 0x20000038ff2b7230 */ /* 0x000fc40000004100 */
[-C--:B------:R-:W-:Y:S01]  /*8290*/  FMUL.FTZ R56, R49, R54.reuse ;  /* 0x0000003631387220 */ /* 0x080fe20000410000 */
[-C--:B------:R-:W-:Y:S01]  /*82a0*/  FMUL.FTZ R47, R48, R59.reuse ;  /* 0x0000003b302f7220 */ /* 0x080fe20000410000 */
[C---:B------:R-:W-:Y:S01]  /*82b0*/  FMUL.FTZ R54, R41.reuse, R54 ;  /* 0x0000003629367220 */ /* 0x040fe20000410000 */
[C---:B------:R-:W-:Y:S01]  /*82c0*/  FMUL.FTZ R59, R40.reuse, R59 ;  /* 0x0000003b283b7220 */ /* 0x040fe20000410000 */
[-C--:B------:R-:W-:Y:S01]  /*82d0*/  FFMA.FTZ R56, R41, R42.reuse, -R56 ;  /* 0x0000002a29387223 */ /* 0x080fe20000010838 */
[-C--:B------:R-:W-:Y:S01]  /*82e0*/  FFMA.FTZ R47, R40, R43.reuse, -R47 ;  /* 0x0000002b282f7223 */ /* 0x080fe2000001082f */
[----:B------:R-:W-:Y:S01]  /*82f0*/  FFMA.FTZ R49, R49, R42, R54 ;  /* 0x0000002a31317223 */ /* 0x000fe20000010036 */
[----:B------:R-:W-:Y:S01]  /*8300*/  FFMA.FTZ R48, R48, R43, R59 ;  /* 0x0000002b30307223 */ /* 0x000fe2000001003b */
[----:B------:R-:W-:Y:S02]  /*8310*/  F2FP.SATFINITE.E4M3.F32.PACK_AB_MERGE_C R41, R62, R61, R67 ;  /* 0x0000003d3e29723e */ /* 0x000fe40004807043 */
[----:B------:R-:W-:-:S02]  /*8320*/  F2FP.SATFINITE.E4M3.F32.PACK_AB_MERGE_C R40, R91, R60, R65 ;  /* 0x0000003c5b28723e */ /* 0x000fc40004807041 */
[----:B------:R-:W-:Y:S02]  /*8330*/  F2FP.SATFINITE.E4M3.F32.PACK_AB_MERGE_C R42, R48, R47, R58 ;  /* 0x0000002f302a723e */ /* 0x000fe4000480703a */
[----:B------:R-:W-:-:S07]  /*8340*/  F2FP.SATFINITE.E4M3.F32.PACK_AB_MERGE_C R43, R49, R56, R57 ;  /* 0x00000038312b723e */ /* 0x000fce0004807039 */
.L_x_477:
[----:B------:R-:W-:Y:S05]  /*8350*/  BSYNC B2 ;  /* 0x0000000000027941 */ /* 0x000fea0003800000 */
.L_x_476:
[----:B-1----:R0:W-:Y:S02]  /*8360*/  STG.E.128 desc[UR54][R44.64+0x80], R40 ;  /* 0x000080282c007986 */ /* 0x0021e4000c101d36 */
.L_x_475:
[----:B------:R-:W-:Y:S05]  /*8370*/  BSYNC B1 ;  /* 0x0000000000017941 */ /* 0x000fea0003800000 */
.L_x_474:
[----:B------:R-:W-:-:S13]  /*8380*/  ISETP.NE.AND P2, PT, R37, RZ, PT ;  /* 0x000000ff2500720c */ /* 0x000fda0003f45270 */
[----:B------:R-:W-:Y:S05]  /*8390*/  @!P2 BRA `(.L_x_457) ;  /* 0x00000070001ca947 */ /* 0x000fea0003800000 */
[----:B012-4-:R0:W1:Y:S01]  /*83a0*/  LDS.128 R40, [R46+0x21400] ;  /* 0x021400002e287984 */ /* 0x0170620000000c00 */
[----:B------:R-:W-:Y:S01]  /*83b0*/  VIADD R47, R16, 0x50 ;  /* 0x00000050102f7836 */ /* 0x000fe20000000000 */
[----:B------:R-:W-:Y:S04]  /*83c0*/  BSSY B1, `(.L_x_478) ;  /* 0x000006c000017945 */ /* 0x000fe80003800000 */
[----:B------:R-:W-:-:S13]  /*83d0*/  ISETP.GE.AND P2, PT, R47, R136, PT ;  /* 0x000000882f00720c */ /* 0x000fda0003f46270 */
[----:B0-----:R-:W-:Y:S05]  /*83e0*/  @P2 BRA `(.L_x_479) ;  /* 0x0000000400a42947 */ /* 0x001fea0003800000 */
[----:B------:R-:W-:Y:S01]  /*83f0*/  SHF.R.U32.HI R52, RZ, 0x8, R51 ;  /* 0x00000008ff347819 */ /* 0x000fe20000011633 */
[----:B-1----:R-:W-:Y:S01]  /*8400*/  IMAD.MOV.U32 R47, RZ, RZ, R42 ;  /* 0x000000ffff2f7224 */ /* 0x002fe200078e002a */
[----:B------:R-:W-:Y:S02]  /*8410*/  SHF.R.U32.HI R46, RZ, 0x8, R53 ;  /* 0x00000008ff2e7819 */ /* 0x000fe40000011635 */
[----:B------:R-:W-:Y:S01]  /*8420*/  SHF.R.U32.HI R54, RZ, 0x10, R51 ;  /* 0x00000010ff367819 */ /* 0x000fe20000011633 */
[----:B------:R-:W-:Y:S01]  /*8430*/  IMAD.SHL.U32 R42, R52, 0x100, RZ ;  /* 0x00000100342a7824 */ /* 0x000fe200078e00ff */
[----:B------:R-:W-:Y:S02]  /*8440*/  LOP3.LUT R49, R51, 0xff0000ff, RZ, 0xc0, !PT ;  /* 0xff0000ff33317812 */ /* 0x000fe400078ec0ff */
[----:B------:R-:W-:Y:S02]  /*8450*/  SHF.R.U32.HI R51, RZ, 0x10, R53 ;  /* 0x00000010ff337819 */ /* 0x000fe40000011635 */
[----:B------:R-:W-:Y:S01]  /*8460*/  MOV R48, R43 ;  /* 0x0000002b00307202 */ /* 0x000fe20000000f00 */
[----:B------:R-:W-:Y:S01]  /*8470*/  IMAD.SHL.U32 R43, R46, 0x100, RZ ;  /* 0x000001002e2b7824 */ /* 0x000fe200078e00ff */
[----:B------:R-:W-:-:S02]  /*8480*/  LOP3.LUT R50, R53, 0xff0000ff, RZ, 0xc0, !PT ;  /* 0xff0000ff35327812 */ /* 0x000fc400078ec0ff */
[----:B------:R-:W-:Y:S01]  /*8490*/  LOP3.LUT R46, R49, 0xff00, R42, 0xf8, !PT ;  /* 0x0000ff00312e7812 */ /* 0x000fe200078ef82a */
[----:B------:R-:W-:Y:S01]  /*84a0*/  IMAD.U32 R49, R51, 0x10000, RZ ;  /* 0x0001000033317824 */ /* 0x000fe200078e00ff */
[----:B------:R-:W-:Y:S02]  /*84b0*/  LOP3.LUT R52, R50, 0xff00, R43, 0xf8, !PT ;  /* 0x0000ff0032347812 */ /* 0x000fe400078ef82b */
[----:B------:R-:W-:Y:S02]  /*84c0*/  SHF.L.U32 R43, R54, 0x10, RZ ;  /* 0x00000010362b7819 */ /* 0x000fe400000006ff */
        /* <DEDUP_REMOVED lines=91> */
.L_x_479:
[----:B------:R-:W-:Y:S05]  /*8a80*/  BSYNC B1 ;  /* 0x0000000000017941 */ /* 0x000fea0003800000 */
.L_x_478:
[----:B-1----:R0:W-:Y:S01]  /*8a90*/  STG.E.128 desc[UR54][R44.64+0xa0], R40 ;  /* 0x0000a0282c007986 */ /* 0x0021e2000c101d36 */
[----:B------:R-:W-:Y:S05]  /*8aa0*/  BRA `(.L_x_457) ;  /* 0x0000006800587947 */ /* 0x000fea0003800000 */
.L_x_425:
[----:B------:R-:W-:Y:S01]  /*8ab0*/  ISETP.GE.AND P4, PT, R168, R38, PT ;  /* 0x00000026a800720c */ /* 0x000fe20003f86270 */
[----:B------:R-:W-:Y:S01]  /*8ac0*/  BSSY B1, `(.L_x_480) ;  /* 0x000002a000017945 */ /* 0x000fe20003800000 */
[----:B------:R-:W-:Y:S02]  /*8ad0*/  CS2R R64, SRZ ;  /* 0x0000000000407805 */ /* 0x000fe4000001ff00 */
[----:B0-----:R-:W-:Y:S02]  /*8ae0*/  CS2R R40, SRZ ;  /* 0x0000000000287805 */ /* 0x001fe4000001ff00 */
        /* <DEDUP_REMOVED lines=14> */
[----:B------:R-:W-:Y:S02]  /*8bd0*/  IADD3 R66, P1, P2, R108, UR4, R90 ;  /* 0x000000046c427c10 */ /* 0x000fe4000fa3e05a */
[----:B------:R-:W-:Y:S02]  /*8be0*/  CS2R R54, SRZ ;  /* 0x0000000000367805 */ /* 0x000fe4000001ff00 */
[----:B------:R-:W-:Y:S02]  /*8bf0*/  CS2R R40, SRZ ;  /* 0x0000000000287805 */ /* 0x000fe4000001ff00 */
[----:B------:R-:W-:Y:S02]  /*8c00*/  CS2R R42, SRZ ;  /* 0x00000000002a7805 */ /* 0x000fe4000001ff00 */
[----:B------:R-:W-:Y:S01]  /*8c10*/  IADD3.X R67, R12, UR5, R39, P1, P2 ;  /* 0x000000050c437c10 */ /* 0x000fe20008fe4427 */
[----:B------:R-:W-:-:S02]  /*8c20*/  ULDC.64 UR4, c[0x0][0x3e0] ;  /* 0x0000f80000047ab9 */ /* 0x000fc40000000a00 */
[----:B------:R-:W-:-:S04]  /*8c30*/  IADD3 R68, P1, P2, R102, UR4, R88 ;  /* 0x0000000466447c10 */ /* 0x000fc8000fa3e058 */
[----:B------:R-:W-:Y:S02]  /*8c40*/  IADD3.X R69, R14, UR5, R96, P1, P2 ;  /* 0x000000050e457c10 */ /* 0x000fe40008fe4460 */
[----:B------:R-:W-:Y:S02]  /*8c50*/  ISETP.GE.AND P1, PT, R22, R136, PT ;  /* 0x000000881600720c */ /* 0x000fe40003f26270 */
[----:B------:R-:W-:Y:S02]  /*8c60*/  CS2R R56, SRZ ;  /* 0x0000000000387805 */ /* 0x000fe4000001ff00 */
[----:B------:R-:W-:Y:S02]  /*8c70*/  CS2R R58, SRZ ;  /* 0x00000000003a7805 */ /* 0x000fe4000001ff00 */
[----:B------:R-:W-:Y:S02]  /*8c80*/  CS2R R44, SRZ ;  /* 0x00000000002c7805 */ /* 0x000fe4000001ff00 */
[----:B------:R-:W-:-:S05]  /*8c90*/  CS2R R46, SRZ ;  /* 0x00000000002e7805 */ /* 0x000fca000001ff00 */
[----:B------:R0:W5:Y:S04]  /*8ca0*/  @!P1 LDG.E.128 R52, desc[UR54][R66.64] ;  /* 0x0000003642349981 */ /* 0x000168000c1e1d00 */
[----:B------:R0:W5:Y:S01]  /*8cb0*/  @!P1 LDG.E.128 R40, desc[UR54][R68.64] ;  /* 0x0000003644289981 */ /* 0x000162000c1e1d00 */
[----:B------:R-:W-:Y:S02]  /*8cc0*/  ISETP.GE.AND P1, PT, R169, R136, PT ;  /* 0x00000088a900720c */ /* 0x000fe40003f26270 */
[----:B------:R-:W-:Y:S02]  /*8cd0*/  CS2R R60, SRZ ;  /* 0x00000000003c7805 */ /* 0x000fe4000001ff00 */
[----:B------:R-:W-:Y:S02]  /*8ce0*/  CS2R R62, SRZ ;  /* 0x00000000003e7805 */ /* 0x000fe4000001ff00 */
[----:B------:R-:W-:-:S02]  /*8cf0*/  CS2R R48, SRZ ;  /* 0x0000000000307805 */ /* 0x000fc4000001ff00 */
[----:B------:R-:W-:-:S05]  /*8d00*/  CS2R R50, SRZ ;  /* 0x0000000000327805 */ /* 0x000fca000001ff00 */
[----:B------:R0:W5:Y:S04]  /*8d10*/  @!P1 LDG.E.128 R56, desc[UR54][R66.64+0x20] ;  /* 0x0000203642389981 */ /* 0x000168000c1e1d00 */
[----:B------:R0:W5:Y:S01]  /*8d20*/  @!P1 LDG.E.128 R44, desc[UR54][R68.64+0x20] ;  /* 0x00002036442c9981 */ /* 0x000162000c1e1d00 */
[----:B------:R-:W-:-:S13]  /*8d30*/  ISETP.GE.AND P1, PT, R170, R136, PT ;  /* 0x00000088aa00720c */ /* 0x000fda0003f26270 */
[----:B------:R0:W5:Y:S04]  /*8d40*/  @!P1 LDG.E.128 R60, desc[UR54][R66.64+0x40] ;  /* 0x00004036423c9981 */ /* 0x000168000c1e1d00 */
[----:B------:R0:W5:Y:S02]  /*8d50*/  @!P1 LDG.E.128 R48, desc[UR54][R68.64+0x40] ;  /* 0x0000403644309981 */ /* 0x000164000c1e1d00 */
.L_x_481:
[----:B------:R-:W-:Y:S05]  /*8d60*/  BSYNC B1 ;  /* 0x0000000000017941 */ /* 0x000fea0003800000 */
.L_x_480:
[----:B------:R-:W-:Y:S01]  /*8d70*/  ISETP.GE.AND P2, PT, R211, R38, PT ;  /* 0x00000026d300720c */ /* 0x000fe20003f46270 */
[----:B------:R-:W-:Y:S01]  /*8d80*/  BSSY B1, `(.L_x_482) ;  /* 0x000002e000017945 */ /* 0x000fe20003800000 */
[----:B0-----:R-:W-:Y:S02]  /*8d90*/  CS2R R66, SRZ ;  /* 0x0000000000427805 */ /* 0x001fe4000001ff00 */
        /* <DEDUP_REMOVED lines=13> */
[----:B------:R-:W-:Y:S01]  /*8e70*/  IADD3 R89, P1, P5, R108, R90, R8 ;  /* 0x0000005a6c597210 */ /* 0x000fe20007d3e008 */
[----:B------:R-:W-:Y:S01]  /*8e80*/  ULDC.64 UR4, c[0x0][0x3c8] ;  /* 0x0000f20000047ab9 */ /* 0x000fe20000000a00 */
[----:B------:R-:W-:Y:S02]  /*8e90*/  CS2R R76, SRZ ;  /* 0x00000000004c7805 */ /* 0x000fe4000001ff00 */
[----:B------:R-:W-:Y:S02]  /*8ea0*/  CS2R R78, SRZ ;  /* 0x00000000004e7805 */ /* 0x000fe4000001ff00 */
[----:B------:R-:W-:Y:S02]  /*8eb0*/  IADD3.X R39, R12, R39, R7, P1, P5 ;  /* 0x000000270c277210 */ /* 0x000fe40000fea407 */
[----:B------:R-:W-:Y:S02]  /*8ec0*/  CS2R R64, SRZ ;  /* 0x0000000000407805 */ /* 0x000fe4000001ff00 */
[----:B------:R-:W-:-:S02]  /*8ed0*/  IADD3 R90, P1, P5, R102, R88, R10 ;  /* 0x00000058665a7210 */ /* 0x000fc40007d3e00a */
[----:B------:R-:W-:Y:S02]  /*8ee0*/  CS2R R66, SRZ ;  /* 0x0000000000427805 */ /* 0x000fe4000001ff00 */
[----:B------:R-:W-:Y:S02]  /*8ef0*/  IADD3.X R96, R14, R96, R9, P1, P5 ;  /* 0x000000600e607210 */ /* 0x000fe40000fea409 */
[----:B------:R-:W-:-:S04]  /*8f00*/  IADD3 R88, P1, R89, UR4, RZ ;  /* 0x0000000459587c10 */ /* 0x000fc8000ff3e0ff */
[----:B------:R-:W-:Y:S01]  /*8f10*/  IADD3.X R89, R39, UR5, RZ, P1, !PT ;  /* 0x0000000527597c10 */ /* 0x000fe20008ffe4ff */
[----:B------:R-:W-:Y:S02]  /*8f20*/  ULDC.64 UR4, c[0x0][0x3e0] ;  /* 0x0000f80000047ab9 */ /* 0x000fe40000000a00 */
[----:B------:R-:W-:-:S04]  /*8f30*/  IADD3 R90, P1, R90, UR4, RZ ;  /* 0x000000045a5a7c10 */ /* 0x000fc8000ff3e0ff */
[----:B------:R-:W-:Y:S02]  /*8f40*/  IADD3.X R91, R96, UR5, RZ, P1, !PT ;  /* 0x00000005605b7c10 */ /* 0x000fe40008ffe4ff */
        /* <DEDUP_REMOVED lines=17> */
.L_x_483:
[----:B------:R-:W-:Y:S05]  /*9060*/  BSYNC B1 ;  /* 0x0000000000017941 */ /* 0x000fea0003800000 */
.L_x_482:
        /* <DEDUP_REMOVED lines=26> */
.L_x_484:
[----:B------:R-:W-:Y:S01]  /*9210*/  IMAD R39, R19, 0x8, R18 ;  /* 0x0000000813277824 */ /* 0x000fe200078e0212 */
[----:B------:R-:W-:Y:S01]  /*9220*/  SHF.L.U32 R96, R171, 0x1f, RZ ;  /* 0x0000001fab607819 */ /* 0x000fe200000006ff */
[----:B------:R-:W1:Y:S01]  /*9230*/  LDC R153, c[0x0][0x2e4] ;  /* 0x0000b900ff997b82 */ /* 0x000e620000000800 */
[----:B------:R-:W-:Y:S02]  /*9240*/  BSSY B1, `(.L_x_485) ;  /* 0x0000004000017945 */ /* 0x000fe40003800000 */
[----:B------:R-:W2:Y:S05]  /*9250*/  SYNCS.PHASECHK.TRANS64.TRYWAIT P5, [R39+URZ+0x29890], R96 ;  /* 0x02989060270075a7 */ /* 0x000eaa00080a017f */
[----:B------:R-:W3:Y:S01]  /*9260*/  LDC.64 R138, c[0x0][0x2f0] ;  /* 0x0000bc00ff8a7b82 */ /* 0x000ee20000000a00 */
[----:B--2---:R-:W-:Y:S05]  /*9270*/  @!P5 BRA `(.L_x_486) ;  /* 0x000001e800ecd947 */ /* 0x004fea0003800000 */
.L_x_737:
[----:B------:R-:W-:Y:S05]  /*9280*/  BSYNC B1 ;  /* 0x0000000000017941 */ /* 0x000fea0003800000 */
.L_x_485:
[----:B------:R-:W-:Y:S01]  /*9290*/  BSSY B1, `(.L_x_487) ;  /* 0x00002ee000017945 */ /* 0x000fe20003800000 */
[----:B-1----:R-:W-:Y:S01]  /*92a0*/  IADD3 R158, -R97, R153, RZ ;  /* 0x00000099619e7210 */ /* 0x002fe20007ffe1ff */
[----:B------:R-:W-:Y:S02]  /*92b0*/  IMAD.MOV.U32 R141, RZ, RZ, R93 ;  /* 0x000000ffff8d7224 */ /* 0x000fe400078e005d */
[----:B------:R-:W-:Y:S05]  /*92c0*/  @P4 BRA `(.L_x_488) ;  /* 0x0000002c00a84947 */ /* 0x000fea0003800000 */
[----:B------:R-:W-:Y:S01]  /*92d0*/  ISETP.NE.AND P4, PT, R32, RZ, PT ;  /* 0x000000ff2000720c */ /* 0x000fe20003f85270 */
[-C--:B0--3--:R-:W-:Y:S01]  /*92e0*/  IMAD R88, R137, R138.reuse, RZ ;  /* 0x0000008a89587224 */ /* 0x089fe200078e02ff */
[----:B------:R-:W-:Y:S01]  /*92f0*/  BSSY B2, `(.L_x_489) ;  /* 0x00000f6000027945 */ /* 0x000fe20003800000 */
[----:B------:R-:W-:-:S04]  /*9300*/  IMAD.WIDE.U32 R142, R168, R138, R140 ;  /* 0x0000008aa88e7225 */ /* 0x000fc800078e008c */
[----:B------:R-:W-:-:S04]  /*9310*/  IMAD R89, R168, R139, R88 ;  /* 0x0000008ba8597224 */ /* 0x000fc800078e0258 */
[----:B------:R-:W-:Y:S02]  /*9320*/  IMAD.IADD R178, R89, 0x1, R143 ;  /* 0x0000000159b27824 */ /* 0x000fe400078e028f */
[----:B------:R-:W-:Y:S05]  /*9330*/  @!P4 BRA `(.L_x_490) ;  /* 0x0000000c00c4c947 */ /* 0x000fea0003800000 */
[----:B------:R-:W-:Y:S01]  /*9340*/  SEL R88, R97, R158, !P0 ;  /* 0x0000009e61587207 */ /* 0x000fe20004000000 */
[----:B------:R-:W-:Y:S01]  /*9350*/  BSSY B3, `(.L_x_491) ;  /* 0x00000e5000037945 */ /* 0x000fe20003800000 */
[----:B------:R-:W-:Y:S02]  /*9360*/  IADD3 R186, P4, P5, R116, R142, R20 ;  /* 0x0000008e74ba7210 */ /* 0x000fe40007d9e014 */
[----:B------:R-:W-:Y:S02]  /*9370*/  SHF.R.S32.HI R89, RZ, 0x1f, R88 ;  /* 0x0000001fff597819 */ /* 0x000fe40000011458 */
[----:B------:R-:W-:Y:S02]  /*9380*/  IADD3.X R184, R0, R178, R28, P4, P5 ;  /* 0x000000b200b87210 */ /* 0x000fe400027ea41c */
[----:B------:R-:W-:Y:S02]  /*9390*/  LEA.HI R88, R89, R88, RZ, 0x5 ;  /* 0x0000005859587211 */ /* 0x000fe400078f28ff */
[----:B------:R-:W-:-:S02]  /*93a0*/  ISETP.GE.AND P4, PT, R22, R136, PT ;  /* 0x000000881600720c */ /* 0x000fc40003f86270 */
[----:B------:R-:W-:-:S04]  /*93b0*/  LEA.HI.SX32 R88, R88, R15, 0x1b ;  /* 0x0000000f58587211 */ /* 0x000fc800078fdaff */
[----:B------:R-:W-:Y:S01]  /*93c0*/  SHF.R.S32.HI R89, RZ, 0x1f, R88 ;  /* 0x0000001fff597819 */ /* 0x000fe20000011458 */
[----:B------:R-:W-:-:S03]  /*93d0*/  IMAD.SHL.U32 R187, R88, 0x10, RZ ;  /* 0x0000001058bb7824 */ /* 0x000fc600078e00ff */
[----:B------:R-:W-:Y:S02]  /*93e0*/  LEA.HI R89, R89, R88, RZ, 0x2 ;  /* 0x0000005859597211 */ /* 0x000fe400078f10ff */
[----:B------:R-:W-:Y:S02]  /*93f0*/  LOP3.LUT R88, R172, 0x30, R187, 0xf8, !PT ;  /* 0x00000030ac587812 */ /* 0x000fe400078ef8bb */
[----:B------:R-:W-:Y:S02]  /*9400*/  SHF.R.S32.HI R89, RZ, 0x2, R89 ;  /* 0x00000002ff597819 */ /* 0x000fe40000011459 */
[----:B------:R-:W-:-:S03]  /*9410*/  LOP3.LUT R88, R88, R173, RZ, 0x3c, !PT ;  /* 0x000000ad58587212 */ /* 0x000fc600078e3cff */
[----:B------:R-:W-:-:S05]  /*9420*/  IMAD R89, R89, 0x2800, R174 ;  /* 0x0000280059597824 */ /* 0x000fca00078e02ae */
[----:B------:R-:W-:Y:S01]  /*9430*/  IADD3 R88, R89, R88, RZ ;  /* 0x0000005859587210 */ /* 0x000fe20007ffe0ff */
[----:B------:R-:W-:-:S04]  /*9440*/  IMAD R89, R19, 0x7800, R135 ;  /* 0x0000780013597824 */ /* 0x000fc800078e0287 */
[----:B------:R-:W-:Y:S02]  /*9450*/  IMAD R91, R19, 0x7800, R88 ;  /* 0x00007800135b7824 */ /* 0x000fe400078e0258 */
[C---:B------:R-:W-:Y:S02]  /*9460*/  IMAD.IADD R89, R18.reuse, 0x1, R89 ;  /* 0x0000000112597824 */ /* 0x040fe400078e0259 */
[----:B------:R-:W-:-:S04]  /*9470*/  IMAD.IADD R92, R18, 0x1, R91 ;  /* 0x00000001125c7824 */ /* 0x000fc800078e025b */
[----:B------:R-:W0:Y:S04]  /*9480*/  LDS.128 R88, [R89+0x1a400] ;  /* 0x01a4000059587984 */ /* 0x000e280000000c00 */
[----:B------:R-:W1:Y:S01]  /*9490*/  LDS.128 R92, [R92+0x1a400] ;  /* 0x01a400005c5c7984 */ /* 0x000e620000000c00 */
[----:B------:R-:W-:Y:S05]  /*94a0*/  @P4 BRA `(.L_x_492) ;  /* 0x0000000c003c4947 */ /* 0x000fea0003800000 */
[----:B------:R-:W-:Y:S02]  /*94b0*/  F2FP.F16.E4M3.UNPACK_B R192, R188.H1 ;  /* 0x000000bcffc0723e */ /* 0x000fe400030006ff */
[----:B-1----:R-:W-:Y:S02]  /*94c0*/  F2FP.F16.E4M3.UNPACK_B R189, R92.H1 ;  /* 0x0000005cffbd723e */ /* 0x002fe400030006ff */
[----:B0-----:R-:W-:Y:S01]  /*94d0*/  F2FP.F16.E4M3.UNPACK_B R54, R88.H1 ;  /* 0x00000058ff36723e */ /* 0x001fe200030006ff */
[----:B------:R-:W-:Y:S01]  /*94e0*/  HADD2.F32 R193, -RZ, R192.H0_H0 ;  /* 0x200000c0ffc17230 */ /* 0x000fe20000004100 */
[----:B------:R-:W-:Y:S01]  /*94f0*/  F2FP.F16.E4M3.UNPACK_B R52, R190.H1 ;  /* 0x000000beff34723e */ /* 0x000fe200030006ff */
[----:B------:R-:W-:Y:S01]  /*9500*/  HADD2.F32 R40, -RZ, R189.H0_H0 ;  /* 0x200000bdff287230 */ /* 0x000fe20000004100 */
[----:B------:R-:W-:Y:S01]  /*9510*/  F2FP.F16.E4M3.UNPACK_B R88, R88 ;  /* 0x00000058ff58723e */ /* 0x000fe200020006ff */
[----:B------:R-:W-:Y:S01]  /*9520*/  HADD2.F32 R42, -RZ, R54.H0_H0 ;  /* 0x20000036ff2a7230 */ /* 0x000fe20000004100 */
[----:B------:R-:W-:Y:S01]  /*9530*/  F2FP.F16.E4M3.UNPACK_B R226, R90.H1 ;  /* 0x0000005affe2723e */ /* 0x000fe200030006ff */
[----:B------:R-:W-:-:S02]  /*9540*/  HADD2.F32 R191, -RZ, R52.H0_H0 ;  /* 0x20000034ffbf7230 */ /* 0x000fc40000004100 */
[-C--:B------:R-:W-:Y:S01]  /*9550*/  FMUL.FTZ R195, R40, R193.reuse ;  /* 0x000000c128c37220 */ /* 0x080fe20000410000 */
[----:B------:R-:W-:Y:S02]  /*9560*/  HADD2.F32 R192, -RZ, R192.H1_H1 ;  /* 0x300000c0ffc07230 */ /* 0x000fe40000004100 */
[C---:B------:R-:W-:Y:S01]  /*9570*/  FMUL.FTZ R193, R42.reuse, R193 ;  /* 0x000000c12ac17220 */ /* 0x040fe20000410000 */
[----:B------:R-:W-:Y:S02]  /*9580*/  HADD2.F32 R189, -RZ, R189.H1_H1 ;  /* 0x300000bdffbd7230 */ /* 0x000fe40000004100 */
[-C--:B------:R-:W-:Y:S01]  /*9590*/  FFMA.FTZ R42, R42, R191.reuse, -R195 ;  /* 0x000000bf2a2a7223 */ /* 0x080fe200000108c3 */
[----:B------:R-:W-:Y:S02]  /*95a0*/  HADD2.F32 R54, -RZ, R54.H1_H1 ;  /* 0x30000036ff367230 */ /* 0x000fe40000004100 */
[----:B------:R-:W-:Y:S01]  /*95b0*/  FFMA.FTZ R40, R40, R191, R193 ;  /* 0x000000bf28287223 */ /* 0x000fe200000100c1 */
[----:B------:R-:W-:-:S02]  /*95c0*/  HADD2.F32 R52, -RZ, R52.H1_H1 ;  /* 0x30000034ff347230 */ /* 0x000fc40000004100 */
[CC--:B------:R-:W-:Y:S01]  /*95d0*/  FMUL.FTZ R191, R189.reuse, R192.reuse ;  /* 0x000000c0bdbf7220 */ /* 0x0c0fe20000410000 */
[----:B------:R-:W-:Y:S01]  /*95e0*/  F2FP.F16.E4M3.UNPACK_B R229, R185.H1 ;  /* 0x000000b9ffe5723e */ /* 0x000fe200030006ff */
[C---:B------:R-:W-:Y:S01]  /*95f0*/  FMUL.FTZ R192, R54.reuse, R192 ;  /* 0x000000c036c07220 */ /* 0x040fe20000410000 */
[--C-:B------:R-:W-:Y:S02]  /*9600*/  HADD2.F32 R230, -RZ, R226.reuse.H0_H0 ;  /* 0x200000e2ffe67230 */ /* 0x100fe40000004100 */
[-C--:B------:R-:W-:Y:S01]  /*9610*/  FFMA.FTZ R191, R54, R52.reuse, -R191 ;  /* 0x0000003436bf7223 */ /* 0x080fe200000108bf */
[----:B------:R-:W-:Y:S02]  /*9620*/  HADD2.F32 R226, -RZ, R226.H1_H1 ;  /* 0x300000e2ffe27230 */ /* 0x000fe40000004100 */
[----:B------:R-:W-:Y:S01]  /*9630*/  FFMA.FTZ R189, R189, R52, R192 ;  /* 0x00000034bdbd7223 */ /* 0x000fe200000100c0 */
[----:B------:R-:W-:Y:S01]  /*9640*/  F2FP.F16.E4M3.UNPACK_B R192, R188 ;  /* 0x000000bcffc0723e */ /* 0x000fe200020006ff */
[--C-:B------:R-:W-:Y:S01]  /*9650*/  HADD2.F32 R188, -RZ, R88.reuse.H0_H0 ;  /* 0x20000058ffbc7230 */ /* 0x100fe20000004100 */
[----:B------:R-:W-:Y:S01]  /*9660*/  F2FP.F16.E4M3.UNPACK_B R52, R92 ;  /* 0x0000005cff34723e */ /* 0x000fe200020006ff */
[----:B------:R-:W-:Y:S01]  /*9670*/  HADD2.F32 R88, -RZ, R88.H1_H1 ;  /* 0x30000058ff587230 */ /* 0x000fe20000004100 */
[----:B------:R-:W-:Y:S01]  /*9680*/  F2FP.F16.E4M3.UNPACK_B R92, R190 ;  /* 0x000000beff5c723e */ /* 0x000fe200020006ff */
[----:B------:R-:W-:Y:S01]  /*9690*/  HADD2.F32 R195, -RZ, R192.H0_H0 ;  /* 0x200000c0ffc37230 */ /* 0x000fe20000004100 */
[----:B------:R-:W-:Y:S01]  /*96a0*/  F2FP.F16.E4M3.UNPACK_B R90, R90 ;  /* 0x0000005aff5a723e */ /* 0x000fe200020006ff */
[----:B------:R-:W-:Y:S01]  /*96b0*/  HADD2.F32 R54, -RZ, R52.H0_H0 ;  /* 0x20000034ff367230 */ /* 0x000fe20000004100 */
[----:B------:R-:W-:Y:S01]  /*96c0*/  SHF.R.U32.HI R190, RZ, 0x10, R53 ;  /* 0x00000010ffbe7819 */ /* 0x000fe20000011635 */
[----:B------:R-:W-:Y:S01]  /*96d0*/  HADD2.F32 R193, -RZ, R92.H0_H0 ;  /* 0x2000005cffc17230 */ /* 0x000fe20000004100 */
[----:B------:R-:W-:Y:S01]  /*96e0*/  SHF.R.U32.HI R194, RZ, 0x8, R41 ;  /* 0x00000008ffc27819 */ /* 0x000fe20000011629 */
[----:B------:R-:W-:-:S02]  /*96f0*/  HADD2.F32 R52, -RZ, R52.H1_H1 ;  /* 0x30000034ff347230 */ /* 0x000fc40000004100 */
[-C--:B------:R-:W-:Y:S01]  /*9700*/  FMUL.FTZ R225, R54, R195.reuse ;  /* 0x000000c336e17220 */ /* 0x080fe20000410000 */
[C---:B------:R-:W-:Y:S01]  /*9710*/  FMUL.FTZ R195, R188.reuse, R195 ;  /* 0x000000c3bcc37220 */ /* 0x040fe20000410000 */
[--C-:B------:R-:W-:Y:S01]  /*9720*/  HADD2.F32 R231, -RZ, R229.reuse.H0_H0 ;  /* 0x200000e5ffe77230 */ /* 0x100fe20000004100 */
[----:B------:R-:W-:Y:S01]  /*9730*/  F2FP.F16.E4M3.UNPACK_B R185, R185 ;  /* 0x000000b9ffb9723e */ /* 0x000fe200020006ff */
[-C--:B------:R-:W-:Y:S01]  /*9740*/  FFMA.FTZ R188, R188, R193.reuse, -R225 ;  /* 0x000000c1bcbc7223 */ /* 0x080fe200000108e1 */
[----:B------:R-:W-:Y:S01]  /*9750*/  FFMA.FTZ R54, R54, R193, R195 ;  /* 0x000000c136367223 */ /* 0x000fe200000100c3 */
[----:B------:R-:W-:Y:S01]  /*9760*/  HADD2.F32 R195, -RZ, R192.H1_H1 ;  /* 0x300000c0ffc37230 */ /* 0x000fe20000004100 */
[----:B------:R-:W-:Y:S01]  /*9770*/  SHF.R.U32.HI R192, RZ, 0x10, R55 ;  /* 0x00000010ffc07819 */ /* 0x000fe20000011637 */
[----:B------:R-:W-:Y:S01]  /*9780*/  HADD2.F32 R193, -RZ, R92.H1_H1 ;  /* 0x3000005cffc17230 */ /* 0x000fe20000004100 */
[----:B------:R-:W-:Y:S01]  /*9790*/  LOP3.LUT R202, R41, 0xff0000ff, RZ, 0xc0, !PT ;  /* 0xff0000ff29ca7812 */ /* 0x000fe200078ec0ff */
[----:B------:R-:W-:-:S02]  /*97a0*/  HADD2.F32 R229, -RZ, R229.H1_H1 ;  /* 0x300000e5ffe57230 */ /* 0x000fc40000004100 */
[-C--:B------:R-:W-:Y:S01]  /*97b0*/  FMUL.FTZ R225, R52, R195.reuse ;  /* 0x000000c334e17220 */ /* 0x080fe20000410000 */
[----:B------:R-:W-:Y:S01]  /*97c0*/  FMUL.FTZ R195, R88, R195 ;  /* 0x000000c358c37220 */ /* 0x000fe20000410000 */
[----:B------:R-:W-:Y:S01]  /*97d0*/  F2FP.SATFINITE.E4M3.F32.PACK_AB_MERGE_C R191, R191, R42, RZ ;  /* 0x0000002abfbf723e */ /* 0x000fe200048070ff */
[----:B------:R-:W-:Y:S02]  /*97e0*/  IMAD.U32 R192, R192, 0x10000, RZ ;  /* 0x00010000c0c07824 */ /* 0x000fe400078e00ff */
[----:B------:R-:W-:Y:S01]  /*97f0*/  FFMA.FTZ R92, R88, R193, -R225 ;  /* 0x000000c1585c7223 */ /* 0x000fe200000108e1 */
[----:B------:R-:W-:Y:S01]  /*9800*/  IMAD.MOV.U32 R225, RZ, RZ, R94 ;  /* 0x000000ffffe17224 */ /* 0x000fe200078e005e */
[----:B------:R-:W-:Y:S01]  /*9810*/  F2FP.F16.E4M3.UNPACK_B R94, R183.H1 ;  /* 0x000000b7ff5e723e */ /* 0x000fe200030006ff */
[----:B------:R-:W-:Y:S01]  /*9820*/  FFMA.FTZ R52, R52, R193, R195 ;  /* 0x000000c134347223 */ /* 0x000fe200000100c3 */
[----:B------:R-:W-:Y:S02]  /*9830*/  SHF.R.U32.HI R88, RZ, 0x8, R53 ;  /* 0x00000008ff587819 */ /* 0x000fe40000011635 */
[----:B------:R-:W-:Y:S01]  /*9840*/  F2FP.F16.E4M3.UNPACK_B R227, R225.H1 ;  /* 0x000000e1ffe3723e */ /* 0x000fe200030006ff */
[--C-:B------:R-:W-:Y:S01]  /*9850*/  HADD2.F32 R233, -RZ, R94.reuse.H0_H0 ;  /* 0x2000005effe97230 */ /* 0x100fe20000004100 */
[----:B------:R-:W-:Y:S01]  /*9860*/  F2FP.F16.E4M3.UNPACK_B R183, R183 ;  /* 0x000000b7ffb7723e */ /* 0x000fe200020006ff */
[----:B------:R-:W-:Y:S01]  /*9870*/  HADD2.F32 R94, -RZ, R94.H1_H1 ;  /* 0x3000005eff5e7230 */ /* 0x000fe20000004100 */
[----:B------:R-:W-:Y:S01]  /*9880*/  F2FP.F16.E4M3.UNPACK_B R225, R225 ;  /* 0x000000e1ffe1723e */ /* 0x000fe200020006ff */
[--C-:B------:R-:W-:Y:S01]  /*9890*/  HADD2.F32 R228, -RZ, R227.reuse.H0_H0 ;  /* 0x200000e3ffe47230 */ /* 0x100fe20000004100 */
[----:B------:R-:W-:Y:S01]  /*98a0*/  LOP3.LUT R193, R53, 0xff0000ff, RZ, 0xc0, !PT ;  /* 0xff0000ff35c17812 */ /* 0x000fe200078ec0ff */
[----:B------:R-:W-:Y:S01]  /*98b0*/  HADD2.F32 R227, -RZ, R227.H1_H1 ;  /* 0x300000e3ffe37230 */ /* 0x000fe20000004100 */
[----:B------:R-:W-:-:S02]  /*98c0*/  SHF.R.U32.HI R53, RZ, 0x8, R55 ;  /* 0x00000008ff357819 */ /* 0x000fc40000011637 */
[-C--:B------:R-:W-:Y:S01]  /*98d0*/  FMUL.FTZ R232, R228, R233.reuse ;  /* 0x000000e9e4e87220 */ /* 0x080fe20000410000 */
[----:B------:R-:W-:Y:S01]  /*98e0*/  FMUL.FTZ R233, R230, R233 ;  /* 0x000000e9e6e97220 */ /* 0x000fe20000410000 */
[----:B------:R-:W-:Y:S02]  /*98f0*/  SHF.L.U32 R88, R88, 0x8, RZ ;  /* 0x0000000858587819 */ /* 0x000fe400000006ff */
[-C--:B------:R-:W-:Y:S01]  /*9900*/  FFMA.FTZ R232, R230, R231.reuse, -R232 ;  /* 0x000000e7e6e87223 */ /* 0x080fe200000108e8 */
[----:B------:R-:W-:Y:S01]  /*9910*/  FFMA.FTZ R233, R228, R231, R233 ;  /* 0x000000e7e4e97223 */ /* 0x000fe200000100e9 */
[-C--:B------:R-:W-:Y:S01]  /*9920*/  FMUL.FTZ R228, R227, R94.reuse ;  /* 0x0000005ee3e47220 */ /* 0x080fe20000410000 */
[C---:B------:R-:W-:Y:S01]  /*9930*/  FMUL.FTZ R94, R226.reuse, R94 ;  /* 0x0000005ee25e7220 */ /* 0x040fe20000410000 */
[----:B------:R-:W-:Y:S01]  /*9940*/  HADD2.F32 R231, -RZ, R183.H0_H0 ;  /* 0x200000b7ffe77230 */ /* 0x000fe20000004100 */
[----:B------:R-:W-:Y:S01]  /*9950*/  LOP3.LUT R195, R55, 0xff0000ff, RZ, 0xc0, !PT ;  /* 0xff0000ff37c37812 */ /* 0x000fe200078ec0ff */
[-C--:B------:R-:W-:Y:S01]  /*9960*/  FFMA.FTZ R226, R226, R229.reuse, -R228 ;  /* 0x000000e5e2e27223 */ /* 0x080fe200000108e4 */
[----:B------:R-:W-:Y:S01]  /*9970*/  FFMA.FTZ R94, R227, R229, R94 ;  /* 0x000000e5e35e7223 */ /* 0x000fe2000001005e */
[----:B------:R-:W-:Y:S01]  /*9980*/  HADD2.F32 R227, -RZ, R225.H0_H0 ;  /* 0x200000e1ffe37230 */ /* 0x000fe20000004100 */
[----:B------:R-:W-:Y:S01]  /*9990*/  LOP3.LUT R193, R193, 0xff00, R88, 0xf8, !PT ;  /* 0x0000ff00c1c17812 */ /* 0x000fe200078ef858 */
[----:B------:R-:W-:Y:S01]  /*99a0*/  HADD2.F32 R229, -RZ, R90.H0_H0 ;  /* 0x2000005affe57230 */ /* 0x000fe20000004100 */
[----:B------:R-:W-:Y:S01]  /*99b0*/  SHF.R.U32.HI R55, RZ, 0x10, R41 ;  /* 0x00000010ff377819 */ /* 0x000fe20000011629 */
[----:B------:R-:W-:-:S02]  /*99c0*/  IMAD.SHL.U32 R88, R53, 0x100, RZ ;  /* 0x0000010035587824 */ /* 0x000fc400078e00ff */
[-C--:B------:R-:W-:Y:S01]  /*99d0*/  FMUL.FTZ R230, R227, R231.reuse ;  /* 0x000000e7e3e67220 */ /* 0x080fe20000410000 */
[----:B------:R-:W-:Y:S02]  /*99e0*/  IMAD.SHL.U32 R53, R194, 0x100, RZ ;  /* 0x00000100c2357824 */ /* 0x000fe400078e00ff */
[----:B------:R-:W-:Y:S01]  /*99f0*/  FMUL.FTZ R231, R229, R231 ;  /* 0x000000e7e5e77220 */ /* 0x000fe20000410000 */
[----:B------:R-:W-:Y:S01]  /*9a00*/  HADD2.F32 R228, -RZ, R185.H0_H0 ;  /* 0x200000b9ffe47230 */ /* 0x000fe20000004100 */
[----:B------:R-:W-:Y:S01]  /*9a10*/  F2FP.SATFINITE.E4M3.F32.PACK_AB_MERGE_C R189, R189, R40, RZ ;  /* 0x00000028bdbd723e */ /* 0x000fe200048070ff */
[----:B------:R-:W-:Y:S01]  /*9a20*/  HADD2.F32 R183, -RZ, R183.H1_H1 ;  /* 0x300000b7ffb77230 */ /* 0x000fe20000004100 */
[----:B------:R-:W-:Y:S01]  /*9a30*/  LOP3.LUT R202, R202, 0xff00, R53, 0xf8, !PT ;  /* 0x0000ff00caca7812 */ /* 0x000fe200078ef835 */
[----:B------:R-:W-:Y:S02]  /*9a40*/  HADD2.F32 R225, -RZ, R225.H1_H1 ;  /* 0x300000e1ffe17230 */ /* 0x000fe40000004100 */
[----:B------:R-:W-:Y:S01]  /*9a50*/  FFMA.FTZ R231, R227, R228, R231 ;  /* 0x000000e4e3e77223 */ /* 0x000fe200000100e7 */
[----:B------:R-:W-:Y:S01]  /*9a60*/  HADD2.F32 R90, -RZ, R90.H1_H1 ;  /* 0x3000005aff5a7230 */ /* 0x000fe20000004100 */
[----:B------:R-:W-:Y:S01]  /*9a70*/  SHF.L.U32 R190, R190, 0x10, RZ ;  /* 0x00000010bebe7819 */ /* 0x000fe200000006ff */
[----:B------:R-:W-:-:S02]  /*9a80*/  IMAD.U32 R55, R55, 0x10000, RZ ;  /* 0x0001000037377824 */ /* 0x000fc400078e00ff */
[-C--:B------:R-:W-:Y:S01]  /*9a90*/  FMUL.FTZ R227, R225, R183.reuse ;  /* 0x000000b7e1e37220 */ /* 0x080fe20000410000 */
[----:B------:R-:W-:Y:S02]  /*9aa0*/  HADD2.F32 R185, -RZ, R185.H1_H1 ;  /* 0x300000b9ffb97230 */ /* 0x000fe40000004100 */
[----:B------:R-:W-:Y:S01]  /*9ab0*/  FMUL.FTZ R183, R90, R183 ;  /* 0x000000b75ab77220 */ /* 0x000fe20000410000 */
[----:B------:R-:W-:Y:S01]  /*9ac0*/  LOP3.LUT R195, R195, 0xff00, R88, 0xf8, !PT ;  /* 0x0000ff00c3c37812 */ /* 0x000fe200078ef858 */
[----:B------:R-:W-:Y:S01]  /*9ad0*/  FFMA.FTZ R230, R229, R228, -R230 ;  /* 0x000000e4e5e67223 */ /* 0x000fe200000108e6 */
[----:B------:R-:W-:Y:S01]  /*9ae0*/  LOP3.LUT R55, R202, 0xff0000, R55, 0xf8, !PT ;  /* 0x00ff0000ca377812 */ /* 0x000fe200078ef837 */
[-C--:B------:R-:W-:Y:S01]  /*9af0*/  FFMA.FTZ R227, R90, R185.reuse, -R227 ;  /* 0x000000b95ae37223 */ /* 0x080fe200000108e3 */
[----:B------:R-:W-:Y:S01]  /*9b00*/  FFMA.FTZ R90, R225, R185, R183 ;  /* 0x000000b9e15a7223 */ /* 0x000fe200000100b7 */
[----:B------:R-:W-:Y:S02]  /*9b10*/  F2FP.SATFINITE.E4M3.F32.PACK_AB_MERGE_C R88, R92, R188, R191 ;  /* 0x000000bc5c58723e */ /* 0x000fe400048070bf */
[----:B------:R-:W-:-:S02]  /*9b20*/  F2FP.F16.E4M3.UNPACK_B R183, R93 ;  /* 0x0000005dffb7723e */ /* 0x000fc400020006ff */
[----:B------:R-:W-:Y:S02]  /*9b30*/  F2FP.SATFINITE.E4M3.F32.PACK_AB_MERGE_C R92, R52, R54, R189 ;  /* 0x00000036345c723e */ /* 0x000fe400048070bd */
[----:B------:R-:W-:Y:S01]  /*9b40*/  F2FP.F16.E4M3.UNPACK_B R188, R55 ;  /* 0x00000037ffbc723e */ /* 0x000fe200020006ff */
[--C-:B------:R-:W-:Y:S01]  /*9b50*/  HADD2.F32 R40, -RZ, R183.reuse.H0_H0 ;  /* 0x200000b7ff287230 */ /* 0x100fe20000004100 */
[----:B------:R-:W-:Y:S01]  /*9b60*/  LOP3.LUT R53, R193, 0xff0000, R190, 0xf8, !PT ;  /* 0x00ff0000c1357812 */ /* 0x000fe200078ef8be */
[----:B------:R-:W-:Y:S01]  /*9b70*/  HADD2.F32 R183, -RZ, R183.H1_H1 ;  /* 0x300000b7ffb77230 */ /* 0x000fe20000004100 */
[----:B------:R-:W-:Y:S01]  /*9b80*/  F2FP.F16.E4M3.UNPACK_B R52, R89 ;  /* 0x00000059ff34723e */ /* 0x000fe200020006ff */
[----:B------:R-:W-:Y:S01]  /*9b90*/  HADD2.F32 R189, -RZ, R188.H0_H0 ;  /* 0x200000bcffbd7230 */ /* 0x000fe20000004100 */
[----:B------:R-:W-:Y:S02]  /*9ba0*/  F2FP.F16.E4M3.UNPACK_B R54, R53 ;  /* 0x00000035ff36723e */ /* 0x000fe400020006ff */
[----:B------:R-:W-:Y:S01]  /*9bb0*/  F2FP.SATFINITE.E4M3.F32.PACK_AB_MERGE_C R94, R94, R233, RZ ;  /* 0x000000e95e5e723e */ /* 0x000fe200048070ff */
[----:B------:R-:W-:-:S02]  /*9bc0*/  HADD2.F32 R42, -RZ, R52.H0_H0 ;  /* 0x20000034ff2a7230 */ /* 0x000fc40000004100 */
[----:B------:R-:W-:Y:S01]  /*9bd0*/  FMUL.FTZ R191, R40, R189 ;  /* 0x000000bd28bf7220 */ /* 0x000fe20000410000 */
[----:B------:R-:W-:Y:S01]  /*9be0*/  HADD2.F32 R185, -RZ, R54.H0_H0 ;  /* 0x20000036ffb97230 */ /* 0x000fe20000004100 */
[----:B------:R-:W-:Y:S01]  /*9bf0*/  F2FP.SATFINITE.E4M3.F32.PACK_AB_MERGE_C R94, R90, R231, R94 ;  /* 0x000000e75a5e723e */ /* 0x000fe2000480705e */
[----:B------:R-:W-:Y:S02]  /*9c00*/  HADD2.F32 R90, -RZ, R188.H1_H1 ;  /* 0x300000bcff5a7230 */ /* 0x000fe40000004100 */
[C---:B------:R-:W-:Y:S01]  /*9c10*/  FMUL.FTZ R189, R42.reuse, R189 ;  /* 0x000000bd2abd7220 */ /* 0x040fe20000410000 */
[----:B------:R-:W-:Y:S01]  /*9c20*/  HADD2.F32 R52, -RZ, R52.H1_H1 ;  /* 0x30000034ff347230 */ /* 0x000fe20000004100 */
[----:B------:R-:W-:Y:S01]  /*9c30*/  SHF.R.U32.HI R198, RZ, 0x8, R43 ;  /* 0x00000008ffc67819 */ /* 0x000fe2000001162b */
[-C--:B------:R-:W-:Y:S01]  /*9c40*/  FFMA.FTZ R42, R42, R185.reuse, -R191 ;  /* 0x000000b92a2a7223 */ /* 0x080fe200000108bf */
[----:B------:R-:W-:Y:S01]  /*9c50*/  FFMA.FTZ R40, R40, R185, R189 ;  /* 0x000000b928287223 */ /* 0x000fe200000100bd */
[----:B------:R-:W-:Y:S01]  /*9c60*/  HADD2.F32 R185, -RZ, R54.H1_H1 ;  /* 0x30000036ffb97230 */ /* 0x000fe20000004100 */
[----:B------:R-:W-:Y:S01]  /*9c70*/  F2FP.F16.E4M3.UNPACK_B R188, R55.H1 ;  /* 0x00000037ffbc723e */ /* 0x000fe200030006ff */
[-C--:B------:R-:W-:Y:S01]  /*9c80*/  FMUL.FTZ R55, R183, R90.reuse ;  /* 0x0000005ab7377220 */ /* 0x080fe20000410000 */
[----:B------:R-:W-:Y:S01]  /*9c90*/  F2FP.F16.E4M3.UNPACK_B R93, R93.H1 ;  /* 0x0000005dff5d723e */ /* 0x000fe200030006ff */
[----:B------:R-:W-:Y:S01]  /*9ca0*/  FMUL.FTZ R190, R52, R90 ;  /* 0x0000005a34be7220 */ /* 0x000fe20000410000 */
[----:B------:R-:W-:Y:S01]  /*9cb0*/  F2FP.F16.E4M3.UNPACK_B R89, R89.H1 ;  /* 0x00000059ff59723e */ /* 0x000fe200030006ff */
[----:B------:R-:W-:Y:S01]  /*9cc0*/  IMAD.SHL.U32 R198, R198, 0x100, RZ ;  /* 0x00000100c6c67824 */ /* 0x000fe200078e00ff */
[----:B------:R-:W-:Y:S01]  /*9cd0*/  SHF.R.U32.HI R41, RZ, 0x10, R43 ;  /* 0x00000010ff297819 */ /* 0x000fe2000001162b */
[----:B------:R-:W-:Y:S01]  /*9ce0*/  HADD2.F32 R54, -RZ, R93.H0_H0 ;  /* 0x2000005dff367230 */ /* 0x000fe20000004100 */
[----:B------:R-:W-:Y:S01]  /*9cf0*/  F2FP.F16.E4M3.UNPACK_B R90, R53.H1 ;  /* 0x00000035ff5a723e */ /* 0x000fe200030006ff */
[----:B------:R-:W-:Y:S01]  /*9d00*/  FFMA.FTZ R53, R52, R185, -R55 ;  /* 0x000000b934357223 */ /* 0x000fe20000010837 */
[----:B------:R-:W-:Y:S01]  /*9d10*/  LOP3.LUT R43, R43, 0xff0000ff, RZ, 0xc0, !PT ;  /* 0xff0000ff2b2b7812 */ /* 0x000fe200078ec0ff */
[----:B------:R-:W-:-:S02]  /*9d20*/  HADD2.F32 R189, -RZ, R188.H0_H0 ;  /* 0x200000bcffbd7230 */ /* 0x000fc40000004100 */
[----:B------:R-:W-:Y:S01]  /*9d30*/  FFMA.FTZ R55, R183, R185, R190 ;  /* 0x000000b9b7377223 */ /* 0x000fe200000100be */
[----:B------:R-:W-:Y:S01]  /*9d40*/  HADD2.F32 R52, -RZ, R89.H0_H0 ;  /* 0x20000059ff347230 */ /* 0x000fe20000004100 */
[----:B------:R-:W-:Y:S01]  /*9d50*/  LOP3.LUT R198, R43, 0xff00, R198, 0xf8, !PT ;  /* 0x0000ff002bc67812 */ /* 0x000fe200078ef8c6 */
[----:B------:R-:W-:Y:S02]  /*9d60*/  HADD2.F32 R185, -RZ, R93.H1_H1 ;  /* 0x3000005dffb97230 */ /* 0x000fe40000004100 */
[-C--:B------:R-:W-:Y:S01]  /*9d70*/  FMUL.FTZ R191, R54, R189.reuse ;  /* 0x000000bd36bf7220 */ /* 0x080fe20000410000 */
[----:B------:R-:W-:Y:S02]  /*9d80*/  HADD2.F32 R190, -RZ, R188.H1_H1 ;  /* 0x300000bcffbe7230 */ /* 0x000fe40000004100 */
[----:B------:R-:W-:Y:S01]  /*9d90*/  FMUL.FTZ R189, R52, R189 ;  /* 0x000000bd34bd7220 */ /* 0x000fe20000410000 */
[----:B------:R-:W-:Y:S01]  /*9da0*/  IMAD.U32 R41, R41, 0x10000, RZ ;  /* 0x0001000029297824 */ /* 0x000fe200078e00ff */
[----:B------:R-:W-:Y:S01]  /*9db0*/  LOP3.LUT R43, R195, 0xff0000, R192, 0xf8, !PT ;  /* 0x00ff0000c32b7812 */ /* 0x000fe200078ef8c0 */
[----:B------:R-:W-:Y:S01]  /*9dc0*/  HADD2.F32 R89, -RZ, R89.H1_H1 ;  /* 0x30000059ff597230 */ /* 0x000fe20000004100 */
[----:B------:R-:W-:Y:S01]  /*9dd0*/  F2FP.F16.E4M3.UNPACK_B R93, R95 ;  /* 0x0000005fff5d723e */ /* 0x000fe200020006ff */
[--C-:B------:R-:W-:Y:S01]  /*9de0*/  HADD2.F32 R183, -RZ, R90.reuse.H0_H0 ;  /* 0x2000005affb77230 */ /* 0x100fe20000004100 */
[----:B------:R-:W-:Y:S01]  /*9df0*/  LOP3.LUT R41, R198, 0xff0000, R41, 0xf8, !PT ;  /* 0x00ff0000c6297812 */ /* 0x000fe200078ef829 */
[----:B------:R-:W-:-:S02]  /*9e00*/  HADD2.F32 R188, -RZ, R90.H1_H1 ;  /* 0x3000005affbc7230 */ /* 0x000fc40000004100 */
[-C--:B------:R-:W-:Y:S01]  /*9e10*/  FMUL.FTZ R90, R185, R190.reuse ;  /* 0x000000beb95a7220 */ /* 0x080fe20000410000 */
[C---:B------:R-:W-:Y:S01]  /*9e20*/  FMUL.FTZ R190, R89.reuse, R190 ;  /* 0x000000be59be7220 */ /* 0x040fe20000410000 */
[-C--:B------:R-:W-:Y:S01]  /*9e30*/  FFMA.FTZ R52, R52, R183.reuse, -R191 ;  /* 0x000000b734347223 */ /* 0x080fe200000108bf */
[----:B------:R-:W-:Y:S01]  /*9e40*/  FFMA.FTZ R54, R54, R183, R189 ;  /* 0x000000b736367223 */ /* 0x000fe200000100bd */
[-C--:B------:R-:W-:Y:S01]  /*9e50*/  FFMA.FTZ R89, R89, R188.reuse, -R90 ;  /* 0x000000bc59597223 */ /* 0x080fe2000001085a */
[----:B------:R-:W-:Y:S01]  /*9e60*/  F2FP.F16.E4M3.UNPACK_B R183, R41 ;  /* 0x00000029ffb7723e */ /* 0x000fe200020006ff */
[----:B------:R-:W-:Y:S01]  /*9e70*/  FFMA.FTZ R185, R185, R188, R190 ;  /* 0x000000bcb9b97223 */ /* 0x000fe200000100be */
[----:B------:R-:W-:Y:S01]  /*9e80*/  F2FP.F16.E4M3.UNPACK_B R90, R91 ;  /* 0x0000005bff5a723e */ /* 0x000fe200020006ff */
[----:B------:R-:W-:Y:S01]  /*9e90*/  HADD2.F32 R190, -RZ, R93.H0_H0 ;  /* 0x2000005dffbe7230 */ /* 0x000fe20000004100 */
[----:B------:R-:W-:Y:S01]  /*9ea0*/  F2FP.F16.E4M3.UNPACK_B R188, R43 ;  /* 0x0000002bffbc723e */ /* 0x000fe200020006ff */
[----:B------:R-:W-:Y:S01]  /*9eb0*/  HADD2.F32 R192, -RZ, R183.H0_H0 ;  /* 0x200000b7ffc07230 */ /* 0x000fe20000004100 */
[----:B------:R-:W-:Y:S01]  /*9ec0*/  F2FP.F16.E4M3.UNPACK_B R95, R95.H1 ;  /* 0x0000005fff5f723e */ /* 0x000fe200030006ff */
[----:B------:R-:W-:Y:S01]  /*9ed0*/  HADD2.F32 R189, -RZ, R90.H0_H0 ;  /* 0x2000005affbd7230 */ /* 0x000fe20000004100 */
[----:B------:R-:W-:Y:S01]  /*9ee0*/  F2FP.F16.E4M3.UNPACK_B R91, R91.H1 ;  /* 0x0000005bff5b723e */ /* 0x000fe200030006ff */
[----:B------:R-:W-:-:S02]  /*9ef0*/  HADD2.F32 R191, -RZ, R188.H0_H0 ;  /* 0x200000bcffbf7230 */ /* 0x000fc40000004100 */
[CC--:B------:R-:W-:Y:S01]  /*9f00*/  FMUL.FTZ R194, R190.reuse, R192.reuse ;  /* 0x000000c0bec27220 */ /* 0x0c0fe20000410000 */
[----:B------:R-:W-:Y:S02]  /*9f10*/  HADD2.F32 R93, -RZ, R93.H1_H1 ;  /* 0x3000005dff5d7230 */ /* 0x000fe40000004100 */
[C---:B------:R-:W-:Y:S01]  /*9f20*/  FMUL.FTZ R193, R189.reuse, R192 ;  /* 0x000000c0bdc17220 */ /* 0x040fe20000410000 */
[----:B------:R-:W-:Y:S01]  /*9f30*/  F2FP.F16.E4M3.UNPACK_B R192, R43.H1 ;  /* 0x0000002bffc0723e */ /* 0x000fe200030006ff */
[-C--:B------:R-:W-:Y:S01]  /*9f40*/  FFMA.FTZ R189, R189, R191.reuse, -R194 ;  /* 0x000000bfbdbd7223 */ /* 0x080fe200000108c2 */
[----:B------:R-:W-:Y:S02]  /*9f50*/  HADD2.F32 R183, -RZ, R183.H1_H1 ;  /* 0x300000b7ffb77230 */ /* 0x000fe40000004100 */
[----:B------:R-:W-:Y:S01]  /*9f60*/  FFMA.FTZ R190, R190, R191, R193 ;  /* 0x000000bfbebe7223 */ /* 0x000fe200000100c1 */
[----:B------:R-:W-:Y:S01]  /*9f70*/  F2FP.F16.E4M3.UNPACK_B R193, R41.H1 ;  /* 0x00000029ffc1723e */ /* 0x000fe200030006ff */
[----:B------:R-:W-:Y:S01]  /*9f80*/  HADD2.F32 R191, -RZ, R95.H0_H0 ;  /* 0x2000005fffbf7230 */ /* 0x000fe20000004100 */
[----:B------:R-:W-:Y:S01]  /*9f90*/  F2FP.SATFINITE.E4M3.F32.PACK_AB_MERGE_C R226, R226, R232, RZ ;  /* 0x000000e8e2e2723e */ /* 0x000fe200048070ff */
[----:B------:R-:W-:Y:S01]  /*9fa0*/  HADD2.F32 R41, -RZ, R91.H0_H0 ;  /* 0x2000005bff297230 */ /* 0x000fe20000004100 */
[----:B------:R-:W-:Y:S01]  /*9fb0*/  F2FP.SATFINITE.E4M3.F32.PACK_AB_MERGE_C R54, R185, R54, RZ ;  /* 0x00000036b936723e */ /* 0x000fe200048070ff */
[----:B------:R-:W-:Y:S01]  /*9fc0*/  HADD2.F32 R198, -RZ, R193.H0_H0 ;  /* 0x200000c1ffc67230 */ /* 0x000fe20000004100 */
[----:B------:R-:W-:Y:S01]  /*9fd0*/  F2FP.SATFINITE.E4M3.F32.PACK_AB_MERGE_C R227, R227, R230, R226 ;  /* 0x000000e6e3e3723e */ /* 0x000fe200048070e2 */
[----:B------:R-:W-:Y:S01]  /*9fe0*/  HADD2.F32 R194, -RZ, R192.H0_H0 ;  /* 0x200000c0ffc27230 */ /* 0x000fe20000004100 */
[----:B------:R-:W-:Y:S01]  /*9ff0*/  F2FP.SATFINITE.E4M3.F32.PACK_AB_MERGE_C R52, R89, R52, RZ ;  /* 0x000000345934723e */ /* 0x000fe200048070ff */
[----:B------:R-:W-:-:S02]  /*a000*/  HADD2.F32 R95, -RZ, R95.H1_H1 ;  /* 0x3000005fff5f7230 */ /* 0x000fc40000004100 */
[-C--:B------:R-:W-:Y:S01]  /*a010*/  FMUL.FTZ R202, R191, R198.reuse ;  /* 0x000000c6bfca7220 */ /* 0x080fe20000410000 */
[----:B------:R-:W-:Y:S01]  /*a020*/  FMUL.FTZ R198, R41, R198 ;  /* 0x000000c629c67220 */ /* 0x000fe20000410000 */
[----:B------:R-:W-:Y:S01]  /*a030*/  HADD2.F32 R91, -RZ, R91.H1_H1 ;  /* 0x3000005bff5b7230 */ /* 0x000fe20000004100 */
[----:B------:R-:W-:Y:S01]  /*a040*/  F2FP.SATFINITE.E4M3.F32.PACK_AB_MERGE_C R55, R55, R40, R54 ;  /* 0x000000283737723e */ /* 0x000fe20004807036 */
[-C--:B------:R-:W-:Y:S01]  /*a050*/  FFMA.FTZ R41, R41, R194.reuse, -R202 ;  /* 0x000000c229297223 */ /* 0x080fe200000108ca */
[----:B------:R-:W-:Y:S01]  /*a060*/  FFMA.FTZ R43, R191, R194, R198 ;  /* 0x000000c2bf2b7223 */ /* 0x000fe200000100c6 */
[----:B------:R-:W-:Y:S01]  /*a070*/  HADD2.F32 R194, -RZ, R193.H1_H1 ;  /* 0x300000c1ffc27230 */ /* 0x000fe20000004100 */
[----:B------:R-:W-:Y:S01]  /*a080*/  F2FP.SATFINITE.E4M3.F32.PACK_AB_MERGE_C R89, R53, R42, R52 ;  /* 0x0000002a3559723e */ /* 0x000fe20004807034 */
[----:B------:R-:W-:Y:S02]  /*a090*/  HADD2.F32 R192, -RZ, R192.H1_H1 ;  /* 0x300000c0ffc07230 */ /* 0x000fe40000004100 */
[----:B------:R-:W-:-:S02]  /*a0a0*/  HADD2.F32 R90, -RZ, R90.H1_H1 ;  /* 0x3000005aff5a7230 */ /* 0x000fc40000004100 */
[-C--:B------:R-:W-:Y:S01]  /*a0b0*/  FMUL.FTZ R198, R95, R194.reuse ;  /* 0x000000c25fc67220 */ /* 0x080fe20000410000 */
[C---:B------:R-:W-:Y:S01]  /*a0c0*/  FMUL.FTZ R194, R91.reuse, R194 ;  /* 0x000000c25bc27220 */ /* 0x040fe20000410000 */
[----:B------:R-:W-:Y:S02]  /*a0d0*/  HADD2.F32 R188, -RZ, R188.H1_H1 ;  /* 0x300000bcffbc7230 */ /* 0x000fe40000004100 */
[-C--:B------:R-:W-:Y:S01]  /*a0e0*/  FFMA.FTZ R198, R91, R192.reuse, -R198 ;  /* 0x000000c05bc67223 */ /* 0x080fe200000108c6 */
[----:B------:R-:W-:Y:S01]  /*a0f0*/  FFMA.FTZ R194, R95, R192, R194 ;  /* 0x000000c05fc27223 */ /* 0x000fe200000100c2 */
[CC--:B------:R-:W-:Y:S01]  /*a100*/  FMUL.FTZ R91, R93.reuse, R183.reuse ;  /* 0x000000b75d5b7220 */ /* 0x0c0fe20000410000 */
[----:B------:R-:W-:Y:S02]  /*a110*/  FMUL.FTZ R192, R90, R183 ;  /* 0x000000b75ac07220 */ /* 0x000fe40000410000 */
[----:B------:R-:W-:Y:S01]  /*a120*/  F2FP.SATFINITE.E4M3.F32.PACK_AB_MERGE_C R41, R198, R41, RZ ;  /* 0x00000029c629723e */ /* 0x000fe200048070ff */
[-C--:B------:R-:W-:Y:S01]  /*a130*/  FFMA.FTZ R90, R90, R188.reuse, -R91 ;  /* 0x000000bc5a5a7223 */ /* 0x080fe2000001085b */
[----:B------:R-:W-:Y:S01]  /*a140*/  FFMA.FTZ R93, R93, R188, R192 ;  /* 0x000000bc5d5d7223 */ /* 0x000fe200000100c0 */
[----:B------:R-:W-:-:S03]  /*a150*/  F2FP.SATFINITE.E4M3.F32.PACK_AB_MERGE_C R43, R194, R43, RZ ;  /* 0x0000002bc22b723e */ /* 0x000fc600048070ff */
[----:B------:R-:W-:Y:S01]  /*a160*/  F2FP.SATFINITE.E4M3.F32.PACK_AB_MERGE_C R91, R90, R189, R41 ;  /* 0x000000bd5a5b723e */ /* 0x000fe20004807029 */
[----:B------:R-:W-:Y:S01]  /*a170*/  IMAD.MOV.U32 R90, RZ, RZ, R227 ;  /* 0x000000ffff5a7224 */ /* 0x000fe200078e00e3 */
[----:B------:R-:W-:Y:S02]  /*a180*/  F2FP.SATFINITE.E4M3.F32.PACK_AB_MERGE_C R95, R93, R190, R43 ;  /* 0x000000be5d5f723e */ /* 0x000fe4000480702b */
[----:B------:R-:W-:-:S07]  /*a190*/  MOV R93, R55 ;  /* 0x00000037005d7202 */ /* 0x000fce0000000f00 */
.L_x_492:
[----:B------:R-:W-:Y:S05]  /*a1a0*/  BSYNC B3 ;  /* 0x0000000000037941 */ /* 0x000fea0003800000 */
.L_x_491:
[----:B------:R-:W-:-:S13]  /*a1b0*/  ISETP.GE.AND P4, PT, R187, R153, PT ;  /* 0x00000099bb00720c */ /* 0x000fda0003f86270 */
[--C-:B------:R-:W-:Y:S02]  /*a1c0*/  @!P4 SHF.R.S32.HI R41, RZ, 0x1f, R187.reuse ;  /* 0x0000001fff29c819 */ /* 0x100fe400000114bb */
[----:B------:R-:W-:-:S04]  /*a1d0*/  @!P4 IADD3 R43, P5, P6, R116, R142, R187 ;  /* 0x0000008e742bc210 */ /* 0x000fc80007ebe0bb */
[----:B------:R-:W-:Y:S02]  /*a1e0*/  @!P4 IADD3.X R52, R0, R178, R41, P5, P6 ;  /* 0x000000b20034c210 */ /* 0x000fe40002fec429 */
[----:B------:R-:W-:-:S05]  /*a1f0*/  IADD3 R40, P5, R186, R126, RZ ;  /* 0x0000007eba287210 */ /* 0x000fca0007fbe0ff */
[----:B------:R-:W-:Y:S01]  /*a200*/  IMAD.X R41, R184, 0x1, R127, P5 ;  /* 0x00000001b8297824 */ /* 0x000fe200028e067f */
[----:B------:R-:W-:-:S04]  /*a210*/  @!P4 IADD3 R42, P5, R43, R126, RZ ;  /* 0x0000007e2b2ac210 */ /* 0x000fc80007fbe0ff */
[----:B0-----:R0:W-:Y:S01]  /*a220*/  STG.E.128 desc[UR54][R40.64], R88 ;  /* 0x0000005828007986 */ /* 0x0011e2000c101d36 */
[----:B------:R-:W-:-:S05]  /*a230*/  @!P4 IMAD.X R43, R52, 0x1, R127, P5 ;  /* 0x00000001342bc824 */ /* 0x000fca00028e067f */
[----:B-1----:R0:W-:Y:S03]  /*a240*/  @!P4 STG.E.128 desc[UR54][R42.64], R92 ;  /* 0x0000005c2a00c986 */ /* 0x0021e6000c101d36 */
.L_x_490:
[----:B------:R-:W-:Y:S05]  /*a250*/  BSYNC B2 ;  /* 0x0000000000027941 */ /* 0x000fea0003800000 */
.L_x_489:
[----:B------:R-:W-:Y:S01]  /*a260*/  ISETP.NE.AND P4, PT, R33, RZ, PT ;  /* 0x000000ff2100720c */ /* 0x000fe20003f85270 */
[----:B------:R-:W-:-:S12]  /*a270*/  BSSY B2, `(.L_x_493) ;  /* 0x00000f5000027945 */ /* 0x000fd80003800000 */
[----:B------:R-:W-:Y:S05]  /*a280*/  @!P4 BRA `(.L_x_494) ;  /* 0x0000000c00ccc947 */ /* 0x000fea0003800000 */
[----:B0-----:R-:W-:Y:S01]  /*a290*/  SEL R40, R97, R158, !P3 ;  /* 0x0000009e61287207 */ /* 0x001fe20005800000 */
[----:B------:R-:W-:Y:S01]  /*a2a0*/  BSSY B3, `(.L_x_495) ;  /* 0x00000e7000037945 */ /* 0x000fe20003800000 */
[----:B------:R-:W-:Y:S02]  /*a2b0*/  IADD3 R89, P4, P5, R116, R142, R25 ;  /* 0x0000008e74597210 */ /* 0x000fe40007d9e019 */
[----:B------:R-:W-:Y:S02]  /*a2c0*/  SHF.R.S32.HI R41, RZ, 0x1f, R40 ;  /* 0x0000001fff297819 */ /* 0x000fe40000011428 */
[----:B------:R-:W-:Y:S02]  /*a2d0*/  IADD3.X R88, R0, R178, R29, P4, P5 ;  /* 0x000000b200587210 */ /* 0x000fe400027ea41d */
[----:B------:R-:W-:Y:S02]  /*a2e0*/  LEA.HI R40, R41, R40, RZ, 0x5 ;  /* 0x0000002829287211 */ /* 0x000fe400078f28ff */
[----:B------:R-:W-:-:S02]  /*a2f0*/  ISETP.GE.AND P4, PT, R169, R136, PT ;  /* 0x00000088a900720c */ /* 0x000fc40003f86270 */
[----:B------:R-:W-:-:S04]  /*a300*/  LEA.HI.SX32 R40, R40, R21, 0x1b ;  /* 0x0000001528287211 */ /* 0x000fc800078fdaff */
[----:B------:R-:W-:Y:S02]  /*a310*/  SHF.R.S32.HI R41, RZ, 0x1f, R40 ;  /* 0x0000001fff297819 */ /* 0x000fe40000011428 */
[----:B------:R-:W-:Y:S02]  /*a320*/  SHF.L.U32 R91, R40, 0x4, RZ ;  /* 0x00000004285b7819 */ /* 0x000fe400000006ff */
[----:B------:R-:W-:Y:S02]  /*a330*/  LEA.HI R41, R41, R40, RZ, 0x2 ;  /* 0x0000002829297211 */ /* 0x000fe400078f10ff */
[----:B------:R-:W-:Y:S02]  /*a340*/  LOP3.LUT R40, R172, 0x30, R91, 0xf8, !PT ;  /* 0x00000030ac287812 */ /* 0x000fe400078ef85b */
[----:B------:R-:W-:Y:S02]  /*a350*/  SHF.R.S32.HI R41, RZ, 0x2, R41 ;  /* 0x00000002ff297819 */ /* 0x000fe40000011429 */
[----:B------:R-:W-:-:S03]  /*a360*/  LOP3.LUT R40, R40, R173, RZ, 0x3c, !PT ;  /* 0x000000ad28287212 */ /* 0x000fc600078e3cff */
[----:B------:R-:W-:-:S04]  /*a370*/  IMAD R41, R41, 0x2800, R174 ;  /* 0x0000280029297824 */ /* 0x000fc800078e02ae */
[----:B------:R-:W-:Y:S02]  /*a380*/  IMAD.IADD R40, R41, 0x1, R40 ;  /* 0x0000000129287824 */ /* 0x000fe400078e0228 */
[C---:B------:R-:W-:Y:S02]  /*a390*/  IMAD R41, R19.reuse, 0x7800, R134 ;  /* 0x0000780013297824 */ /* 0x040fe400078e0286 */
[----:B------:R-:W-:Y:S02]  /*a3a0*/  IMAD R43, R19, 0x7800, R40 ;  /* 0x00007800132b7824 */ /* 0x000fe400078e0228 */
[C---:B------:R-:W-:Y:S02]  /*a3b0*/  IMAD.IADD R41, R18.reuse, 0x1, R41 ;  /* 0x0000000112297824 */ /* 0x040fe400078e0229 */
[----:B------:R-:W-:-:S04]  /*a3c0*/  IMAD.IADD R52, R18, 0x1, R43 ;  /* 0x0000000112347824 */ /* 0x000fc800078e022b */
[----:B------:R-:W0:Y:S04]  /*a3d0*/  LDS.128 R40, [R41+0x1a400] ;  /* 0x01a4000029287984 */ /* 0x000e280000000c00 */
[----:B------:R-:W1:Y:S01]  /*a3e0*/  LDS.128 R52, [R52+0x1a400] ;  /* 0x01a4000034347984 */ /* 0x000e620000000c00 */
[----:B------:R-:W-:Y:S05]  /*a3f0*/  @P4 BRA `(.L_x_496) ;  /* 0x0000000c00444947 */ /* 0x000fea0003800000 */
[----:B------:R-:W-:Y:S02]  /*a400*/  SHF.R.U32.HI R185, RZ, 0x8, R57 ;  /* 0x00000008ffb97819 */ /* 0x000fe40000011639 */
[--C-:B------:R-:W-:Y:S02]  /*a410*/  SHF.R.U32.HI R183, RZ, 0x8, R47.reuse ;  /* 0x00000008ffb77819 */ /* 0x100fe4000001162f */
[----:B------:R-:W-:Y:S02]  /*a420*/  LOP3.LUT R92, R47, 0xff0000ff, RZ, 0xc0, !PT ;  /* 0xff0000ff2f5c7812 */ /* 0x000fe400078ec0ff */
[----:B------:R-:W-:Y:S01]  /*a430*/  SHF.R.U32.HI R46, RZ, 0x10, R47 ;  /* 0x00000010ff2e7819 */ /* 0x000fe2000001162f */
[----:B------:R-:W-:Y:S01]  /*a440*/  IMAD.SHL.U32 R47, R185, 0x100, RZ ;  /* 0x00000100b92f7824 */ /* 0x000fe200078e00ff */
[----:B------:R-:W-:Y:S01]  /*a450*/  SHF.R.U32.HI R93, RZ, 0x8, R45 ;  /* 0x00000008ff5d7819 */ /* 0x000fe2000001162d */
[----:B------:R-:W-:Y:S01]  /*a460*/  IMAD.SHL.U32 R183, R183, 0x100, RZ ;  /* 0x00000100b7b77824 */ /* 0x000fe200078e00ff */
[----:B------:R-:W-:Y:S01]  /*a470*/  LOP3.LUT R44, R57, 0xff0000ff, RZ, 0xc0, !PT ;  /* 0xff0000ff392c7812 */ /* 0x000fe200078ec0ff */
[----:B------:R-:W-:Y:S01]  /*a480*/  IMAD.U32 R46, R46, 0x10000, RZ ;  /* 0x000100002e2e7824 */ /* 0x000fe200078e00ff */
[----:B------:R-:W-:Y:S01]  /*a490*/  SHF.R.U32.HI R184, RZ, 0x10, R57 ;  /* 0x00000010ffb87819 */ /* 0x000fe20000011639 */
[----:B------:R-:W-:Y:S01]  /*a4a0*/  IMAD.SHL.U32 R93, R93, 0x100, RZ ;  /* 0x000001005d5d7824 */ /* 0x000fe200078e00ff */
[----:B------:R-:W-:Y:S01]  /*a4b0*/  SHF.R.U32.HI R95, RZ, 0x8, R59 ;  /* 0x00000008ff5f7819 */ /* 0x000fe2000001163b */
[----:B-1----:R-:W-:Y:S01]  /*a4c0*/  IMAD.MOV.U32 R57, RZ, RZ, R52 ;  /* 0x000000ffff397224 */ /* 0x002fe200078e0034 */
[----:B------:R-:W-:Y:S01]  /*a4d0*/  LOP3.LUT R44, R44, 0xff00, R47, 0xf8, !PT ;  /* 0x0000ff002c2c7812 */ /* 0x000fe200078ef82f */
[----:B------:R-:W-:Y:S01]  /*a4e0*/  IMAD.U32 R47, R184, 0x10000, RZ ;  /* 0x00010000b82f7824 */ /* 0x000fe200078e00ff */
[----:B------:R-:W-:Y:S01]  /*a4f0*/  LOP3.LUT R58, R59, 0xff0000ff, RZ, 0xc0, !PT ;  /* 0xff0000ff3b3a7812 */ /* 0x000fe200078ec0ff */
[----:B0-----:R-:W-:Y:S01]  /*a500*/  IMAD.MOV.U32 R52, RZ, RZ, R42 ;  /* 0x000000ffff347224 */ /* 0x001fe200078e002a */
[----:B------:R-:W-:-:S02]  /*a510*/  SHF.R.U32.HI R94, RZ, 0x10, R59 ;  /* 0x00000010ff5e7819 */ /* 0x000fc4000001163b */
[----:B------:R-:W-:Y:S02]  /*a520*/  LOP3.LUT R90, R45, 0xff0000ff, RZ, 0xc0, !PT ;  /* 0xff0000ff2d5a7812 */ /* 0x000fe400078ec0ff */
[----:B------:R-:W-:Y:S02]  /*a530*/  SHF.L.U32 R59, R95, 0x8, RZ ;  /* 0x000000085f3b7819 */ /* 0x000fe400000006ff */
[----:B------:R-:W-:Y:S02]  /*a540*/  MOV R56, R40 ;  /* 0x0000002800387202 */ /* 0x000fe40000000f00 */
[----:B------:R-:W-:Y:S02]  /*a550*/  LOP3.LUT R95, R90, 0xff00, R93, 0xf8, !PT ;  /* 0x0000ff005a5f7812 */ /* 0x000fe400078ef85d */
[----:B------:R-:W-:Y:S02]  /*a560*/  LOP3.LUT R40, R58, 0xff00, R59, 0xf8, !PT ;  /* 0x0000ff003a287812 */ /* 0x000fe400078ef83b */
[----:B------:R-:W-:-:S02]  /*a570*/  LOP3.LUT R44, R44, 0xff0000, R47, 0xf8, !PT ;  /* 0x00ff00002c2c7812 */ /* 0x000fc400078ef82f */
[----:B------:R-:W-:Y:S02]  /*a580*/  F2FP.F16.E4M3.UNPACK_B R93, R179.H1 ;  /* 0x000000b3ff5d723e */ /* 0x000fe400030006ff */
[----:B------:R-:W-:Y:S02]  /*a590*/  F2FP.F16.E4M3.UNPACK_B R90, R57.H1 ;  /* 0x00000039ff5a723e */ /* 0x000fe400030006ff */
[----:B------:R-:W-:Y:S01]  /*a5a0*/  SHF.L.U32 R47, R94, 0x10, RZ ;  /* 0x000000105e2f7819 */ /* 0x000fe200000006ff */
[--C-:B------:R-:W-:Y:S01]  /*a5b0*/  HADD2.F32 R42, -RZ, R93.reuse.H0_H0 ;  /* 0x2000005dff2a7230 */ /* 0x100fe20000004100 */
[----:B------:R-:W-:Y:S01]  /*a5c0*/  F2FP.F16.E4M3.UNPACK_B R58, R56.H1 ;  /* 0x00000038ff3a723e */ /* 0x000fe200030006ff */
[----:B------:R-:W-:Y:S01]  /*a5d0*/  HADD2.F32 R59, -RZ, R90.H0_H0 ;  /* 0x2000005aff3b7230 */ /* 0x000fe20000004100 */
[----:B------:R-:W-:Y:S01]  /*a5e0*/  LOP3.LUT R183, R92, 0xff00, R183, 0xf8, !PT ;  /* 0x0000ff005cb77812 */ /* 0x000fe200078ef8b7 */
[----:B------:R-:W-:Y:S01]  /*a5f0*/  HADD2.F32 R93, -RZ, R93.H1_H1 ;  /* 0x3000005dff5d7230 */ /* 0x000fe20000004100 */
[----:B------:R-:W-:-:S02]  /*a600*/  F2FP.F16.E4M3.UNPACK_B R92, R181.H1 ;  /* 0x000000b5ff5c723e */ /* 0x000fc400030006ff */
[----:B------:R-:W-:Y:S01]  /*a610*/  SHF.R.U32.HI R45, RZ, 0x10, R45 ;  /* 0x00000010ff2d7819 */ /* 0x000fe2000001162d */
[-C--:B------:R-:W-:Y:S01]  /*a620*/  FMUL.FTZ R186, R59, R42.reuse ;  /* 0x0000002a3bba7220 */ /* 0x080fe20000410000 */
[----:B------:R-:W-:Y:S01]  /*a630*/  LOP3.LUT R40, R40, 0xff0000, R47, 0xf8, !PT ;  /* 0x00ff000028287812 */ /* 0x000fe200078ef82f */
[----:B------:R-:W-:Y:S01]  /*a640*/  HADD2.F32 R47, -RZ, R58.H0_H0 ;  /* 0x2000003aff2f7230 */ /* 0x000fe20000004100 */
[----:B------:R-:W-:Y:S01]  /*a650*/  F2FP.F16.E4M3.UNPACK_B R179, R179 ;  /* 0x000000b3ffb3723e */ /* 0x000fe200020006ff */
[--C-:B------:R-:W-:Y:S01]  /*a660*/  HADD2.F32 R94, -RZ, R92.reuse.H0_H0 ;  /* 0x2000005cff5e7230 */ /* 0x100fe20000004100 */
[----:B------:R-:W-:Y:S01]  /*a670*/  F2FP.F16.E4M3.UNPACK_B R181, R181 ;  /* 0x000000b5ffb5723e */ /* 0x000fe200020006ff */
[----:B------:R-:W-:Y:S02]  /*a680*/  IMAD.U32 R184, R45, 0x10000, RZ ;  /* 0x000100002db87824 */ /* 0x000fe400078e00ff */
[----:B------:R-:W-:Y:S01]  /*a690*/  FMUL.FTZ R188, R47, R42 ;  /* 0x0000002a2fbc7220 */ /* 0x000fe20000410000 */
[----:B------:R-:W-:Y:S01]  /*a6a0*/  LOP3.LUT R42, R183, 0xff0000, R46, 0xf8, !PT ;  /* 0x00ff0000b72a7812 */ /* 0x000fe200078ef82e */
[-C--:B------:R-:W-:Y:S01]  /*a6b0*/  FFMA.FTZ R46, R47, R94.reuse, -R186 ;  /* 0x0000005e2f2e7223 */ /* 0x080fe200000108ba */
[----:B------:R-:W-:Y:S01]  /*a6c0*/  HADD2.F32 R183, -RZ, R179.H0_H0 ;  /* 0x200000b3ffb77230 */ /* 0x000fe20000004100 */
[----:B------:R-:W-:Y:S01]  /*a6d0*/  LOP3.LUT R45, R95, 0xff0000, R184, 0xf8, !PT ;  /* 0x00ff00005f2d7812 */ /* 0x000fe200078ef8b8 */
[----:B------:R-:W-:Y:S01]  /*a6e0*/  FFMA.FTZ R47, R59, R94, R188 ;  /* 0x0000005e3b2f7223 */ /* 0x000fe200000100bc */
[----:B------:R-:W-:Y:S01]  /*a6f0*/  HADD2.F32 R95, -RZ, R92.H1_H1 ;  /* 0x3000005cff5f7230 */ /* 0x000fe20000004100 */
[----:B------:R-:W-:Y:S01]  /*a700*/  F2FP.F16.E4M3.UNPACK_B R92, R57 ;  /* 0x00000039ff5c723e */ /* 0x000fe200020006ff */
[----:B------:R-:W-:-:S02]  /*a710*/  HADD2.F32 R59, -RZ, R58.H1_H1 ;  /* 0x3000003aff3b7230 */ /* 0x000fc40000004100 */
[----:B------:R-:W-:Y:S01]  /*a720*/  HADD2.F32 R94, -RZ, R90.H1_H1 ;  /* 0x3000005aff5e7230 */ /* 0x000fe20000004100 */
[----:B------:R-:W-:Y:S01]  /*a730*/  F2FP.F16.E4M3.UNPACK_B R90, R56 ;  /* 0x00000038ff5a723e */ /* 0x000fe200020006ff */
[----:B------:R-:W-:Y:S02]  /*a740*/  HADD2.F32 R179, -RZ, R179.H1_H1 ;  /* 0x300000b3ffb37230 */ /* 0x000fe40000004100 */
[CC--:B------:R-:W-:Y:S01]  /*a750*/  FMUL.FTZ R185, R59.reuse, R93.reuse ;  /* 0x0000005d3bb97220 */ /* 0x0c0fe20000410000 */
[C---:B------:R-:W-:Y:S01]  /*a760*/  FMUL.FTZ R56, R94.reuse, R93 ;  /* 0x0000005d5e387220 */ /* 0x040fe20000410000 */
[----:B------:R-:W-:Y:S02]  /*a770*/  HADD2.F32 R93, -RZ, R92.H0_H0 ;  /* 0x2000005cff5d7230 */ /* 0x000fe40000004100 */
[----:B------:R-:W-:Y:S02]  /*a780*/  HADD2.F32 R58, -RZ, R90.H0_H0 ;  /* 0x2000005aff3a7230 */ /* 0x000fe40000004100 */
[-C--:B------:R-:W-:Y:S01]  /*a790*/  FFMA.FTZ R57, R59, R95.reuse, -R56 ;  /* 0x0000005f3b397223 */ /* 0x080fe20000010838 */
[----:B------:R-:W-:Y:S01]  /*a7a0*/  FFMA.FTZ R56, R94, R95, R185 ;  /* 0x0000005f5e387223 */ /* 0x000fe200000100b9 */
[----:B------:R-:W-:-:S02]  /*a7b0*/  HADD2.F32 R59, -RZ, R181.H0_H0 ;  /* 0x200000b5ff3b7230 */ /* 0x000fc40000004100 */
[CC--:B------:R-:W-:Y:S01]  /*a7c0*/  FMUL.FTZ R95, R93.reuse, R183.reuse ;  /* 0x000000b75d5f7220 */ /* 0x0c0fe20000410000 */
[C---:B------:R-:W-:Y:S01]  /*a7d0*/  FMUL.FTZ R184, R58.reuse, R183 ;  /* 0x000000b73ab87220 */ /* 0x040fe20000410000 */
[----:B------:R-:W-:Y:S01]  /*a7e0*/  HADD2.F32 R94, -RZ, R92.H1_H1 ;  /* 0x3000005cff5e7230 */ /* 0x000fe20000004100 */
[----:B------:R-:W-:Y:S01]  /*a7f0*/  F2FP.F16.E4M3.UNPACK_B R92, R52.H1 ;  /* 0x00000034ff5c723e */ /* 0x000fe200030006ff */
[----:B------:R-:W-:Y:S02]  /*a800*/  HADD2.F32 R90, -RZ, R90.H1_H1 ;  /* 0x3000005aff5a7230 */ /* 0x000fe40000004100 */
[-C--:B------:R-:W-:Y:S01]  /*a810*/  FFMA.FTZ R58, R58, R59.reuse, -R95 ;  /* 0x0000003b3a3a7223 */ /* 0x080fe2000001085f */
[----:B------:R-:W-:Y:S01]  /*a820*/  FFMA.FTZ R59, R93, R59, R184 ;  /* 0x0000003b5d3b7223 */ /* 0x000fe200000100b8 */
[----:B------:R-:W-:Y:S02]  /*a830*/  HADD2.F32 R181, -RZ, R181.H1_H1 ;  /* 0x300000b5ffb57230 */ /* 0x000fe40000004100 */
[-C--:B------:R-:W-:Y:S01]  /*a840*/  FMUL.FTZ R93, R94, R179.reuse ;  /* 0x000000b35e5d7220 */ /* 0x080fe20000410000 */
[----:B------:R-:W-:Y:S01]  /*a850*/  F2FP.F16.E4M3.UNPACK_B R184, R180.H1 ;  /* 0x000000b4ffb8723e */ /* 0x000fe200030006ff */
[C---:B------:R-:W-:Y:S01]  /*a860*/  FMUL.FTZ R187, R90.reuse, R179 ;  /* 0x000000b35abb7220 */ /* 0x040fe20000410000 */
[----:B------:R-:W-:Y:S01]  /*a870*/  F2FP.F16.E4M3.UNPACK_B R95, R54.H1 ;  /* 0x00000036ff5f723e */ /* 0x000fe200030006ff */
[----:B------:R-:W-:Y:S01]  /*a880*/  FFMA.FTZ R93, R90, R181, -R93 ;  /* 0x000000b55a5d7223 */ /* 0x000fe2000001085d */
[----:B------:R-:W-:Y:S01]  /*a890*/  F2FP.F16.E4M3.UNPACK_B R183, R182.H1 ;  /* 0x000000b6ffb7723e */ /* 0x000fe200030006ff */
[----:B------:R-:W-:-:S02]  /*a8a0*/  HADD2.F32 R185, -RZ, R184.H0_H0 ;  /* 0x200000b8ffb97230 */ /* 0x000fc40000004100 */
[----:B------:R-:W-:Y:S01]  /*a8b0*/  FFMA.FTZ R90, R94, R181, R187 ;  /* 0x000000b55e5a7223 */ /* 0x000fe200000100bb */
[----:B------:R-:W-:Y:S01]  /*a8c0*/  HADD2.F32 R179, -RZ, R95.H0_H0 ;  /* 0x2000005fffb37230 */ /* 0x000fe20000004100 */
[----:B------:R-:W-:Y:S01]  /*a8d0*/  F2FP.F16.E4M3.UNPACK_B R180, R180 ;  /* 0x000000b4ffb4723e */ /* 0x000fe200020006ff */
[----:B------:R-:W-:Y:S01]  /*a8e0*/  HADD2.F32 R94, -RZ, R92.H0_H0 ;  /* 0x2000005cff5e7230 */ /* 0x000fe20000004100 */
[----:B------:R-:W-:Y:S01]  /*a8f0*/  F2FP.F16.E4M3.UNPACK_B R52, R52 ;  /* 0x00000034ff34723e */ /* 0x000fe200020006ff */
[----:B------:R-:W-:Y:S02]  /*a900*/  HADD2.F32 R188, -RZ, R184.H1_H1 ;  /* 0x300000b8ffbc7230 */ /* 0x000fe40000004100 */
[-C--:B------:R-:W-:Y:S01]  /*a910*/  FMUL.FTZ R187, R179, R185.reuse ;  /* 0x000000b9b3bb7220 */ /* 0x080fe20000410000 */
[----:B------:R-:W-:Y:S02]  /*a920*/  HADD2.F32 R184, -RZ, R183.H0_H0 ;  /* 0x200000b7ffb87230 */ /* 0x000fe40000004100 */
[----:B------:R-:W-:Y:S01]  /*a930*/  FMUL.FTZ R190, R94, R185 ;  /* 0x000000b95ebe7220 */ /* 0x000fe20000410000 */
[----:B------:R-:W-:Y:S01]  /*a940*/  HADD2.F32 R181, -RZ, R95.H1_H1 ;  /* 0x3000005fffb57230 */ /* 0x000fe20000004100 */
[----:B------:R-:W-:Y:S01]  /*a950*/  F2FP.F16.E4M3.UNPACK_B R182, R182 ;  /* 0x000000b6ffb6723e */ /* 0x000fe200020006ff */
[----:B------:R-:W-:-:S02]  /*a960*/  HADD2.F32 R95, -RZ, R92.H1_H1 ;  /* 0x3000005cff5f7230 */ /* 0x000fc40000004100 */
[-C--:B------:R-:W-:Y:S01]  /*a970*/  FFMA.FTZ R92, R94, R184.reuse, -R187 ;  /* 0x000000b85e5c7223 */ /* 0x080fe200000108bb */
[----:B------:R-:W-:Y:S01]  /*a980*/  FFMA.FTZ R94, R179, R184, R190 ;  /* 0x000000b8b35e7223 */ /* 0x000fe200000100be */
[----:B------:R-:W-:Y:S01]  /*a990*/  F2FP.F16.E4M3.UNPACK_B R179, R54 ;  /* 0x00000036ffb3723e */ /* 0x000fe200020006ff */
[----:B------:R-:W-:Y:S02]  /*a9a0*/  HADD2.F32 R186, -RZ, R183.H1_H1 ;  /* 0x300000b7ffba7230 */ /* 0x000fe40000004100 */
[-C--:B------:R-:W-:Y:S01]  /*a9b0*/  FMUL.FTZ R192, R181, R188.reuse ;  /* 0x000000bcb5c07220 */ /* 0x080fe20000410000 */
[----:B------:R-:W-:Y:S01]  /*a9c0*/  FMUL.FTZ R188, R95, R188 ;  /* 0x000000bc5fbc7220 */ /* 0x000fe20000410000 */
[--C-:B------:R-:W-:Y:S01]  /*a9d0*/  HADD2.F32 R183, -RZ, R180.reuse.H0_H0 ;  /* 0x200000b4ffb77230 */ /* 0x100fe20000004100 */
[----:B------:R-:W-:Y:S01]  /*a9e0*/  F2FP.SATFINITE.E4M3.F32.PACK_AB_MERGE_C R46, R57, R46, RZ ;  /* 0x0000002e392e723e */ /* 0x000fe200048070ff */
[----:B------:R-:W-:Y:S02]  /*a9f0*/  HADD2.F32 R184, -RZ, R180.H1_H1 ;  /* 0x300000b4ffb87230 */ /* 0x000fe40000004100 */
[----:B------:R-:W-:Y:S01]  /*aa00*/  FFMA.FTZ R189, R181, R186, R188 ;  /* 0x000000bab5bd7223 */ /* 0x000fe200000100bc */
[----:B------:R-:W-:-:S02]  /*aa10*/  HADD2.F32 R180, -RZ, R179.H0_H0 ;  /* 0x200000b3ffb47230 */ /* 0x000fc40000004100 */
[----:B------:R-:W-:Y:S01]  /*aa20*/  FFMA.FTZ R95, R95, R186, -R192 ;  /* 0x000000ba5f5f7223 */ /* 0x000fe200000108c0 */
[----:B------:R-:W-:Y:S01]  /*aa30*/  HADD2.F32 R54, -RZ, R52.H0_H0 ;  /* 0x20000034ff367230 */ /* 0x000fe20000004100 */
[----:B------:R-:W-:Y:S01]  /*aa40*/  F2FP.F16.E4M3.UNPACK_B R57, R41 ;  /* 0x00000029ff39723e */ /* 0x000fe200020006ff */
[----:B------:R-:W-:Y:S02]  /*aa50*/  HADD2.F32 R179, -RZ, R179.H1_H1 ;  /* 0x300000b3ffb37230 */ /* 0x000fe40000004100 */
[-C--:B------:R-:W-:Y:S01]  /*aa60*/  FMUL.FTZ R185, R180, R183.reuse ;  /* 0x000000b7b4b97220 */ /* 0x080fe20000410000 */
[----:B------:R-:W-:Y:S02]  /*aa70*/  HADD2.F32 R181, -RZ, R182.H0_H0 ;  /* 0x200000b6ffb57230 */ /* 0x000fe40000004100 */
[----:B------:R-:W-:Y:S01]  /*aa80*/  FMUL.FTZ R183, R54, R183 ;  /* 0x000000b736b77220 */ /* 0x000fe20000410000 */
[----:B------:R-:W-:Y:S02]  /*aa90*/  HADD2.F32 R52, -RZ, R52.H1_H1 ;  /* 0x30000034ff347230 */ /* 0x000fe40000004100 */
[----:B------:R-:W-:Y:S01]  /*aaa0*/  FMUL.FTZ R187, R179, R184 ;  /* 0x000000b8b3bb7220 */ /* 0x000fe20000410000 */
[----:B------:R-:W-:-:S02]  /*aab0*/  HADD2.F32 R182, -RZ, R182.H1_H1 ;  /* 0x300000b6ffb67230 */ /* 0x000fc40000004100 */
[-C--:B------:R-:W-:Y:S01]  /*aac0*/  FFMA.FTZ R185, R54, R181.reuse, -R185 ;  /* 0x000000b536b97223 */ /* 0x080fe200000108b9 */
[----:B------:R-:W-:Y:S01]  /*aad0*/  FFMA.FTZ R54, R180, R181, R183 ;  /* 0x000000b5b4367223 */ /* 0x000fe200000100b7 */
[C---:B------:R-:W-:Y:S01]  /*aae0*/  FMUL.FTZ R184, R52.reuse, R184 ;  /* 0x000000b834b87220 */ /* 0x040fe20000410000 */
[----:B------:R-:W-:Y:S01]  /*aaf0*/  F2FP.SATFINITE.E4M3.F32.PACK_AB_MERGE_C R95, R95, R92, RZ ;  /* 0x0000005c5f5f723e */ /* 0x000fe200048070ff */
[-C--:B------:R-:W-:Y:S01]  /*ab00*/  FFMA.FTZ R180, R52, R182.reuse, -R187 ;  /* 0x000000b634b47223 */ /* 0x080fe200000108bb */
[----:B------:R-:W-:Y:S01]  /*ab10*/  F2FP.SATFINITE.E4M3.F32.PACK_AB_MERGE_C R52, R56, R47, RZ ;  /* 0x0000002f3834723e */ /* 0x000fe200048070ff */
[----:B------:R-:W-:Y:S01]  /*ab20*/  FFMA.FTZ R179, R179, R182, R184 ;  /* 0x000000b6b3b37223 */ /* 0x000fe200000100b8 */
[----:B------:R-:W-:Y:S01]  /*ab30*/  F2FP.SATFINITE.E4M3.F32.PACK_AB_MERGE_C R47, R93, R58, R46 ;  /* 0x0000003a5d2f723e */ /* 0x000fe2000480702e */
[----:B------:R-:W-:Y:S01]  /*ab40*/  HADD2.F32 R56, -RZ, R57.H0_H0 ;  /* 0x20000039ff387230 */ /* 0x000fe20000004100 */
[----:B------:R-:W-:Y:S02]  /*ab50*/  F2FP.F16.E4M3.UNPACK_B R92, R53 ;  /* 0x00000035ff5c723e */ /* 0x000fe400020006ff */
[----:B------:R-:W-:-:S02]  /*ab60*/  F2FP.F16.E4M3.UNPACK_B R58, R45 ;  /* 0x0000002dff3a723e */ /* 0x000fc400020006ff */
[----:B------:R-:W-:Y:S02]  /*ab70*/  F2FP.SATFINITE.E4M3.F32.PACK_AB_MERGE_C R189, R189, R94, RZ ;  /* 0x0000005ebdbd723e */ /* 0x000fe400048070ff */
[----:B------:R-:W-:Y:S01]  /*ab80*/  F2FP.SATFINITE.E4M3.F32.PACK_AB_MERGE_C R52, R90, R59, R52 ;  /* 0x0000003b5a34723e */ /* 0x000fe20004807034 */
[----:B------:R-:W-:Y:S01]  /*ab90*/  HADD2.F32 R59, -RZ, R92.H0_H0 ;  /* 0x2000005cff3b7230 */ /* 0x000fe20000004100 */
[----:B------:R-:W-:Y:S01]  /*aba0*/  F2FP.F16.E4M3.UNPACK_B R90, R44 ;  /* 0x0000002cff5a723e */ /* 0x000fe200020006ff */
[----:B------:R-:W-:Y:S01]  /*abb0*/  HADD2.F32 R94, -RZ, R58.H0_H0 ;  /* 0x2000003aff5e7230 */ /* 0x000fe20000004100 */
[----:B------:R-:W-:Y:S01]  /*abc0*/  F2FP.SATFINITE.E4M3.F32.PACK_AB_MERGE_C R54, R179, R54, R189 ;  /* 0x00000036b336723e */ /* 0x000fe200048070bd */
[----:B------:R-:W-:Y:S01]  /*abd0*/  HADD2.F32 R92, -RZ, R92.H1_H1 ;  /* 0x3000005cff5c7230 */ /* 0x000fe20000004100 */
[----:B------:R-:W-:Y:S01]  /*abe0*/  F2FP.SATFINITE.E4M3.F32.PACK_AB_MERGE_C R46, R180, R185, R95 ;  /* 0x000000b9b42e723e */ /* 0x000fe2000480705f */
[----:B------:R-:W-:Y:S02]  /*abf0*/  HADD2.F32 R93, -RZ, R90.H0_H0 ;  /* 0x2000005aff5d7230 */ /* 0x000fe40000004100 */
[-C--:B------:R-:W-:Y:S01]  /*ac00*/  FMUL.FTZ R179, R59, R94.reuse ;  /* 0x0000005e3bb37220 */ /* 0x080fe20000410000 */
[----:B------:R-:W-:Y:S01]  /*ac10*/  FMUL.FTZ R94, R56, R94 ;  /* 0x0000005e385e7220 */ /* 0x000fe20000410000 */
[----:B------:R-:W-:Y:S01]  /*ac20*/  HADD2.F32 R95, -RZ, R58.H1_H1 ;  /* 0x3000003aff5f7230 */ /* 0x000fe20000004100 */
[----:B------:R-:W-:Y:S01]  /*ac30*/  F2FP.F16.E4M3.UNPACK_B R53, R53.H1 ;  /* 0x00000035ff35723e */ /* 0x000fe200030006ff */
[----:B------:R-:W-:-:S02]  /*ac40*/  HADD2.F32 R58, -RZ, R57.H1_H1 ;  /* 0x30000039ff3a7230 */ /* 0x000fc40000004100 */
[-C--:B------:R-:W-:Y:S01]  /*ac50*/  FFMA.FTZ R56, R56, R93.reuse, -R179 ;  /* 0x0000005d38387223 */ /* 0x080fe200000108b3 */
[----:B------:R-:W-:Y:S01]  /*ac60*/  FFMA.FTZ R57, R59, R93, R94 ;  /* 0x0000005d3b397223 */ /* 0x000fe2000001005e */
[----:B------:R-:W-:Y:S02]  /*ac70*/  HADD2.F32 R93, -RZ, R90.H1_H1 ;  /* 0x3000005aff5d7230 */ /* 0x000fe40000004100 */
[-C--:B------:R-:W-:Y:S01]  /*ac80*/  FMUL.FTZ R179, R92, R95.reuse ;  /* 0x0000005f5cb37220 */ /* 0x080fe20000410000 */
[C---:B------:R-:W-:Y:S01]  /*ac90*/  FMUL.FTZ R95, R58.reuse, R95 ;  /* 0x0000005f3a5f7220 */ /* 0x040fe20000410000 */
[----:B------:R-:W-:Y:S01]  /*aca0*/  F2FP.F16.E4M3.UNPACK_B R94, R45.H1 ;  /* 0x0000002dff5e723e */ /* 0x000fe200030006ff */
[----:B------:R-:W-:Y:S01]  /*acb0*/  HADD2.F32 R90, -RZ, R53.H0_H0 ;  /* 0x20000035ff5a7230 */ /* 0x000fe20000004100 */
[----:B------:R-:W-:Y:S01]  /*acc0*/  F2FP.F16.E4M3.UNPACK_B R59, R41.H1 ;  /* 0x00000029ff3b723e */ /* 0x000fe200030006ff */
[-C--:B------:R-:W-:Y:S01]  /*acd0*/  FFMA.FTZ R41, R58, R93.reuse, -R179 ;  /* 0x0000005d3a297223 */ /* 0x080fe200000108b3 */
[----:B------:R-:W-:Y:S01]  /*ace0*/  FFMA.FTZ R58, R92, R93, R95 ;  /* 0x0000005d5c3a7223 */ /* 0x000fe2000001005f */
[----:B------:R-:W-:Y:S01]  /*acf0*/  F2FP.F16.E4M3.UNPACK_B R44, R44.H1 ;  /* 0x0000002cff2c723e */ /* 0x000fe200030006ff */
[----:B------:R-:W-:Y:S01]  /*ad00*/  HADD2.F32 R93, -RZ, R94.H0_H0 ;  /* 0x2000005eff5d7230 */ /* 0x000fe20000004100 */
[-C--:B------:R-:W-:Y:S01]  /*ad10*/  F2FP.F16.E4M3.UNPACK_B R184, R42.reuse.H1 ;  /* 0x0000002affb8723e */ /* 0x080fe200030006ff */
[----:B------:R-:W-:Y:S01]  /*ad20*/  HADD2.F32 R45, -RZ, R59.H0_H0 ;  /* 0x2000003bff2d7230 */ /* 0x000fe20000004100 */
[----:B------:R-:W-:Y:S01]  /*ad30*/  F2FP.F16.E4M3.UNPACK_B R183, R42 ;  /* 0x0000002affb7723e */ /* 0x000fe200020006ff */
[----:B------:R-:W-:-:S02]  /*ad40*/  HADD2.F32 R92, -RZ, R53.H1_H1 ;  /* 0x30000035ff5c7230 */ /* 0x000fc40000004100 */
[-C--:B------:R-:W-:Y:S01]  /*ad50*/  FMUL.FTZ R180, R90, R93.reuse ;  /* 0x0000005d5ab47220 */ /* 0x080fe20000410000 */
[----:B------:R-:W-:Y:S02]  /*ad60*/  HADD2.F32 R95, -RZ, R94.H1_H1 ;  /* 0x3000005eff5f7230 */ /* 0x000fe40000004100 */
[----:B------:R-:W-:Y:S01]  /*ad70*/  FMUL.FTZ R93, R45, R93 ;  /* 0x0000005d2d5d7220 */ /* 0x000fe20000410000 */
[----:B------:R-:W-:Y:S01]  /*ad80*/  HADD2.F32 R59, -RZ, R59.H1_H1 ;  /* 0x3000003bff3b7230 */ /* 0x000fe20000004100 */
[----:B------:R-:W-:Y:S01]  /*ad90*/  F2FP.F16.E4M3.UNPACK_B R181, R40.H1 ;  /* 0x00000028ffb5723e */ /* 0x000fe200030006ff */
[--C-:B------:R-:W-:Y:S02]  /*ada0*/  HADD2.F32 R53, -RZ, R44.reuse.H0_H0 ;  /* 0x2000002cff357230 */ /* 0x100fe40000004100 */
[-C--:B------:R-:W-:Y:S01]  /*adb0*/  FMUL.FTZ R182, R92, R95.reuse ;  /* 0x0000005f5cb67220 */ /* 0x080fe20000410000 */
[----:B------:R-:W-:Y:S02]  /*adc0*/  HADD2.F32 R94, -RZ, R44.H1_H1 ;  /* 0x3000002cff5e7230 */ /* 0x000fe40000004100 */
[----:B------:R-:W-:Y:S01]  /*add0*/  FMUL.FTZ R95, R59, R95 ;  /* 0x0000005f3b5f7220 */ /* 0x000fe20000410000 */
[----:B------:R-:W-:-:S02]  /*ade0*/  HADD2.F32 R185, -RZ, R184.H0_H0 ;  /* 0x200000b8ffb97230 */ /* 0x000fc40000004100 */
[-C--:B------:R-:W-:Y:S01]  /*adf0*/  FFMA.FTZ R44, R45, R53.reuse, -R180 ;  /* 0x000000352d2c7223 */ /* 0x080fe200000108b4 */
[----:B------:R-:W-:Y:S01]  /*ae00*/  FFMA.FTZ R45, R90, R53, R93 ;  /* 0x000000355a2d7223 */ /* 0x000fe2000001005d */
[-C--:B------:R-:W-:Y:S01]  /*ae10*/  FFMA.FTZ R53, R59, R94.reuse, -R182 ;  /* 0x0000005e3b357223 */ /* 0x080fe200000108b6 */
[----:B------:R-:W-:Y:S01]  /*ae20*/  FFMA.FTZ R90, R92, R94, R95 ;  /* 0x0000005e5c5a7223 */ /* 0x000fe2000001005f */
[-C--:B------:R-:W-:Y:S01]  /*ae30*/  F2FP.F16.E4M3.UNPACK_B R94, R55.reuse.H1 ;  /* 0x00000037ff5e723e */ /* 0x080fe200030006ff */
[----:B------:R-:W-:Y:S01]  /*ae40*/  HADD2.F32 R182, -RZ, R181.H0_H0 ;  /* 0x200000b5ffb67230 */ /* 0x000fe20000004100 */
[----:B------:R-:W-:Y:S01]  /*ae50*/  F2FP.F16.E4M3.UNPACK_B R93, R55 ;  /* 0x00000037ff5d723e */ /* 0x000fe200020006ff */
[----:B------:R-:W-:Y:S01]  /*ae60*/  HADD2.F32 R184, -RZ, R184.H1_H1 ;  /* 0x300000b8ffb87230 */ /* 0x000fe20000004100 */
[-C--:B------:R-:W-:Y:S01]  /*ae70*/  F2FP.F16.E4M3.UNPACK_B R59, R43.reuse ;  /* 0x0000002bff3b723e */ /* 0x080fe200020006ff */
[----:B------:R-:W-:Y:S01]  /*ae80*/  HADD2.F32 R179, -RZ, R94.H0_H0 ;  /* 0x2000005effb37230 */ /* 0x000fe20000004100 */
[----:B------:R-:W-:Y:S01]  /*ae90*/  F2FP.F16.E4M3.UNPACK_B R43, R43.H1 ;  /* 0x0000002bff2b723e */ /* 0x000fe200030006ff */
[----:B------:R-:W-:Y:S01]  /*aea0*/  HADD2.F32 R95, -RZ, R93.H0_H0 ;  /* 0x2000005dff5f7230 */ /* 0x000fe20000004100 */
[----:B------:R-:W-:Y:S01]  /*aeb0*/  F2FP.F16.E4M3.UNPACK_B R180, R40 ;  /* 0x00000028ffb4723e */ /* 0x000fe200020006ff */
[----:B------:R-:W-:-:S02]  /*aec0*/  HADD2.F32 R40, -RZ, R183.H0_H0 ;  /* 0x200000b7ff287230 */ /* 0x000fc40000004100 */
[-C--:B------:R-:W-:Y:S01]  /*aed0*/  FMUL.FTZ R187, R179, R185.reuse ;  /* 0x000000b9b3bb7220 */ /* 0x080fe20000410000 */
[----:B------:R-:W-:Y:S01]  /*aee0*/  HADD2.F32 R92, -RZ, R43.H0_H0 ;  /* 0x2000002bff5c7230 */ /* 0x000fe20000004100 */
[----:B------:R-:W-:Y:S01]  /*aef0*/  F2FP.SATFINITE.E4M3.F32.PACK_AB_MERGE_C R44, R53, R44, RZ ;  /* 0x0000002c352c723e */ /* 0x000fe200048070ff */
[----:B------:R-:W-:Y:S02]  /*af00*/  HADD2.F32 R55, -RZ, R59.H0_H0 ;  /* 0x2000003bff377230 */ /* 0x000fe40000004100 */
[----:B------:R-:W-:Y:S01]  /*af10*/  FMUL.FTZ R186, R95, R40 ;  /* 0x000000285fba7220 */ /* 0x000fe20000410000 */
[----:B------:R-:W-:Y:S02]  /*af20*/  HADD2.F32 R42, -RZ, R180.H0_H0 ;  /* 0x200000b4ff2a7230 */ /* 0x000fe40000004100 */
[C---:B------:R-:W-:Y:S01]  /*af30*/  FMUL.FTZ R190, R92.reuse, R185 ;  /* 0x000000b95cbe7220 */ /* 0x040fe20000410000 */
[----:B------:R-:W-:Y:S02]  /*af40*/  HADD2.F32 R94, -RZ, R94.H1_H1 ;  /* 0x3000005eff5e7230 */ /* 0x000fe40000004100 */
[----:B------:R-:W-:Y:S01]  /*af50*/  FFMA.FTZ R187, R92, R182, -R187 ;  /* 0x000000b65cbb7223 */ /* 0x000fe200000108bb */
[----:B------:R-:W-:-:S02]  /*af60*/  HADD2.F32 R43, -RZ, R43.H1_H1 ;  /* 0x3000002bff2b7230 */ /* 0x000fc40000004100 */
[C---:B------:R-:W-:Y:S01]  /*af70*/  FMUL.FTZ R188, R55.reuse, R40 ;  /* 0x0000002837bc7220 */ /* 0x040fe20000410000 */
[----:B------:R-:W-:Y:S02]  /*af80*/  HADD2.F32 R93, -RZ, R93.H1_H1 ;  /* 0x3000005dff5d7230 */ /* 0x000fe40000004100 */
[----:B------:R-:W-:Y:S01]  /*af90*/  FFMA.FTZ R40, R55, R42, -R186 ;  /* 0x0000002a37287223 */ /* 0x000fe200000108ba */
[----:B------:R-:W-:Y:S02]  /*afa0*/  HADD2.F32 R92, -RZ, R183.H1_H1 ;  /* 0x300000b7ff5c7230 */ /* 0x000fe40000004100 */
[-C--:B------:R-:W-:Y:S01]  /*afb0*/  FMUL.FTZ R186, R94, R184.reuse ;  /* 0x000000b85eba7220 */ /* 0x080fe20000410000 */
[----:B------:R-:W-:Y:S02]  /*afc0*/  HADD2.F32 R59, -RZ, R59.H1_H1 ;  /* 0x3000003bff3b7230 */ /* 0x000fe40000004100 */
[----:B------:R-:W-:Y:S01]  /*afd0*/  FMUL.FTZ R55, R43, R184 ;  /* 0x000000b82b377220 */ /* 0x000fe20000410000 */
[----:B------:R-:W-:-:S02]  /*afe0*/  HADD2.F32 R181, -RZ, R181.H1_H1 ;  /* 0x300000b5ffb57230 */ /* 0x000fc40000004100 */
[----:B------:R-:W-:Y:S01]  /*aff0*/  FFMA.FTZ R190, R179, R182, R190 ;  /* 0x000000b6b3be7223 */ /* 0x000fe200000100be */
[----:B------:R-:W-:Y:S02]  /*b000*/  HADD2.F32 R180, -RZ, R180.H1_H1 ;  /* 0x300000b4ffb47230 */ /* 0x000fe40000004100 */
[-C--:B------:R-:W-:Y:S01]  /*b010*/  FMUL.FTZ R182, R93, R92.reuse ;  /* 0x0000005c5db67220 */ /* 0x080fe20000410000 */
[----:B------:R-:W-:Y:S01]  /*b020*/  FMUL.FTZ R92, R59, R92 ;  /* 0x0000005c3b5c7220 */ /* 0x000fe20000410000 */
[-C--:B------:R-:W-:Y:S01]  /*b030*/  FFMA.FTZ R186, R43, R181.reuse, -R186 ;  /* 0x000000b52bba7223 */ /* 0x080fe200000108ba */
[----:B------:R-:W-:Y:S01]  /*b040*/  FFMA.FTZ R55, R94, R181, R55 ;  /* 0x000000b55e377223 */ /* 0x000fe20000010037 */
[----:B------:R-:W-:Y:S01]  /*b050*/  FFMA.FTZ R42, R95, R42, R188 ;  /* 0x0000002a5f2a7223 */ /* 0x000fe200000100bc */
[-C--:B------:R-:W-:Y:S01]  /*b060*/  FFMA.FTZ R59, R59, R180.reuse, -R182 ;  /* 0x000000b43b3b7223 */ /* 0x080fe200000108b6 */
[----:B------:R-:W-:Y:S01]  /*b070*/  FFMA.FTZ R93, R93, R180, R92 ;  /* 0x000000b45d5d7223 */ /* 0x000fe2000001005c */
[----:B------:R-:W-:-:S02]  /*b080*/  F2FP.SATFINITE.E4M3.F32.PACK_AB_MERGE_C R186, R186, R187, RZ ;  /* 0x000000bbbaba723e */ /* 0x000fc400048070ff */
[----:B------:R-:W-:Y:S02]  /*b090*/  F2FP.SATFINITE.E4M3.F32.PACK_AB_MERGE_C R55, R55, R190, RZ ;  /* 0x000000be3737723e */ /* 0x000fe400048070ff */
[----:B------:R-:W-:Y:S02]  /*b0a0*/  F2FP.SATFINITE.E4M3.F32.PACK_AB_MERGE_C R45, R90, R45, RZ ;  /* 0x0000002d5a2d723e */ /* 0x000fe400048070ff */
[----:B------:R-:W-:Y:S01]  /*b0b0*/  F2FP.SATFINITE.E4M3.F32.PACK_AB_MERGE_C R43, R59, R40, R186 ;  /* 0x000000283b2b723e */ /* 0x000fe200048070ba */
[----:B------:R-:W-:Y:S01]  /*b0c0*/  IMAD.MOV.U32 R40, RZ, RZ, R47 ;  /* 0x000000ffff287224 */ /* 0x000fe200078e002f */
[----:B------:R-:W-:Y:S02]  /*b0d0*/  F2FP.SATFINITE.E4M3.F32.PACK_AB_MERGE_C R55, R93, R42, R55 ;  /* 0x0000002a5d37723e */ /* 0x000fe40004807037 */
[----:B------:R-:W-:Y:S02]  /*b0e0*/  F2FP.SATFINITE.E4M3.F32.PACK_AB_MERGE_C R41, R41, R56, R44 ;  /* 0x000000382929723e */ /* 0x000fe4000480702c */
[----:B------:R-:W-:-:S02]  /*b0f0*/  F2FP.SATFINITE.E4M3.F32.PACK_AB_MERGE_C R53, R58, R57, R45 ;  /* 0x000000393a35723e */ /* 0x000fc4000480702d */
[----:B------:R-:W-:-:S07]  /*b100*/  MOV R42, R46 ;  /* 0x0000002e002a7202 */ /* 0x000fce0000000f00 */
.L_x_496:
[----:B------:R-:W-:Y:S05]  /*b110*/  BSYNC B3 ;  /* 0x0000000000037941 */ /* 0x000fea0003800000 */
.L_x_495:
        /* <DEDUP_REMOVED lines=10> */
.L_x_494:
[----:B------:R-:W-:Y:S05]  /*b1c0*/  BSYNC B2 ;  /* 0x0000000000027941 */ /* 0x000fea0003800000 */
.L_x_493:
[----:B------:R-:W-:-:S13]  /*b1d0*/  ISETP.NE.AND P4, PT, R34, RZ, PT ;  /* 0x000000ff2200720c */ /* 0x000fda0003f85270 */
[----:B------:R-:W-:Y:S05]  /*b1e0*/  @!P4 BRA `(.L_x_488) ;  /* 0x0000000c00e0c947 */ /* 0x000fea0003800000 */
[----:B0--3--:R-:W3:Y:S01]  /*b1f0*/  LDL R40, [R1+0x18] ;  /* 0x0000180001287983 */ /* 0x009ee20000100800 */
[----:B------:R-:W-:Y:S01]  /*b200*/  IADD3 R53, P4, P5, R116, R142, R27 ;  /* 0x0000008e74357210 */ /* 0x000fe20007d9e01b */
[----:B------:R-:W-:Y:S03]  /*b210*/  BSSY B2, `(.L_x_497) ;  /* 0x00000eb000027945 */ /* 0x000fe60003800000 */
[----:B------:R-:W-:Y:S02]  /*b220*/  IADD3.X R52, R0, R178, R30, P4, P5 ;  /* 0x000000b200347210 */ /* 0x000fe400027ea41e */
[----:B------:R-:W-:Y:S02]  /*b230*/  ISETP.GE.AND P4, PT, R170, R136, PT ;  /* 0x00000088aa00720c */ /* 0x000fe40003f86270 */
[----:B---3--:R-:W-:-:S04]  /*b240*/  LOP3.LUT P6, RZ, R40, 0x1, RZ, 0xc0, !PT ;  /* 0x0000000128ff7812 */ /* 0x008fc800078cc0ff */
[----:B------:R-:W-:-:S04]  /*b250*/  SEL R40, R97, R158, !P6 ;  /* 0x0000009e61287207 */ /* 0x000fc80007000000 */
[----:B------:R-:W-:-:S04]  /*b260*/  SHF.R.S32.HI R41, RZ, 0x1f, R40 ;  /* 0x0000001fff297819 */ /* 0x000fc80000011428 */
[----:B------:R-:W-:-:S04]  /*b270*/  LEA.HI R41, R41, R40, RZ, 0x5 ;  /* 0x0000002829297211 */ /* 0x000fc800078f28ff */
[----:B------:R-:W-:-:S04]  /*b280*/  LEA.HI.SX32 R41, R41, R26, 0x1b ;  /* 0x0000001a29297211 */ /* 0x000fc800078fdaff */
[----:B------:R-:W-:Y:S01]  /*b290*/  SHF.R.S32.HI R40, RZ, 0x1f, R41 ;  /* 0x0000001fff287819 */ /* 0x000fe20000011429 */
[----:B------:R-:W-:-:S03]  /*b2a0*/  IMAD.SHL.U32 R55, R41, 0x10, RZ ;  /* 0x0000001029377824 */ /* 0x000fc600078e00ff */
[----:B------:R-:W-:-:S04]  /*b2b0*/  LEA.HI R40, R40, R41, RZ, 0x2 ;  /* 0x0000002928287211 */ /* 0x000fc800078f10ff */
[----:B------:R-:W-:Y:S02]  /*b2c0*/  SHF.R.S32.HI R41, RZ, 0x2, R40 ;  /* 0x00000002ff297819 */ /* 0x000fe40000011428 */
[----:B------:R-:W-:-:S03]  /*b2d0*/  LOP3.LUT R40, R172, 0x30, R55, 0xf8, !PT ;  /* 0x00000030ac287812 */ /* 0x000fc600078ef837 */
[----:B------:R-:W-:Y:S01]  /*b2e0*/  IMAD R41, R41, 0x2800, R174 ;  /* 0x0000280029297824 */ /* 0x000fe200078e02ae */
[----:B------:R-:W-:-:S04]  /*b2f0*/  LOP3.LUT R40, R40, R173, RZ, 0x3c, !PT ;  /* 0x000000ad28287212 */ /* 0x000fc800078e3cff */
        /* <DEDUP_REMOVED lines=8> */
[----:B------:R-:W-:Y:S01]  /*b380*/  SHF.R.U32.HI R89, RZ, 0x8, R61 ;  /* 0x00000008ff597819 */ /* 0x000fe2000001163d */
[----:B-1----:R-:W-:Y:S01]  /*b390*/  IMAD.MOV.U32 R56, RZ, RZ, R44 ;  /* 0x000000ffff387224 */ /* 0x002fe200078e002c */
[----:B0-----:R-:W-:Y:S01]  /*b3a0*/  MOV R54, R40 ;  /* 0x0000002800367202 */ /* 0x001fe20000000f00 */
[----:B------:R-:W-:Y:S01]  /*b3b0*/  IMAD.MOV.U32 R48, RZ, RZ, R41 ;  /* 0x000000ffff307224 */ /* 0x000fe200078e0029 */
[----:B------:R-:W-:Y:S01]  /*b3c0*/  SHF.R.U32.HI R91, RZ, 0x10, R61 ;  /* 0x00000010ff5b7819 */ /* 0x000fe2000001163d */
[----:B------:R-:W-:Y:S01]  /*b3d0*/  IMAD.SHL.U32 R40, R89, 0x100, RZ ;  /* 0x0000010059287824 */ /* 0x000fe200078e00ff */
[----:B------:R-:W-:Y:S02]  /*b3e0*/  LOP3.LUT R57, R61, 0xff0000ff, RZ, 0xc0, !PT ;  /* 0xff0000ff3d397812 */ /* 0x000fe400078ec0ff */
[----:B------:R-:W-:Y:S02]  /*b3f0*/  SHF.R.U32.HI R61, RZ, 0x8, R63 ;  /* 0x00000008ff3d7819 */ /* 0x000fe4000001163f */
[----:B------:R-:W-:-:S02]  /*b400*/  SHF.R.U32.HI R88, RZ, 0x10, R49 ;  /* 0x00000010ff587819 */ /* 0x000fc40000011631 */
[----:B------:R-:W-:Y:S02]  /*b410*/  SHF.R.U32.HI R60, RZ, 0x8, R49 ;  /* 0x00000008ff3c7819 */ /* 0x000fe40000011631 */
[----:B------:R-:W-:Y:S01]  /*b420*/  LOP3.LUT R50, R49, 0xff0000ff, RZ, 0xc0, !PT ;  /* 0xff0000ff31327812 */ /* 0x000fe200078ec0ff */
[----:B------:R-:W-:Y:S01]  /*b430*/  IMAD.MOV.U32 R49, RZ, RZ, R42 ;  /* 0x000000ffff317224 */ /* 0x000fe200078e002a */
[----:B------:R-:W-:Y:S01]  /*b440*/  LOP3.LUT R57, R57, 0xff00, R40, 0xf8, !PT ;  /* 0x0000ff0039397812 */ /* 0x000fe200078ef828 */
[----:B------:R-:W-:Y:S01]  /*b450*/  IMAD.U32 R42, R91, 0x10000, RZ ;  /* 0x000100005b2a7824 */ /* 0x000fe200078e00ff */
[----:B------:R-:W-:Y:S01]  /*b460*/  LOP3.LUT R59, R63, 0xff0000ff, RZ, 0xc0, !PT ;  /* 0xff0000ff3f3b7812 */ /* 0x000fe200078ec0ff */
[----:B------:R-:W-:Y:S01]  /*b470*/  IMAD.SHL.U32 R41, R60, 0x100, RZ ;  /* 0x000001003c297824 */ /* 0x000fe200078e00ff */
[----:B------:R-:W-:Y:S02]  /*b480*/  SHF.R.U32.HI R58, RZ, 0x8, R51 ;  /* 0x00000008ff3a7819 */ /* 0x000fe40000011633 */
[----:B------:R-:W-:-:S02]  /*b490*/  SHF.L.U32 R40, R61, 0x8, RZ ;  /* 0x000000083d287819 */ /* 0x000fc400000006ff */
[----:B------:R-:W-:Y:S01]  /*b4a0*/  SHF.R.U32.HI R90, RZ, 0x10, R63 ;  /* 0x00000010ff5a7819 */ /* 0x000fe2000001163f */
[----:B------:R-:W-:Y:S01]  /*b4b0*/  IMAD.SHL.U32 R44, R58, 0x100, RZ ;  /* 0x000001003a2c7824 */ /* 0x000fe200078e00ff */
[----:B------:R-:W-:Y:S02]  /*b4c0*/  LOP3.LUT R59, R59, 0xff00, R40, 0xf8, !PT ;  /* 0x0000ff003b3b7812 */ /* 0x000fe400078ef828 */
[----:B------:R-:W-:Y:S02]  /*b4d0*/  SHF.R.U32.HI R62, RZ, 0x10, R51 ;  /* 0x00000010ff3e7819 */ /* 0x000fe40000011633 */
[----:B------:R-:W-:Y:S02]  /*b4e0*/  LOP3.LUT R42, R57, 0xff0000, R42, 0xf8, !PT ;  /* 0x00ff0000392a7812 */ /* 0x000fe400078ef82a */
[----:B------:R-:W-:Y:S01]  /*b4f0*/  SHF.L.U32 R40, R90, 0x10, RZ ;  /* 0x000000105a287819 */ /* 0x000fe200000006ff */
[----:B------:R-:W-:Y:S01]  /*b500*/  IMAD.U32 R62, R62, 0x10000, RZ ;  /* 0x000100003e3e7824 */ /* 0x000fe200078e00ff */
[----:B------:R-:W-:-:S02]  /*b510*/  LOP3.LUT R51, R51, 0xff0000ff, RZ, 0xc0, !PT ;  /* 0xff0000ff33337812 */ /* 0x000fc400078ec0ff */
[-C--:B------:R-:W-:Y:S02]  /*b520*/  F2FP.F16.E4M3.UNPACK_B R61, R167.reuse.H1 ;  /* 0x000000a7ff3d723e */ /* 0x080fe400030006ff */
[----:B------:R-:W-:Y:S02]  /*b530*/  F2FP.F16.E4M3.UNPACK_B R58, R56.H1 ;  /* 0x00000038ff3a723e */ /* 0x000fe400030006ff */
[----:B------:R-:W-:Y:S02]  /*b540*/  F2FP.F16.E4M3.UNPACK_B R57, R54.H1 ;  /* 0x00000036ff39723e */ /* 0x000fe400030006ff */
[----:B------:R-:W-:Y:S02]  /*b550*/  LOP3.LUT R40, R59, 0xff0000, R40, 0xf8, !PT ;  /* 0x00ff00003b287812 */ /* 0x000fe400078ef828 */
[----:B------:R-:W-:Y:S01]  /*b560*/  LOP3.LUT R63, R50, 0xff00, R41, 0xf8, !PT ;  /* 0x0000ff00323f7812 */ /* 0x000fe200078ef829 */
[----:B------:R-:W-:Y:S01]  /*b570*/  HADD2.F32 R41, -RZ, R61.H0_H0 ;  /* 0x2000003dff297230 */ /* 0x000fe20000004100 */
[----:B------:R-:W-:Y:S01]  /*b580*/  LOP3.LUT R89, R51, 0xff00, R44, 0xf8, !PT ;  /* 0x0000ff0033597812 */ /* 0x000fe200078ef82c */
[----:B------:R-:W-:Y:S01]  /*b590*/  HADD2.F32 R51, -RZ, R58.H0_H0 ;  /* 0x2000003aff337230 */ /* 0x000fe20000004100 */
[----:B------:R-:W-:Y:S01]  /*b5a0*/  F2FP.F16.E4M3.UNPACK_B R59, R176.H1 ;  /* 0x000000b0ff3b723e */ /* 0x000fe200030006ff */
[----:B------:R-:W-:Y:S01]  /*b5b0*/  HADD2.F32 R50, -RZ, R57.H0_H0 ;  /* 0x20000039ff327230 */ /* 0x000fe20000004100 */
[----:B------:R-:W-:Y:S01]  /*b5c0*/  F2FP.F16.E4M3.UNPACK_B R167, R167 ;  /* 0x000000a7ffa7723e */ /* 0x000fe200020006ff */
[----:B------:R-:W-:-:S02]  /*b5d0*/  IMAD.U32 R44, R88, 0x10000, RZ ;  /* 0x00010000582c7824 */ /* 0x000fc400078e00ff */
[-C--:B------:R-:W-:Y:S01]  /*b5e0*/  FMUL.FTZ R91, R51, R41.reuse ;  /* 0x00000029335b7220 */ /* 0x080fe20000410000 */
[----:B------:R-:W-:Y:S02]  /*b5f0*/  HADD2.F32 R60, -RZ, R59.H0_H0 ;  /* 0x2000003bff3c7230 */ /* 0x000fe40000004100 */
[C---:B------:R-:W-:Y:S01]  /*b600*/  FMUL.FTZ R88, R50.reuse, R41 ;  /* 0x0000002932587220 */ /* 0x040fe20000410000 */
[----:B------:R-:W-:Y:S01]  /*b610*/  LOP3.LUT R41, R89, 0xff0000, R62, 0xf8, !PT ;  /* 0x00ff000059297812 */ /* 0x000fe200078ef83e */
[----:B------:R-:W-:Y:S01]  /*b620*/  HADD2.F32 R57, -RZ, R57.H1_H1 ;  /* 0x30000039ff397230 */ /* 0x000fe20000004100 */
[----:B------:R-:W-:Y:S01]  /*b630*/  F2FP.F16.E4M3.UNPACK_B R176, R176 ;  /* 0x000000b0ffb0723e */ /* 0x000fe200020006ff */
[-C--:B------:R-:W-:Y:S01]  /*b640*/  FFMA.FTZ R50, R50, R60.reuse, -R91 ;  /* 0x0000003c32327223 */ /* 0x080fe2000001085b */
[----:B------:R-:W-:Y:S01]  /*b650*/  FFMA.FTZ R51, R51, R60, R88 ;  /* 0x0000003c33337223 */ /* 0x000fe20000010058 */
[----:B------:R-:W-:Y:S01]  /*b660*/  HADD2.F32 R60, -RZ, R61.H1_H1 ;  /* 0x3000003dff3c7230 */ /* 0x000fe20000004100 */
[----:B------:R-:W-:Y:S01]  /*b670*/  LOP3.LUT R44, R63, 0xff0000, R44, 0xf8, !PT ;  /* 0x00ff00003f2c7812 */ /* 0x000fe200078ef82c */
[----:B------:R-:W-:Y:S01]  /*b680*/  HADD2.F32 R61, -RZ, R58.H1_H1 ;  /* 0x3000003aff3d7230 */ /* 0x000fe20000004100 */
[----:B------:R-:W-:Y:S01]  /*b690*/  F2FP.F16.E4M3.UNPACK_B R58, R56 ;  /* 0x00000038ff3a723e */ /* 0x000fe200020006ff */
[----:B------:R-:W-:Y:S01]  /*b6a0*/  HADD2.F32 R62, -RZ, R59.H1_H1 ;  /* 0x3000003bff3e7230 */ /* 0x000fe20000004100 */
[----:B------:R-:W-:Y:S01]  /*b6b0*/  F2FP.F16.E4M3.UNPACK_B R59, R54 ;  /* 0x00000036ff3b723e */ /* 0x000fe200020006ff */
[-C--:B------:R-:W-:Y:S01]  /*b6c0*/  FMUL.FTZ R88, R57, R60.reuse ;  /* 0x0000003c39587220 */ /* 0x080fe20000410000 */
[----:B------:R-:W-:Y:S01]  /*b6d0*/  FMUL.FTZ R54, R61, R60 ;  /* 0x0000003c3d367220 */ /* 0x000fe20000410000 */
[----:B------:R-:W-:Y:S01]  /*b6e0*/  HADD2.F32 R89, -RZ, R167.H0_H0 ;  /* 0x200000a7ff597230 */ /* 0x000fe20000004100 */
[----:B------:R-:W-:Y:S01]  /*b6f0*/  F2FP.F16.E4M3.UNPACK_B R90, R166.H1 ;  /* 0x000000a6ff5a723e */ /* 0x000fe200030006ff */
[----:B------:R-:W-:-:S02]  /*b700*/  HADD2.F32 R60, -RZ, R58.H0_H0 ;  /* 0x2000003aff3c7230 */ /* 0x000fc40000004100 */
[-C--:B------:R-:W-:Y:S01]  /*b710*/  FFMA.FTZ R57, R57, R62.reuse, -R54 ;  /* 0x0000003e39397223 */ /* 0x080fe20000010836 */
[----:B------:R-:W-:Y:S02]  /*b720*/  HADD2.F32 R56, -RZ, R59.H0_H0 ;  /* 0x2000003bff387230 */ /* 0x000fe40000004100 */
[----:B------:R-:W-:Y:S01]  /*b730*/  FFMA.FTZ R54, R61, R62, R88 ;  /* 0x0000003e3d367223 */ /* 0x000fe20000010058 */
[----:B------:R-:W-:Y:S02]  /*b740*/  HADD2.F32 R63, -RZ, R176.H0_H0 ;  /* 0x200000b0ff3f7230 */ /* 0x000fe40000004100 */
[-C--:B------:R-:W-:Y:S01]  /*b750*/  FMUL.FTZ R91, R60, R89.reuse ;  /* 0x000000593c5b7220 */ /* 0x080fe20000410000 */
[----:B------:R-:W-:Y:S02]  /*b760*/  HADD2.F32 R62, -RZ, R167.H1_H1 ;  /* 0x300000a7ff3e7230 */ /* 0x000fe40000004100 */
[----:B------:R-:W-:Y:S01]  /*b770*/  FMUL.FTZ R89, R56, R89 ;  /* 0x0000005938597220 */ /* 0x000fe20000410000 */
[----:B------:R-:W-:-:S02]  /*b780*/  HADD2.F32 R61, -RZ, R58.H1_H1 ;  /* 0x3000003aff3d7230 */ /* 0x000fc40000004100 */
[-C--:B------:R-:W-:Y:S01]  /*b790*/  FFMA.FTZ R56, R56, R63.reuse, -R91 ;  /* 0x0000003f38387223 */ /* 0x080fe2000001085b */
[----:B------:R-:W-:Y:S02]  /*b7a0*/  HADD2.F32 R59, -RZ, R59.H1_H1 ;  /* 0x3000003bff3b7230 */ /* 0x000fe40000004100 */
[----:B------:R-:W-:Y:S01]  /*b7b0*/  FFMA.FTZ R58, R60, R63, R89 ;  /* 0x0000003f3c3a7223 */ /* 0x000fe20000010059 */
[----:B------:R-:W-:Y:S02]  /*b7c0*/  HADD2.F32 R176, -RZ, R176.H1_H1 ;  /* 0x300000b0ffb07230 */ /* 0x000fe40000004100 */
[----:B------:R-:W-:Y:S01]  /*b7d0*/  FMUL.FTZ R60, R61, R62 ;  /* 0x0000003e3d3c7220 */ /* 0x000fe20000410000 */
[----:B------:R-:W-:Y:S01]  /*b7e0*/  F2FP.F16.E4M3.UNPACK_B R63, R46.H1 ;  /* 0x0000002eff3f723e */ /* 0x000fe200030006ff */
[C---:B------:R-:W-:Y:S01]  /*b7f0*/  FMUL.FTZ R62, R59.reuse, R62 ;  /* 0x0000003e3b3e7220 */ /* 0x040fe20000410000 */
[----:B------:R-:W-:Y:S01]  /*b800*/  F2FP.F16.E4M3.UNPACK_B R89, R177.H1 ;  /* 0x000000b1ff59723e */ /* 0x000fe200030006ff */
[----:B------:R-:W-:Y:S01]  /*b810*/  FFMA.FTZ R59, R59, R176, -R60 ;  /* 0x000000b03b3b7223 */ /* 0x000fe2000001083c */
[----:B------:R-:W-:Y:S01]  /*b820*/  F2FP.F16.E4M3.UNPACK_B R60, R49.H1 ;  /* 0x00000031ff3c723e */ /* 0x000fe200030006ff */
[----:B------:R-:W-:-:S02]  /*b830*/  HADD2.F32 R93, -RZ, R90.H0_H0 ;  /* 0x2000005aff5d7230 */ /* 0x000fc40000004100 */
[----:B------:R-:W-:Y:S01]  /*b840*/  FFMA.FTZ R61, R61, R176, R62 ;  /* 0x000000b03d3d7223 */ /* 0x000fe2000001003e */
[--C-:B------:R-:W-:Y:S01]  /*b850*/  HADD2.F32 R88, -RZ, R63.reuse.H0_H0 ;  /* 0x2000003fff587230 */ /* 0x100fe20000004100 */
[----:B------:R-:W-:Y:S01]  /*b860*/  F2FP.F16.E4M3.UNPACK_B R166, R166 ;  /* 0x000000a6ffa6723e */ /* 0x000fe200020006ff */
[----:B------:R-:W-:Y:S01]  /*b870*/  HADD2.F32 R90, -RZ, R90.H1_H1 ;  /* 0x3000005aff5a7230 */ /* 0x000fe20000004100 */
[----:B------:R-:W-:Y:S01]  /*b880*/  F2FP.F16.E4M3.UNPACK_B R49, R49 ;  /* 0x00000031ff31723e */ /* 0x000fe200020006ff */
[----:B------:R-:W-:Y:S02]  /*b890*/  HADD2.F32 R63, -RZ, R63.H1_H1 ;  /* 0x3000003fff3f7230 */ /* 0x000fe40000004100 */
[----:B------:R-:W-:Y:S01]  /*b8a0*/  FMUL.FTZ R95, R88, R93 ;  /* 0x0000005d585f7220 */ /* 0x000fe20000410000 */
[----:B------:R-:W-:Y:S01]  /*b8b0*/  HADD2.F32 R62, -RZ, R60.H0_H0 ;  /* 0x2000003cff3e7230 */ /* 0x000fe20000004100 */
[----:B------:R-:W-:Y:S01]  /*b8c0*/  F2FP.F16.E4M3.UNPACK_B R177, R177 ;  /* 0x000000b1ffb1723e */ /* 0x000fe200020006ff */
[----:B------:R-:W-:-:S02]  /*b8d0*/  HADD2.F32 R91, -RZ, R89.H0_H0 ;  /* 0x20000059ff5b7230 */ /* 0x000fc40000004100 */
[----:B------:R-:W-:Y:S01]  /*b8e0*/  FMUL.FTZ R167, R63, R90 ;  /* 0x0000005a3fa77220 */ /* 0x000fe20000410000 */
[----:B------:R-:W-:Y:S02]  /*b8f0*/  HADD2.F32 R60, -RZ, R60.H1_H1 ;  /* 0x3000003cff3c7230 */ /* 0x000fe40000004100 */
[C---:B------:R-:W-:Y:S01]  /*b900*/  FMUL.FTZ R93, R62.reuse, R93 ;  /* 0x0000005d3e5d7220 */ /* 0x040fe20000410000 */
[----:B------:R-:W-:Y:S02]  /*b910*/  HADD2.F32 R89, -RZ, R89.H1_H1 ;  /* 0x30000059ff597230 */ /* 0x000fe40000004100 */
[-C--:B------:R-:W-:Y:S01]  /*b920*/  FFMA.FTZ R95, R62, R91.reuse, -R95 ;  /* 0x0000005b3e5f7223 */ /* 0x080fe2000001085f */
[----:B------:R-:W-:Y:S01]  /*b930*/  F2FP.SATFINITE.E4M3.F32.PACK_AB_MERGE_C R50, R57, R50, RZ ;  /* 0x000000323932723e */ /* 0x000fe200048070ff */
[----:B------:R-:W-:Y:S01]  /*b940*/  FMUL.FTZ R62, R60, R90 ;  /* 0x0000005a3c3e7220 */ /* 0x000fe20000410000 */
[----:B------:R-:W-:Y:S01]  /*b950*/  FFMA.FTZ R90, R88, R91, R93 ;  /* 0x0000005b585a7223 */ /* 0x000fe2000001005d */
[-C--:B------:R-:W-:Y:S01]  /*b960*/  FFMA.FTZ R92, R60, R89.reuse, -R167 ;  /* 0x000000593c5c7223 */ /* 0x080fe200000108a7 */
[----:B------:R-:W-:Y:S01]  /*b970*/  F2FP.F16.E4M3.UNPACK_B R60, R46 ;  /* 0x0000002eff3c723e */ /* 0x000fe200020006ff */
[----:B------:R-:W-:Y:S01]  /*b980*/  FFMA.FTZ R167, R63, R89, R62 ;  /* 0x000000593fa77223 */ /* 0x000fe2000001003e */
[----:B------:R-:W-:Y:S01]  /*b990*/  HADD2.F32 R89, -RZ, R166.H0_H0 ;  /* 0x200000a6ff597230 */ /* 0x000fe20000004100 */
[----:B------:R-:W-:Y:S01]  /*b9a0*/  F2FP.SATFINITE.E4M3.F32.PACK_AB_MERGE_C R54, R54, R51, RZ ;  /* 0x000000333636723e */ /* 0x000fe200048070ff */
[----:B------:R-:W-:Y:S01]  /*b9b0*/  HADD2.F32 R46, -RZ, R49.H0_H0 ;  /* 0x20000031ff2e7230 */ /* 0x000fe20000004100 */
[----:B------:R-:W-:Y:S01]  /*b9c0*/  F2FP.F16.E4M3.UNPACK_B R57, R45 ;  /* 0x0000002dff39723e */ /* 0x000fe200020006ff */
[----:B------:R-:W-:Y:S01]  /*b9d0*/  HADD2.F32 R62, -RZ, R60.H0_H0 ;  /* 0x2000003cff3e7230 */ /* 0x000fe20000004100 */
[----:B------:R-:W-:Y:S01]  /*b9e0*/  F2FP.SATFINITE.E4M3.F32.PACK_AB_MERGE_C R51, R59, R56, R50 ;  /* 0x000000383b33723e */ /* 0x000fe20004807032 */
[----:B------:R-:W-:Y:S01]  /*b9f0*/  HADD2.F32 R63, -RZ, R177.H0_H0 ;  /* 0x200000b1ff3f7230 */ /* 0x000fe20000004100 */
[----:B------:R-:W-:Y:S01]  /*ba00*/  F2FP.F16.E4M3.UNPACK_B R56, R48 ;  /* 0x00000030ff38723e */ /* 0x000fe200020006ff */
[----:B------:R-:W-:-:S02]  /*ba10*/  HADD2.F32 R166, -RZ, R166.H1_H1 ;  /* 0x300000a6ffa67230 */ /* 0x000fc40000004100 */
[-C--:B------:R-:W-:Y:S01]  /*ba20*/  FMUL.FTZ R91, R62, R89.reuse ;  /* 0x000000593e5b7220 */ /* 0x080fe20000410000 */
[----:B------:R-:W-:Y:S02]  /*ba30*/  HADD2.F32 R49, -RZ, R49.H1_H1 ;  /* 0x30000031ff317230 */ /* 0x000fe40000004100 */
[C---:B------:R-:W-:Y:S01]  /*ba40*/  FMUL.FTZ R89, R46.reuse, R89 ;  /* 0x000000592e597220 */ /* 0x040fe20000410000 */
[----:B------:R-:W-:Y:S02]  /*ba50*/  HADD2.F32 R60, -RZ, R60.H1_H1 ;  /* 0x3000003cff3c7230 */ /* 0x000fe40000004100 */
[-C--:B------:R-:W-:Y:S01]  /*ba60*/  FFMA.FTZ R91, R46, R63.reuse, -R91 ;  /* 0x0000003f2e5b7223 */ /* 0x080fe2000001085b */
[----:B------:R-:W-:Y:S02]  /*ba70*/  HADD2.F32 R177, -RZ, R177.H1_H1 ;  /* 0x300000b1ffb17230 */ /* 0x000fe40000004100 */
[----:B------:R-:W-:Y:S01]  /*ba80*/  FFMA.FTZ R46, R62, R63, R89 ;  /* 0x0000003f3e2e7223 */ /* 0x000fe20000010059 */
[----:B------:R-:W-:Y:S01]  /*ba90*/  FMUL.FTZ R93, R49, R166 ;  /* 0x000000a6315d7220 */ /* 0x000fe20000410000 */
[----:B------:R-:W-:Y:S01]  /*baa0*/  F2FP.F16.E4M3.UNPACK_B R62, R44 ;  /* 0x0000002cff3e723e */ /* 0x000fe200020006ff */
[C---:B------:R-:W-:Y:S01]  /*bab0*/  FMUL.FTZ R88, R60.reuse, R166 ;  /* 0x000000a63c587220 */ /* 0x040fe20000410000 */
[----:B------:R-:W-:Y:S01]  /*bac0*/  F2FP.SATFINITE.E4M3.F32.PACK_AB_MERGE_C R50, R61, R58, R54 ;  /* 0x0000003a3d32723e */ /* 0x000fe20004807036 */
[----:B------:R-:W-:Y:S01]  /*bad0*/  FFMA.FTZ R93, R60, R177, R93 ;  /* 0x000000b13c5d7223 */ /* 0x000fe2000001005d */
[----:B------:R-:W-:Y:S01]  /*bae0*/  HADD2.F32 R58, -RZ, R57.H0_H0 ;  /* 0x20000039ff3a7230 */ /* 0x000fe20000004100 */
[----:B------:R-:W-:Y:S01]  /*baf0*/  F2FP.F16.E4M3.UNPACK_B R60, R42 ;  /* 0x0000002aff3c723e */ /* 0x000fe200020006ff */
[----:B------:R-:W-:-:S02]  /*bb00*/  HADD2.F32 R63, -RZ, R62.H0_H0 ;  /* 0x2000003eff3f7230 */ /* 0x000fc40000004100 */
[----:B------:R-:W-:Y:S01]  /*bb10*/  FFMA.FTZ R88, R49, R177, -R88 ;  /* 0x000000b131587223 */ /* 0x000fe20000010858 */
[----:B------:R-:W-:Y:S01]  /*bb20*/  HADD2.F32 R54, -RZ, R56.H0_H0 ;  /* 0x20000038ff367230 */ /* 0x000fe20000004100 */
[----:B------:R-:W-:Y:S01]  /*bb30*/  F2FP.SATFINITE.E4M3.F32.PACK_AB_MERGE_C R49, R92, R95, RZ ;  /* 0x0000005f5c31723e */ /* 0x000fe200048070ff */
[----:B------:R-:W-:Y:S02]  /*bb40*/  HADD2.F32 R61, -RZ, R60.H0_H0 ;  /* 0x2000003cff3d7230 */ /* 0x000fe40000004100 */
[-C--:B------:R-:W-:Y:S01]  /*bb50*/  FMUL.FTZ R89, R58, R63.reuse ;  /* 0x0000003f3a597220 */ /* 0x080fe20000410000 */
[----:B------:R-:W-:Y:S02]  /*bb60*/  HADD2.F32 R59, -RZ, R57.H1_H1 ;  /* 0x30000039ff3b7230 */ /* 0x000fe40000004100 */
[----:B------:R-:W-:Y:S01]  /*bb70*/  FMUL.FTZ R63, R54, R63 ;  /* 0x0000003f363f7220 */ /* 0x000fe20000410000 */
[----:B------:R-:W-:Y:S01]  /*bb80*/  HADD2.F32 R62, -RZ, R62.H1_H1 ;  /* 0x3000003eff3e7230 */ /* 0x000fe20000004100 */
[----:B------:R-:W-:Y:S01]  /*bb90*/  F2FP.SATFINITE.E4M3.F32.PACK_AB_MERGE_C R49, R88, R91, R49 ;  /* 0x0000005b5831723e */ /* 0x000fe20004807031 */
[----:B------:R-:W-:-:S02]  /*bba0*/  HADD2.F32 R57, -RZ, R56.H1_H1 ;  /* 0x30000038ff397230 */ /* 0x000fc40000004100 */
[-C--:B------:R-:W-:Y:S01]  /*bbb0*/  FFMA.FTZ R54, R54, R61.reuse, -R89 ;  /* 0x0000003d36367223 */ /* 0x080fe20000010859 */
[----:B------:R-:W-:Y:S02]  /*bbc0*/  HADD2.F32 R60, -RZ, R60.H1_H1 ;  /* 0x3000003cff3c7230 */ /* 0x000fe40000004100 */
[----:B------:R-:W-:Y:S01]  /*bbd0*/  FFMA.FTZ R56, R58, R61, R63 ;  /* 0x0000003d3a387223 */ /* 0x000fe2000001003f */
[-C--:B------:R-:W-:Y:S01]  /*bbe0*/  FMUL.FTZ R88, R59, R62.reuse ;  /* 0x0000003e3b587220 */ /* 0x080fe20000410000 */
[C---:B------:R-:W-:Y:S01]  /*bbf0*/  FMUL.FTZ R62, R57.reuse, R62 ;  /* 0x0000003e393e7220 */ /* 0x040fe20000410000 */
[----:B------:R-:W-:Y:S02]  /*bc00*/  F2FP.F16.E4M3.UNPACK_B R58, R45.H1 ;  /* 0x0000002dff3a723e */ /* 0x000fe400030006ff */
[----:B------:R-:W-:Y:S01]  /*bc10*/  F2FP.F16.E4M3.UNPACK_B R61, R44.H1 ;  /* 0x0000002cff3d723e */ /* 0x000fe200030006ff */
[----:B------:R-:W-:Y:S01]  /*bc20*/  FFMA.FTZ R45, R57, R60, -R88 ;  /* 0x0000003c392d7223 */ /* 0x000fe20000010858 */
[----:B------:R-:W-:Y:S01]  /*bc30*/  F2FP.F16.E4M3.UNPACK_B R48, R48.H1 ;  /* 0x00000030ff30723e */ /* 0x000fe200030006ff */
[----:B------:R-:W-:Y:S01]  /*bc40*/  FFMA.FTZ R57, R59, R60, R62 ;  /* 0x0000003c3b397223 */ /* 0x000fe2000001003e */
[----:B------:R-:W-:Y:S01]  /*bc50*/  F2FP.F16.E4M3.UNPACK_B R42, R42.H1 ;  /* 0x0000002aff2a723e */ /* 0x000fe200030006ff */
[----:B------:R-:W-:Y:S01]  /*bc60*/  HADD2.F32 R59, -RZ, R58.H0_H0 ;  /* 0x2000003aff3b7230 */ /* 0x000fe20000004100 */
[----:B------:R-:W-:Y:S01]  /*bc70*/  F2FP.SATFINITE.E4M3.F32.PACK_AB_MERGE_C R90, R167, R90, RZ ;  /* 0x0000005aa75a723e */ /* 0x000fe200048070ff */
[----:B------:R-:W-:-:S02]  /*bc80*/  HADD2.F32 R62, -RZ, R61.H0_H0 ;  /* 0x2000003dff3e7230 */ /* 0x000fc40000004100 */
[----:B------:R-:W-:Y:S01]  /*bc90*/  HADD2.F32 R44, -RZ, R48.H0_H0 ;  /* 0x20000030ff2c7230 */ /* 0x000fe20000004100 */
[----:B------:R-:W-:Y:S01]  /*bca0*/  F2FP.SATFINITE.E4M3.F32.PACK_AB_MERGE_C R46, R93, R46, R90 ;  /* 0x0000002e5d2e723e */ /* 0x000fe2000480705a */
[----:B------:R-:W-:Y:S02]  /*bcb0*/  HADD2.F32 R58, -RZ, R58.H1_H1 ;  /* 0x3000003aff3a7230 */ /* 0x000fe40000004100 */
[-C--:B------:R-:W-:Y:S01]  /*bcc0*/  FMUL.FTZ R89, R59, R62.reuse ;  /* 0x0000003e3b597220 */ /* 0x080fe20000410000 */
[----:B------:R-:W-:Y:S02]  /*bcd0*/  HADD2.F32 R63, -RZ, R61.H1_H1 ;  /* 0x3000003dff3f7230 */ /* 0x000fe40000004100 */
[----:B------:R-:W-:Y:S01]  /*bce0*/  FMUL.FTZ R62, R44, R62 ;  /* 0x0000003e2c3e7220 */ /* 0x000fe20000410000 */
[----:B------:R-:W-:Y:S01]  /*bcf0*/  HADD2.F32 R60, -RZ, R42.H0_H0 ;  /* 0x2000002aff3c7230 */ /* 0x000fe20000004100 */
[----:B------:R-:W-:Y:S01]  /*bd00*/  F2FP.F16.E4M3.UNPACK_B R90, R41.H1 ;  /* 0x00000029ff5a723e */ /* 0x000fe200030006ff */
[----:B------:R-:W-:-:S02]  /*bd10*/  HADD2.F32 R48, -RZ, R48.H1_H1 ;  /* 0x30000030ff307230 */ /* 0x000fc40000004100 */
[-C--:B------:R-:W-:Y:S01]  /*bd20*/  FMUL.FTZ R91, R58, R63.reuse ;  /* 0x0000003f3a5b7220 */ /* 0x080fe20000410000 */
[----:B------:R-:W-:Y:S02]  /*bd30*/  HADD2.F32 R61, -RZ, R42.H1_H1 ;  /* 0x3000002aff3d7230 */ /* 0x000fe40000004100 */
[-C--:B------:R-:W-:Y:S01]  /*bd40*/  FFMA.FTZ R42, R44, R60.reuse, -R89 ;  /* 0x0000003c2c2a7223 */ /* 0x080fe20000010859 */
[----:B------:R-:W-:Y:S01]  /*bd50*/  FFMA.FTZ R44, R59, R60, R62 ;  /* 0x0000003c3b2c7223 */ /* 0x000fe2000001003e */
[C---:B------:R-:W-:Y:S01]  /*bd60*/  FMUL.FTZ R63, R48.reuse, R63 ;  /* 0x0000003f303f7220 */ /* 0x040fe20000410000 */
[----:B------:R-:W-:Y:S01]  /*bd70*/  F2FP.F16.E4M3.UNPACK_B R59, R47 ;  /* 0x0000002fff3b723e */ /* 0x000fe200020006ff */
[----:B------:R-:W-:Y:S01]  /*bd80*/  FFMA.FTZ R93, R48, R61, -R91 ;  /* 0x0000003d305d7223 */ /* 0x000fe2000001085b */
[----:B------:R-:W-:Y:S01]  /*bd90*/  F2FP.F16.E4M3.UNPACK_B R60, R47.H1 ;  /* 0x0000002fff3c723e */ /* 0x000fe200030006ff */
[----:B------:R-:W-:Y:S01]  /*bda0*/  FFMA.FTZ R95, R58, R61, R63 ;  /* 0x0000003d3a5f7223 */ /* 0x000fe2000001003f */
[----:B------:R-:W-:Y:S01]  /*bdb0*/  F2FP.F16.E4M3.UNPACK_B R89, R41 ;  /* 0x00000029ff59723e */ /* 0x000fe200020006ff */
[----:B------:R-:W-:Y:S01]  /*bdc0*/  HADD2.F32 R61, -RZ, R59.H0_H0 ;  /* 0x2000003bff3d7230 */ /* 0x000fe20000004100 */
[-C--:B------:R-:W-:Y:S01]  /*bdd0*/  F2FP.F16.E4M3.UNPACK_B R48, R43.reuse ;  /* 0x0000002bff30723e */ /* 0x080fe200020006ff */
[----:B------:R-:W-:Y:S01]  /*bde0*/  HADD2.F32 R91, -RZ, R90.H0_H0 ;  /* 0x2000005aff5b7230 */ /* 0x000fe20000004100 */
[----:B------:R-:W-:Y:S01]  /*bdf0*/  F2FP.F16.E4M3.UNPACK_B R43, R43.H1 ;  /* 0x0000002bff2b723e */ /* 0x000fe200030006ff */
[----:B------:R-:W-:Y:S01]  /*be00*/  HADD2.F32 R92, -RZ, R89.H0_H0 ;  /* 0x20000059ff5c7230 */ /* 0x000fe20000004100 */
[-C--:B------:R-:W-:Y:S01]  /*be10*/  F2FP.F16.E4M3.UNPACK_B R41, R40.reuse ;  /* 0x00000028ff29723e */ /* 0x080fe200020006ff */
[----:B------:R-:W-:Y:S01]  /*be20*/  HADD2.F32 R47, -RZ, R48.H0_H0 ;  /* 0x20000030ff2f7230 */ /* 0x000fe20000004100 */
[----:B------:R-:W-:Y:S01]  /*be30*/  F2FP.F16.E4M3.UNPACK_B R62, R40.H1 ;  /* 0x00000028ff3e723e */ /* 0x000fe200030006ff */
[----:B------:R-:W-:-:S02]  /*be40*/  HADD2.F32 R40, -RZ, R60.H0_H0 ;  /* 0x2000003cff287230 */ /* 0x000fc40000004100 */
[-C--:B------:R-:W-:Y:S01]  /*be50*/  FMUL.FTZ R94, R61, R92.reuse ;  /* 0x0000005c3d5e7220 */ /* 0x080fe20000410000 */
[----:B------:R-:W-:Y:S02]  /*be60*/  HADD2.F32 R58, -RZ, R43.H0_H0 ;  /* 0x2000002bff3a7230 */ /* 0x000fe40000004100 */
[----:B------:R-:W-:Y:S01]  /*be70*/  FMUL.FTZ R92, R47, R92 ;  /* 0x0000005c2f5c7220 */ /* 0x000fe20000410000 */
[----:B------:R-:W-:Y:S02]  /*be80*/  HADD2.F32 R63, -RZ, R62.H0_H0 ;  /* 0x2000003eff3f7230 */ /* 0x000fe40000004100 */
[-C--:B------:R-:W-:Y:S01]  /*be90*/  FMUL.FTZ R167, R40, R91.reuse ;  /* 0x0000005b28a77220 */ /* 0x080fe20000410000 */
[----:B------:R-:W-:Y:S02]  /*bea0*/  HADD2.F32 R88, -RZ, R41.H0_H0 ;  /* 0x20000029ff587230 */ /* 0x000fe40000004100 */
[----:B------:R-:W-:Y:S01]  /*beb0*/  FMUL.FTZ R91, R58, R91 ;  /* 0x0000005b3a5b7220 */ /* 0x000fe20000410000 */
[----:B------:R-:W-:-:S02]  /*bec0*/  HADD2.F32 R60, -RZ, R60.H1_H1 ;  /* 0x3000003cff3c7230 */ /* 0x000fc40000004100 */
[----:B------:R-:W-:Y:S01]  /*bed0*/  FFMA.FTZ R167, R58, R63, -R167 ;  /* 0x0000003f3aa77223 */ /* 0x000fe200000108a7 */
[----:B------:R-:W-:Y:S02]  /*bee0*/  HADD2.F32 R90, -RZ, R90.H1_H1 ;  /* 0x3000005aff5a7230 */ /* 0x000fe40000004100 */
[-C--:B------:R-:W-:Y:S01]  /*bef0*/  FFMA.FTZ R92, R61, R88.reuse, R92 ;  /* 0x000000583d5c7223 */ /* 0x080fe2000001005c */
[----:B------:R-:W-:Y:S02]  /*bf00*/  HADD2.F32 R43, -RZ, R43.H1_H1 ;  /* 0x3000002bff2b7230 */ /* 0x000fe40000004100 */
[----:B------:R-:W-:Y:S01]  /*bf10*/  FFMA.FTZ R94, R47, R88, -R94 ;  /* 0x000000582f5e7223 */ /* 0x000fe2000001085e */
[----:B------:R-:W-:Y:S02]  /*bf20*/  HADD2.F32 R59, -RZ, R59.H1_H1 ;  /* 0x3000003bff3b7230 */ /* 0x000fe40000004100 */
[----:B------:R-:W-:Y:S01]  /*bf30*/  FMUL.FTZ R58, R60, R90 ;  /* 0x0000005a3c3a7220 */ /* 0x000fe20000410000 */
[----:B------:R-:W-:-:S02]  /*bf40*/  HADD2.F32 R89, -RZ, R89.H1_H1 ;  /* 0x30000059ff597230 */ /* 0x000fc40000004100 */
[----:B------:R-:W-:Y:S01]  /*bf50*/  FMUL.FTZ R61, R43, R90 ;  /* 0x0000005a2b3d7220 */ /* 0x000fe20000410000 */
[----:B------:R-:W-:Y:S02]  /*bf60*/  HADD2.F32 R62, -RZ, R62.H1_H1 ;  /* 0x3000003eff3e7230 */ /* 0x000fe40000004100 */
[----:B------:R-:W-:Y:S01]  /*bf70*/  FFMA.FTZ R91, R40, R63, R91 ;  /* 0x0000003f285b7223 */ /* 0x000fe2000001005b */
[----:B------:R-:W-:Y:S02]  /*bf80*/  HADD2.F32 R48, -RZ, R48.H1_H1 ;  /* 0x30000030ff307230 */ /* 0x000fe40000004100 */
[-C--:B------:R-:W-:Y:S01]  /*bf90*/  FMUL.FTZ R47, R59, R89.reuse ;  /* 0x000000593b2f7220 */ /* 0x080fe20000410000 */
[----:B------:R-:W-:Y:S02]  /*bfa0*/  HADD2.F32 R41, -RZ, R41.H1_H1 ;  /* 0x30000029ff297230 */ /* 0x000fe40000004100 */
[-C--:B------:R-:W-:Y:S01]  /*bfb0*/  FFMA.FTZ R58, R43, R62.reuse, -R58 ;  /* 0x0000003e2b3a7223 */ /* 0x080fe2000001083a */
[----:B------:R-:W-:Y:S01]  /*bfc0*/  FFMA.FTZ R60, R60, R62, R61 ;  /* 0x0000003e3c3c7223 */ /* 0x000fe2000001003d */
[C---:B------:R-:W-:Y:S01]  /*bfd0*/  FMUL.FTZ R40, R48.reuse, R89 ;  /* 0x0000005930287220 */ /* 0x040fe20000410000 */
[----:B------:R-:W-:Y:S01]  /*bfe0*/  F2FP.SATFINITE.E4M3.F32.PACK_AB_MERGE_C R42, R93, R42, RZ ;  /* 0x0000002a5d2a723e */ /* 0x000fe200048070ff */
[----:B------:R-:W-:Y:S01]  /*bff0*/  FFMA.FTZ R47, R48, R41, -R47 ;  /* 0x00000029302f7223 */ /* 0x000fe2000001082f */
[----:B------:R-:W-:Y:S01]  /*c000*/  F2FP.SATFINITE.E4M3.F32.PACK_AB_MERGE_C R58, R58, R167, RZ ;  /* 0x000000a73a3a723e */ /* 0x000fe200048070ff */
[----:B------:R-:W-:Y:S01]  /*c010*/  FFMA.FTZ R41, R59, R41, R40 ;  /* 0x000000293b297223 */ /* 0x000fe20000010028 */
[----:B------:R-:W-:Y:S01]  /*c020*/  F2FP.SATFINITE.E4M3.F32.PACK_AB_MERGE_C R60, R60, R91, RZ ;  /* 0x0000005b3c3c723e */ /* 0x000fe200048070ff */
[----:B------:R-:W-:Y:S01]  /*c030*/  IMAD.MOV.U32 R40, RZ, RZ, R51 ;  /* 0x000000ffff287224 */ /* 0x000fe200078e0033 */
[----:B------:R-:W-:-:S02]  /*c040*/  F2FP.SATFINITE.E4M3.F32.PACK_AB_MERGE_C R44, R95, R44, RZ ;  /* 0x0000002c5f2c723e */ /* 0x000fc400048070ff */
[----:B------:R-:W-:Y:S02]  /*c050*/  F2FP.SATFINITE.E4M3.F32.PACK_AB_MERGE_C R42, R45, R54, R42 ;  /* 0x000000362d2a723e */ /* 0x000fe4000480702a */
[----:B------:R-:W-:Y:S02]  /*c060*/  F2FP.SATFINITE.E4M3.F32.PACK_AB_MERGE_C R43, R47, R94, R58 ;  /* 0x0000005e2f2b723e */ /* 0x000fe4000480703a */
[----:B------:R-:W-:Y:S02]  /*c070*/  F2FP.SATFINITE.E4M3.F32.PACK_AB_MERGE_C R47, R41, R92, R60 ;  /* 0x0000005c292f723e */ /* 0x000fe4000480703c */
[----:B------:R-:W-:Y:S01]  /*c080*/  F2FP.SATFINITE.E4M3.F32.PACK_AB_MERGE_C R45, R57, R56, R44 ;  /* 0x00000038392d723e */ /* 0x000fe2000480702c */
[----:B------:R-:W-:Y:S01]  /*c090*/  IMAD.MOV.U32 R44, RZ, RZ, R50 ;  /* 0x000000ffff2c7224 */ /* 0x000fe200078e0032 */
[----:B------:R-:W-:Y:S01]  /*c0a0*/  MOV R41, R42 ;  /* 0x0000002a00297202 */ /* 0x000fe20000000f00 */
[----:B------:R-:W-:-:S07]  /*c0b0*/  IMAD.MOV.U32 R42, RZ, RZ, R49 ;  /* 0x000000ffff2a7224 */ /* 0x000fce00078e0031 */
.L_x_498:
[----:B------:R-:W-:Y:S05]  /*c0c0*/  BSYNC B2 ;  /* 0x0000000000027941 */ /* 0x000fea0003800000 */
.L_x_497:
[----:B------:R-:W-:-:S13]  /*c0d0*/  ISETP.GE.AND P4, PT, R55, R153, PT ;  /* 0x000000993700720c */ /* 0x000fda0003f86270 */
[--C-:B------:R-:W-:Y:S02]  /*c0e0*/  @!P4 SHF.R.S32.HI R49, RZ, 0x1f, R55.reuse ;  /* 0x0000001fff31c819 */ /* 0x100fe40000011437 */
[----:B------:R-:W-:-:S04]  /*c0f0*/  @!P4 IADD3 R51, P5, P6, R116, R142, R55 ;  /* 0x0000008e7433c210 */ /* 0x000fc80007ebe037 */
[----:B------:R-:W-:Y:S02]  /*c100*/  @!P4 IADD3.X R178, R0, R178, R49, P5, P6 ;  /* 0x000000b200b2c210 */ /* 0x000fe40002fec431 */
[----:B------:R-:W-:-:S05]  /*c110*/  IADD3 R48, P5, R53, R126, RZ ;  /* 0x0000007e35307210 */ /* 0x000fca0007fbe0ff */
[----:B------:R-:W-:Y:S01]  /*c120*/  IMAD.X R49, R52, 0x1, R127, P5 ;  /* 0x0000000134317824 */ /* 0x000fe200028e067f */
[----:B------:R-:W-:-:S04]  /*c130*/  @!P4 IADD3 R50, P5, R51, R126, RZ ;  /* 0x0000007e3332c210 */ /* 0x000fc80007fbe0ff */
[----:B------:R-:W-:Y:S01]  /*c140*/  @!P4 IADD3.X R51, R178, R127, RZ, P5, !PT ;  /* 0x0000007fb233c210 */ /* 0x000fe20002ffe4ff */
[----:B0-----:R4:W-:Y:S04]  /*c150*/  STG.E.128 desc[UR54][R48.64], R40 ;  /* 0x0000002830007986 */ /* 0x0019e8000c101d36 */
[----:B-1----:R4:W-:Y:S04]  /*c160*/  @!P4 STG.E.128 desc[UR54][R50.64], R44 ;  /* 0x0000002c3200c986 */ /* 0x0029e8000c101d36 */
.L_x_488:
[----:B------:R-:W-:Y:S05]  /*c170*/  BSYNC B1 ;  /* 0x0000000000017941 */ /* 0x000fea0003800000 */
.L_x_487:
[-C--:B0--34-:R-:W-:Y:S02]  /*c180*/  IMAD R40, R144, R138.reuse, RZ ;  /* 0x0000008a90287224 */ /* 0x099fe400078e02ff */
[----:B------:R-:W-:-:S04]  /*c190*/  IMAD.WIDE.U32 R140, R211, R138, R140 ;  /* 0x0000008ad38c7225 */ /* 0x000fc800078e008c */
[----:B------:R-:W-:Y:S01]  /*c1a0*/  IMAD R53, R211, R139, R40 ;  /* 0x0000008bd3357224 */ /* 0x000fe200078e0228 */
[----:B------:R-:W-:Y:S06]  /*c1b0*/  @P2 BRA `(.L_x_457) ;  /* 0x0000003000942947 */ /* 0x000fec0003800000 */
[----:B------:R-:W-:Y:S01]  /*c1c0*/  ISETP.NE.AND P2, PT, R32, RZ, PT ;  /* 0x000000ff2000720c */ /* 0x000fe20003f45270 */
[----:B------:R-:W-:Y:S01]  /*c1d0*/  BSSY B1, `(.L_x_499) ;  /* 0x00000f8000017945 */ /* 0x000fe20003800000 */
[----:B------:R-:W-:-:S11]  /*c1e0*/  IMAD.IADD R53, R141, 0x1, R53 ;  /* 0x000000018d357824 */ /* 0x000fd600078e0235 */
[----:B------:R-:W-:Y:S05]  /*c1f0*/  @!P2 BRA `(.L_x_500) ;  /* 0x0000000c00d4a947 */ /* 0x000fea0003800000 */
[----:B------:R-:W-:Y:S01]  /*c200*/  SEL R40, R97, R158, !P0 ;  /* 0x0000009e61287207 */ /* 0x000fe20004000000 */
[----:B------:R-:W-:Y:S01]  /*c210*/  BSSY B2, `(.L_x_501) ;  /* 0x00000f1000027945 */ /* 0x000fe20003800000 */
[----:B------:R-:W-:Y:S02]  /*c220*/  IADD3 R49, P2, P4, R116, R140, R20 ;  /* 0x0000008c74317210 */ /* 0x000fe40007c5e014 */
[----:B------:R-:W-:Y:S02]  /*c230*/  SHF.R.S32.HI R41, RZ, 0x1f, R40 ;  /* 0x0000001fff297819 */ /* 0x000fe40000011428 */
[----:B------:R-:W-:Y:S02]  /*c240*/  IADD3.X R42, R0, R53, R28, P2, P4 ;  /* 0x00000035002a7210 */ /* 0x000fe400017e841c */
[----:B------:R-:W-:-:S04]  /*c250*/  LEA.HI R40, R41, R40, RZ, 0x5 ;  /* 0x0000002829287211 */ /* 0x000fc800078f28ff */
[----:B------:R-:W-:-:S05]  /*c260*/  LEA.HI.SX32 R41, R40, R15, 0x1b ;  /* 0x0000000f28297211 */ /* 0x000fca00078fdaff */
[----:B------:R-:W-:-:S05]  /*c270*/  IMAD.SHL.U32 R43, R41, 0x10, RZ ;  /* 0x00000010292b7824 */ /* 0x000fca00078e00ff */
[----:B------:R-:W-:-:S13]  /*c280*/  ISETP.GE.AND P2, PT, R43, R153, PT ;  /* 0x000000992b00720c */ /* 0x000fda0003f46270 */
[--C-:B------:R-:W-:Y:S02]  /*c290*/  @!P2 SHF.R.S32.HI R40, RZ, 0x1f, R43.reuse ;  /* 0x0000001fff28a819 */ /* 0x100fe4000001142b */
[----:B------:R-:W-:-:S04]  /*c2a0*/  @!P2 IADD3 R51, P4, P5, R116, R140, R43 ;  /* 0x0000008c7433a210 */ /* 0x000fc80007d9e02b */
[----:B------:R-:W-:Y:S02]  /*c2b0*/  @!P2 IADD3.X R40, R0, R53, R40, P4, P5 ;  /* 0x000000350028a210 */ /* 0x000fe400027ea428 */
[----:B------:R-:W-:-:S05]  /*c2c0*/  IADD3 R48, P4, R49, R126, RZ ;  /* 0x0000007e31307210 */ /* 0x000fca0007f9e0ff */
[----:B------:R-:W-:Y:S01]  /*c2d0*/  IMAD.X R49, R42, 0x1, R127, P4 ;  /* 0x000000012a317824 */ /* 0x000fe200020e067f */
[----:B------:R-:W-:-:S04]  /*c2e0*/  @!P2 IADD3 R50, P4, R51, R126, RZ ;  /* 0x0000007e3332a210 */ /* 0x000fc80007f9e0ff */
[----:B------:R-:W-:Y:S02]  /*c2f0*/  @!P2 IADD3.X R51, R40, R127, RZ, P4, !PT ;  /* 0x0000007f2833a210 */ /* 0x000fe400027fe4ff */
[----:B------:R-:W-:Y:S02]  /*c300*/  SHF.R.S32.HI R40, RZ, 0x1f, R41 ;  /* 0x0000001fff287819 */ /* 0x000fe40000011429 */
[----:B------:R-:W-:Y:S02]  /*c310*/  ISETP.GE.AND P4, PT, R22, R136, PT ;  /* 0x000000881600720c */ /* 0x000fe40003f86270 */
[----:B------:R-:W-:Y:S02]  /*c320*/  LEA.HI R40, R40, R41, RZ, 0x2 ;  /* 0x0000002928287211 */ /* 0x000fe400078f10ff */
[----:B------:R-:W-:Y:S02]  /*c330*/  LOP3.LUT R41, R196, 0x30, R43, 0xf8, !PT ;  /* 0x00000030c4297812 */ /* 0x000fe400078ef82b */
[----:B------:R-:W-:-:S02]  /*c340*/  SHF.R.S32.HI R40, RZ, 0x2, R40 ;  /* 0x00000002ff287819 */ /* 0x000fc40000011428 */
        /* <DEDUP_REMOVED lines=10> */
[----:B------:R-:W-:Y:S01]  /*c3f0*/  SHF.R.U32.HI R54, RZ, 0x8, R77 ;  /* 0x00000008ff367819 */ /* 0x000fe2000001164d */
[----:B0-----:R-:W-:Y:S01]  /*c400*/  IMAD.MOV.U32 R57, RZ, RZ, R40 ;  /* 0x000000ffff397224 */ /* 0x001fe200078e0028 */
[----:B------:R-:W-:Y:S01]  /*c410*/  SHF.R.U32.HI R61, RZ, 0x8, R65 ;  /* 0x00000008ff3d7819 */ /* 0x000fe20000011641 */
[----:B-1----:R-:W-:Y:S01]  /*c420*/  IMAD.MOV.U32 R59, RZ, RZ, R44 ;  /* 0x000000ffff3b7224 */ /* 0x002fe200078e002c */
[----:B------:R-:W-:Y:S01]  /*c430*/  SHF.R.U32.HI R63, RZ, 0x8, R67 ;  /* 0x00000008ff3f7819 */ /* 0x000fe20000011643 */
[----:B------:R-:W-:Y:S01]  /*c440*/  IMAD.SHL.U32 R40, R54, 0x100, RZ ;  /* 0x0000010036287824 */ /* 0x000fe200078e00ff */
[----:B------:R-:W-:Y:S01]  /*c450*/  LOP3.LUT R55, R77, 0xff0000ff, RZ, 0xc0, !PT ;  /* 0xff0000ff4d377812 */ /* 0x000fe200078ec0ff */
[----:B------:R-:W-:Y:S01]  /*c460*/  IMAD.SHL.U32 R61, R61, 0x100, RZ ;  /* 0x000001003d3d7824 */ /* 0x000fe200078e00ff */
[----:B------:R-:W-:Y:S01]  /*c470*/  SHF.R.U32.HI R66, RZ, 0x10, R77 ;  /* 0x00000010ff427819 */ /* 0x000fe2000001164d */
[----:B------:R-:W-:Y:S01]  /*c480*/  IMAD.SHL.U32 R63, R63, 0x100, RZ ;  /* 0x000001003f3f7824 */ /* 0x000fe200078e00ff */
[----:B------:R-:W-:-:S02]  /*c490*/  SHF.R.U32.HI R64, RZ, 0x8, R79 ;  /* 0x00000008ff407819 */ /* 0x000fc4000001164f */
[----:B------:R-:W-:Y:S02]  /*c4a0*/  MOV R52, R41 ;  /* 0x0000002900347202 */ /* 0x000fe40000000f00 */
[----:B------:R-:W-:Y:S02]  /*c4b0*/  SHF.R.U32.HI R62, RZ, 0x10, R79 ;  /* 0x00000010ff3e7819 */ /* 0x000fe4000001164f */
[----:B------:R-:W-:Y:S01]  /*c4c0*/  LOP3.LUT R40, R55, 0xff00, R40, 0xf8, !PT ;  /* 0x0000ff0037287812 */ /* 0x000fe200078ef828 */
[----:B------:R-:W-:Y:S01]  /*c4d0*/  IMAD.SHL.U32 R55, R64, 0x100, RZ ;  /* 0x0000010040377824 */ /* 0x000fe200078e00ff */
[----:B------:R-:W-:Y:S02]  /*c4e0*/  SHF.L.U32 R41, R66, 0x10, RZ ;  /* 0x0000001042297819 */ /* 0x000fe400000006ff */
[----:B------:R-:W-:Y:S02]  /*c4f0*/  LOP3.LUT R58, R65, 0xff0000ff, RZ, 0xc0, !PT ;  /* 0xff0000ff413a7812 */ /* 0x000fe400078ec0ff */
[----:B------:R-:W-:-:S02]  /*c500*/  LOP3.LUT R60, R67, 0xff0000ff, RZ, 0xc0, !PT ;  /* 0xff0000ff433c7812 */ /* 0x000fc400078ec0ff */
[----:B------:R-:W-:Y:S02]  /*c510*/  LOP3.LUT R56, R79, 0xff0000ff, RZ, 0xc0, !PT ;  /* 0xff0000ff4f387812 */ /* 0x000fe400078ec0ff */
[----:B------:R-:W-:Y:S02]  /*c520*/  MOV R54, R42 ;  /* 0x0000002a00367202 */ /* 0x000fe40000000f00 */
[----:B------:R-:W-:Y:S01]  /*c530*/  LOP3.LUT R42, R40, 0xff0000, R41, 0xf8, !PT ;  /* 0x00ff0000282a7812 */ /* 0x000fe200078ef829 */
[----:B------:R-:W-:Y:S01]  /*c540*/  IMAD.U32 R40, R62, 0x10000, RZ ;  /* 0x000100003e287824 */ /* 0x000fe200078e00ff */
[----:B------:R-:W-:Y:S02]  /*c550*/  LOP3.LUT R44, R58, 0xff00, R61, 0xf8, !PT ;  /* 0x0000ff003a2c7812 */ /* 0x000fe400078ef83d */
[----:B------:R-:W-:Y:S02]  /*c560*/  LOP3.LUT R64, R60, 0xff00, R63, 0xf8, !PT ;  /* 0x0000ff003c407812 */ /* 0x000fe400078ef83f */
[----:B------:R-:W-:-:S02]  /*c570*/  LOP3.LUT R55, R56, 0xff00, R55, 0xf8, !PT ;  /* 0x0000ff0038377812 */ /* 0x000fc400078ef837 */
[----:B------:R-:W-:Y:S02]  /*c580*/  F2FP.F16.E4M3.UNPACK_B R63, R162.H1 ;  /* 0x000000a2ff3f723e */ /* 0x000fe400030006ff */
[----:B------:R-:W-:Y:S02]  /*c590*/  F2FP.F16.E4M3.UNPACK_B R60, R59.H1 ;  /* 0x0000003bff3c723e */ /* 0x000fe400030006ff */
[----:B------:R-:W-:Y:S02]  /*c5a0*/  F2FP.F16.E4M3.UNPACK_B R58, R57.H1 ;  /* 0x00000039ff3a723e */ /* 0x000fe400030006ff */
[----:B------:R-:W-:Y:S01]  /*c5b0*/  LOP3.LUT R41, R55, 0xff0000, R40, 0xf8, !PT ;  /* 0x00ff000037297812 */ /* 0x000fe200078ef828 */
[----:B------:R-:W-:Y:S01]  /*c5c0*/  HADD2.F32 R40, -RZ, R63.H0_H0 ;  /* 0x2000003fff287230 */ /* 0x000fe20000004100 */
[----:B------:R-:W-:Y:S01]  /*c5d0*/  F2FP.F16.E4M3.UNPACK_B R61, R164.H1 ;  /* 0x000000a4ff3d723e */ /* 0x000fe200030006ff */
[----:B------:R-:W-:Y:S01]  /*c5e0*/  HADD2.F32 R56, -RZ, R60.H0_H0 ;  /* 0x2000003cff387230 */ /* 0x000fe20000004100 */
[----:B------:R-:W-:Y:S01]  /*c5f0*/  SHF.R.U32.HI R67, RZ, 0x10, R67 ;  /* 0x00000010ff437819 */ /* 0x000fe20000011643 */
[----:B------:R-:W-:Y:S01]  /*c600*/  HADD2.F32 R55, -RZ, R58.H0_H0 ;  /* 0x2000003aff377230 */ /* 0x000fe20000004100 */
[----:B------:R-:W-:Y:S01]  /*c610*/  SHF.R.U32.HI R65, RZ, 0x10, R65 ;  /* 0x00000010ff417819 */ /* 0x000fe20000011641 */
[----:B------:R-:W-:-:S02]  /*c620*/  HADD2.F32 R62, -RZ, R61.H0_H0 ;  /* 0x2000003dff3e7230 */ /* 0x000fc40000004100 */
[CC--:B------:R-:W-:Y:S01]  /*c630*/  FMUL.FTZ R66, R56.reuse, R40.reuse ;  /* 0x0000002838427220 */ /* 0x0c0fe20000410000 */
[----:B------:R-:W-:Y:S02]  /*c640*/  IMAD.U32 R67, R67, 0x10000, RZ ;  /* 0x0001000043437824 */ /* 0x000fe400078e00ff */
[----:B------:R-:W-:Y:S01]  /*c650*/  FMUL.FTZ R77, R55, R40 ;  /* 0x00000028374d7220 */ /* 0x000fe20000410000 */
[----:B------:R-:W-:Y:S02]  /*c660*/  IMAD.U32 R65, R65, 0x10000, RZ ;  /* 0x0001000041417824 */ /* 0x000fe400078e00ff */
[-C--:B------:R-:W-:Y:S01]  /*c670*/  FFMA.FTZ R55, R55, R62.reuse, -R66 ;  /* 0x0000003e37377223 */ /* 0x080fe20000010842 */
[----:B------:R-:W-:Y:S02]  /*c680*/  HADD2.F32 R58, -RZ, R58.H1_H1 ;  /* 0x3000003aff3a7230 */ /* 0x000fe40000004100 */
        /* <DEDUP_REMOVED lines=8> */
[----:B------:R-:W-:Y:S01]  /*c710*/  F2FP.F16.E4M3.UNPACK_B R61, R57 ;  /* 0x00000039ff3d723e */ /* 0x000fe200020006ff */
[----:B------:R-:W-:Y:S01]  /*c720*/  FMUL.FTZ R57, R63, R62 ;  /* 0x0000003e3f397220 */ /* 0x000fe20000410000 */
[----:B------:R-:W-:Y:S01]  /*c730*/  LOP3.LUT R44, R44, 0xff0000, R65, 0xf8, !PT ;  /* 0x00ff00002c2c7812 */ /* 0x000fe200078ef841 */
[----:B------:R-:W-:Y:S01]  /*c740*/  HADD2.F32 R65, -RZ, R162.H0_H0 ;  /* 0x200000a2ff417230 */ /* 0x000fe20000004100 */
[----:B------:R-:W-:Y:S01]  /*c750*/  F2FP.F16.E4M3.UNPACK_B R164, R164 ;  /* 0x000000a4ffa4723e */ /* 0x000fe200020006ff */
        /* <DEDUP_REMOVED lines=19> */
[----:B------:R-:W-:Y:S01]  /*c890*/  HADD2.F32 R67, -RZ, R62.H0_H0 ;  /* 0x2000003eff437230 */ /* 0x000fe20000004100 */
[----:B------:R-:W-:Y:S01]  /*c8a0*/  F2FP.F16.E4M3.UNPACK_B R61, R54.H1 ;  /* 0x00000036ff3d723e */ /* 0x000fe200030006ff */
[----:B------:R-:W-:-:S02]  /*c8b0*/  HADD2.F32 R65, -RZ, R64.H0_H0 ;  /* 0x20000040ff417230 */ /* 0x000fc40000004100 */
[----:B------:R-:W-:Y:S01]  /*c8c0*/  FFMA.FTZ R77, R63, R164, R162 ;  /* 0x000000a43f4d7223 */ /* 0x000fe200000100a2 */
[----:B------:R-:W-:Y:S01]  /*c8d0*/  HADD2.F32 R76, -RZ, R62.H1_H1 ;  /* 0x3000003eff4c7230 */ /* 0x000fe20000004100 */
[----:B------:R-:W-:Y:S01]  /*c8e0*/  F2FP.F16.E4M3.UNPACK_B R163, R163 ;  /* 0x000000a3ffa3723e */ /* 0x000fe200020006ff */
[--C-:B------:R-:W-:Y:S02]  /*c8f0*/  HADD2.F32 R62, -RZ, R61.reuse.H0_H0 ;  /* 0x2000003dff3e7230 */ /* 0x100fe40000004100 */
[-C--:B------:R-:W-:Y:S01]  /*c900*/  FMUL.FTZ R79, R65, R67.reuse ;  /* 0x00000043414f7220 */ /* 0x080fe20000410000 */
[----:B------:R-:W-:Y:S01]  /*c910*/  HADD2.F32 R63, -RZ, R66.H0_H0 ;  /* 0x20000042ff3f7230 */ /* 0x000fe20000004100 */
[----:B------:R-:W-:Y:S01]  /*c920*/  F2FP.F16.E4M3.UNPACK_B R54, R54 ;  /* 0x00000036ff36723e */ /* 0x000fe200020006ff */
[----:B------:R-:W-:Y:S02]  /*c930*/  HADD2.F32 R64, -RZ, R64.H1_H1 ;  /* 0x30000040ff407230 */ /* 0x000fe40000004100 */
[----:B------:R-:W-:Y:S01]  /*c940*/  FMUL.FTZ R90, R62, R67 ;  /* 0x000000433e5a7220 */ /* 0x000fe20000410000 */
[----:B------:R-:W-:-:S02]  /*c950*/  HADD2.F32 R61, -RZ, R61.H1_H1 ;  /* 0x3000003dff3d7230 */ /* 0x000fc40000004100 */
[-C--:B------:R-:W-:Y:S01]  /*c960*/  FFMA.FTZ R88, R62, R63.reuse, -R79 ;  /* 0x0000003f3e587223 */ /* 0x080fe2000001084f */
[----:B------:R-:W-:Y:S02]  /*c970*/  HADD2.F32 R66, -RZ, R66.H1_H1 ;  /* 0x30000042ff427230 */ /* 0x000fe40000004100 */
[CC--:B------:R-:W-:Y:S01]  /*c980*/  FMUL.FTZ R62, R64.reuse, R76.reuse ;  /* 0x0000004c403e7220 */ /* 0x0c0fe20000410000 */
[----:B------:R-:W-:Y:S01]  /*c990*/  FFMA.FTZ R90, R65, R63, R90 ;  /* 0x0000003f415a7223 */ /* 0x000fe2000001005a */
[C---:B------:R-:W-:Y:S01]  /*c9a0*/  FMUL.FTZ R67, R61.reuse, R76 ;  /* 0x0000004c3d437220 */ /* 0x040fe20000410000 */
[----:B------:R-:W-:Y:S01]  /*c9b0*/  F2FP.F16.E4M3.UNPACK_B R165, R165 ;  /* 0x000000a5ffa5723e */ /* 0x000fe200020006ff */
[----:B------:R-:W-:Y:S01]  /*c9c0*/  FFMA.FTZ R89, R61, R66, -R62 ;  /* 0x000000423d597223 */ /* 0x000fe2000001083e */
[----:B------:R-:W-:Y:S01]  /*c9d0*/  F2FP.F16.E4M3.UNPACK_B R61, R46 ;  /* 0x0000002eff3d723e */ /* 0x000fe200020006ff */
[--C-:B------:R-:W-:Y:S02]  /*c9e0*/  HADD2.F32 R65, -RZ, R163.reuse.H0_H0 ;  /* 0x200000a3ff417230 */ /* 0x100fe40000004100 */
[----:B------:R-:W-:Y:S01]  /*c9f0*/  FFMA.FTZ R91, R64, R66, R67 ;  /* 0x00000042405b7223 */ /* 0x000fe20000010043 */
[----:B------:R-:W-:Y:S01]  /*ca00*/  HADD2.F32 R163, -RZ, R163.H1_H1 ;  /* 0x300000a3ffa37230 */ /* 0x000fe20000004100 */
[----:B------:R-:W-:Y:S01]  /*ca10*/  F2FP.SATFINITE.E4M3.F32.PACK_AB_MERGE_C R55, R58, R55, RZ ;  /* 0x000000373a37723e */ /* 0x000fe200048070ff */
[--C-:B------:R-:W-:Y:S01]  /*ca20*/  HADD2.F32 R62, -RZ, R61.reuse.H0_H0 ;  /* 0x2000003dff3e7230 */ /* 0x100fe20000004100 */
[----:B------:R-:W-:Y:S01]  /*ca30*/  F2FP.SATFINITE.E4M3.F32.PACK_AB_MERGE_C R57, R57, R56, RZ ;  /* 0x000000383939723e */ /* 0x000fe200048070ff */
[----:B------:R-:W-:Y:S01]  /*ca40*/  HADD2.F32 R46, -RZ, R54.H0_H0 ;  /* 0x20000036ff2e7230 */ /* 0x000fe20000004100 */
[----:B------:R-:W-:Y:S01]  /*ca50*/  F2FP.F16.E4M3.UNPACK_B R58, R52 ;  /* 0x00000034ff3a723e */ /* 0x000fe200020006ff */
[----:B------:R-:W-:-:S02]  /*ca60*/  HADD2.F32 R61, -RZ, R61.H1_H1 ;  /* 0x3000003dff3d7230 */ /* 0x000fc40000004100 */
[-C--:B------:R-:W-:Y:S01]  /*ca70*/  FMUL.FTZ R67, R62, R65.reuse ;  /* 0x000000413e437220 */ /* 0x080fe20000410000 */
[----:B------:R-:W-:Y:S02]  /*ca80*/  HADD2.F32 R54, -RZ, R54.H1_H1 ;  /* 0x30000036ff367230 */ /* 0x000fe40000004100 */
[----:B------:R-:W-:Y:S01]  /*ca90*/  FMUL.FTZ R65, R46, R65 ;  /* 0x000000412e417220 */ /* 0x000fe20000410000 */
[--C-:B------:R-:W-:Y:S02]  /*caa0*/  HADD2.F32 R63, -RZ, R165.reuse.H0_H0 ;  /* 0x200000a5ff3f7230 */ /* 0x100fe40000004100 */
[CC--:B------:R-:W-:Y:S01]  /*cab0*/  FMUL.FTZ R79, R61.reuse, R163.reuse ;  /* 0x000000a33d4f7220 */ /* 0x0c0fe20000410000 */
[----:B------:R-:W-:Y:S02]  /*cac0*/  HADD2.F32 R165, -RZ, R165.H1_H1 ;  /* 0x300000a5ffa57230 */ /* 0x000fe40000004100 */
[----:B------:R-:W-:Y:S01]  /*cad0*/  FMUL.FTZ R64, R54, R163 ;  /* 0x000000a336407220 */ /* 0x000fe20000410000 */
[----:B------:R-:W-:Y:S01]  /*cae0*/  F2FP.SATFINITE.E4M3.F32.PACK_AB_MERGE_C R56, R78, R59, R55 ;  /* 0x0000003b4e38723e */ /* 0x000fe20004807037 */
[-C--:B------:R-:W-:Y:S01]  /*caf0*/  FFMA.FTZ R67, R46, R63.reuse, -R67 ;  /* 0x0000003f2e437223 */ /* 0x080fe20000010843 */
[----:B------:R-:W-:Y:S01]  /*cb00*/  FFMA.FTZ R46, R62, R63, R65 ;  /* 0x0000003f3e2e7223 */ /* 0x000fe20000010041 */
[-C--:B------:R-:W-:Y:S01]  /*cb10*/  FFMA.FTZ R54, R54, R165.reuse, -R79 ;  /* 0x000000a536367223 */ /* 0x080fe2000001084f */
[----:B------:R-:W-:Y:S01]  /*cb20*/  FFMA.FTZ R165, R61, R165, R64 ;  /* 0x000000a53da57223 */ /* 0x000fe20000010040 */
[----:B------:R-:W-:-:S02]  /*cb30*/  F2FP.F16.E4M3.UNPACK_B R61, R45 ;  /* 0x0000002dff3d723e */ /* 0x000fc400020006ff */
[----:B------:R-:W-:Y:S02]  /*cb40*/  F2FP.F16.E4M3.UNPACK_B R65, R44 ;  /* 0x0000002cff41723e */ /* 0x000fe400020006ff */
[----:B------:R-:W-:Y:S01]  /*cb50*/  F2FP.SATFINITE.E4M3.F32.PACK_AB_MERGE_C R55, R77, R60, R57 ;  /* 0x0000003c4d37723e */ /* 0x000fe20004807039 */
[----:B------:R-:W-:Y:S01]  /*cb60*/  HADD2.F32 R59, -RZ, R61.H0_H0 ;  /* 0x2000003dff3b7230 */ /* 0x000fe20000004100 */
[----:B------:R-:W-:Y:S01]  /*cb70*/  F2FP.F16.E4M3.UNPACK_B R63, R42 ;  /* 0x0000002aff3f723e */ /* 0x000fe200020006ff */
[----:B------:R-:W-:Y:S01]  /*cb80*/  HADD2.F32 R60, -RZ, R65.H0_H0 ;  /* 0x20000041ff3c7230 */ /* 0x000fe20000004100 */
[----:B------:R-:W-:Y:S01]  /*cb90*/  F2FP.SATFINITE.E4M3.F32.PACK_AB_MERGE_C R88, R89, R88, RZ ;  /* 0x000000585958723e */ /* 0x000fe200048070ff */
[----:B------:R-:W-:Y:S01]  /*cba0*/  HADD2.F32 R57, -RZ, R58.H0_H0 ;  /* 0x2000003aff397230 */ /* 0x000fe20000004100 */
[----:B------:R-:W-:Y:S01]  /*cbb0*/  F2FP.F16.E4M3.UNPACK_B R42, R42.H1 ;  /* 0x0000002aff2a723e */ /* 0x000fe200030006ff */
[----:B------:R-:W-:Y:S02]  /*cbc0*/  HADD2.F32 R64, -RZ, R63.H0_H0 ;  /* 0x2000003fff407230 */ /* 0x000fe40000004100 */
[----:B------:R-:W-:Y:S01]  /*cbd0*/  FMUL.FTZ R66, R59, R60 ;  /* 0x0000003c3b427220 */ /* 0x000fe20000410000 */
[----:B------:R-:W-:-:S02]  /*cbe0*/  HADD2.F32 R62, -RZ, R61.H1_H1 ;  /* 0x3000003dff3e7230 */ /* 0x000fc40000004100 */
[C---:B------:R-:W-:Y:S01]  /*cbf0*/  FMUL.FTZ R76, R57.reuse, R60 ;  /* 0x0000003c394c7220 */ /* 0x040fe20000410000 */
[----:B------:R-:W-:Y:S01]  /*cc00*/  HADD2.F32 R65, -RZ, R65.H1_H1 ;  /* 0x30000041ff417230 */ /* 0x000fe20000004100 */
[----:B------:R-:W-:Y:S01]  /*cc10*/  F2FP.SATFINITE.E4M3.F32.PACK_AB_MERGE_C R54, R54, R67, R88 ;  /* 0x000000433636723e */ /* 0x000fe20004807058 */
[----:B------:R-:W-:Y:S02]  /*cc20*/  HADD2.F32 R60, -RZ, R58.H1_H1 ;  /* 0x3000003aff3c7230 */ /* 0x000fe40000004100 */
[-C--:B------:R-:W-:Y:S01]  /*cc30*/  FFMA.FTZ R57, R57, R64.reuse, -R66 ;  /* 0x0000004039397223 */ /* 0x080fe20000010842 */
[----:B------:R-:W-:Y:S01]  /*cc40*/  FFMA.FTZ R58, R59, R64, R76 ;  /* 0x000000403b3a7223 */ /* 0x000fe2000001004c */
[----:B------:R-:W-:Y:S02]  /*cc50*/  HADD2.F32 R63, -RZ, R63.H1_H1 ;  /* 0x3000003fff3f7230 */ /* 0x000fe40000004100 */
[-C--:B------:R-:W-:Y:S01]  /*cc60*/  FMUL.FTZ R67, R62, R65.reuse ;  /* 0x000000413e437220 */ /* 0x080fe20000410000 */
[----:B------:R-:W-:Y:S01]  /*cc70*/  FMUL.FTZ R65, R60, R65 ;  /* 0x000000413c417220 */ /* 0x000fe20000410000 */
[----:B------:R-:W-:-:S02]  /*cc80*/  F2FP.F16.E4M3.UNPACK_B R61, R45.H1 ;  /* 0x0000002dff3d723e */ /* 0x000fc400030006ff */
[----:B------:R-:W-:Y:S01]  /*cc90*/  F2FP.F16.E4M3.UNPACK_B R64, R44.H1 ;  /* 0x0000002cff40723e */ /* 0x000fe200030006ff */
[-C--:B------:R-:W-:Y:S01]  /*cca0*/  FFMA.FTZ R45, R62, R63.reuse, R65 ;  /* 0x0000003f3e2d7223 */ /* 0x080fe20000010041 */
[----:B------:R-:W-:Y:S01]  /*ccb0*/  F2FP.F16.E4M3.UNPACK_B R59, R52.H1 ;  /* 0x00000034ff3b723e */ /* 0x000fe200030006ff */
[----:B------:R-:W-:Y:S01]  /*ccc0*/  FFMA.FTZ R52, R60, R63, -R67 ;  /* 0x0000003f3c347223 */ /* 0x000fe20000010843 */
[----:B------:R-:W-:Y:S01]  /*ccd0*/  HADD2.F32 R60, -RZ, R61.H0_H0 ;  /* 0x2000003dff3c7230 */ /* 0x000fe20000004100 */
[----:B------:R-:W-:Y:S01]  /*cce0*/  F2FP.F16.E4M3.UNPACK_B R66, R40.H1 ;  /* 0x00000028ff42723e */ /* 0x000fe200030006ff */
[----:B------:R-:W-:Y:S01]  /*ccf0*/  HADD2.F32 R65, -RZ, R64.H0_H0 ;  /* 0x20000040ff417230 */ /* 0x000fe20000004100 */
[----:B------:R-:W-:Y:S01]  /*cd00*/  F2FP.SATFINITE.E4M3.F32.PACK_AB_MERGE_C R90, R91, R90, RZ ;  /* 0x0000005a5b5a723e */ /* 0x000fe200048070ff */
[----:B------:R-:W-:Y:S02]  /*cd10*/  HADD2.F32 R44, -RZ, R59.H0_H0 ;  /* 0x2000003bff2c7230 */ /* 0x000fe40000004100 */
[----:B------:R-:W-:-:S02]  /*cd20*/  HADD2.F32 R61, -RZ, R61.H1_H1 ;  /* 0x3000003dff3d7230 */ /* 0x000fc40000004100 */
[-C--:B------:R-:W-:Y:S01]  /*cd30*/  FMUL.FTZ R67, R60, R65.reuse ;  /* 0x000000413c437220 */ /* 0x080fe20000410000 */
[----:B------:R-:W-:Y:S02]  /*cd40*/  HADD2.F32 R64, -RZ, R64.H1_H1 ;  /* 0x30000040ff407230 */ /* 0x000fe40000004100 */
[----:B------:R-:W-:Y:S01]  /*cd50*/  FMUL.FTZ R65, R44, R65 ;  /* 0x000000412c417220 */ /* 0x000fe20000410000 */
[----:B------:R-:W-:Y:S01]  /*cd60*/  HADD2.F32 R59, -RZ, R59.H1_H1 ;  /* 0x3000003bff3b7230 */ /* 0x000fe20000004100 */
[----:B------:R-:W-:Y:S01]  /*cd70*/  F2FP.SATFINITE.E4M3.F32.PACK_AB_MERGE_C R46, R165, R46, R90 ;  /* 0x0000002ea52e723e */ /* 0x000fe2000480705a */
[--C-:B------:R-:W-:Y:S02]  /*cd80*/  HADD2.F32 R63, -RZ, R42.reuse.H0_H0 ;  /* 0x2000002aff3f7230 */ /* 0x100fe40000004100 */
[----:B------:R-:W-:Y:S02]  /*cd90*/  HADD2.F32 R62, -RZ, R42.H1_H1 ;  /* 0x3000002aff3e7230 */ /* 0x000fe40000004100 */
[-C--:B------:R-:W-:Y:S01]  /*cda0*/  FMUL.FTZ R42, R61, R64.reuse ;  /* 0x000000403d2a7220 */ /* 0x080fe20000410000 */
[C---:B------:R-:W-:Y:S01]  /*cdb0*/  FMUL.FTZ R64, R59.reuse, R64 ;  /* 0x000000403b407220 */ /* 0x040fe20000410000 */
[----:B------:R-:W-:Y:S01]  /*cdc0*/  FFMA.FTZ R78, R60, R63, R65 ;  /* 0x0000003f3c4e7223 */ /* 0x000fe20000010041 */
[----:B------:R-:W-:Y:S01]  /*cdd0*/  F2FP.F16.E4M3.UNPACK_B R65, R40 ;  /* 0x00000028ff41723e */ /* 0x000fe200020006ff */
[-C--:B------:R-:W-:Y:S01]  /*cde0*/  FFMA.FTZ R88, R59, R62.reuse, -R42 ;  /* 0x0000003e3b587223 */ /* 0x080fe2000001082a */
[----:B------:R-:W-:Y:S01]  /*cdf0*/  F2FP.F16.E4M3.UNPACK_B R59, R47 ;  /* 0x0000002fff3b723e */ /* 0x000fe200020006ff */
[----:B------:R-:W-:Y:S01]  /*ce00*/  FFMA.FTZ R79, R61, R62, R64 ;  /* 0x0000003e3d4f7223 */ /* 0x000fe20000010040 */
[----:B------:R-:W-:Y:S01]  /*ce10*/  F2FP.F16.E4M3.UNPACK_B R42, R43 ;  /* 0x0000002bff2a723e */ /* 0x000fe200020006ff */
[----:B------:R-:W-:Y:S01]  /*ce20*/  FFMA.FTZ R77, R44, R63, -R67 ;  /* 0x0000003f2c4d7223 */ /* 0x000fe20000010843 */
[----:B------:R-:W-:Y:S01]  /*ce30*/  F2FP.F16.E4M3.UNPACK_B R60, R47.H1 ;  /* 0x0000002fff3c723e */ /* 0x000fe200030006ff */
[----:B------:R-:W-:Y:S01]  /*ce40*/  HADD2.F32 R61, -RZ, R59.H0_H0 ;  /* 0x2000003bff3d7230 */ /* 0x000fe20000004100 */
[----:B------:R-:W-:Y:S01]  /*ce50*/  F2FP.F16.E4M3.UNPACK_B R62, R41 ;  /* 0x00000029ff3e723e */ /* 0x000fe200020006ff */
[----:B------:R-:W-:Y:S01]  /*ce60*/  HADD2.F32 R67, -RZ, R65.H0_H0 ;  /* 0x20000041ff437230 */ /* 0x000fe20000004100 */
[----:B------:R-:W-:Y:S01]  /*ce70*/  F2FP.F16.E4M3.UNPACK_B R43, R43.H1 ;  /* 0x0000002bff2b723e */ /* 0x000fe200030006ff */
[----:B------:R-:W-:Y:S01]  /*ce80*/  HADD2.F32 R44, -RZ, R42.H0_H0 ;  /* 0x2000002aff2c7230 */ /* 0x000fe20000004100 */
[----:B------:R-:W-:Y:S01]  /*ce90*/  F2FP.F16.E4M3.UNPACK_B R41, R41.H1 ;  /* 0x00000029ff29723e */ /* 0x000fe200030006ff */
[----:B------:R-:W-:-:S02]  /*cea0*/  HADD2.F32 R40, -RZ, R60.H0_H0 ;  /* 0x2000003cff287230 */ /* 0x000fc40000004100 */
[-C--:B------:R-:W-:Y:S01]  /*ceb0*/  FMUL.FTZ R89, R61, R67.reuse ;  /* 0x000000433d597220 */ /* 0x080fe20000410000 */
[----:B------:R-:W-:Y:S02]  /*cec0*/  HADD2.F32 R76, -RZ, R66.H0_H0 ;  /* 0x20000042ff4c7230 */ /* 0x000fe40000004100 */
[----:B------:R-:W-:Y:S01]  /*ced0*/  FMUL.FTZ R90, R44, R67 ;  /* 0x000000432c5a7220 */ /* 0x000fe20000410000 */
[----:B------:R-:W-:Y:S01]  /*cee0*/  HADD2.F32 R63, -RZ, R62.H0_H0 ;  /* 0x2000003eff3f7230 */ /* 0x000fe20000004100 */
[----:B------:R-:W-:Y:S01]  /*cef0*/  F2FP.SATFINITE.E4M3.F32.PACK_AB_MERGE_C R77, R88, R77, RZ ;  /* 0x0000004d584d723e */ /* 0x000fe200048070ff */
[----:B------:R-:W-:Y:S02]  /*cf00*/  HADD2.F32 R47, -RZ, R43.H0_H0 ;  /* 0x2000002bff2f7230 */ /* 0x000fe40000004100 */
[----:B------:R-:W-:Y:S01]  /*cf10*/  FMUL.FTZ R92, R40, R76 ;  /* 0x0000004c285c7220 */ /* 0x000fe20000410000 */
[----:B------:R-:W-:Y:S02]  /*cf20*/  HADD2.F32 R60, -RZ, R60.H1_H1 ;  /* 0x3000003cff3c7230 */ /* 0x000fe40000004100 */
[----:B------:R-:W-:Y:S01]  /*cf30*/  FFMA.FTZ R89, R44, R63, -R89 ;  /* 0x0000003f2c597223 */ /* 0x000fe20000010859 */
[----:B------:R-:W-:-:S02]  /*cf40*/  HADD2.F32 R66, -RZ, R66.H1_H1 ;  /* 0x30000042ff427230 */ /* 0x000fc40000004100 */
[----:B------:R-:W-:Y:S01]  /*cf50*/  FMUL.FTZ R67, R47, R76 ;  /* 0x0000004c2f437220 */ /* 0x000fe20000410000 */
[----:B------:R-:W-:Y:S02]  /*cf60*/  HADD2.F32 R43, -RZ, R43.H1_H1 ;  /* 0x3000002bff2b7230 */ /* 0x000fe40000004100 */
        /* <DEDUP_REMOVED lines=21> */
[----:B------:R-:W-:Y:S01]  /*d0c0*/  F2FP.SATFINITE.E4M3.F32.PACK_AB_MERGE_C R43, R42, R89, R43 ;  /* 0x000000592a2b723e */ /* 0x000fe2000480702b */
[----:B------:R-:W-:Y:S01]  /*d0d0*/  IMAD.MOV.U32 R42, RZ, RZ, R54 ;  /* 0x000000ffff2a7224 */ /* 0x000fe200078e0036 */
[----:B------:R-:W-:-:S02]  /*d0e0*/  F2FP.SATFINITE.E4M3.F32.PACK_AB_MERGE_C R41, R52, R57, R77 ;  /* 0x000000393429723e */ /* 0x000fc4000480704d */
[----:B------:R-:W-:Y:S02]  /*d0f0*/  F2FP.SATFINITE.E4M3.F32.PACK_AB_MERGE_C R45, R45, R58, R78 ;  /* 0x0000003a2d2d723e */ /* 0x000fe4000480704e */
[----:B------:R-:W-:Y:S02]  /*d100*/  F2FP.SATFINITE.E4M3.F32.PACK_AB_MERGE_C R47, R59, R90, R60 ;  /* 0x0000005a3b2f723e */ /* 0x000fe4000480703c */
[----:B------:R-:W-:-:S07]  /*d110*/  MOV R40, R56 ;  /* 0x0000003800287202 */ /* 0x000fce0000000f00 */
.L_x_502:
[----:B------:R-:W-:Y:S05]  /*d120*/  BSYNC B2 ;  /* 0x0000000000027941 */ /* 0x000fea0003800000 */
.L_x_501:
[----:B0-----:R0:W-:Y:S04]  /*d130*/  STG.E.128 desc[UR54][R48.64], R40 ;  /* 0x0000002830007986 */ /* 0x0011e8000c101d36 */
[----:B-1----:R0:W-:Y:S02]  /*d140*/  @!P2 STG.E.128 desc[UR54][R50.64], R44 ;  /* 0x0000002c3200a986 */ /* 0x0021e4000c101d36 */
.L_x_500:
[----:B------:R-:W-:Y:S05]  /*d150*/  BSYNC B1 ;  /* 0x0000000000017941 */ /* 0x000fea0003800000 */
.L_x_499:
        /* <DEDUP_REMOVED lines=15> */
[----:B------:R-:W-:-:S04]  /*d250*/  IADD3 R48, P4, R49, R126, RZ ;  /* 0x0000007e31307210 */ /* 0x000fc80007f9e0ff */
[----:B------:R-:W-:Y:S02]  /*d260*/  IADD3.X R49, R42, R127, RZ, P4, !PT ;  /* 0x0000007f2a317210 */ /* 0x000fe400027fe4ff */
[----:B------:R-:W-:-:S05]  /*d270*/  @!P2 IADD3 R50, P4, R51, R126, RZ ;  /* 0x0000007e3332a210 */ /* 0x000fca0007f9e0ff */
[----:B------:R-:W-:Y:S01]  /*d280*/  @!P2 IMAD.X R51, R40, 0x1, R127, P4 ;  /* 0x000000012833a824 */ /* 0x000fe200020e067f */
[----:B------:R-:W-:Y:S02]  /*d290*/  SHF.R.S32.HI R40, RZ, 0x1f, R41 ;  /* 0x0000001fff287819 */ /* 0x000fe40000011429 */
[----:B------:R-:W-:Y:S02]  /*d2a0*/  ISETP.GE.AND P4, PT, R169, R136, PT ;  /* 0x00000088a900720c */ /* 0x000fe40003f86270 */
        /* <DEDUP_REMOVED lines=8> */
[----:B------:R-:W-:-:S03]  /*d330*/  IMAD.IADD R41, R18, 0x1, R41 ;  /* 0x0000000112297824 */ /* 0x000fc600078e0229 */
[----:B------:R-:W-:-:S03]  /*d340*/  IADD3 R44, R18, R43, RZ ;  /* 0x0000002b122c7210 */ /* 0x000fc60007ffe0ff */
[----:B------:R-:W0:Y:S04]  /*d350*/  LDS.128 R40, [R41+0x1a400] ;  /* 0x01a4000029287984 */ /* 0x000e280000000c00 */
[----:B------:R-:W1:Y:S01]  /*d360*/  LDS.128 R44, [R44+0x1a400] ;  /* 0x01a400002c2c7984 */ /* 0x000e620000000c00 */
[----:B------:R-:W-:Y:S05]  /*d370*/  @P4 BRA `(.L_x_506) ;  /* 0x0000000c004c4947 */ /* 0x000fea0003800000 */
[----:B------:R-:W-:Y:S01]  /*d380*/  SHF.R.U32.HI R54, RZ, 0x8, R81 ;  /* 0x00000008ff367819 */ /* 0x000fe20000011651 */
[----:B0-----:R-:W-:Y:S01]  /*d390*/  IMAD.MOV.U32 R57, RZ, RZ, R40 ;  /* 0x000000ffff397224 */ /* 0x001fe200078e0028 */
[----:B------:R-:W-:Y:S01]  /*d3a0*/  LOP3.LUT R55, R81, 0xff0000ff, RZ, 0xc0, !PT ;  /* 0xff0000ff51377812 */ /* 0x000fe200078ec0ff */
[----:B-1----:R-:W-:Y:S01]  /*d3b0*/  IMAD.MOV.U32 R60, RZ, RZ, R44 ;  /* 0x000000ffff3c7224 */ /* 0x002fe200078e002c */
[----:B------:R-:W-:Y:S01]  /*d3c0*/  SHF.R.U32.HI R63, RZ, 0x8, R83 ;  /* 0x00000008ff3f7819 */ /* 0x000fe20000011653 */
[----:B------:R-:W-:Y:S01]  /*d3d0*/  IMAD.MOV.U32 R52, RZ, RZ, R41 ;  /* 0x000000ffff347224 */ /* 0x000fe200078e0029 */
[----:B------:R-:W-:Y:S01]  /*d3e0*/  SHF.L.U32 R40, R54, 0x8, RZ ;  /* 0x0000000836287819 */ /* 0x000fe200000006ff */
[----:B------:R-:W-:Y:S01]  /*d3f0*/  IMAD.MOV.U32 R54, RZ, RZ, R42 ;  /* 0x000000ffff367224 */ /* 0x000fe200078e002a */
[----:B------:R-:W-:Y:S02]  /*d400*/  SHF.R.U32.HI R58, RZ, 0x8, R71 ;  /* 0x00000008ff3a7819 */ /* 0x000fe40000011647 */
[----:B------:R-:W-:Y:S01]  /*d410*/  LOP3.LUT R55, R55, 0xff00, R40, 0xf8, !PT ;  /* 0x0000ff0037377812 */ /* 0x000fe200078ef828 */
[----:B------:R-:W-:Y:S01]  /*d420*/  IMAD.SHL.U32 R40, R63, 0x100, RZ ;  /* 0x000001003f287824 */ /* 0x000fe200078e00ff */
[----:B------:R-:W-:-:S02]  /*d430*/  SHF.R.U32.HI R66, RZ, 0x10, R81 ;  /* 0x00000010ff427819 */ /* 0x000fc40000011651 */
[----:B------:R-:W-:Y:S02]  /*d440*/  SHF.R.U32.HI R64, RZ, 0x10, R83 ;  /* 0x00000010ff407819 */ /* 0x000fe40000011653 */
[----:B------:R-:W-:Y:S01]  /*d450*/  LOP3.LUT R59, R83, 0xff0000ff, RZ, 0xc0, !PT ;  /* 0xff0000ff533b7812 */ /* 0x000fe200078ec0ff */
[----:B------:R-:W-:Y:S01]  /*d460*/  IMAD.U32 R42, R66, 0x10000, RZ ;  /* 0x00010000422a7824 */ /* 0x000fe200078e00ff */
[----:B------:R-:W-:Y:S02]  /*d470*/  SHF.R.U32.HI R62, RZ, 0x8, R69 ;  /* 0x00000008ff3e7819 */ /* 0x000fe40000011645 */
[----:B------:R-:W-:Y:S02]  /*d480*/  LOP3.LUT R61, R71, 0xff0000ff, RZ, 0xc0, !PT ;  /* 0xff0000ff473d7812 */ /* 0x000fe400078ec0ff */
[----:B------:R-:W-:Y:S01]  /*d490*/  SHF.L.U32 R44, R58, 0x8, RZ ;  /* 0x000000083a2c7819 */ /* 0x000fe200000006ff */
[----:B------:R-:W-:Y:S01]  /*d4a0*/  IMAD.SHL.U32 R41, R62, 0x100, RZ ;  /* 0x000001003e297824 */ /* 0x000fe200078e00ff */
[----:B------:R-:W-:Y:S01]  /*d4b0*/  LOP3.LUT R59, R59, 0xff00, R40, 0xf8, !PT ;  /* 0x0000ff003b3b7812 */ /* 0x000fe200078ef828 */
[----:B------:R-:W-:Y:S01]  /*d4c0*/  IMAD.U32 R40, R64, 0x10000, RZ ;  /* 0x0001000040287824 */ /* 0x000fe200078e00ff */
[----:B------:R-:W-:-:S02]  /*d4d0*/  LOP3.LUT R66, R61, 0xff00, R44, 0xf8, !PT ;  /* 0x0000ff003d427812 */ /* 0x000fc400078ef82c */
[----:B------:R-:W-:Y:S02]  /*d4e0*/  LOP3.LUT R56, R69, 0xff0000ff, RZ, 0xc0, !PT ;  /* 0xff0000ff45387812 */ /* 0x000fe400078ec0ff */
[----:B------:R-:W-:Y:S02]  /*d4f0*/  F2FP.F16.E4M3.UNPACK_B R64, R154.H1 ;  /* 0x0000009aff40723e */ /* 0x000fe400030006ff */
[----:B------:R-:W-:Y:S02]  /*d500*/  F2FP.F16.E4M3.UNPACK_B R61, R60.H1 ;  /* 0x0000003cff3d723e */ /* 0x000fe400030006ff */
[----:B------:R-:W-:Y:S02]  /*d510*/  F2FP.F16.E4M3.UNPACK_B R58, R57.H1 ;  /* 0x00000039ff3a723e */ /* 0x000fe400030006ff */
[----:B------:R-:W-:Y:S02]  /*d520*/  LOP3.LUT R40, R59, 0xff0000, R40, 0xf8, !PT ;  /* 0x00ff00003b287812 */ /* 0x000fe400078ef828 */
[----:B------:R-:W-:-:S02]  /*d530*/  SHF.R.U32.HI R67, RZ, 0x10, R69 ;  /* 0x00000010ff437819 */ /* 0x000fc40000011645 */
[----:B------:R-:W-:Y:S01]  /*d540*/  LOP3.LUT R63, R56, 0xff00, R41, 0xf8, !PT ;  /* 0x0000ff00383f7812 */ /* 0x000fe200078ef829 */
[----:B------:R-:W-:Y:S01]  /*d550*/  HADD2.F32 R41, -RZ, R64.H0_H0 ;  /* 0x20000040ff297230 */ /* 0x000fe20000004100 */
[----:B------:R-:W-:Y:S01]  /*d560*/  LOP3.LUT R42, R55, 0xff0000, R42, 0xf8, !PT ;  /* 0x00ff0000372a7812 */ /* 0x000fe200078ef82a */
[----:B------:R-:W-:Y:S01]  /*d570*/  HADD2.F32 R56, -RZ, R61.H0_H0 ;  /* 0x2000003dff387230 */ /* 0x000fe20000004100 */
[----:B------:R-:W-:Y:S01]  /*d580*/  F2FP.F16.E4M3.UNPACK_B R59, R156.H1 ;  /* 0x0000009cff3b723e */ /* 0x000fe200030006ff */
[----:B------:R-:W-:Y:S01]  /*d590*/  HADD2.F32 R55, -RZ, R58.H0_H0 ;  /* 0x2000003aff377230 */ /* 0x000fe20000004100 */
[----:B------:R-:W-:Y:S01]  /*d5a0*/  SHF.R.U32.HI R65, RZ, 0x10, R71 ;  /* 0x00000010ff417819 */ /* 0x000fe20000011647 */
[----:B------:R-:W-:Y:S02]  /*d5b0*/  IMAD.U32 R44, R67, 0x10000, RZ ;  /* 0x00010000432c7824 */ /* 0x000fe400078e00ff */
[-C--:B------:R-:W-:Y:S01]  /*d5c0*/  FMUL.FTZ R68, R56, R41.reuse ;  /* 0x0000002938447220 */ /* 0x080fe20000410000 */
[--C-:B------:R-:W-:Y:S01]  /*d5d0*/  HADD2.F32 R62, -RZ, R59.reuse.H0_H0 ;  /* 0x2000003bff3e7230 */ /* 0x100fe20000004100 */
[----:B------:R-:W-:Y:S01]  /*d5e0*/  SHF.L.U32 R65, R65, 0x10, RZ ;  /* 0x0000001041417819 */ /* 0x000fe200000006ff */
[----:B------:R-:W-:Y:S01]  /*d5f0*/  FMUL.FTZ R67, R55, R41 ;  /* 0x0000002937437220 */ /* 0x000fe20000410000 */
[----:B------:R-:W-:Y:S01]  /*d600*/  LOP3.LUT R44, R63, 0xff0000, R44, 0xf8, !PT ;  /* 0x00ff00003f2c7812 */ /* 0x000fe200078ef82c */
[----:B------:R-:W-:Y:S01]  /*d610*/  HADD2.F32 R63, -RZ, R59.H1_H1 ;  /* 0x3000003bff3f7230 */ /* 0x000fe20000004100 */
[----:B------:R-:W-:Y:S01]  /*d620*/  LOP3.LUT R41, R66, 0xff0000, R65, 0xf8, !PT ;  /* 0x00ff000042297812 */ /* 0x000fe200078ef841 */
[-C--:B------:R-:W-:Y:S01]  /*d630*/  FFMA.FTZ R55, R55, R62.reuse, -R68 ;  /* 0x0000003e37377223 */ /* 0x080fe20000010844 */
[----:B------:R-:W-:Y:S01]  /*d640*/  FFMA.FTZ R56, R56, R62, R67 ;  /* 0x0000003e38387223 */ /* 0x000fe20000010043 */
[----:B------:R-:W-:Y:S01]  /*d650*/  HADD2.F32 R65, -RZ, R64.H1_H1 ;  /* 0x30000040ff417230 */ /* 0x000fe20000004100 */
[----:B------:R-:W-:Y:S01]  /*d660*/  F2FP.F16.E4M3.UNPACK_B R154, R154 ;  /* 0x0000009aff9a723e */ /* 0x000fe200020006ff */
[----:B------:R-:W-:Y:S01]  /*d670*/  HADD2.F32 R62, -RZ, R61.H1_H1 ;  /* 0x3000003dff3e7230 */ /* 0x000fe20000004100 */
[----:B------:R-:W-:Y:S01]  /*d680*/  F2FP.F16.E4M3.UNPACK_B R60, R60 ;  /* 0x0000003cff3c723e */ /* 0x000fe200020006ff */
[----:B------:R-:W-:Y:S01]  /*d690*/  HADD2.F32 R59, -RZ, R58.H1_H1 ;  /* 0x3000003aff3b7230 */ /* 0x000fe20000004100 */
[----:B------:R-:W-:Y:S01]  /*d6a0*/  F2FP.F16.E4M3.UNPACK_B R57, R57 ;  /* 0x00000039ff39723e */ /* 0x000fe200020006ff */
[----:B------:R-:W-:-:S02]  /*d6b0*/  HADD2.F32 R64, -RZ, R154.H0_H0 ;  /* 0x2000009aff407230 */ /* 0x000fc40000004100 */
[CC--:B------:R-:W-:Y:S01]  /*d6c0*/  FMUL.FTZ R66, R62.reuse, R65.reuse ;  /* 0x000000413e427220 */ /* 0x0c0fe20000410000 */
[----:B------:R-:W-:Y:S01]  /*d6d0*/  F2FP.F16.E4M3.UNPACK_B R156, R156 ;  /* 0x0000009cff9c723e */ /* 0x000fe200020006ff */
[C---:B------:R-:W-:Y:S01]  /*d6e0*/  FMUL.FTZ R65, R59.reuse, R65 ;  /* 0x000000413b417220 */ /* 0x040fe20000410000 */
[----:B------:R-:W-:Y:S02]  /*d6f0*/  HADD2.F32 R61, -RZ, R60.H0_H0 ;  /* 0x2000003cff3d7230 */ /* 0x000fe40000004100 */
[-C--:B------:R-:W-:Y:S01]  /*d700*/  FFMA.FTZ R70, R59, R63.reuse, -R66 ;  /* 0x0000003f3b467223 */ /* 0x080fe20000010842 */
[----:B------:R-:W-:Y:S02]  /*d710*/  HADD2.F32 R58, -RZ, R57.H0_H0 ;  /* 0x20000039ff3a7230 */ /* 0x000fe40000004100 */
[----:B------:R-:W-:Y:S01]  /*d720*/  FFMA.FTZ R69, R62, R63, R65 ;  /* 0x0000003f3e457223 */ /* 0x000fe20000010041 */
[----:B------:R-:W-:Y:S02]  /*d730*/  HADD2.F32 R59, -RZ, R156.H0_H0 ;  /* 0x2000009cff3b7230 */ /* 0x000fe40000004100 */
[----:B------:R-:W-:Y:S01]  /*d740*/  FMUL.FTZ R63, R61, R64 ;  /* 0x000000403d3f7220 */ /* 0x000fe20000410000 */
[----:B------:R-:W-:-:S02]  /*d750*/  HADD2.F32 R154, -RZ, R154.H1_H1 ;  /* 0x3000009aff9a7230 */ /* 0x000fc40000004100 */
[C---:B------:R-:W-:Y:S01]  /*d760*/  FMUL.FTZ R64, R58.reuse, R64 ;  /* 0x000000403a407220 */ /* 0x040fe20000410000 */
[----:B------:R-:W-:Y:S02]  /*d770*/  HADD2.F32 R60, -RZ, R60.H1_H1 ;  /* 0x3000003cff3c7230 */ /* 0x000fe40000004100 */
        /* <DEDUP_REMOVED lines=16> */
[----:B------:R-:W-:Y:S02]  /*d880*/  HADD2.F32 R58, -RZ, R57.H0_H0 ;  /* 0x20000039ff3a7230 */ /* 0x000fe40000004100 */
[-C--:B------:R-:W-:Y:S01]  /*d890*/  FMUL.FTZ R71, R61, R63.reuse ;  /* 0x0000003f3d477220 */ /* 0x080fe20000410000 */
[----:B------:R-:W-:Y:S01]  /*d8a0*/  HADD2.F32 R60, -RZ, R62.H0_H0 ;  /* 0x2000003eff3c7230 */ /* 0x000fe20000004100 */
[----:B------:R-:W-:Y:S01]  /*d8b0*/  F2FP.F16.E4M3.UNPACK_B R54, R54 ;  /* 0x00000036ff36723e */ /* 0x000fe200020006ff */
[----:B------:R-:W-:Y:S02]  /*d8c0*/  HADD2.F32 R59, -RZ, R59.H1_H1 ;  /* 0x3000003bff3b7230 */ /* 0x000fe40000004100 */
[----:B------:R-:W-:Y:S01]  /*d8d0*/  FMUL.FTZ R78, R58, R63 ;  /* 0x0000003f3a4e7220 */ /* 0x000fe20000410000 */
[----:B------:R-:W-:-:S02]  /*d8e0*/  HADD2.F32 R57, -RZ, R57.H1_H1 ;  /* 0x30000039ff397230 */ /* 0x000fc40000004100 */
[----:B------:R-:W-:Y:S01]  /*d8f0*/  FFMA.FTZ R76, R58, R60, -R71 ;  /* 0x0000003c3a4c7223 */ /* 0x000fe20000010847 */
[----:B------:R-:W-:Y:S02]  /*d900*/  HADD2.F32 R62, -RZ, R62.H1_H1 ;  /* 0x3000003eff3e7230 */ /* 0x000fe40000004100 */
[----:B------:R-:W-:Y:S01]  /*d910*/  FMUL.FTZ R58, R59, R64 ;  /* 0x000000403b3a7220 */ /* 0x000fe20000410000 */
[----:B------:R-:W-:Y:S01]  /*d920*/  FFMA.FTZ R78, R61, R60, R78 ;  /* 0x0000003c3d4e7223 */ /* 0x000fe2000001004e */
[C---:B------:R-:W-:Y:S01]  /*d930*/  FMUL.FTZ R64, R57.reuse, R64 ;  /* 0x0000004039407220 */ /* 0x040fe20000410000 */
[----:B------:R-:W-:Y:S01]  /*d940*/  F2FP.F16.E4M3.UNPACK_B R157, R157 ;  /* 0x0000009dff9d723e */ /* 0x000fe200020006ff */
[----:B------:R-:W-:Y:S01]  /*d950*/  FFMA.FTZ R77, R57, R62, -R58 ;  /* 0x0000003e394d7223 */ /* 0x000fe2000001083a */
[----:B------:R-:W-:Y:S01]  /*d960*/  F2FP.F16.E4M3.UNPACK_B R57, R46 ;  /* 0x0000002eff39723e */ /* 0x000fe200020006ff */
[----:B------:R-:W-:Y:S02]  /*d970*/  HADD2.F32 R61, -RZ, R155.H0_H0 ;  /* 0x2000009bff3d7230 */ /* 0x000fe40000004100 */
[----:B------:R-:W-:Y:S01]  /*d980*/  FFMA.FTZ R79, R59, R62, R64 ;  /* 0x0000003e3b4f7223 */ /* 0x000fe20000010040 */
[----:B------:R-:W-:Y:S01]  /*d990*/  HADD2.F32 R46, -RZ, R54.H0_H0 ;  /* 0x20000036ff2e7230 */ /* 0x000fe20000004100 */
[----:B------:R-:W-:Y:S01]  /*d9a0*/  F2FP.SATFINITE.E4M3.F32.PACK_AB_MERGE_C R55, R70, R55, RZ ;  /* 0x000000374637723e */ /* 0x000fe200048070ff */
[----:B------:R-:W-:Y:S01]  /*d9b0*/  HADD2.F32 R58, -RZ, R57.H0_H0 ;  /* 0x20000039ff3a7230 */ /* 0x000fe20000004100 */
[----:B------:R-:W-:Y:S01]  /*d9c0*/  F2FP.F16.E4M3.UNPACK_B R64, R44 ;  /* 0x0000002cff40723e */ /* 0x000fe200020006ff */
[----:B------:R-:W-:Y:S01]  /*d9d0*/  HADD2.F32 R59, -RZ, R157.H0_H0 ;  /* 0x2000009dff3b7230 */ /* 0x000fe20000004100 */
[----:B------:R-:W-:Y:S01]  /*d9e0*/  F2FP.SATFINITE.E4M3.F32.PACK_AB_MERGE_C R69, R69, R56, RZ ;  /* 0x000000384545723e */ /* 0x000fe200048070ff */
[----:B------:R-:W-:-:S02]  /*d9f0*/  HADD2.F32 R155, -RZ, R155.H1_H1 ;  /* 0x3000009bff9b7230 */ /* 0x000fc40000004100 */
[-C--:B------:R-:W-:Y:S01]  /*da00*/  FMUL.FTZ R63, R58, R61.reuse ;  /* 0x0000003d3a3f7220 */ /* 0x080fe20000410000 */
[----:B------:R-:W-:Y:S02]  /*da10*/  HADD2.F32 R57, -RZ, R57.H1_H1 ;  /* 0x30000039ff397230 */ /* 0x000fe40000004100 */
[C---:B------:R-:W-:Y:S01]  /*da20*/  FMUL.FTZ R61, R46.reuse, R61 ;  /* 0x0000003d2e3d7220 */ /* 0x040fe20000410000 */
[----:B------:R-:W-:Y:S02]  /*da30*/  HADD2.F32 R54, -RZ, R54.H1_H1 ;  /* 0x30000036ff367230 */ /* 0x000fe40000004100 */
[----:B------:R-:W-:Y:S01]  /*da40*/  FFMA.FTZ R63, R46, R59, -R63 ;  /* 0x0000003b2e3f7223 */ /* 0x000fe2000001083f */
[----:B------:R-:W-:Y:S02]  /*da50*/  HADD2.F32 R157, -RZ, R157.H1_H1 ;  /* 0x3000009dff9d7230 */ /* 0x000fe40000004100 */
[C---:B------:R-:W-:Y:S01]  /*da60*/  FMUL.FTZ R71, R57.reuse, R155 ;  /* 0x0000009b39477220 */ /* 0x040fe20000410000 */
[----:B------:R-:W-:Y:S01]  /*da70*/  FFMA.FTZ R46, R58, R59, R61 ;  /* 0x0000003b3a2e7223 */ /* 0x000fe2000001003d */
[C---:B------:R-:W-:Y:S01]  /*da80*/  FMUL.FTZ R60, R54.reuse, R155 ;  /* 0x0000009b363c7220 */ /* 0x040fe20000410000 */
[----:B------:R-:W-:Y:S01]  /*da90*/  F2FP.F16.E4M3.UNPACK_B R59, R45 ;  /* 0x0000002dff3b723e */ /* 0x000fe200020006ff */
[-C--:B------:R-:W-:Y:S01]  /*daa0*/  FFMA.FTZ R54, R54, R157.reuse, -R71 ;  /* 0x0000009d36367223 */ /* 0x080fe20000010847 */
[----:B------:R-:W-:Y:S01]  /*dab0*/  F2FP.F16.E4M3.UNPACK_B R58, R52 ;  /* 0x00000034ff3a723e */ /* 0x000fe200020006ff */
[----:B------:R-:W-:Y:S01]  /*dac0*/  FFMA.FTZ R157, R57, R157, R60 ;  /* 0x0000009d399d7223 */ /* 0x000fe2000001003c */
[----:B------:R-:W-:Y:S01]  /*dad0*/  F2FP.SATFINITE.E4M3.F32.PACK_AB_MERGE_C R56, R68, R65, R55 ;  /* 0x000000414438723e */ /* 0x000fe20004807037 */
[--C-:B------:R-:W-:Y:S01]  /*dae0*/  HADD2.F32 R60, -RZ, R59.reuse.H0_H0 ;  /* 0x2000003bff3c7230 */ /* 0x100fe20000004100 */
[----:B------:R-:W-:Y:S01]  /*daf0*/  F2FP.SATFINITE.E4M3.F32.PACK_AB_MERGE_C R76, R77, R76, RZ ;  /* 0x0000004c4d4c723e */ /* 0x000fe200048070ff */
[----:B------:R-:W-:Y:S01]  /*db00*/  HADD2.F32 R65, -RZ, R64.H0_H0 ;  /* 0x20000040ff417230 */ /* 0x000fe20000004100 */
[----:B------:R-:W-:Y:S01]  /*db10*/  F2FP.F16.E4M3.UNPACK_B R62, R42 ;  /* 0x0000002aff3e723e */ /* 0x000fe200020006ff */
[----:B------:R-:W-:Y:S01]  /*db20*/  HADD2.F32 R57, -RZ, R58.H0_H0 ;  /* 0x2000003aff397230 */ /* 0x000fe20000004100 */
[----:B------:R-:W-:Y:S01]  /*db30*/  F2FP.SATFINITE.E4M3.F32.PACK_AB_MERGE_C R55, R67, R66, R69 ;  /* 0x000000424337723e */ /* 0x000fe20004807045 */
[----:B------:R-:W-:Y:S01]  /*db40*/  HADD2.F32 R61, -RZ, R59.H1_H1 ;  /* 0x3000003bff3d7230 */ /* 0x000fe20000004100 */
[----:B------:R-:W-:Y:S01]  /*db50*/  F2FP.SATFINITE.E4M3.F32.PACK_AB_MERGE_C R54, R54, R63, R76 ;  /* 0x0000003f3636723e */ /* 0x000fe2000480704c */
[----:B------:R-:W-:-:S02]  /*db60*/  HADD2.F32 R63, -RZ, R62.H0_H0 ;  /* 0x2000003eff3f7230 */ /* 0x000fc40000004100 */
[CC--:B------:R-:W-:Y:S01]  /*db70*/  FMUL.FTZ R66, R60.reuse, R65.reuse ;  /* 0x000000413c427220 */ /* 0x0c0fe20000410000 */
[----:B------:R-:W-:Y:S01]  /*db80*/  FMUL.FTZ R65, R57, R65 ;  /* 0x0000004139417220 */ /* 0x000fe20000410000 */
[----:B------:R-:W-:Y:S01]  /*db90*/  HADD2.F32 R64, -RZ, R64.H1_H1 ;  /* 0x30000040ff407230 */ /* 0x000fe20000004100 */
[----:B------:R-:W-:Y:S01]  /*dba0*/  F2FP.F16.E4M3.UNPACK_B R52, R52.H1 ;  /* 0x00000034ff34723e */ /* 0x000fe200030006ff */
        /* <DEDUP_REMOVED lines=9> */
[----:B------:R-:W-:Y:S01]  /*dc40*/  FFMA.FTZ R67, R61, R62, R64 ;  /* 0x0000003e3d437223 */ /* 0x000fe20000010040 */
[----:B------:R-:W-:-:S02]  /*dc50*/  HADD2.F32 R44, -RZ, R52.H0_H0 ;  /* 0x20000034ff2c7230 */ /* 0x000fc40000004100 */
[----:B------:R-:W-:Y:S01]  /*dc60*/  FFMA.FTZ R57, R57, R63, -R66 ;  /* 0x0000003f39397223 */ /* 0x000fe20000010842 */
[--C-:B------:R-:W-:Y:S01]  /*dc70*/  HADD2.F32 R59, -RZ, R45.reuse.H0_H0 ;  /* 0x2000002dff3b7230 */ /* 0x100fe20000004100 */
[----:B------:R-:W-:Y:S01]  /*dc80*/  F2FP.SATFINITE.E4M3.F32.PACK_AB_MERGE_C R78, R79, R78, RZ ;  /* 0x0000004e4f4e723e */ /* 0x000fe200048070ff */
[--C-:B------:R-:W-:Y:S02]  /*dc90*/  HADD2.F32 R61, -RZ, R60.reuse.H0_H0 ;  /* 0x2000003cff3d7230 */ /* 0x100fe40000004100 */
[----:B------:R-:W-:Y:S01]  /*dca0*/  HADD2.F32 R45, -RZ, R45.H1_H1 ;  /* 0x3000002dff2d7230 */ /* 0x000fe20000004100 */
[----:B------:R-:W-:Y:S01]  /*dcb0*/  F2FP.SATFINITE.E4M3.F32.PACK_AB_MERGE_C R46, R157, R46, R78 ;  /* 0x0000002e9d2e723e */ /* 0x000fe2000480704e */
[----:B------:R-:W-:Y:S02]  /*dcc0*/  HADD2.F32 R62, -RZ, R60.H1_H1 ;  /* 0x3000003cff3e7230 */ /* 0x000fe40000004100 */
[-C--:B------:R-:W-:Y:S01]  /*dcd0*/  FMUL.FTZ R63, R59, R61.reuse ;  /* 0x0000003d3b3f7220 */ /* 0x080fe20000410000 */
[----:B------:R-:W-:Y:S01]  /*dce0*/  FMUL.FTZ R64, R44, R61 ;  /* 0x0000003d2c407220 */ /* 0x000fe20000410000 */
[----:B------:R-:W-:-:S02]  /*dcf0*/  HADD2.F32 R52, -RZ, R52.H1_H1 ;  /* 0x30000034ff347230 */ /* 0x000fc40000004100 */
[--C-:B------:R-:W-:Y:S02]  /*dd00*/  HADD2.F32 R60, -RZ, R42.reuse.H0_H0 ;  /* 0x2000002aff3c7230 */ /* 0x100fe40000004100 */
[-C--:B------:R-:W-:Y:S01]  /*dd10*/  FMUL.FTZ R65, R45, R62.reuse ;  /* 0x0000003e2d417220 */ /* 0x080fe20000410000 */
[----:B------:R-:W-:Y:S02]  /*dd20*/  HADD2.F32 R61, -RZ, R42.H1_H1 ;  /* 0x3000002aff3d7230 */ /* 0x000fe40000004100 */
[----:B------:R-:W-:Y:S01]  /*dd30*/  FMUL.FTZ R62, R52, R62 ;  /* 0x0000003e343e7220 */ /* 0x000fe20000410000 */
[----:B------:R-:W-:Y:S01]  /*dd40*/  F2FP.F16.E4M3.UNPACK_B R42, R43 ;  /* 0x0000002bff2a723e */ /* 0x000fe200020006ff */
[-C--:B------:R-:W-:Y:S01]  /*dd50*/  FFMA.FTZ R69, R44, R60.reuse, -R63 ;  /* 0x0000003c2c457223 */ /* 0x080fe2000001083f */
[----:B------:R-:W-:Y:S01]  /*dd60*/  FFMA.FTZ R70, R59, R60, R64 ;  /* 0x0000003c3b467223 */ /* 0x000fe20000010040 */
[----:B------:R-:W-:Y:S01]  /*dd70*/  FFMA.FTZ R76, R52, R61, -R65 ;  /* 0x0000003d344c7223 */ /* 0x000fe20000010841 */
[----:B------:R-:W-:Y:S01]  /*dd80*/  F2FP.F16.E4M3.UNPACK_B R52, R47 ;  /* 0x0000002fff34723e */ /* 0x000fe200020006ff */
[----:B------:R-:W-:Y:S01]  /*dd90*/  FFMA.FTZ R71, R45, R61, R62 ;  /* 0x0000003d2d477223 */ /* 0x000fe2000001003e */
[----:B------:R-:W-:Y:S01]  /*dda0*/  F2FP.F16.E4M3.UNPACK_B R63, R41 ;  /* 0x00000029ff3f723e */ /* 0x000fe200020006ff */
[----:B------:R-:W-:Y:S01]  /*ddb0*/  HADD2.F32 R44, -RZ, R42.H0_H0 ;  /* 0x2000002aff2c7230 */ /* 0x000fe20000004100 */
[----:B------:R-:W-:Y:S01]  /*ddc0*/  F2FP.F16.E4M3.UNPACK_B R43, R43.H1 ;  /* 0x0000002bff2b723e */ /* 0x000fe200030006ff */
[----:B------:R-:W-:Y:S01]  /*ddd0*/  HADD2.F32 R59, -RZ, R52.H0_H0 ;  /* 0x20000034ff3b7230 */ /* 0x000fe20000004100 */
[----:B------:R-:W-:Y:S01]  /*dde0*/  F2FP.F16.E4M3.UNPACK_B R64, R41.H1 ;  /* 0x00000029ff40723e */ /* 0x000fe200030006ff */
[----:B------:R-:W-:Y:S01]  /*ddf0*/  HADD2.F32 R65, -RZ, R63.H0_H0 ;  /* 0x2000003fff417230 */ /* 0x000fe20000004100 */
[----:B------:R-:W-:Y:S01]  /*de00*/  F2FP.F16.E4M3.UNPACK_B R47, R47.H1 ;  /* 0x0000002fff2f723e */ /* 0x000fe200030006ff */
[----:B------:R-:W-:Y:S01]  /*de10*/  HADD2.F32 R45, -RZ, R43.H0_H0 ;  /* 0x2000002bff2d7230 */ /* 0x000fe20000004100 */
[-C--:B------:R-:W-:Y:S01]  /*de20*/  F2FP.F16.E4M3.UNPACK_B R60, R40.reuse.H1 ;  /* 0x00000028ff3c723e */ /* 0x080fe200030006ff */
[----:B------:R-:W-:Y:S01]  /*de30*/  HADD2.F32 R66, -RZ, R64.H0_H0 ;  /* 0x20000040ff427230 */ /* 0x000fe20000004100 */
[----:B------:R-:W-:Y:S01]  /*de40*/  F2FP.F16.E4M3.UNPACK_B R41, R40 ;  /* 0x00000028ff29723e */ /* 0x000fe200020006ff */
[----:B------:R-:W-:-:S02]  /*de50*/  HADD2.F32 R40, -RZ, R47.H0_H0 ;  /* 0x2000002fff287230 */ /* 0x000fc40000004100 */
[-C--:B------:R-:W-:Y:S01]  /*de60*/  FMUL.FTZ R77, R59, R65.reuse ;  /* 0x000000413b4d7220 */ /* 0x080fe20000410000 */
[----:B------:R-:W-:Y:S02]  /*de70*/  HADD2.F32 R62, -RZ, R60.H0_H0 ;  /* 0x2000003cff3e7230 */ /* 0x000fe40000004100 */
[----:B------:R-:W-:Y:S01]  /*de80*/  FMUL.FTZ R78, R44, R65 ;  /* 0x000000412c4e7220 */ /* 0x000fe20000410000 */
[-C--:B------:R-:W-:Y:S01]  /*de90*/  FMUL.FTZ R65, R45, R66.reuse ;  /* 0x000000422d417220 */ /* 0x080fe20000410000 */
[----:B------:R-:W-:Y:S02]  /*dea0*/  HADD2.F32 R47, -RZ, R47.H1_H1 ;  /* 0x3000002fff2f7230 */ /* 0x000fe40000004100 */
[C---:B------:R-:W-:Y:S01]  /*deb0*/  FMUL.FTZ R80, R40.reuse, R66 ;  /* 0x0000004228507220 */ /* 0x040fe20000410000 */
[----:B------:R-:W-:Y:S02]  /*dec0*/  HADD2.F32 R64, -RZ, R64.H1_H1 ;  /* 0x30000040ff407230 */ /* 0x000fe40000004100 */
[----:B------:R-:W-:Y:S01]  /*ded0*/  FFMA.FTZ R65, R40, R62, R65 ;  /* 0x0000003e28417223 */ /* 0x000fe20000010041 */
[----:B------:R-:W-:-:S02]  /*dee0*/  HADD2.F32 R43, -RZ, R43.H1_H1 ;  /* 0x3000002bff2b7230 */ /* 0x000fc40000004100 */
[----:B------:R-:W-:Y:S01]  /*def0*/  FFMA.FTZ R80, R45, R62, -R80 ;  /* 0x0000003e2d507223 */ /* 0x000fe20000010850 */
[----:B------:R-:W-:Y:S02]  /*df00*/  HADD2.F32 R52, -RZ, R52.H1_H1 ;  /* 0x30000034ff347230 */ /* 0x000fe40000004100 */
[-C--:B------:R-:W-:Y:S01]  /*df10*/  FMUL.FTZ R40, R47, R64.reuse ;  /* 0x000000402f287220 */ /* 0x080fe20000410000 */
[----:B------:R-:W-:Y:S02]  /*df20*/  HADD2.F32 R63, -RZ, R63.H1_H1 ;  /* 0x3000003fff3f7230 */ /* 0x000fe40000004100 */
[----:B------:R-:W-:Y:S01]  /*df30*/  FMUL.FTZ R64, R43, R64 ;  /* 0x000000402b407220 */ /* 0x000fe20000410000 */
[----:B------:R-:W-:Y:S01]  /*df40*/  HADD2.F32 R60, -RZ, R60.H1_H1 ;  /* 0x3000003cff3c7230 */ /* 0x000fe20000004100 */
[----:B------:R-:W-:Y:S01]  /*df50*/  F2FP.SATFINITE.E4M3.F32.PACK_AB_MERGE_C R69, R76, R69, RZ ;  /* 0x000000454c45723e */ /* 0x000fe200048070ff */
[----:B------:R-:W-:Y:S02]  /*df60*/  HADD2.F32 R42, -RZ, R42.H1_H1 ;  /* 0x3000002aff2a7230 */ /* 0x000fe40000004100 */
[----:B------:R-:W-:Y:S01]  /*df70*/  FMUL.FTZ R45, R52, R63 ;  /* 0x0000003f342d7220 */ /* 0x000fe20000410000 */
[----:B------:R-:W-:-:S02]  /*df80*/  HADD2.F32 R61, -RZ, R41.H0_H0 ;  /* 0x20000029ff3d7230 */ /* 0x000fc40000004100 */
[-C--:B------:R-:W-:Y:S01]  /*df90*/  FFMA.FTZ R43, R43, R60.reuse, -R40 ;  /* 0x0000003c2b2b7223 */ /* 0x080fe20000010828 */
[----:B------:R-:W-:Y:S02]  /*dfa0*/  HADD2.F32 R41, -RZ, R41.H1_H1 ;  /* 0x30000029ff297230 */ /* 0x000fe40000004100 */
[----:B------:R-:W-:Y:S01]  /*dfb0*/  FMUL.FTZ R63, R42, R63 ;  /* 0x0000003f2a3f7220 */ /* 0x000fe20000410000 */
[----:B------:R-:W-:Y:S01]  /*dfc0*/  FFMA.FTZ R64, R47, R60, R64 ;  /* 0x0000003c2f407223 */ /* 0x000fe20000010040 */
[-C--:B------:R-:W-:Y:S01]  /*dfd0*/  FFMA.FTZ R77, R44, R61.reuse, -R77 ;  /* 0x0000003d2c4d7223 */ /* 0x080fe2000001084d */
[----:B------:R-:W-:Y:S01]  /*dfe0*/  FFMA.FTZ R78, R59, R61, R78 ;  /* 0x0000003d3b4e7223 */ /* 0x000fe2000001004e */
[-C--:B------:R-:W-:Y:S01]  /*dff0*/  FFMA.FTZ R42, R42, R41.reuse, -R45 ;  /* 0x000000292a2a7223 */ /* 0x080fe2000001082d */
[----:B------:R-:W-:Y:S01]  /*e000*/  FFMA.FTZ R63, R52, R41, R63 ;  /* 0x00000029343f7223 */ /* 0x000fe2000001003f */
[----:B------:R-:W-:Y:S01]  /*e010*/  F2FP.SATFINITE.E4M3.F32.PACK_AB_MERGE_C R43, R43, R80, RZ ;  /* 0x000000502b2b723e */ /* 0x000fe200048070ff */
[----:B------:R-:W-:Y:S01]  /*e020*/  IMAD.MOV.U32 R40, RZ, RZ, R56 ;  /* 0x000000ffff287224 */ /* 0x000fe200078e0038 */
[----:B------:R-:W-:Y:S01]  /*e030*/  F2FP.SATFINITE.E4M3.F32.PACK_AB_MERGE_C R70, R71, R70, RZ ;  /* 0x000000464746723e */ /* 0x000fe200048070ff */
[----:B------:R-:W-:Y:S01]  /*e040*/  IMAD.MOV.U32 R44, RZ, RZ, R55 ;  /* 0x000000ffff2c7224 */ /* 0x000fe200078e0037 */
[----:B------:R-:W-:-:S02]  /*e050*/  F2FP.SATFINITE.E4M3.F32.PACK_AB_MERGE_C R64, R64, R65, RZ ;  /* 0x000000414040723e */ /* 0x000fc400048070ff */
[----:B------:R-:W-:Y:S01]  /*e060*/  F2FP.SATFINITE.E4M3.F32.PACK_AB_MERGE_C R43, R42, R77, R43 ;  /* 0x0000004d2a2b723e */ /* 0x000fe2000480702b */
[----:B------:R-:W-:Y:S01]  /*e070*/  IMAD.MOV.U32 R42, RZ, RZ, R54 ;  /* 0x000000ffff2a7224 */ /* 0x000fe200078e0036 */
[----:B------:R-:W-:Y:S02]  /*e080*/  F2FP.SATFINITE.E4M3.F32.PACK_AB_MERGE_C R41, R68, R57, R69 ;  /* 0x000000394429723e */ /* 0x000fe40004807045 */
[----:B------:R-:W-:Y:S02]  /*e090*/  F2FP.SATFINITE.E4M3.F32.PACK_AB_MERGE_C R45, R67, R58, R70 ;  /* 0x0000003a432d723e */ /* 0x000fe40004807046 */
[----:B------:R-:W-:-:S07]  /*e0a0*/  F2FP.SATFINITE.E4M3.F32.PACK_AB_MERGE_C R47, R63, R78, R64 ;  /* 0x0000004e3f2f723e */ /* 0x000fce0004807040 */
.L_x_506:
[----:B------:R-:W-:Y:S05]  /*e0b0*/  BSYNC B2 ;  /* 0x0000000000027941 */ /* 0x000fea0003800000 */
.L_x_505:
[----:B0-----:R3:W-:Y:S04]  /*e0c0*/  STG.E.128 desc[UR54][R48.64], R40 ;  /* 0x0000002830007986 */ /* 0x0017e8000c101d36 */
[----:B-1----:R3:W-:Y:S02]  /*e0d0*/  @!P2 STG.E.128 desc[UR54][R50.64], R44 ;  /* 0x0000002c3200a986 */ /* 0x0027e4000c101d36 */
.L_x_504:
[----:B------:R-:W-:Y:S05]  /*e0e0*/  BSYNC B1 ;  /* 0x0000000000017941 */ /* 0x000fea0003800000 */
.L_x_503:
[----:B------:R-:W-:-:S13]  /*e0f0*/  ISETP.NE.AND P2, PT, R34, RZ, PT ;  /* 0x000000ff2200720c */ /* 0x000fda0003f45270 */
[----:B------:R-:W-:Y:S05]  /*e100*/  @!P2 BRA `(.L_x_457) ;  /* 0x0000001000c0a947 */ /* 0x000fea0003800000 */
[----:B0--3--:R-:W3:Y:S01]  /*e110*/  LDL R40, [R1+0x18] ;  /* 0x0000180001287983 */ /* 0x009ee20000100800 */
[----:B------:R-:W-:Y:S01]  /*e120*/  IADD3 R49, P2, P4, R116, R140, R27 ;  /* 0x0000008c74317210 */ /* 0x000fe20007c5e01b */
[----:B------:R-:W-:Y:S03]  /*e130*/  BSSY B1, `(.L_x_507) ;  /* 0x00000ed000017945 */ /* 0x000fe60003800000 */
[----:B------:R-:W-:Y:S02]  /*e140*/  IADD3.X R42, R0, R53, R30, P2, P4 ;  /* 0x00000035002a7210 */ /* 0x000fe400017e841e */
[----:B------:R-:W-:-:S04]  /*e150*/  IADD3 R48, P2, R49, R126, RZ ;  /* 0x0000007e31307210 */ /* 0x000fc80007f5e0ff */
[----:B------:R-:W-:Y:S02]  /*e160*/  IADD3.X R49, R42, R127, RZ, P2, !PT ;  /* 0x0000007f2a317210 */ /* 0x000fe400017fe4ff */
[----:B------:R-:W-:Y:S02]  /*e170*/  ISETP.GE.AND P2, PT, R170, R136, PT ;  /* 0x00000088aa00720c */ /* 0x000fe40003f46270 */
[----:B---3--:R-:W-:-:S04]  /*e180*/  LOP3.LUT P5, RZ, R40, 0x1, RZ, 0xc0, !PT ;  /* 0x0000000128ff7812 */ /* 0x008fc800078ac0ff */
[----:B------:R-:W-:-:S04]  /*e190*/  SEL R158, R97, R158, !P5 ;  /* 0x0000009e619e7207 */ /* 0x000fc80006800000 */
[----:B------:R-:W-:-:S04]  /*e1a0*/  SHF.R.S32.HI R41, RZ, 0x1f, R158 ;  /* 0x0000001fff297819 */ /* 0x000fc8000001149e */
[----:B------:R-:W-:-:S04]  /*e1b0*/  LEA.HI R41, R41, R158, RZ, 0x5 ;  /* 0x0000009e29297211 */ /* 0x000fc800078f28ff */
        /* <DEDUP_REMOVED lines=16> */
[--C-:B------:R-:W-:Y:S01]  /*e2c0*/  SHF.R.U32.HI R55, RZ, 0x8, R85.reuse ;  /* 0x00000008ff377819 */ /* 0x100fe20000011655 */
[----:B-1----:R-:W-:Y:S01]  /*e2d0*/  IMAD.MOV.U32 R56, RZ, RZ, R44 ;  /* 0x000000ffff387224 */ /* 0x002fe200078e002c */
[----:B------:R-:W-:Y:S01]  /*e2e0*/  LOP3.LUT R54, R85, 0xff0000ff, RZ, 0xc0, !PT ;  /* 0xff0000ff55367812 */ /* 0x000fe200078ec0ff */
[----:B0-----:R-:W-:Y:S01]  /*e2f0*/  IMAD.MOV.U32 R52, RZ, RZ, R40 ;  /* 0x000000ffff347224 */ /* 0x001fe200078e0028 */
[----:B------:R-:W-:Y:S01]  /*e300*/  SHF.R.U32.HI R67, RZ, 0x10, R85 ;  /* 0x00000010ff437819 */ /* 0x000fe20000011655 */
[----:B------:R-:W-:Y:S01]  /*e310*/  IMAD.SHL.U32 R55, R55, 0x100, RZ ;  /* 0x0000010037377824 */ /* 0x000fe200078e00ff */
[--C-:B------:R-:W-:Y:S01]  /*e320*/  SHF.R.U32.HI R64, RZ, 0x8, R87.reuse ;  /* 0x00000008ff407819 */ /* 0x100fe20000011657 */
[----:B------:R-:W-:Y:S01]  /*e330*/  IMAD.MOV.U32 R59, RZ, RZ, R46 ;  /* 0x000000ffff3b7224 */ /* 0x000fe200078e002e */
[----:B------:R-:W-:Y:S02]  /*e340*/  SHF.R.U32.HI R62, RZ, 0x10, R87 ;  /* 0x00000010ff3e7819 */ /* 0x000fe40000011657 */
[----:B------:R-:W-:Y:S01]  /*e350*/  LOP3.LUT R44, R54, 0xff00, R55, 0xf8, !PT ;  /* 0x0000ff00362c7812 */ /* 0x000fe200078ef837 */
[----:B------:R-:W-:Y:S01]  /*e360*/  IMAD.U32 R55, R67, 0x10000, RZ ;  /* 0x0001000043377824 */ /* 0x000fe200078e00ff */
[----:B------:R-:W-:Y:S01]  /*e370*/  SHF.R.U32.HI R61, RZ, 0x8, R73 ;  /* 0x00000008ff3d7819 */ /* 0x000fe20000011649 */
[----:B------:R-:W-:Y:S01]  /*e380*/  IMAD.SHL.U32 R40, R64, 0x100, RZ ;  /* 0x0000010040287824 */ /* 0x000fe200078e00ff */
[----:B------:R-:W-:-:S02]  /*e390*/  SHF.R.U32.HI R63, RZ, 0x8, R75 ;  /* 0x00000008ff3f7819 */ /* 0x000fc4000001164b */
[----:B------:R-:W-:Y:S01]  /*e3a0*/  LOP3.LUT R57, R87, 0xff0000ff, RZ, 0xc0, !PT ;  /* 0xff0000ff57397812 */ /* 0x000fe200078ec0ff */
[----:B------:R-:W-:Y:S01]  /*e3b0*/  IMAD.SHL.U32 R61, R61, 0x100, RZ ;  /* 0x000001003d3d7824 */ /* 0x000fe200078e00ff */
[----:B------:R-:W-:Y:S01]  /*e3c0*/  LOP3.LUT R44, R44, 0xff0000, R55, 0xf8, !PT ;  /* 0x00ff00002c2c7812 */ /* 0x000fe200078ef837 */
[----:B------:R-:W-:Y:S01]  /*e3d0*/  IMAD.U32 R55, R62, 0x10000, RZ ;  /* 0x000100003e377824 */ /* 0x000fe200078e00ff */
[----:B------:R-:W-:Y:S02]  /*e3e0*/  LOP3.LUT R60, R75, 0xff0000ff, RZ, 0xc0, !PT ;  /* 0xff0000ff4b3c7812 */ /* 0x000fe400078ec0ff */
[----:B------:R-:W-:Y:S02]  /*e3f0*/  SHF.L.U32 R63, R63, 0x8, RZ ;  /* 0x000000083f3f7819 */ /* 0x000fe400000006ff */
[----:B------:R-:W-:Y:S02]  /*e400*/  LOP3.LUT R40, R57, 0xff00, R40, 0xf8, !PT ;  /* 0x0000ff0039287812 */ /* 0x000fe400078ef828 */
[----:B------:R-:W-:-:S02]  /*e410*/  F2FP.F16.E4M3.UNPACK_B R62, R149.H1 ;  /* 0x00000095ff3e723e */ /* 0x000fc400030006ff */
[----:B------:R-:W-:Y:S02]  /*e420*/  F2FP.F16.E4M3.UNPACK_B R54, R52.H1 ;  /* 0x00000034ff36723e */ /* 0x000fe400030006ff */
[----:B------:R-:W-:Y:S02]  /*e430*/  LOP3.LUT R58, R73, 0xff0000ff, RZ, 0xc0, !PT ;  /* 0xff0000ff493a7812 */ /* 0x000fe400078ec0ff */
[----:B------:R-:W-:Y:S02]  /*e440*/  F2FP.F16.E4M3.UNPACK_B R57, R56.H1 ;  /* 0x00000038ff39723e */ /* 0x000fe400030006ff */
[----:B------:R-:W-:Y:S02]  /*e450*/  LOP3.LUT R64, R60, 0xff00, R63, 0xf8, !PT ;  /* 0x0000ff003c407812 */ /* 0x000fe400078ef83f */
[----:B------:R-:W-:Y:S01]  /*e460*/  MOV R50, R42 ;  /* 0x0000002a00327202 */ /* 0x000fe20000000f00 */
[----:B------:R-:W-:Y:S01]  /*e470*/  HADD2.F32 R42, -RZ, R62.H0_H0 ;  /* 0x2000003eff2a7230 */ /* 0x000fe20000004100 */
[----:B------:R-:W-:Y:S01]  /*e480*/  LOP3.LUT R40, R40, 0xff0000, R55, 0xf8, !PT ;  /* 0x00ff000028287812 */ /* 0x000fe200078ef837 */
[----:B------:R-:W-:Y:S01]  /*e490*/  HADD2.F32 R55, -RZ, R54.H0_H0 ;  /* 0x20000036ff377230 */ /* 0x000fe20000004100 */
[----:B------:R-:W-:Y:S01]  /*e4a0*/  F2FP.F16.E4M3.UNPACK_B R60, R151.H1 ;  /* 0x00000097ff3c723e */ /* 0x000fe200030006ff */
[----:B------:R-:W-:Y:S01]  /*e4b0*/  HADD2.F32 R62, -RZ, R62.H1_H1 ;  /* 0x3000003eff3e7230 */ /* 0x000fe20000004100 */
[----:B------:R-:W-:-:S02]  /*e4c0*/  SHF.R.U32.HI R66, RZ, 0x10, R73 ;  /* 0x00000010ff427819 */ /* 0x000fc40000011649 */
[----:B------:R-:W-:Y:S01]  /*e4d0*/  LOP3.LUT R46, R58, 0xff00, R61, 0xf8, !PT ;  /* 0x0000ff003a2e7812 */ /* 0x000fe200078ef83d */
[--C-:B------:R-:W-:Y:S02]  /*e4e0*/  HADD2.F32 R58, -RZ, R57.reuse.H0_H0 ;  /* 0x20000039ff3a7230 */ /* 0x100fe40000004100 */
[-C--:B------:R-:W-:Y:S01]  /*e4f0*/  FMUL.FTZ R67, R55, R42.reuse ;  /* 0x0000002a37437220 */ /* 0x080fe20000410000 */
[----:B------:R-:W-:Y:S01]  /*e500*/  HADD2.F32 R61, -RZ, R60.H0_H0 ;  /* 0x2000003cff3d7230 */ /* 0x000fe20000004100 */
[----:B------:R-:W-:Y:S01]  /*e510*/  SHF.R.U32.HI R65, RZ, 0x10, R75 ;  /* 0x00000010ff417819 */ /* 0x000fe2000001164b */
[----:B------:R-:W-:Y:S02]  /*e520*/  IMAD.U32 R63, R66, 0x10000, RZ ;  /* 0x00010000423f7824 */ /* 0x000fe400078e00ff */
[C---:B------:R-:W-:Y:S01]  /*e530*/  FMUL.FTZ R66, R58.reuse, R42 ;  /* 0x0000002a3a427220 */ /* 0x040fe20000410000 */
[----:B------:R-:W-:Y:S01]  /*e540*/  F2FP.F16.E4M3.UNPACK_B R149, R149 ;  /* 0x00000095ff95723e */ /* 0x000fe200020006ff */
[-C--:B------:R-:W-:Y:S01]  /*e550*/  FFMA.FTZ R67, R58, R61.reuse, R67 ;  /* 0x0000003d3a437223 */ /* 0x080fe20000010043 */
[----:B------:R-:W-:Y:S01]  /*e560*/  SHF.L.U32 R65, R65, 0x10, RZ ;  /* 0x0000001041417819 */ /* 0x000fe200000006ff */
[----:B------:R-:W-:Y:S01]  /*e570*/  FFMA.FTZ R66, R55, R61, -R66 ;  /* 0x0000003d37427223 */ /* 0x000fe20000010842 */
[----:B------:R-:W-:Y:S01]  /*e580*/  HADD2.F32 R58, -RZ, R57.H1_H1 ;  /* 0x30000039ff3a7230 */ /* 0x000fe20000004100 */
[----:B------:R-:W-:Y:S01]  /*e590*/  F2FP.F16.E4M3.UNPACK_B R52, R52 ;  /* 0x00000034ff34723e */ /* 0x000fe200020006ff */
[----:B------:R-:W-:Y:S01]  /*e5a0*/  HADD2.F32 R55, -RZ, R54.H1_H1 ;  /* 0x30000036ff377230 */ /* 0x000fe20000004100 */
[----:B------:R-:W-:Y:S01]  /*e5b0*/  F2FP.F16.E4M3.UNPACK_B R56, R56 ;  /* 0x00000038ff38723e */ /* 0x000fe200020006ff */
[----:B------:R-:W-:Y:S01]  /*e5c0*/  HADD2.F32 R60, -RZ, R60.H1_H1 ;  /* 0x3000003cff3c7230 */ /* 0x000fe20000004100 */
[----:B------:R-:W-:Y:S01]  /*e5d0*/  LOP3.LUT R42, R64, 0xff0000, R65, 0xf8, !PT ;  /* 0x00ff0000402a7812 */ /* 0x000fe200078ef841 */
[-C--:B------:R-:W-:Y:S01]  /*e5e0*/  FMUL.FTZ R64, R58, R62.reuse ;  /* 0x0000003e3a407220 */ /* 0x080fe20000410000 */
[----:B------:R-:W-:Y:S01]  /*e5f0*/  LOP3.LUT R46, R46, 0xff0000, R63, 0xf8, !PT ;  /* 0x00ff00002e2e7812 */ /* 0x000fe200078ef83f */
[----:B------:R-:W-:Y:S01]  /*e600*/  HADD2.F32 R61, -RZ, R149.H0_H0 ;  /* 0x20000095ff3d7230 */ /* 0x000fe20000004100 */
[----:B------:R-:W-:Y:S01]  /*e610*/  F2FP.F16.E4M3.UNPACK_B R151, R151 ;  /* 0x00000097ff97723e */ /* 0x000fe200020006ff */
[----:B------:R-:W-:Y:S01]  /*e620*/  FMUL.FTZ R63, R55, R62 ;  /* 0x0000003e373f7220 */ /* 0x000fe20000410000 */
[----:B------:R-:W-:-:S02]  /*e630*/  HADD2.F32 R54, -RZ, R52.H0_H0 ;  /* 0x20000034ff367230 */ /* 0x000fc40000004100 */
[-C--:B------:R-:W-:Y:S01]  /*e640*/  FFMA.FTZ R65, R55, R60.reuse, -R64 ;  /* 0x0000003c37417223 */ /* 0x080fe20000010840 */
[--C-:B------:R-:W-:Y:S02]  /*e650*/  HADD2.F32 R57, -RZ, R56.reuse.H0_H0 ;  /* 0x20000038ff397230 */ /* 0x100fe40000004100 */
[----:B------:R-:W-:Y:S01]  /*e660*/  FFMA.FTZ R68, R58, R60, R63 ;  /* 0x0000003c3a447223 */ /* 0x000fe2000001003f */
[----:B------:R-:W-:Y:S02]  /*e670*/  HADD2.F32 R55, -RZ, R151.H0_H0 ;  /* 0x20000097ff377230 */ /* 0x000fe40000004100 */
[-C--:B------:R-:W-:Y:S01]  /*e680*/  FMUL.FTZ R58, R54, R61.reuse ;  /* 0x0000003d363a7220 */ /* 0x080fe20000410000 */
[----:B------:R-:W-:Y:S02]  /*e690*/  HADD2.F32 R149, -RZ, R149.H1_H1 ;  /* 0x30000095ff957230 */ /* 0x000fe40000004100 */
[----:B------:R-:W-:Y:S01]  /*e6a0*/  FMUL.FTZ R63, R57, R61 ;  /* 0x0000003d393f7220 */ /* 0x000fe20000410000 */
[----:B------:R-:W-:-:S02]  /*e6b0*/  HADD2.F32 R56, -RZ, R56.H1_H1 ;  /* 0x30000038ff387230 */ /* 0x000fc40000004100 */
[-C--:B------:R-:W-:Y:S01]  /*e6c0*/  FFMA.FTZ R62, R57, R55.reuse, R58 ;  /* 0x00000037393e7223 */ /* 0x080fe2000001003a */
[----:B------:R-:W-:Y:S02]  /*e6d0*/  HADD2.F32 R52, -RZ, R52.H1_H1 ;  /* 0x30000034ff347230 */ /* 0x000fe40000004100 */
[----:B------:R-:W-:Y:S01]  /*e6e0*/  FFMA.FTZ R63, R54, R55, -R63 ;  /* 0x00000037363f7223 */ /* 0x000fe2000001083f */
        /* <DEDUP_REMOVED lines=22> */
[CC--:B------:R-:W-:Y:S01]  /*e850*/  FMUL.FTZ R54, R52.reuse, R61.reuse ;  /* 0x0000003d34367220 */ /* 0x0c0fe20000410000 */
[----:B------:R-:W-:Y:S01]  /*e860*/  F2FP.F16.E4M3.UNPACK_B R50, R50 ;  /* 0x00000032ff32723e */ /* 0x000fe200020006ff */
[----:B------:R-:W-:Y:S01]  /*e870*/  FMUL.FTZ R69, R55, R61 ;  /* 0x0000003d37457220 */ /* 0x000fe20000410000 */
[----:B------:R-:W-:Y:S01]  /*e880*/  FFMA.FTZ R56, R57, R56, R70 ;  /* 0x0000003839387223 */ /* 0x000fe20000010046 */
[----:B------:R-:W-:Y:S01]  /*e890*/  FFMA.FTZ R75, R55, R58, R54 ;  /* 0x0000003a374b7223 */ /* 0x000fe20000010036 */
[----:B------:R-:W-:Y:S01]  /*e8a0*/  F2FP.F16.E4M3.UNPACK_B R152, R152 ;  /* 0x00000098ff98723e */ /* 0x000fe200020006ff */
[----:B------:R-:W-:Y:S01]  /*e8b0*/  FFMA.FTZ R73, R52, R58, -R69 ;  /* 0x0000003a34497223 */ /* 0x000fe20000010845 */
[--C-:B------:R-:W-:Y:S01]  /*e8c0*/  HADD2.F32 R57, -RZ, R150.reuse.H0_H0 ;  /* 0x20000096ff397230 */ /* 0x100fe20000004100 */
[----:B------:R-:W-:Y:S01]  /*e8d0*/  F2FP.F16.E4M3.UNPACK_B R58, R45 ;  /* 0x0000002dff3a723e */ /* 0x000fe200020006ff */
[----:B------:R-:W-:Y:S01]  /*e8e0*/  HADD2.F32 R54, -RZ, R59.H0_H0 ;  /* 0x2000003bff367230 */ /* 0x000fe20000004100 */
[----:B------:R-:W-:Y:S01]  /*e8f0*/  F2FP.SATFINITE.E4M3.F32.PACK_AB_MERGE_C R75, R75, R56, RZ ;  /* 0x000000384b4b723e */ /* 0x000fe200048070ff */
[----:B------:R-:W-:Y:S01]  /*e900*/  HADD2.F32 R150, -RZ, R150.H1_H1 ;  /* 0x30000096ff967230 */ /* 0x000fe20000004100 */
[----:B------:R-:W-:Y:S01]  /*e910*/  F2FP.F16.E4M3.UNPACK_B R56, R41 ;  /* 0x00000029ff38723e */ /* 0x000fe200020006ff */
[----:B------:R-:W-:-:S02]  /*e920*/  HADD2.F32 R52, -RZ, R50.H0_H0 ;  /* 0x20000032ff347230 */ /* 0x000fc40000004100 */
[----:B------:R-:W-:Y:S01]  /*e930*/  FMUL.FTZ R61, R54, R57 ;  /* 0x00000039363d7220 */ /* 0x000fe20000410000 */
[----:B------:R-:W-:Y:S01]  /*e940*/  HADD2.F32 R59, -RZ, R59.H1_H1 ;  /* 0x3000003bff3b7230 */ /* 0x000fe20000004100 */
[----:B------:R-:W-:Y:S01]  /*e950*/  F2FP.F16.E4M3.UNPACK_B R41, R41.H1 ;  /* 0x00000029ff29723e */ /* 0x000fe200030006ff */
[----:B------:R-:W-:Y:S02]  /*e960*/  HADD2.F32 R55, -RZ, R152.H0_H0 ;  /* 0x20000098ff377230 */ /* 0x000fe40000004100 */
[C---:B------:R-:W-:Y:S01]  /*e970*/  FMUL.FTZ R69, R52.reuse, R57 ;  /* 0x0000003934457220 */ /* 0x040fe20000410000 */
        /* <DEDUP_REMOVED lines=8> */
[----:B------:R-:W-:Y:S01]  /*ea00*/  F2FP.F16.E4M3.UNPACK_B R61, R46 ;  /* 0x0000002eff3d723e */ /* 0x000fe200020006ff */
[----:B------:R-:W-:Y:S01]  /*ea10*/  FFMA.FTZ R69, R59, R152, R150 ;  /* 0x000000983b457223 */ /* 0x000fe20000010096 */
[----:B------:R-:W-:Y:S01]  /*ea20*/  F2FP.SATFINITE.E4M3.F32.PACK_AB_MERGE_C R55, R73, R60, RZ ;  /* 0x0000003c4937723e */ /* 0x000fe200048070ff */
[--C-:B------:R-:W-:Y:S01]  /*ea30*/  HADD2.F32 R59, -RZ, R58.reuse.H0_H0 ;  /* 0x2000003aff3b7230 */ /* 0x100fe20000004100 */
[----:B------:R-:W-:Y:S01]  /*ea40*/  F2FP.SATFINITE.E4M3.F32.PACK_AB_MERGE_C R52, R64, R63, R52 ;  /* 0x0000003f4034723e */ /* 0x000fe20004807034 */
[--C-:B------:R-:W-:Y:S01]  /*ea50*/  HADD2.F32 R64, -RZ, R61.reuse.H0_H0 ;  /* 0x2000003dff407230 */ /* 0x100fe20000004100 */
[----:B------:R-:W-:Y:S01]  /*ea60*/  F2FP.SATFINITE.E4M3.F32.PACK_AB_MERGE_C R50, R68, R67, RZ ;  /* 0x000000434432723e */ /* 0x000fe200048070ff */
[----:B------:R-:W-:Y:S01]  /*ea70*/  HADD2.F32 R58, -RZ, R58.H1_H1 ;  /* 0x3000003aff3a7230 */ /* 0x000fe20000004100 */
[----:B------:R-:W-:Y:S01]  /*ea80*/  F2FP.F16.E4M3.UNPACK_B R60, R44 ;  /* 0x0000002cff3c723e */ /* 0x000fe200020006ff */
[----:B------:R-:W-:Y:S01]  /*ea90*/  HADD2.F32 R61, -RZ, R61.H1_H1 ;  /* 0x3000003dff3d7230 */ /* 0x000fe20000004100 */
[----:B------:R-:W-:Y:S01]  /*eaa0*/  F2FP.SATFINITE.E4M3.F32.PACK_AB_MERGE_C R55, R70, R57, R55 ;  /* 0x000000394637723e */ /* 0x000fe20004807037 */
[----:B------:R-:W-:Y:S01]  /*eab0*/  HADD2.F32 R57, -RZ, R56.H0_H0 ;  /* 0x20000038ff397230 */ /* 0x000fe20000004100 */
[----:B------:R-:W-:Y:S01]  /*eac0*/  F2FP.SATFINITE.E4M3.F32.PACK_AB_MERGE_C R50, R149, R62, R50 ;  /* 0x0000003e9532723e */ /* 0x000fe20004807032 */
[----:B------:R-:W-:-:S02]  /*ead0*/  HADD2.F32 R62, -RZ, R60.H0_H0 ;  /* 0x2000003cff3e7230 */ /* 0x000fc40000004100 */
[-C--:B------:R-:W-:Y:S01]  /*eae0*/  FMUL.FTZ R66, R59, R64.reuse ;  /* 0x000000403b427220 */ /* 0x080fe20000410000 */
[----:B------:R-:W-:Y:S02]  /*eaf0*/  HADD2.F32 R56, -RZ, R56.H1_H1 ;  /* 0x30000038ff387230 */ /* 0x000fe40000004100 */
[C---:B------:R-:W-:Y:S01]  /*eb00*/  FMUL.FTZ R64, R57.reuse, R64 ;  /* 0x0000004039407220 */ /* 0x040fe20000410000 */
[----:B------:R-:W-:Y:S01]  /*eb10*/  FMUL.FTZ R63, R58, R61 ;  /* 0x0000003d3a3f7220 */ /* 0x000fe20000410000 */
[-C--:B------:R-:W-:Y:S01]  /*eb20*/  FFMA.FTZ R66, R57, R62.reuse, -R66 ;  /* 0x0000003e39427223 */ /* 0x080fe20000010842 */
[----:B------:R-:W-:Y:S01]  /*eb30*/  F2FP.F16.E4M3.UNPACK_B R57, R45.H1 ;  /* 0x0000002dff39723e */ /* 0x000fe200030006ff */
[----:B------:R-:W-:Y:S01]  /*eb40*/  FFMA.FTZ R64, R59, R62, R64 ;  /* 0x0000003e3b407223 */ /* 0x000fe20000010040 */
[----:B------:R-:W-:Y:S02]  /*eb50*/  HADD2.F32 R59, -RZ, R60.H1_H1 ;  /* 0x3000003cff3b7230 */ /* 0x000fe40000004100 */
[----:B------:R-:W-:Y:S01]  /*eb60*/  FMUL.FTZ R61, R56, R61 ;  /* 0x0000003d383d7220 */ /* 0x000fe20000410000 */
[--C-:B------:R-:W-:Y:S01]  /*eb70*/  HADD2.F32 R45, -RZ, R41.reuse.H0_H0 ;  /* 0x20000029ff2d7230 */ /* 0x100fe20000004100 */
[----:B------:R-:W-:Y:S01]  /*eb80*/  F2FP.F16.E4M3.UNPACK_B R44, R44.H1 ;  /* 0x0000002cff2c723e */ /* 0x000fe200030006ff */
[----:B------:R-:W-:-:S02]  /*eb90*/  HADD2.F32 R41, -RZ, R41.H1_H1 ;  /* 0x30000029ff297230 */ /* 0x000fc40000004100 */
[-C--:B------:R-:W-:Y:S01]  /*eba0*/  FFMA.FTZ R65, R56, R59.reuse, -R63 ;  /* 0x0000003b38417223 */ /* 0x080fe2000001083f */
[----:B------:R-:W-:Y:S01]  /*ebb0*/  F2FP.F16.E4M3.UNPACK_B R56, R46.H1 ;  /* 0x0000002eff38723e */ /* 0x000fe200030006ff */
[----:B------:R-:W-:Y:S01]  /*ebc0*/  FFMA.FTZ R67, R58, R59, R61 ;  /* 0x0000003b3a437223 */ /* 0x000fe2000001003d */
[--C-:B------:R-:W-:Y:S01]  /*ebd0*/  HADD2.F32 R46, -RZ, R57.reuse.H0_H0 ;  /* 0x20000039ff2e7230 */ /* 0x100fe20000004100 */
[----:B------:R-:W-:Y:S01]  /*ebe0*/  F2FP.SATFINITE.E4M3.F32.PACK_AB_MERGE_C R54, R69, R54, R75 ;  /* 0x000000364536723e */ /* 0x000fe2000480704b */
[----:B------:R-:W-:Y:S01]  /*ebf0*/  HADD2.F32 R57, -RZ, R57.H1_H1 ;  /* 0x30000039ff397230 */ /* 0x000fe20000004100 */
[----:B------:R-:W-:Y:S01]  /*ec00*/  F2FP.F16.E4M3.UNPACK_B R61, R42.H1 ;  /* 0x0000002aff3d723e */ /* 0x000fe200030006ff */
[--C-:B------:R-:W-:Y:S02]  /*ec10*/  HADD2.F32 R58, -RZ, R56.reuse.H0_H0 ;  /* 0x20000038ff3a7230 */ /* 0x100fe40000004100 */
[----:B------:R-:W-:Y:S02]  /*ec20*/  HADD2.F32 R60, -RZ, R56.H1_H1 ;  /* 0x30000038ff3c7230 */ /* 0x000fe40000004100 */
[----:B------:R-:W-:-:S02]  /*ec30*/  HADD2.F32 R56, -RZ, R44.H0_H0 ;  /* 0x2000002cff387230 */ /* 0x000fc40000004100 */
[CC--:B------:R-:W-:Y:S01]  /*ec40*/  FMUL.FTZ R62, R46.reuse, R58.reuse ;  /* 0x0000003a2e3e7220 */ /* 0x0c0fe20000410000 */
[----:B------:R-:W-:Y:S01]  /*ec50*/  FMUL.FTZ R59, R45, R58 ;  /* 0x0000003a2d3b7220 */ /* 0x000fe20000410000 */
[----:B------:R-:W-:Y:S02]  /*ec60*/  HADD2.F32 R44, -RZ, R44.H1_H1 ;  /* 0x3000002cff2c7230 */ /* 0x000fe40000004100 */
[-C--:B------:R-:W-:Y:S01]  /*ec70*/  FMUL.FTZ R58, R57, R60.reuse ;  /* 0x0000003c393a7220 */ /* 0x080fe20000410000 */
[C---:B------:R-:W-:Y:S01]  /*ec80*/  FMUL.FTZ R60, R41.reuse, R60 ;  /* 0x0000003c293c7220 */ /* 0x040fe20000410000 */
[----:B------:R-:W-:Y:S01]  /*ec90*/  FFMA.FTZ R69, R46, R56, R59 ;  /* 0x000000382e457223 */ /* 0x000fe2000001003b */
[----:B------:R-:W-:Y:S01]  /*eca0*/  F2FP.F16.E4M3.UNPACK_B R46, R47 ;  /* 0x0000002fff2e723e */ /* 0x000fe200020006ff */
[-C--:B------:R-:W-:Y:S01]  /*ecb0*/  FFMA.FTZ R71, R41, R44.reuse, -R58 ;  /* 0x0000002c29477223 */ /* 0x080fe2000001083a */
[----:B------:R-:W-:Y:S01]  /*ecc0*/  FFMA.FTZ R70, R57, R44, R60 ;  /* 0x0000002c39467223 */ /* 0x000fe2000001003c */
[----:B------:R-:W-:Y:S01]  /*ecd0*/  F2FP.F16.E4M3.UNPACK_B R60, R42 ;  /* 0x0000002aff3c723e */ /* 0x000fe200020006ff */
[----:B------:R-:W-:Y:S01]  /*ece0*/  FFMA.FTZ R68, R45, R56, -R62 ;  /* 0x000000382d447223 */ /* 0x000fe2000001083e */
[-C--:B------:R-:W-:Y:S01]  /*ecf0*/  F2FP.F16.E4M3.UNPACK_B R41, R43.reuse ;  /* 0x0000002bff29723e */ /* 0x080fe200020006ff */
[----:B------:R-:W-:Y:S01]  /*ed00*/  HADD2.F32 R56, -RZ, R46.H0_H0 ;  /* 0x2000002eff387230 */ /* 0x000fe20000004100 */
[----:B------:R-:W-:Y:S01]  /*ed10*/  F2FP.F16.E4M3.UNPACK_B R43, R43.H1 ;  /* 0x0000002bff2b723e */ /* 0x000fe200030006ff */
[----:B------:R-:W-:Y:S01]  /*ed20*/  HADD2.F32 R63, -RZ, R60.H0_H0 ;  /* 0x2000003cff3f7230 */ /* 0x000fe20000004100 */
[-C--:B------:R-:W-:Y:S01]  /*ed30*/  F2FP.F16.E4M3.UNPACK_B R42, R40.reuse ;  /* 0x00000028ff2a723e */ /* 0x080fe200020006ff */
[----:B------:R-:W-:Y:S01]  /*ed40*/  HADD2.F32 R44, -RZ, R41.H0_H0 ;  /* 0x20000029ff2c7230 */ /* 0x000fe20000004100 */
[----:B------:R-:W-:Y:S01]  /*ed50*/  F2FP.F16.E4M3.UNPACK_B R47, R47.H1 ;  /* 0x0000002fff2f723e */ /* 0x000fe200030006ff */
[----:B------:R-:W-:Y:S01]  /*ed60*/  HADD2.F32 R45, -RZ, R43.H0_H0 ;  /* 0x2000002bff2d7230 */ /* 0x000fe20000004100 */
[----:B------:R-:W-:Y:S01]  /*ed70*/  F2FP.F16.E4M3.UNPACK_B R57, R40.H1 ;  /* 0x00000028ff39723e */ /* 0x000fe200030006ff */
[----:B------:R-:W-:-:S02]  /*ed80*/  HADD2.F32 R62, -RZ, R61.H0_H0 ;  /* 0x2000003dff3e7230 */ /* 0x000fc40000004100 */
[-C--:B------:R-:W-:Y:S01]  /*ed90*/  FMUL.FTZ R73, R56, R63.reuse ;  /* 0x0000003f38497220 */ /* 0x080fe20000410000 */
[----:B------:R-:W-:Y:S02]  /*eda0*/  HADD2.F32 R59, -RZ, R42.H0_H0 ;  /* 0x2000002aff3b7230 */ /* 0x000fe40000004100 */
[C---:B------:R-:W-:Y:S01]  /*edb0*/  FMUL.FTZ R63, R44.reuse, R63 ;  /* 0x0000003f2c3f7220 */ /* 0x040fe20000410000 */
[----:B------:R-:W-:Y:S02]  /*edc0*/  HADD2.F32 R40, -RZ, R47.H0_H0 ;  /* 0x2000002fff287230 */ /* 0x000fe40000004100 */
[----:B------:R-:W-:Y:S01]  /*edd0*/  FMUL.FTZ R75, R45, R62 ;  /* 0x0000003e2d4b7220 */ /* 0x000fe20000410000 */
[----:B------:R-:W-:Y:S02]  /*ede0*/  HADD2.F32 R58, -RZ, R57.H0_H0 ;  /* 0x20000039ff3a7230 */ /* 0x000fe40000004100 */
[----:B------:R-:W-:Y:S01]  /*edf0*/  FFMA.FTZ R73, R44, R59, -R73 ;  /* 0x0000003b2c497223 */ /* 0x000fe20000010849 */
[----:B------:R-:W-:-:S02]  /*ee00*/  HADD2.F32 R47, -RZ, R47.H1_H1 ;  /* 0x3000002fff2f7230 */ /* 0x000fc40000004100 */
[C---:B------:R-:W-:Y:S01]  /*ee10*/  FMUL.FTZ R72, R40.reuse, R62 ;  /* 0x0000003e28487220 */ /* 0x040fe20000410000 */
[----:B------:R-:W-:Y:S02]  /*ee20*/  HADD2.F32 R44, -RZ, R61.H1_H1 ;  /* 0x3000003dff2c7230 */ /* 0x000fe40000004100 */
[-C--:B------:R-:W-:Y:S01]  /*ee30*/  FFMA.FTZ R75, R40, R58.reuse, R75 ;  /* 0x0000003a284b7223 */ /* 0x080fe2000001004b */
[----:B------:R-:W-:Y:S02]  /*ee40*/  HADD2.F32 R43, -RZ, R43.H1_H1 ;  /* 0x3000002bff2b7230 */ /* 0x000fe40000004100 */
[----:B------:R-:W-:Y:S01]  /*ee50*/  FFMA.FTZ R63, R56, R59, R63 ;  /* 0x0000003b383f7223 */ /* 0x000fe2000001003f */
[----:B------:R-:W-:Y:S02]  /*ee60*/  HADD2.F32 R46, -RZ, R46.H1_H1 ;  /* 0x3000002eff2e7230 */ /* 0x000fe40000004100 */
[----:B------:R-:W-:Y:S01]  /*ee70*/  FFMA.FTZ R72, R45, R58, -R72 ;  /* 0x0000003a2d487223 */ /* 0x000fe20000010848 */
[----:B------:R-:W-:-:S02]  /*ee80*/  HADD2.F32 R60, -RZ, R60.H1_H1 ;  /* 0x3000003cff3c7230 */ /* 0x000fc40000004100 */
[-C--:B------:R-:W-:Y:S01]  /*ee90*/  FMUL.FTZ R56, R47, R44.reuse ;  /* 0x0000002c2f387220 */ /* 0x080fe20000410000 */
[----:B------:R-:W-:Y:S02]  /*eea0*/  HADD2.F32 R41, -RZ, R41.H1_H1 ;  /* 0x30000029ff297230 */ /* 0x000fe40000004100 */
[----:B------:R-:W-:Y:S01]  /*eeb0*/  FMUL.FTZ R58, R43, R44 ;  /* 0x0000002c2b3a7220 */ /* 0x000fe20000410000 */
[----:B------:R-:W-:Y:S02]  /*eec0*/  HADD2.F32 R40, -RZ, R57.H1_H1 ;  /* 0x30000039ff287230 */ /* 0x000fe40000004100 */
[CC--:B------:R-:W-:Y:S01]  /*eed0*/  FMUL.FTZ R44, R46.reuse, R60.reuse ;  /* 0x0000003c2e2c7220 */ /* 0x0c0fe20000410000 */
[----:B------:R-:W-:Y:S02]  /*eee0*/  HADD2.F32 R42, -RZ, R42.H1_H1 ;  /* 0x3000002aff2a7230 */ /* 0x000fe40000004100 */
[----:B------:R-:W-:Y:S01]  /*eef0*/  FMUL.FTZ R45, R41, R60 ;  /* 0x0000003c292d7220 */ /* 0x000fe20000410000 */
[----:B------:R-:W-:Y:S01]  /*ef00*/  F2FP.SATFINITE.E4M3.F32.PACK_AB_MERGE_C R68, R71, R68, RZ ;  /* 0x000000444744723e */ /* 0x000fe200048070ff */
[-C--:B------:R-:W-:Y:S01]  /*ef10*/  FFMA.FTZ R43, R43, R40.reuse, -R56 ;  /* 0x000000282b2b7223 */ /* 0x080fe20000010838 */
[----:B------:R-:W-:Y:S01]  /*ef20*/  FFMA.FTZ R58, R47, R40, R58 ;  /* 0x000000282f3a7223 */ /* 0x000fe2000001003a */
[-C--:B------:R-:W-:Y:S01]  /*ef30*/  FFMA.FTZ R44, R41, R42.reuse, -R44 ;  /* 0x0000002a292c7223 */ /* 0x080fe2000001082c */
[----:B------:R-:W-:Y:S01]  /*ef40*/  FFMA.FTZ R42, R46, R42, R45 ;  /* 0x0000002a2e2a7223 */ /* 0x000fe2000001002d */
[----:B------:R-:W-:Y:S01]  /*ef50*/  F2FP.SATFINITE.E4M3.F32.PACK_AB_MERGE_C R69, R70, R69, RZ ;  /* 0x000000454645723e */ /* 0x000fe200048070ff */
[----:B------:R-:W-:Y:S01]  /*ef60*/  IMAD.MOV.U32 R40, RZ, RZ, R52 ;  /* 0x000000ffff287224 */ /* 0x000fe200078e0034 */
[----:B------:R-:W-:-:S02]  /*ef70*/  F2FP.SATFINITE.E4M3.F32.PACK_AB_MERGE_C R43, R43, R72, RZ ;  /* 0x000000482b2b723e */ /* 0x000fc400048070ff */
[----:B------:R-:W-:Y:S02]  /*ef80*/  F2FP.SATFINITE.E4M3.F32.PACK_AB_MERGE_C R58, R58, R75, RZ ;  /* 0x0000004b3a3a723e */ /* 0x000fe400048070ff */
[----:B------:R-:W-:Y:S01]  /*ef90*/  F2FP.SATFINITE.E4M3.F32.PACK_AB_MERGE_C R43, R44, R73, R43 ;  /* 0x000000492c2b723e */ /* 0x000fe2000480702b */
[----:B------:R-:W-:Y:S01]  /*efa0*/  IMAD.MOV.U32 R44, RZ, RZ, R50 ;  /* 0x000000ffff2c7224 */ /* 0x000fe200078e0032 */
[----:B------:R-:W-:Y:S01]  /*efb0*/  F2FP.SATFINITE.E4M3.F32.PACK_AB_MERGE_C R47, R42, R63, R58 ;  /* 0x0000003f2a2f723e */ /* 0x000fe2000480703a */
[----:B------:R-:W-:Y:S01]  /*efc0*/  IMAD.MOV.U32 R42, RZ, RZ, R55 ;  /* 0x000000ffff2a7224 */ /* 0x000fe200078e0037 */
[----:B------:R-:W-:Y:S02]  /*efd0*/  F2FP.SATFINITE.E4M3.F32.PACK_AB_MERGE_C R41, R65, R66, R68 ;  /* 0x000000424129723e */ /* 0x000fe40004807044 */
[----:B------:R-:W-:Y:S02]  /*efe0*/  F2FP.SATFINITE.E4M3.F32.PACK_AB_MERGE_C R45, R67, R64, R69 ;  /* 0x00000040432d723e */ /* 0x000fe40004807045 */
[----:B------:R-:W-:-:S07]  /*eff0*/  MOV R46, R54 ;  /* 0x00000036002e7202 */ /* 0x000fce0000000f00 */
.L_x_508:
[----:B------:R-:W-:Y:S05]  /*f000*/  BSYNC B1 ;  /* 0x0000000000017941 */ /* 0x000fea0003800000 */
.L_x_507:
[----:B0-----:R4:W-:Y:S01]  /*f010*/  STG.E.128 desc[UR54][R48.64], R40 ;  /* 0x0000002830007986 */ /* 0x0019e2000c101d36 */
[----:B------:R-:W-:-:S13]  /*f020*/  ISETP.GE.AND P2, PT, R51, R153, PT ;  /* 0x000000993300720c */ /* 0x000fda0003f46270 */
[----:B------:R-:W-:Y:S05]  /*f030*/  @P2 BRA `(.L_x_457) ;  /* 0x0000000000f42947 */ /* 0x000fea0003800000 */
[--C-:B----4-:R-:W-:Y:S02]  /*f040*/  SHF.R.S32.HI R40, RZ, 0x1f, R51.reuse ;  /* 0x0000001fff287819 */ /* 0x110fe40000011433 */
[----:B------:R-:W-:-:S04]  /*f050*/  IADD3 R51, P2, P4, R116, R140, R51 ;  /* 0x0000008c74337210 */ /* 0x000fc80007c5e033 */
[----:B------:R-:W-:Y:S02]  /*f060*/  IADD3.X R40, R0, R53, R40, P2, P4 ;  /* 0x0000003500287210 */ /* 0x000fe400017e8428 */
[----:B------:R-:W-:-:S05]  /*f070*/  IADD3 R126, P2, R51, R126, RZ ;  /* 0x0000007e337e7210 */ /* 0x000fca0007f5e0ff */
[----:B------:R-:W-:-:S05]  /*f080*/  IMAD.X R127, R40, 0x1, R127, P2 ;  /* 0x00000001287f7824 */ /* 0x000fca00010e067f */
[----:B-1----:R0:W-:Y:S01]  /*f090*/  STG.E.128 desc[UR54][R126.64], R44 ;  /* 0x0000002c7e007986 */ /* 0x0021e2000c101d36 */
[----:B------:R-:W-:Y:S05]  /*f0a0*/  BRA `(.L_x_457) ;  /* 0x0000000000d87947 */ /* 0x000fea0003800000 */
.L_x_424:
[----:B------:R-:W-:-:S06]  /*f0b0*/  UISETP.NE.AND UP0, UPT, UR53, 0x3, UPT ;  /* 0x000000033500788c */ /* 0x000fcc000bf05270 */
[----:B------:R-:W-:-:S13]  /*f0c0*/  PLOP3.LUT P1, PT, PT, PT, UP0, 0x80, 0x0 ;  /* 0x000000000000781c */ /* 0x000fda0003f2f008 */
[----:B------:R-:W-:Y:S05]  /*f0d0*/  @!P1 BRA `(.L_x_509) ;  /* 0x0000000000049947 */ /* 0x000fea0003800000 */
[----:B------:R-:W-:Y:S01]  /*f0e0*/  BPT.TRAP 0x1 ;  /* 0x000000040000795c */ /* 0x000fe20000300000 */
.L_x_509:
[----:B------:R-:W-:Y:S01]  /*f0f0*/  IMAD R39, R19, 0x8, R18 ;  /* 0x0000000813277824 */ /* 0x000fe200078e0212 */
[----:B------:R-:W-:Y:S01]  /*f100*/  SHF.L.U32 R96, R171, 0x1f, RZ ;  /* 0x0000001fab607819 */ /* 0x000fe200000006ff */
[----:B------:R-:W-:Y:S01]  /*f110*/  IMAD R38, R24, -0xa0, R2 ;  /* 0xffffff6018267824 */ /* 0x000fe200078e0202 */
[----:B------:R-:W-:Y:S02]  /*f120*/  BSSY B1, `(.L_x_510) ;  /* 0x0000004000017945 */ /* 0x000fe40003800000 */
[----:B------:R-:W1:Y:S02]  /*f130*/  SYNCS.PHASECHK.TRANS64.TRYWAIT P2, [R39+URZ+0x29890], R96 ;  /* 0x02989060270075a7 */ /* 0x000e64000804017f */
[----:B------:R-:W-:Y:S01]  /*f140*/  VIMNMX R38, R38, 0xa0, PT ;  /* 0x000000a026267848 */ /* 0x000fe20003fe0100 */
[----:B-1----:R-:W-:Y:S06]  /*f150*/  @!P2 BRA `(.L_x_511) ;  /* 0x0000018c0048a947 */ /* 0x002fec0003800000 */
.L_x_738:
[----:B------:R-:W-:Y:S05]  /*f160*/  BSYNC B1 ;  /* 0x0000000000017941 */ /* 0x000fea0003800000 */
.L_x_510:
[----:B------:R-:W-:Y:S01]  /*f170*/  ISETP.GE.AND P2, PT, R168, R38, PT ;  /* 0x00000026a800720c */ /* 0x000fe20003f46270 */
[----:B------:R-:W-:-:S12]  /*f180*/  BSSY B1, `(.L_x_512) ;  /* 0x0000014000017945 */ /* 0x000fd80003800000 */
[----:B------:R-:W-:Y:S05]  /*f190*/  @P2 BRA `(.L_x_513) ;  /* 0x0000000000482947 */ /* 0x000fea0003800000 */
[----:B------:R-:W-:-:S13]  /*f1a0*/  ISETP.NE.AND P2, PT, R32, RZ, PT ;  /* 0x000000ff2000720c */ /* 0x000fda0003f45270 */
[----:B0-----:R-:W0:Y:S04]  /*f1b0*/  @P2 LDS.128 R40, [R47+0x1a400] ;  /* 0x01a400002f282984 */ /* 0x001e280000000c00 */
[----:B0-----:R-:W-:Y:S01]  /*f1c0*/  @P2 STG.E.128 desc[UR54][R48.64], R40 ;  /* 0x0000002830002986 */ /* 0x001fe2000c101d36 */
[----:B------:R-:W-:-:S13]  /*f1d0*/  ISETP.NE.AND P2, PT, R33, RZ, PT ;  /* 0x000000ff2100720c */ /* 0x000fda0003f45270 */
[----:B------:R-:W0:Y:S04]  /*f1e0*/  @P2 LDS.128 R40, [R46+0x1a400] ;  /* 0x01a400002e282984 */ /* 0x000e280000000c00 */
        /* <DEDUP_REMOVED lines=12> */
[----:B0-----:R2:W-:Y:S02]  /*f2b0*/  @P2 STG.E.128 desc[UR54][R48.64+0xa0], R40 ;  /* 0x0000a02830002986 */ /* 0x0015e4000c101d36 */
.L_x_513:
[----:B------:R-:W-:Y:S05]  /*f2c0*/  BSYNC B1 ;  /* 0x0000000000017941 */ /* 0x000fea0003800000 */
.L_x_512:
[----:B------:R-:W-:-:S13]  /*f2d0*/  ISETP.GE.AND P2, PT, R211, R38, PT ;  /* 0x00000026d300720c */ /* 0x000fda0003f46270 */
[----:B------:R-:W-:Y:S05]  /*f2e0*/  @P2 BRA `(.L_x_457) ;  /* 0x0000000000482947 */ /* 0x000fea0003800000 */
[----:B------:R-:W-:-:S13]  /*f2f0*/  ISETP.NE.AND P2, PT, R32, RZ, PT ;  /* 0x000000ff2000720c */ /* 0x000fda0003f45270 */
[----:B0-2---:R-:W0:Y:S04]  /*f300*/  @P2 LDS.128 R40, [R47+0x1c400] ;  /* 0x01c400002f282984 */ /* 0x005e280000000c00 */
        /* <DEDUP_REMOVED lines=16> */
.L_x_457:
[----:B------:R-:W-:Y:S05]  /*f410*/  BSYNC B0 ;  /* 0x0000000000007941 */ /* 0x000fea0003800000 */
.L_x_423:
[----:B01234-:R-:W0:Y:S01]  /*f420*/  S2R R40, SR_TID.X ;  /* 0x0000000000287919 */ /* 0x01fe220000002100 */
[----:B------:R-:W-:Y:S01]  /*f430*/  @!PT LDS RZ, [RZ] ;  /* 0x00000000fffff984 */ /* 0x000fe20000000800 */
[----:B------:R-:W-:Y:S01]  /*f440*/  @!PT LDS RZ, [RZ] ;  /* 0x00000000fffff984 */ /* 0x000fe20000000800 */
[----:B------:R-:W-:Y:S01]  /*f450*/  @!PT LDS RZ, [RZ] ;  /* 0x00000000fffff984 */ /* 0x000fe20000000800 */
[----:B------:R-:W-:Y:S01]  /*f460*/  @!PT LDS RZ, [RZ] ;  /* 0x00000000fffff984 */ /* 0x000fe20000000800 */
[----:B------:R1:W-:Y:S06]  /*f470*/  MEMBAR.ALL.CTA ;  /* 0x0000000000007992 */ /* 0x0003ec0000008000 */
[----:B-1----:R-:W1:Y:S01]  /*f480*/  FENCE.VIEW.ASYNC.S ;  /* 0x00000000000073c6 */ /* 0x002e620000000000 */
[----:B------:R-:W-:Y:S05]  /*f490*/  WARPSYNC.ALL ;  /* 0x0000000000007948 */ /* 0x000fea0003800000 */
[----:B------:R-:W-:Y:S01]  /*f4a0*/  BSSY B0, `(.L_x_514) ;  /* 0x0000009000007945 */ /* 0x000fe20003800000 */
[----:B0-----:R-:W-:Y:S01]  /*f4b0*/  LOP3.LUT R40, R40, 0x7f, RZ, 0xc0, !PT ;  /* 0x0000007f28287812 */ /* 0x001fe200078ec0ff */
[----:B-1----:R0:W-:Y:S03]  /*f4c0*/  BAR.SYNC.DEFER_BLOCKING R160, 0x80 ;  /* 0x000200a00000751d */ /* 0x0021e60000010000 */
[----:B------:R-:W-:-:S13]  /*f4d0*/  ISETP.NE.AND P2, PT, R40, RZ, PT ;  /* 0x000000ff2800720c */ /* 0x000fda0003f45270 */
[----:B------:R-:W-:-:S05]  /*f4e0*/  @!P2 VIADD R40, R39, 0x298a0 ;  /* 0x000298a02728a836 */ /* 0x000fca0000000000 */
[----:B------:R-:W-:-:S04]  /*f4f0*/  @!P2 PRMT R40, RZ, 0x654, R40 ;  /* 0x00000654ff28a816 */ /* 0x000fc80000000028 */
[----:B------:R0:W-:Y:S01]  /*f500*/  @!P2 SYNCS.ARRIVE.TRANS64.RED.A1T0 RZ, [R40+URZ], RZ ;  /* 0x000000ff28ffa9a7 */ /* 0x0001e2000810043f */
[----:B------:R-:W-:Y:S05]  /*f510*/  @!P1 BRA `(.L_x_515) ;  /* 0x0000000000049947 */ /* 0x000fea0003800000 */
[----:B------:R-:W-:Y:S01]  /*f520*/  BPT.TRAP 0x1 ;  /* 0x000000040000795c */ /* 0x000fe20000300000 */
.L_x_515:
[----:B------:R-:W-:Y:S05]  /*f530*/  BSYNC B0 ;  /* 0x0000000000007941 */ /* 0x000fea0003800000 */
.L_x_514:
[----:B------:R-:W1:Y:S01]  /*f540*/  SYNCS.PHASECHK.TRANS64.TRYWAIT P1, [R39+URZ+0x298b0], R96 ;  /* 0x0298b060270075a7 */ /* 0x000e62000802017f */
[----:B------:R-:W-:Y:S01]  /*f550*/  ULDC UR42, c[0x0][0x310] ;  /* 0x0000c400002a7ab9 */ /* 0x000fe20000000800 */
[----:B------:R-:W-:Y:S01]  /*f560*/  ULDC.64 UR38, c[0x0][0x318] ;  /* 0x0000c60000267ab9 */ /* 0x000fe20000000a00 */
[----:B------:R-:W-:Y:S01]  /*f570*/  ULDC.64 UR40, c[0x0][0x308] ;  /* 0x0000c20000287ab9 */ /* 0x000fe20000000a00 */
[----:B------:R-:W-:Y:S01]  /*f580*/  BSSY B0, `(.L_x_516) ;  /* 0x0000003000007945 */ /* 0x000fe20003800000 */
[----:B------:R-:W-:-:S03]  /*f590*/  IMAD R41, R19, 0x5000, R205 ;  /* 0x0000500013297824 */ /* 0x000fc600078e02cd */
[----:B-1----:R-:W-:Y:S05]  /*f5a0*/  @!P1 BRA `(.L_x_517) ;  /* 0x0000018800489947 */ /* 0x002fea0003800000 */
.L_x_739:
[----:B------:R-:W-:Y:S05]  /*f5b0*/  BSYNC B0 ;  /* 0x0000000000007941 */ /* 0x000fea0003800000 */
.L_x_516:
[----:B------:R-:W-:Y:S01]  /*f5c0*/  ISETP.GE.AND P1, PT, R168, R38, PT ;  /* 0x00000026a800720c */ /* 0x000fe20003f26270 */
[----:B------:R-:W-:Y:S01]  /*f5d0*/  BSSY B0, `(.L_x_518) ;  /* 0x000001a000007945 */ /* 0x000fe20003800000 */
[-C--:B------:R-:W-:Y:S01]  /*f5e0*/  IADD3 R48, R18, R41.reuse, RZ ;  /* 0x0000002912307210 */ /* 0x080fe20007ffe0ff */
[----:B------:R-:W-:Y:S01]  /*f5f0*/  IMAD.WIDE R44, R24, 0xa0, R98 ;  /* 0x000000a0182c7825 */ /* 0x000fe200078e0262 */
[CC--:B------:R-:W-:Y:S02]  /*f600*/  IADD3 R49, R18.reuse, R41.reuse, R119 ;  /* 0x0000002912317210 */ /* 0x0c0fe40007ffe077 */
[CC--:B------:R-:W-:Y:S02]  /*f610*/  IADD3 R50, R18.reuse, R41.reuse, R118 ;  /* 0x0000002912327210 */ /* 0x0c0fe40007ffe076 */
[----:B------:R-:W-:-:S05]  /*f620*/  IADD3 R51, R18, R41, R129 ;  /* 0x0000002912337210 */ /* 0x000fca0007ffe081 */
[----:B------:R-:W-:Y:S05]  /*f630*/  @P1 BRA `(.L_x_519) ;  /* 0x00000000004c1947 */ /* 0x000fea0003800000 */
[----:B0-----:R-:W-:Y:S02]  /*f640*/  IMAD.MOV.U32 R40, RZ, RZ, R114 ;  /* 0x000000ffff287224 */ /* 0x001fe400078e0072 */
[----:B------:R-:W-:Y:S02]  /*f650*/  IMAD.MOV.U32 R41, RZ, RZ, R31 ;  /* 0x000000ffff297224 */ /* 0x000fe400078e001f */
[----:B------:R-:W-:Y:S02]  /*f660*/  IMAD R43, R45, UR38, RZ ;  /* 0x000000262d2b7c24 */ /* 0x000fe4000f8e02ff */
[----:B------:R-:W-:-:S04]  /*f670*/  IMAD.WIDE.U32 R40, R44, UR38, R40 ;  /* 0x000000262c287c25 */ /* 0x000fc8000f8e0028 */
[----:B------:R-:W-:Y:S01]  /*f680*/  IMAD R43, R44, UR39, R43 ;  /* 0x000000272c2b7c24 */ /* 0x000fe2000f8e022b */
[----:B------:R-:W-:-:S04]  /*f690*/  IADD3 R46, P1, R40, UR40, RZ ;  /* 0x00000028282e7c10 */ /* 0x000fc8000ff3e0ff */
[----:B------:R-:W-:Y:S02]  /*f6a0*/  IADD3.X R47, R41, UR41, R43, P1, !PT ;  /* 0x00000029292f7c10 */ /* 0x000fe40008ffe42b */
[----:B------:R-:W-:-:S13]  /*f6b0*/  ISETP.GE.AND P1, PT, R22, UR42, PT ;  /* 0x0000002a16007c0c */ /* 0x000fda000bf26270 */
[----:B------:R-:W0:Y:S04]  /*f6c0*/  @!P1 LDS.128 R40, [R48+0xa400] ;  /* 0x00a4000030289984 */ /* 0x000e280000000c00 */
[----:B0-----:R-:W-:Y:S01]  /*f6d0*/  @!P1 STG.E.128 desc[UR54][R46.64], R40 ;  /* 0x000000282e009986 */ /* 0x001fe2000c101d36 */
        /* <DEDUP_REMOVED lines=8> */
[----:B0-----:R2:W-:Y:S02]  /*f760*/  @!P1 STG.E.128 desc[UR54][R46.64+0x60], R40 ;  /* 0x000060282e009986 */ /* 0x0015e4000c101d36 */
.L_x_519:
[----:B------:R-:W-:Y:S05]  /*f770*/  BSYNC B0 ;  /* 0x0000000000007941 */ /* 0x000fea0003800000 */
.L_x_518:
[----:B------:R-:W-:Y:S01]  /*f780*/  ISETP.GE.AND P1, PT, R211, R38, PT ;  /* 0x00000026d300720c */ /* 0x000fe20003f26270 */
[----:B------:R-:W-:-:S12]  /*f790*/  BSSY B0, `(.L_x_520) ;  /* 0x0000017000007945 */ /* 0x000fd80003800000 */
[----:B------:R-:W-:Y:S05]  /*f7a0*/  @P1 BRA `(.L_x_521) ;  /* 0x0000000000541947 */ /* 0x000fea0003800000 */
[----:B--2---:R-:W-:Y:S01]  /*f7b0*/  IADD3 R43, P1, R44, 0x80, RZ ;  /* 0x000000802c2b7810 */ /* 0x004fe20007f3e0ff */
[----:B------:R-:W-:Y:S01]  /*f7c0*/  IMAD.MOV.U32 R41, RZ, RZ, R31 ;  /* 0x000000ffff297224 */ /* 0x000fe200078e001f */
[----:B0-----:R-:W-:-:S03]  /*f7d0*/  MOV R40, R114 ;  /* 0x0000007200287202 */ /* 0x001fc60000000f00 */
[----:B------:R-:W-:Y:S02]  /*f7e0*/  IMAD.X R44, RZ, RZ, R45, P1 ;  /* 0x000000ffff2c7224 */ /* 0x000fe400008e062d */
[----:B------:R-:W-:-:S04]  /*f7f0*/  IMAD.WIDE.U32 R40, R43, UR38, R40 ;  /* 0x000000262b287c25 */ /* 0x000fc8000f8e0028 */
[----:B------:R-:W-:-:S04]  /*f800*/  IMAD R44, R44, UR38, RZ ;  /* 0x000000262c2c7c24 */ /* 0x000fc8000f8e02ff */
        /* <DEDUP_REMOVED lines=15> */
.L_x_521:
[----:B------:R-:W-:Y:S05]  /*f900*/  BSYNC B0 ;  /* 0x0000000000007941 */ /* 0x000fea0003800000 */
.L_x_520:
[----:B------:R-:W4:Y:S01]  /*f910*/  LDL R38, [R1+0x18] ;  /* 0x0000180001267983 */ /* 0x000f220000100800 */
[----:B------:R-:W-:Y:S02]  /*f920*/  VIADD R19, R19, 0x1 ;  /* 0x0000000113137836 */ /* 0x000fe40000000000 */
[----:B-1----:R-:W-:Y:S01]  /*f930*/  @!P2 VIADD R39, R39, 0x298c0 ;  /* 0x000298c02727a836 */ /* 0x002fe20000000000 */
[----:B------:R-:W-:Y:S01]  /*f940*/  @!PT LDS RZ, [RZ] ;  /* 0x00000000fffff984 */ /* 0x000fe20000000800 */
[----:B------:R-:W-:Y:S01]  /*f950*/  @!PT LDS RZ, [RZ] ;  /* 0x00000000fffff984 */ /* 0x000fe20000000800 */
[----:B------:R-:W-:Y:S01]  /*f960*/  @!PT LDS RZ, [RZ] ;  /* 0x00000000fffff984 */ /* 0x000fe20000000800 */
[----:B------:R-:W-:Y:S01]  /*f970*/  @!PT LDS RZ, [RZ] ;  /* 0x00000000fffff984 */ /* 0x000fe20000000800 */
[----:B------:R1:W-:Y:S06]  /*f980*/  MEMBAR.ALL.CTA ;  /* 0x0000000000007992 */ /* 0x0003ec0000008000 */
[----:B-1----:R-:W1:Y:S02]  /*f990*/  FENCE.VIEW.ASYNC.S ;  /* 0x00000000000073c6 */ /* 0x002e640000000000 */
[----:B-1----:R1:W-:Y:S01]  /*f9a0*/  BAR.SYNC.DEFER_BLOCKING R160, 0x80 ;  /* 0x000200a00000751d */ /* 0x0023e20000010000 */
[----:B------:R-:W-:-:S02]  /*f9b0*/  ISETP.NE.AND P1, PT, R19, 0x2, PT ;  /* 0x000000021300780c */ /* 0x000fc40003f25270 */
[----:B------:R-:W-:Y:S02]  /*f9c0*/  @!P2 PRMT R39, RZ, 0x654, R39 ;  /* 0x00000654ff27a816 */ /* 0x000fe40000000027 */
[----:B------:R-:W-:Y:S02]  /*f9d0*/  SEL R19, R19, RZ, P1 ;  /* 0x000000ff13137207 */ /* 0x000fe40000800000 */
[----:B------:R1:W-:Y:S01]  /*f9e0*/  @!P2 SYNCS.ARRIVE.TRANS64.RED.A1T0 RZ, [R39+URZ], RZ ;  /* 0x000000ff27ffa9a7 */ /* 0x0003e2000810043f */
[----:B----4-:R-:W-:Y:S02]  /*f9f0*/  LOP3.LUT P4, RZ, R38, 0x2, RZ, 0xc0, !PT ;  /* 0x0000000226ff7812 */ /* 0x010fe4000788c0ff */
[----:B------:R-:W-:-:S04]  /*fa00*/  SEL R38, RZ, 0x1, P1 ;  /* 0x00000001ff267807 */ /* 0x000fc80000800000 */
[----:B------:R-:W-:-:S07]  /*fa10*/  LOP3.LUT R171, R171, R38, RZ, 0x3c, !PT ;  /* 0x00000026abab7212 */ /* 0x000fce00078e3cff */
[----:B-1----:R-:W-:Y:S05]  /*fa20*/  @P4 BRA `(.L_x_522) ;  /* 0xffffff2c00a04947 */ /* 0x002fea000383ffff */
[----:B0-23--:R-:W0:Y:S01]  /*fa30*/  S2R R40, SR_TID.X ;  /* 0x0000000000287919 */ /* 0x00de220000002100 */
[----:B------:R-:W-:Y:S02]  /*fa40*/  PLOP3.LUT P0, PT, PT, PT, PT, 0x8, 0x0 ;  /* 0x000000000000781c */ /* 0x000fe40003f0e170 */
[----:B0-----:R-:W-:-:S04]  /*fa50*/  SHF.R.U32.HI R40, RZ, 0x7, R40 ;  /* 0x00000007ff287819 */ /* 0x001fc80000011628 */
[----:B------:R-:W-:-:S13]  /*fa60*/  ISETP.NE.AND P4, PT, R40, 0x1, PT ;  /* 0x000000012800780c */ /* 0x000fda0003f85270 */
[----:B------:R-:W-:Y:S06]  /*fa70*/  @!P4 BAR.ARV 0x9, 0x100 ;  /* 0x024400000000cb1d */ /* 0x000fec0000002000 */
.L_x_418:
[----:B------:R-:W0:Y:S01]  /*fa80*/  LDC R0, c[0x0][0x428] ;  /* 0x00010a00ff007b82 */ /* 0x000e220000000800 */
[----:B------:R-:W-:Y:S02]  /*fa90*/  MOV R202, R146 ;  /* 0x0000009200ca7202 */ /* 0x000fe40000000f00 */
[----:B------:R-:W-:Y:S02]  /*faa0*/  CS2R R88, SRZ ;  /* 0x0000000000587805 */ /* 0x000fe4000001ff00 */
[----:B------:R-:W-:Y:S02]  /*fab0*/  ISETP.GE.AND P2, PT, R147, 0x1, PT ;  /* 0x000000019300780c */ /* 0x000fe40003f46270 */
[----:B------:R-:W-:Y:S02]  /*fac0*/  CS2R R90, SRZ ;  /* 0x00000000005a7805 */ /* 0x000fe4000001ff00 */
[----:B------:R-:W-:Y:S01]  /*fad0*/  PLOP3.LUT P1, PT, PT, PT, PT, 0x80, 0x0 ;  /* 0x000000000000781c */ /* 0x000fe20003f2f070 */
[----:B------:R-:W-:Y:S01]  /*fae0*/  IMAD.MOV.U32 R87, RZ, RZ, RZ ;  /* 0x000000ffff577224 */ /* 0x000fe200078e00ff */
        /* <DEDUP_REMOVED lines=17> */
[----:B0-----:R-:W-:Y:S02]  /*fc00*/  ISETP.NE.AND P3, PT, R0, 0x1, PT ;  /* 0x000000010000780c */ /* 0x001fe40003f65270 */
        /* <DEDUP_REMOVED lines=12> */
[----:B------:R-:W0:Y:S01]  /*fcd0*/  @P3 LDC R3, c[0x0][0x42c] ;  /* 0x00010b00ff033b82 */ /* 0x000e220000000800 */
[----:B------:R-:W-:Y:S01]  /*fce0*/  IMAD.MOV.U32 R100, RZ, RZ, RZ ;  /* 0x000000ffff647224 */ /* 0x000fe200078e00ff */
[----:B------:R-:W-:-:S06]  /*fcf0*/  MOV R72, RZ ;  /* 0x000000ff00487202 */ /* 0x000fcc0000000f00 */
[----:B------:R-:W1:Y:S01]  /*fd00*/  @P3 LDC R0, c[0x0][0x430] ;  /* 0x00010c00ff003b82 */ /* 0x000e620000000800 */
[----:B0-----:R-:W-:-:S05]  /*fd10*/  @P3 IMAD.HI.U32 R3, R146, R3, RZ ;  /* 0x0000000392033227 */ /* 0x001fca00078e00ff */
[----:B-1----:R-:W-:Y:S01]  /*fd20*/  @P3 SHF.R.U32.HI R202, RZ, R0, R3 ;  /* 0x00000000ffca3219 */ /* 0x002fe20000011603 */
[----:B------:R-:W-:Y:S06]  /*fd30*/  @P0 BRA `(.L_x_523) ;  /* 0x00000000000c0947 */ /* 0x000fec0003800000 */
[----:B------:R-:W0:Y:S01]  /*fd40*/  FENCE.VIEW.ASYNC.G ;  /* 0x00000000000073c6 */ /* 0x000e220000000100 */
[----:B------:R-:W-:Y:S05]  /*fd50*/  WARPSYNC.ALL ;  /* 0x0000000000007948 */ /* 0x000fea0003800000 */
[----:B0-----:R-:W-:Y:S06]  /*fd60*/  BAR.ARV 0xc, 0x180 ;  /* 0x0306000000007b1d */ /* 0x001fec0000002000 */
.L_x_523:
[----:B------:R-:W-:Y:S02]  /*fd70*/  IMAD.MOV.U32 R101, RZ, RZ, RZ ;  /* 0x000000ffff657224 */ /* 0x000fe400078e00ff */
[----:B------:R-:W-:Y:S01]  /*fd80*/  IMAD.MOV.U32 R102, RZ, RZ, RZ ;  /* 0x000000ffff667224 */ /* 0x000fe200078e00ff */
[----:B------:R-:W-:Y:S06]  /*fd90*/  @!P2 BRA `(.L_x_524) ;  /* 0x000000f400f0a947 */ /* 0x000fec0003800000 */
[----:B------:R-:W-:-:S03]  /*fda0*/  UMOV UR4, 0xffffffff ;  /* 0xffffffff00047882 */ /* 0x000fc60000000000 */
[----:B------:R-:W-:Y:S05]  /*fdb0*/  BRA.DIV UR4, `(.L_x_525) ;  /* 0x0000018204587947 */ /* 0x000fea000b800000 */
[----:B------:R0:W1:Y:S02]  /*fdc0*/  SHFL.IDX PT, R198, R219, RZ, 0x1f ;  /* 0x00001fffdbc67589 */ /* 0x00006400000e0000 */
.L_x_742:
[----:B-1----:R-:W-:Y:S01]  /*fdd0*/  LEA.HI R0, R198, R198, RZ, 0x1 ;  /* 0x000000c6c6007211 */ /* 0x002fe200078f08ff */
[----:B------:R-:W-:-:S03]  /*fde0*/  ULOP3.LUT UP0, URZ, UR52, 0x9f, URZ, 0xc0, !UPT ;  /* 0x0000009f343f7892 */ /* 0x000fc6000f80c03f */
[----:B------:R-:W-:-:S03]  /*fdf0*/  LOP3.LUT R3, R0, 0x3e, RZ, 0xc0, !PT ;  /* 0x0000003e00037812 */ /* 0x000fc600078ec0ff */
[----:B------:R-:W-:Y:S02]  /*fe00*/  PLOP3.LUT P0, PT, PT, PT, UP0, 0x80, 0x0 ;  /* 0x000000000000781c */ /* 0x000fe40003f0f008 */
[----:B------:R-:W-:-:S05]  /*fe10*/  IMAD.IADD R3, R198, 0x1, -R3 ;  /* 0x00000001c6037824 */ /* 0x000fca00078e0a03 */
[----:B------:R-:W-:-:S04]  /*fe20*/  LEA R3, R3, UR52, 0xc ;  /* 0x0000003403037c11 */ /* 0x000fc8000f8e60ff */
[----:B------:R-:W-:-:S04]  /*fe30*/  SHF.R.U32.HI R3, RZ, 0x4, R3 ;  /* 0x00000004ff037819 */ /* 0x000fc80000011603 */
[----:B------:R-:W-:Y:S01]  /*fe40*/  LOP3.LUT R50, R3, 0x3fff, RZ, 0xc0, !PT ;  /* 0x00003fff03327812 */ /* 0x000fe200078ec0ff */
[----:B------:R-:W-:Y:S06]  /*fe50*/  @!P0 BRA `(.L_x_526) ;  /* 0x0000000000408947 */ /* 0x000fec0003800000 */
[----:B------:R-:W-:Y:S01]  /*fe60*/  MOV R0, 0x0 ;  /* 0x0000000000007802 */ /* 0x000fe20000000f00 */
[----:B------:R-:W-:Y:S01]  /*fe70*/  ULDC.64 UR4, c[0x4][0xc8] ;  /* 0x0100320000047ab9 */ /* 0x000fe20000000a00 */
[----:B------:R-:W-:Y:S01]  /*fe80*/  ULDC.64 UR6, c[0x4][0xd0] ;  /* 0x0100340000067ab9 */ /* 0x000fe20000000a00 */
[----:B------:R-:W-:Y:S01]  /*fe90*/  MOV R4, UR4 ;  /* 0x0000000400047c02 */ /* 0x000fe20008000f00 */
[----:B------:R1:W2:Y:S01]  /*fea0*/  LDC.64 R2, c[0x4][R0] ;  /* 0x0100000000027b82 */ /* 0x0002a20000000a00 */
[----:B------:R-:W-:Y:S01]  /*feb0*/  IMAD.U32 R5, RZ, RZ, UR5 ;  /* 0x00000005ff057e24 */ /* 0x000fe2000f8e00ff */
[----:B------:R-:W-:Y:S01]  /*fec0*/  ULDC.64 UR4, c[0x4][0x30] ;  /* 0x01000c0000047ab9 */ /* 0x000fe20000000a00 */
[----:B------:R-:W-:Y:S01]  /*fed0*/  IMAD.U32 R6, RZ, RZ, UR6 ;  /* 0x00000006ff067e24 */ /* 0x000fe2000f8e00ff */
[----:B------:R-:W-:Y:S01]  /*fee0*/  MOV R10, UR4 ;  /* 0x00000004000a7c02 */ /* 0x000fe20008000f00 */
[----:B------:R-:W-:Y:S01]  /*fef0*/  IMAD.U32 R7, RZ, RZ, UR7 ;  /* 0x00000007ff077e24 */ /* 0x000fe2000f8e00ff */
[----:B------:R-:W-:Y:S01]  /*ff00*/  MOV R13, RZ ;  /* 0x000000ff000d7202 */ /* 0x000fe20000000f00 */
[----:B------:R-:W-:-:S02]  /*ff10*/  IMAD.U32 R11, RZ, RZ, UR5 ;  /* 0x00000005ff0b7e24 */ /* 0x000fc4000f8e00ff */
[----:B------:R-:W-:Y:S02]  /*ff20*/  IMAD.MOV.U32 R8, RZ, RZ, 0x70 ;  /* 0x00000070ff087424 */ /* 0x000fe400078e00ff */
[----:B-1----:R-:W-:-:S07]  /*ff30*/  IMAD.MOV.U32 R12, RZ, RZ, 0x1 ;  /* 0x00000001ff0c7424 */ /* 0x002fce00078e00ff */
[----:B------:R-:W-:-:S07]  /*ff40*/  LEPC R20, `(.L_x_526) ;  /* 0x000000001014794e */ /* 0x000fce0000000000 */
[----:B0-2--5:R-:W-:Y:S05]  /*ff50*/  CALL.ABS.NOINC R2 ;  /* 0x0000000002007343 */ /* 0x025fea0003c00000 */
.L_x_526:
[----:B------:R-:W-:Y:S01]  /*ff60*/  ULDC.64 UR4, c[0x0][0x990] ;  /* 0x0002640000047ab9 */ /* 0x000fe20000000a00 */
[----:B------:R-:W-:Y:S01]  /*ff70*/  ULDC.64 UR6, c[0x0][0x998] ;  /* 0x0002660000067ab9 */ /* 0x000fe20000000a00 */
[----:B------:R-:W-:Y:S02]  /*ff80*/  ISETP.NE.U32.AND P0, PT, RZ, UR4, PT ;  /* 0x00000004ff007c0c */ /* 0x000fe4000bf05070 */
[----:B------:R-:W-:Y:S02]  /*ff90*/  ISETP.NE.U32.AND P1, PT, RZ, UR6, PT ;  /* 0x00000006ff007c0c */ /* 0x000fe4000bf25070 */
[----:B------:R-:W-:Y:S02]  /*ffa0*/  ISETP.NE.AND.EX P0, PT, RZ, UR5, PT, P0 ;  /* 0x00000005ff007c0c */ /* 0x000fe4000bf05300 */
[----:B------:R-:W-:-:S11]  /*ffb0*/  ISETP.NE.AND.EX P1, PT, RZ, UR7, PT, P1 ;  /* 0x00000007ff007c0c */ /* 0x000fd6000bf25310 */
[----:B------:R-:W1:Y:S01]  /*ffc0*/  @P0 LDC.64 R8, c[0x0][0x9a8] ;  /* 0x00026a00ff080b82 */ /* 0x000e620000000a00 */
[----:B------:R-:W-:-:S07]  /*ffd0*/  @P0 SHF.R.S32.HI R7, RZ, 0x1f, R202 ;  /* 0x0000001fff070819 */ /* 0x000fce00000114ca */
[----:B------:R-:W2:Y:S08]  /*ffe0*/  @P1 LDC.64 R10, c[0x0][0x9b8] ;  /* 0x00026e00ff0a1b82 */ /* 0x000eb00000000a00 */
[----:B------:R-:W3:Y:S08]  /*fff0*/  @P0 LDC.64 R12, c[0x0][0x9b0] ;  /* 0x00026c00ff0c0b82 */ /* 0x000ef00000000a00 */
[----:B------:R-:W4:Y:S01]  /*10000*/  @P1 LDC.64 R14, c[0x0][0x9c0] ;  /* 0x00027000ff0e1b82 */ /* 0x000f220000000a00 */
[----:B-1----:R-:W-:-:S02]  /*10010*/  @P0 IMAD R0, R210, R8, RZ ;  /* 0x00000008d2000224 */ /* 0x002fc400078e02ff */
[----:B------:R-:W-:-:S04]  /*10020*/  @P0 IMAD.WIDE.U32 R2, R206, R8, RZ ;  /* 0x00000008ce020225 */ /* 0x000fc800078e00ff */
[----:B------:R-:W-:Y:S02]  /*10030*/  @P0 IMAD R9, R206, R9, R0 ;  /* 0x00000009ce090224 */ /* 0x000fe400078e0200 */
[-C--:B--2---:R-:W-:Y:S02]  /*10040*/  @P1 IMAD R4, R210, R10.reuse, RZ ;  /* 0x0000000ad2041224 */ /* 0x084fe400078e02ff */
[----:B------:R-:W-:Y:S01]  /*10050*/  @P0 IMAD.IADD R3, R3, 0x1, R9 ;  /* 0x0000000103030824 */ /* 0x000fe200078e0209 */
[----:B------:R-:W-:Y:S01]  /*10060*/  @P1 SHF.R.S32.HI R9, RZ, 0x1f, R202 ;  /* 0x0000001fff091819 */ /* 0x000fe200000114ca */
[C---:B------:R-:W-:Y:S02]  /*10070*/  @P1 IMAD R11, R206.reuse, R11, R4 ;  /* 0x0000000bce0b1224 */ /* 0x040fe400078e0204 */
[----:B------:R-:W-:-:S04]  /*10080*/  @P1 IMAD.WIDE.U32 R4, R206, R10, RZ ;  /* 0x0000000ace041225 */ /* 0x000fc800078e00ff */
[-C--:B---3--:R-:W-:Y:S02]  /*10090*/  @P0 IMAD R7, R7, R12.reuse, RZ ;  /* 0x0000000c07070224 */ /* 0x088fe400078e02ff */
[----:B------:R-:W-:Y:S02]  /*100a0*/  @P1 IMAD.IADD R5, R5, 0x1, R11 ;  /* 0x0000000105051824 */ /* 0x000fe400078e020b */
[----:B------:R-:W-:-:S04]  /*100b0*/  @P0 IMAD.WIDE.U32 R2, R202, R12, R2 ;  /* 0x0000000cca020225 */ /* 0x000fc800078e0002 */
[-C--:B----4-:R-:W-:Y:S02]  /*100c0*/  @P1 IMAD R0, R9, R14.reuse, RZ ;  /* 0x0000000e09001224 */ /* 0x090fe400078e02ff */
[C---:B------:R-:W-:Y:S02]  /*100d0*/  @P0 IMAD R9, R202.reuse, R13, R7 ;  /* 0x0000000dca090224 */ /* 0x040fe400078e0207 */
[C---:B------:R-:W-:Y:S02]  /*100e0*/  @P1 IMAD R11, R202.reuse, R15, R0 ;  /* 0x0000000fca0b1224 */ /* 0x040fe400078e0200 */
[----:B------:R-:W-:Y:S01]  /*100f0*/  @P1 IMAD.WIDE.U32 R6, R202, R14, R4 ;  /* 0x0000000eca061225 */ /* 0x000fe200078e0004 */
[----:B------:R-:W-:Y:S01]  /*10100*/  @P0 LEA R4, P2, R2, UR4, 0x2 ;  /* 0x0000000402040c11 */ /* 0x000fe2000f8410ff */
[----:B------:R-:W-:Y:S02]  /*10110*/  ULDC UR4, c[0x0][0x3d4] ;  /* 0x0000f50000047ab9 */ /* 0x000fe40000000800 */
[----:B------:R-:W-:Y:S01]  /*10120*/  @P0 IMAD.IADD R5, R3, 0x1, R9 ;  /* 0x0000000103050824 */ /* 0x000fe200078e0209 */
[----:B------:R-:W-:Y:S01]  /*10130*/  @P1 IADD3 R3, R7, R11, RZ ;  /* 0x0000000b07031210 */ /* 0x000fe20007ffe0ff */
[----:B------:R-:W-:Y:S01]  /*10140*/  IMAD.MOV.U32 R0, RZ, RZ, 0x3f800000 ;  /* 0x3f800000ff007424 */ /* 0x000fe200078e00ff */
[----:B------:R-:W-:-:S02]  /*10150*/  @P1 LEA R8, P3, R6, UR6, 0x2 ;  /* 0x0000000606081c11 */ /* 0x000fc4000f8610ff */
[----:B------:R-:W-:Y:S02]  /*10160*/  @P0 LEA.HI.X R5, R2, UR5, R5, 0x2, P2 ;  /* 0x0000000502050c11 */ /* 0x000fe400090f1405 */
[----:B------:R-:W-:Y:S01]  /*10170*/  @P1 LEA.HI.X R9, R6, UR7, R3, 0x2, P3 ;  /* 0x0000000706091c11 */ /* 0x000fe200098f1403 */
[----:B------:R-:W-:-:S04]  /*10180*/  IMAD.MOV.U32 R3, RZ, RZ, 0x3f800000 ;  /* 0x3f800000ff037424 */ /* 0x000fc800078e00ff */
[----:B------:R-:W2:Y:S04]  /*10190*/  @P1 LDG.E R0, desc[UR54][R8.64] ;  /* 0x0000003608001981 */ /* 0x000ea8000c1e1900 */
[----:B------:R-:W2:Y:S01]  /*101a0*/  @P0 LDG.E R3, desc[UR54][R4.64] ;  /* 0x0000003604030981 */ /* 0x000ea2000c1e1900 */
[----:B------:R-:W-:Y:S01]  /*101b0*/  ISETP.LT.AND P0, PT, RZ, UR4, PT ;  /* 0x00000004ff007c0c */ /* 0x000fe2000bf01270 */
[----:B------:R-:W-:Y:S01]  /*101c0*/  ULDC UR4, c[0x0][0x9d8] ;  /* 0x0002760000047ab9 */ /* 0x000fe20000000800 */
[----:B--2---:R-:W-:-:S04]  /*101d0*/  FMUL.FTZ R0, R3, R0 ;  /* 0x0000000003007220 */ /* 0x004fc80000410000 */
[----:B------:R-:W-:-:S07]  /*101e0*/  FMUL.FTZ R2, R0, UR4 ;  /* 0x0000000400027c20 */ /* 0x000fce0008410000 */
[----:B------:R-:W-:Y:S05]  /*101f0*/  @P0 BRA `(.L_x_527) ;  /* 0x0000000000400947 */ /* 0x000fea0003800000 */
[----:B------:R-:W-:-:S04]  /*10200*/  ULEA.HI UR4, UR43, UR43, URZ, 0x1 ;  /* 0x0000002b2b047291 */ /* 0x000fc8000f8f083f */
[----:B------:R-:W-:-:S04]  /*10210*/  ULOP3.LUT UR4, UR4, 0xfffffffe, URZ, 0xc0, !UPT ;  /* 0xfffffffe04047892 */ /* 0x000fc8000f8ec03f */
[----:B------:R-:W-:-:S06]  /*10220*/  UIADD3 UR4, UR43, -UR4, URZ ;  /* 0x800000042b047290 */ /* 0x000fcc000fffe03f */
[----:B------:R-:W-:-:S05]  /*10230*/  IMAD.U32 R3, RZ, RZ, UR4 ;  /* 0x00000004ff037e24 */ /* 0x000fca000f8e00ff */
[----:B------:R-:W-:-:S04]  /*10240*/  SHF.L.U32 R3, R3, 0x1f, RZ ;  /* 0x0000001f03037819 */ /* 0x000fc800000006ff */
[----:B------:R1:W2:Y:S03]  /*10250*/  SYNCS.PHASECHK.TRANS64.TRYWAIT P0, [R18+URZ+0x29800], R3 ;  /* 0x02980003120075a7 */ /* 0x0002a6000800017f */
[----:B--2---:R-:W-:Y:S05]  /*10260*/  @!P0 NANOSLEEP.SYNCS 0x989680 ;  /* 0x009896800000895d */ /* 0x004fea0003900000 */
[----:B------:R-:W2:Y:S01]  /*10270*/  @!P0 SYNCS.PHASECHK.TRANS64 P0, [R18+URZ+0x29800], R3 ;  /* 0x02980003120085a7 */ /* 0x000ea2000800007f */
[----:B------:R-:W-:Y:S04]  /*10280*/  BSSY B0, `(.L_x_528) ;  /* 0x0000006000007945 */ /* 0x000fe80003800000 */
[----:B--2---:R-:W-:Y:S05]  /*10290*/  @P0 BRA `(.L_x_529) ;  /* 0x0000000000100947 */ /* 0x004fea0003800000 */
.L_x_530:
[----:B--2---:R2:W3:Y:S02]  /*102a0*/  SYNCS.PHASECHK.TRANS64.TRYWAIT P0, [R18+URZ+0x29800], R3 ;  /* 0x02980003120075a7 */ /* 0x0044e4000800017f */
[----:B---3--:R-:W-:Y:S05]  /*102b0*/  @!P0 NANOSLEEP.SYNCS 0x989680 ;  /* 0x009896800000895d */ /* 0x008fea0003900000 */
[----:B------:R-:W3:Y:S02]  /*102c0*/  @!P0 SYNCS.PHASECHK.TRANS64 P0, [R18+URZ+0x29800], R3 ;  /* 0x02980003120085a7 */ /* 0x000ee4000800007f */
[----:B---3--:R-:W-:Y:S05]  /*102d0*/  @!P0 BRA `(.L_x_530) ;  /* 0xfffffffc00f08947 */ /* 0x008fea000383ffff */
.L_x_529:
[----:B------:R-:W-:Y:S05]  /*102e0*/  BSYNC B0 ;  /* 0x0000000000007941 */ /* 0x000fea0003800000 */
.L_x_528:
[----:B------:R-:W-:Y:S05]  /*102f0*/  BRA `(.L_x_531) ;  /* 0x0000006800887947 */ /* 0x000fea0003800000 */
.L_x_527:
[----:B------:R-:W1:Y:S01]  /*10300*/  LDC.64 R44, c[0x0][0x3c8] ;  /* 0x0000f200ff2c7b82 */ /* 0x000e620000000a00 */
[----:B-----5:R-:W-:Y:S01]  /*10310*/  SHF.R.S32.HI R0, RZ, 0x1f, R121 ;  /* 0x0000001fff007819 */ /* 0x020fe20000011479 */
[----:B------:R-:W-:Y:S01]  /*10320*/  IMAD.MOV.U32 R10, RZ, RZ, R22 ;  /* 0x000000ffff0a7224 */ /* 0x000fe200078e0016 */
[----:B------:R-:W-:Y:S01]  /*10330*/  SHF.R.S32.HI R9, RZ, 0x1f, R16 ;  /* 0x0000001fff097819 */ /* 0x000fe20000011410 */
[----:B------:R-:W-:Y:S01]  /*10340*/  ULDC.64 UR4, c[0x0][0x3d8] ;  /* 0x0000f60000047ab9 */ /* 0x000fe20000000a00 */
[----:B------:R-:W-:Y:S01]  /*10350*/  SHF.R.S32.HI R11, RZ, 0x1f, R22 ;  /* 0x0000001fff0b7819 */ /* 0x000fe20000011416 */
[----:B------:R-:W-:Y:S01]  /*10360*/  IMAD R12, R0, UR4, RZ ;  /* 0x00000004000c7c24 */ /* 0x000fe2000f8e02ff */
[----:B------:R-:W-:Y:S01]  /*10370*/  MOV R8, R16 ;  /* 0x0000001000087202 */ /* 0x000fe20000000f00 */
[----:B------:R-:W2:Y:S01]  /*10380*/  LDC.64 R48, c[0x0][0x3e0] ;  /* 0x0000f800ff307b82 */ /* 0x000ea20000000a00 */
[----:B------:R-:W-:Y:S01]  /*10390*/  ULDC.64 UR6, c[0x0][0x3c8] ;  /* 0x0000f20000067ab9 */ /* 0x000fe20000000a00 */
[----:B------:R-:W-:Y:S01]  /*103a0*/  IMAD.WIDE.U32 R6, R121, UR4, R10 ;  /* 0x0000000479067c25 */ /* 0x000fe2000f8e000a */
[----:B------:R-:W-:-:S03]  /*103b0*/  ULOP3.LUT UP0, URZ, UR52, 0x1bf, URZ, 0xc0, !UPT ;  /* 0x000001bf343f7892 */ /* 0x000fc6000f80c03f */
[C---:B------:R-:W-:Y:S01]  /*103c0*/  IMAD.WIDE.U32 R4, R121.reuse, UR4, R8 ;  /* 0x0000000479047c25 */ /* 0x040fe2000f8e0008 */
[----:B------:R-:W-:Y:S02]  /*103d0*/  IADD3 R56, P1, R6, UR6, RZ ;  /* 0x0000000606387c10 */ /* 0x000fe4000ff3e0ff */
[----:B------:R-:W-:Y:S01]  /*103e0*/  PLOP3.LUT P2, PT, PT, PT, UP0, 0x80, 0x0 ;  /* 0x000000000000781c */ /* 0x000fe20003f4f008 */
[----:B------:R-:W-:Y:S01]  /*103f0*/  IMAD R3, R121, UR5, R12 ;  /* 0x0000000579037c24 */ /* 0x000fe2000f8e020c */
[----:B------:R-:W-:-:S04]  /*10400*/  IADD3 R52, P0, R4, UR6, RZ ;  /* 0x0000000604347c10 */ /* 0x000fc8000ff1e0ff */
[----:B------:R-:W-:Y:S01]  /*10410*/  IADD3.X R53, R3, UR7, R5, P0, !PT ;  /* 0x0000000703357c10 */ /* 0x000fe200087fe405 */
[----:B-1----:R-:W-:Y:S01]  /*10420*/  IMAD.WIDE.U32 R44, R121, UR4, R44 ;  /* 0x00000004792c7c25 */ /* 0x002fe2000f8e002c */
[----:B------:R-:W-:Y:S01]  /*10430*/  IADD3.X R57, R3, UR7, R7, P1, !PT ;  /* 0x0000000703397c10 */ /* 0x000fe20008ffe407 */
[----:B------:R-:W-:Y:S01]  /*10440*/  ULDC.64 UR6, c[0x0][0x3e8] ;  /* 0x0000fa0000067ab9 */ /* 0x000fe20000000a00 */
[----:B------:R-:W-:Y:S01]  /*10450*/  ULDC.64 UR4, c[0x0][0x3e0] ;  /* 0x0000f80000047ab9 */ /* 0x000fe20000000a00 */
[----:B------:R-:W-:Y:S02]  /*10460*/  IMAD R0, R0, UR6, RZ ;  /* 0x0000000600007c24 */ /* 0x000fe4000f8e02ff */
[----:B------:R-:W-:-:S04]  /*10470*/  IMAD.WIDE.U32 R4, R121, UR6, R8 ;  /* 0x0000000679047c25 */ /* 0x000fc8000f8e0008 */
[----:B------:R-:W-:Y:S01]  /*10480*/  IMAD.WIDE.U32 R6, R121, UR6, R10 ;  /* 0x0000000679067c25 */ /* 0x000fe2000f8e000a */
[----:B------:R-:W-:-:S03]  /*10490*/  IADD3 R54, P0, R4, UR4, RZ ;  /* 0x0000000404367c10 */ /* 0x000fc6000ff1e0ff */
[C---:B------:R-:W-:Y:S01]  /*104a0*/  IMAD R47, R121.reuse, UR7, R0 ;  /* 0x00000007792f7c24 */ /* 0x040fe2000f8e0200 */
[----:B------:R-:W-:Y:S01]  /*104b0*/  IADD3 R58, P1, R6, UR4, RZ ;  /* 0x00000004063a7c10 */ /* 0x000fe2000ff3e0ff */
[----:B--2---:R-:W-:-:S03]  /*104c0*/  IMAD.WIDE.U32 R48, R121, UR6, R48 ;  /* 0x0000000679307c25 */ /* 0x004fc6000f8e0030 */
[----:B------:R-:W-:Y:S01]  /*104d0*/  IADD3.X R55, R47, UR5, R5, P0, !PT ;  /* 0x000000052f377c10 */ /* 0x000fe200087fe405 */
[----:B------:R-:W-:Y:S01]  /*104e0*/  IMAD.IADD R46, R3, 0x1, R45 ;  /* 0x00000001032e7824 */ /* 0x000fe200078e022d */
[C---:B------:R-:W-:Y:S01]  /*104f0*/  IADD3.X R59, R47.reuse, UR5, R7, P1, !PT ;  /* 0x000000052f3b7c10 */ /* 0x040fe20008ffe407 */
[----:B------:R-:W-:Y:S01]  /*10500*/  IMAD.IADD R47, R47, 0x1, R49 ;  /* 0x000000012f2f7824 */ /* 0x000fe200078e0231 */
        /* <DEDUP_REMOVED lines=16> */
[----:B0-2---:R-:W-:Y:S05]  /*10610*/  CALL.ABS.NOINC R14 ;  /* 0x000000000e007343 */ /* 0x005fea0003c00000 */
.L_x_532:
[----:B------:R-:W-:Y:S01]  /*10620*/  ULDC.U8 UR4, c[0x0][0x3f0] ;  /* 0x0000fc0000047ab9 */ /* 0x000fe20000000000 */
[----:B------:R-:W-:Y:S01]  /*10630*/  IMAD R159, R145, -0x80, R159 ;  /* 0xffffff80919f7824 */ /* 0x000fe200078e029f */
[----:B------:R-:W-:Y:S01]  /*10640*/  ISETP.NE.AND P0, PT, RZ, UR4, PT ;  /* 0x00000004ff007c0c */ /* 0x000fe2000bf05270 */
[----:B------:R-:W-:Y:S03]  /*10650*/  BSSY B0, `(.L_x_533) ;  /* 0x0000664000007945 */ /* 0x000fe60003800000 */
[----:B------:R-:W-:-:S09]  /*10660*/  VIMNMX R159, R159, 0x80, PT ;  /* 0x000000809f9f7848 */ /* 0x000fd20003fe0100 */
[----:B------:R-:W-:Y:S05]  /*10670*/  @!P0 BRA `(.L_x_534) ;  /* 0x0000003000d08947 */ /* 0x000fea0003800000 */
        /* <DEDUP_REMOVED lines=13> */
[----:B------:R-:W-:Y:S01]  /*10750*/  CS2R R20, SRZ ;  /* 0x0000000000147805 */ /* 0x000fe2000001ff00 */
[----:B------:R-:W-:Y:S06]  /*10760*/  @P0 BRA `(.L_x_536) ;  /* 0x0000000000900947 */ /* 0x000fec0003800000 */
[C---:B------:R-:W-:Y:S01]  /*10770*/  VIADD R0, R16.reuse, 0x10 ;  /* 0x0000001010007836 */ /* 0x040fe20000000000 */
[----:B------:R-:W-:Y:S01]  /*10780*/  ULDC UR4, c[0x0][0x3d4] ;  /* 0x0000f50000047ab9 */ /* 0x000fe20000000800 */
[C---:B------:R-:W-:Y:S01]  /*10790*/  VIADD R3, R16.reuse, 0x20 ;  /* 0x0000002010037836 */ /* 0x040fe20000000000 */
[----:B------:R-:W-:Y:S02]  /*107a0*/  ISETP.GE.AND P5, PT, R16, UR4, PT ;  /* 0x0000000410007c0c */ /* 0x000fe4000bfa6270 */
[----:B------:R-:W-:Y:S02]  /*107b0*/  CS2R R42, SRZ ;  /* 0x00000000002a7805 */ /* 0x000fe4000001ff00 */
[----:B------:R-:W-:Y:S01]  /*107c0*/  ISETP.GE.AND P4, PT, R0, UR4, PT ;  /* 0x0000000400007c0c */ /* 0x000fe2000bf86270 */
[----:B------:R-:W-:Y:S01]  /*107d0*/  VIADD R0, R16, 0x30 ;  /* 0x0000003010007836 */ /* 0x000fe20000000000 */
[----:B------:R-:W-:Y:S02]  /*107e0*/  CS2R R40, SRZ ;  /* 0x0000000000287805 */ /* 0x000fe4000001ff00 */
[----:B------:R-:W-:-:S02]  /*107f0*/  ISETP.GE.AND P3, PT, R3, UR4, PT ;  /* 0x0000000403007c0c */ /* 0x000fc4000bf66270 */
[----:B------:R-:W-:Y:S02]  /*10800*/  IADD3 R3, R16, 0x40, RZ ;  /* 0x0000004010037810 */ /* 0x000fe40007ffe0ff */
[----:B------:R-:W-:Y:S01]  /*10810*/  ISETP.GE.AND P2, PT, R0, UR4, PT ;  /* 0x0000000400007c0c */ /* 0x000fe2000bf46270 */
[----:B------:R-:W-:Y:S01]  /*10820*/  VIADD R0, R16, 0x50 ;  /* 0x0000005010007836 */ /* 0x000fe20000000000 */
[----:B------:R-:W-:Y:S01]  /*10830*/  ISETP.GE.AND P1, PT, R3, UR4, PT ;  /* 0x0000000403007c0c */ /* 0x000fe2000bf26270 */
[----:B------:R1:W5:Y:S04]  /*10840*/  @!P5 LDG.E.64 R42, desc[UR54][R52.64] ;  /* 0x00000036342ad981 */ /* 0x000368000c1e1b00 */
[----:B------:R1:W5:Y:S01]  /*10850*/  @!P5 LDG.E.64 R40, desc[UR54][R54.64] ;  /* 0x000000363628d981 */ /* 0x000362000c1e1b00 */
[----:B------:R-:W-:-:S02]  /*10860*/  ISETP.GE.AND P5, PT, R0, UR4, PT ;  /* 0x0000000400007c0c */ /* 0x000fc4000bfa6270 */
        /* <DEDUP_REMOVED lines=10> */
[----:B------:R1:W5:Y:S04]  /*10910*/  @!P4 LDG.E.64 R38, desc[UR54][R52.64+0x10] ;  /* 0x000010363426c981 */ /* 0x000368000c1e1b00 */
        /* <DEDUP_REMOVED lines=8> */
[----:B------:R1:W5:Y:S02]  /*109a0*/  @!P5 LDG.E.64 R8, desc[UR54][R54.64+0x50] ;  /* 0x000050363608d981 */ /* 0x000364000c1e1b00 */
.L_x_536:
[----:B------:R-:W-:Y:S05]  /*109b0*/  BSYNC B1 ;  /* 0x0000000000017941 */ /* 0x000fea0003800000 */
.L_x_535:
[----:B------:R-:W-:-:S03]  /*109c0*/  UMOV UR4, 0xffffffff ;  /* 0xffffffff00047882 */ /* 0x000fc60000000000 */
[----:B------:R-:W-:Y:S05]  /*109d0*/  BRA.DIV UR4, `(.L_x_537) ;  /* 0x00000176047c7947 */ /* 0x000fea000b800000 */
.L_x_745:
[----:B------:R-:W-:-:S03]  /*109e0*/  UMOV UR4, 0xffffffff ;  /* 0xffffffff00047882 */ /* 0x000fc60000000000 */
[----:B------:R-:W-:Y:S05]  /*109f0*/  BRA.DIV UR4, `(.L_x_538) ;  /* 0x00000176049c7947 */ /* 0x000fea000b800000 */
.L_x_748:
[----:B------:R-:W-:-:S03]  /*10a00*/  UMOV UR4, 0xffffffff ;  /* 0xffffffff00047882 */ /* 0x000fc60000000000 */
[----:B------:R-:W-:Y:S05]  /*10a10*/  BRA.DIV UR4, `(.L_x_539) ;  /* 0x0000017604bc7947 */ /* 0x000fea000b800000 */
.L_x_751:
[----:B------:R-:W-:-:S03]  /*10a20*/  UMOV UR4, 0xffffffff ;  /* 0xffffffff00047882 */ /* 0x000fc60000000000 */
[----:B------:R-:W-:Y:S05]  /*10a30*/  BRA.DIV UR4, `(.L_x_540) ;  /* 0x0000017604dc7947 */ /* 0x000fea000b800000 */
.L_x_754:
[----:B------:R-:W-:Y:S01]  /*10a40*/  ULEA.HI UR4, UR43, UR43, URZ, 0x1 ;  /* 0x0000002b2b047291 */ /* 0x000fe2000f8f083f */
[----:B------:R-:W-:Y:S03]  /*10a50*/  BSSY B1, `(.L_x_541) ;  /* 0x0000007000017945 */ /* 0x000fe60003800000 */
[----:B------:R-:W-:-:S04]  /*10a60*/  ULOP3.LUT UR4, UR4, 0xfffffffe, URZ, 0xc0, !UPT ;  /* 0xfffffffe04047892 */ /* 0x000fc8000f8ec03f */
[----:B------:R-:W-:-:S06]  /*10a70*/  UIADD3 UR4, UR43, -UR4, URZ ;  /* 0x800000042b047290 */ /* 0x000fcc000fffe03f */
[----:B------:R-:W-:-:S05]  /*10a80*/  IMAD.U32 R3, RZ, RZ, UR4 ;  /* 0x00000004ff037e24 */ /* 0x000fca000f8e00ff */
[----:B------:R-:W-:-:S04]  /*10a90*/  SHF.L.U32 R3, R3, 0x1f, RZ ;  /* 0x0000001f03037819 */ /* 0x000fc800000006ff */
[----:B------:R-:W2:Y:S02]  /*10aa0*/  SYNCS.PHASECHK.TRANS64.TRYWAIT P1, [R18+URZ+0x29800], R3 ;  /* 0x02980003120075a7 */ /* 0x000ea4000802017f */
[----:B--2---:R-:W-:Y:S05]  /*10ab0*/  @!P1 BRA `(.L_x_542) ;  /* 0x0000017400e49947 */ /* 0x004fea0003800000 */
.L_x_755:
[----:B------:R-:W-:Y:S05]  /*10ac0*/  BSYNC B1 ;  /* 0x0000000000017941 */ /* 0x000fea0003800000 */
.L_x_541:
[----:B------:R-:W-:Y:S05]  /*10ad0*/  @P0 BRA `(.L_x_543) ;  /* 0x00000060006c0947 */ /* 0x000fea0003800000 */
[----:B--2---:R-:W2:Y:S01]  /*10ae0*/  LDC R3, c[0x0][0x3d4] ;  /* 0x0000f500ff037b82 */ /* 0x004ea20000000800 */
[C---:B------:R-:W-:Y:S01]  /*10af0*/  VIADD R0, R16.reuse, 0x10 ;  /* 0x0000001010007836 */ /* 0x040fe20000000000 */
[C---:B------:R-:W-:Y:S01]  /*10b00*/  IADD3 R4, R16.reuse, 0x20, RZ ;  /* 0x0000002010047810 */ /* 0x040fe20007ffe0ff */
[C---:B------:R-:W-:Y:S01]  /*10b10*/  VIADD R6, R16.reuse, 0x30 ;  /* 0x0000003010067836 */ /* 0x040fe20000000000 */
[----:B------:R-:W-:Y:S01]  /*10b20*/  BSSY B1, `(.L_x_544) ;  /* 0x0000081000017945 */ /* 0x000fe20003800000 */
[-C--:B--2---:R-:W-:Y:S02]  /*10b30*/  ISETP.GE.AND P0, PT, R16, R3.reuse, PT ;  /* 0x000000031000720c */ /* 0x084fe40003f06270 */
[-C--:B------:R-:W-:Y:S01]  /*10b40*/  ISETP.GE.AND P1, PT, R0, R3.reuse, PT ;  /* 0x000000030000720c */ /* 0x080fe20003f26270 */
[----:B------:R-:W-:Y:S01]  /*10b50*/  VIADD R0, R16, 0x40 ;  /* 0x0000004010007836 */ /* 0x000fe20000000000 */
[-C--:B------:R-:W-:Y:S01]  /*10b60*/  ISETP.GE.AND P2, PT, R4, R3.reuse, PT ;  /* 0x000000030400720c */ /* 0x080fe20003f46270 */
[----:B------:R-:W-:Y:S01]  /*10b70*/  VIADD R4, R16, 0x50 ;  /* 0x0000005010047836 */ /* 0x000fe20000000000 */
[----:B------:R-:W-:-:S02]  /*10b80*/  ISETP.GE.AND P3, PT, R6, R3, PT ;  /* 0x000000030600720c */ /* 0x000fc40003f66270 */
[-C--:B------:R-:W-:Y:S02]  /*10b90*/  ISETP.GE.AND P4, PT, R0, R3.reuse, PT ;  /* 0x000000030000720c */ /* 0x080fe40003f86270 */
[----:B------:R-:W-:Y:S02]  /*10ba0*/  ISETP.GE.AND P5, PT, R4, R3, PT ;  /* 0x000000030400720c */ /* 0x000fe40003fa6270 */
[----:B------:R-:W-:Y:S01]  /*10bb0*/  IADD3 R0, R18, R203, RZ ;  /* 0x000000cb12007210 */ /* 0x000fe20007ffe0ff */
[----:B------:R-:W-:Y:S10]  /*10bc0*/  @P0 BRA `(.L_x_545) ;  /* 0x0000000400d80947 */ /* 0x000ff40003800000 */
[----:B------:R-:W2:Y:S01]  /*10bd0*/  LDS.128 R4, [R0+0x14400] ;  /* 0x0144000000047984 */ /* 0x000ea20000000c00 */
[----:B-----5:R-:W-:Y:S02]  /*10be0*/  SHF.R.U32.HI R10, RZ, 0x8, R42 ;  /* 0x00000008ff0a7819 */ /* 0x020fe4000001162a */
[----:B------:R-:W-:Y:S02]  /*10bf0*/  LOP3.LUT R3, R42, 0xff, RZ, 0xc0, !PT ;  /* 0x000000ff2a037812 */ /* 0x000fe400078ec0ff */
[----:B------:R-:W-:Y:S02]  /*10c00*/  LOP3.LUT R10, R10, 0xff, RZ, 0xc0, !PT ;  /* 0x000000ff0a0a7812 */ /* 0x000fe400078ec0ff */
[----:B------:R-:W-:Y:S02]  /*10c10*/  SHF.R.U32.HI R12, RZ, 0x8, R43 ;  /* 0x00000008ff0c7819 */ /* 0x000fe4000001162b */
[----:B------:R-:W-:Y:S02]  /*10c20*/  PRMT R3, R10, 0x7604, R3 ;  /* 0x000076040a037816 */ /* 0x000fe40000000003 */
[----:B------:R-:W-:-:S02]  /*10c30*/  LOP3.LUT R11, R43, 0xff, RZ, 0xc0, !PT ;  /* 0x000000ff2b0b7812 */ /* 0x000fc400078ec0ff */
[----:B------:R-:W-:Y:S02]  /*10c40*/  LOP3.LUT R12, R12, 0xff, RZ, 0xc0, !PT ;  /* 0x000000ff0c0c7812 */ /* 0x000fe400078ec0ff */
[----:B------:R-:W-:Y:S02]  /*10c50*/  SHF.R.U32.HI R44, RZ, 0x10, R43 ;  /* 0x00000010ff2c7819 */ /* 0x000fe4000001162b */
[--C-:B------:R-:W-:Y:S02]  /*10c60*/  SHF.R.U32.HI R15, RZ, 0x8, R41.reuse ;  /* 0x00000008ff0f7819 */ /* 0x100fe40000011629 */
[----:B------:R-:W-:Y:S02]  /*10c70*/  SHF.R.U32.HI R10, RZ, 0x8, R40 ;  /* 0x00000008ff0a7819 */ /* 0x000fe40000011628 */
[----:B------:R-:W-:Y:S02]  /*10c80*/  SHF.R.U32.HI R45, RZ, 0x10, R41 ;  /* 0x00000010ff2d7819 */ /* 0x000fe40000011629 */
[----:B------:R-:W-:-:S02]  /*10c90*/  PRMT R11, R12, 0x7604, R11 ;  /* 0x000076040c0b7816 */ /* 0x000fc4000000000b */
[----:B------:R-:W-:Y:S01]  /*10ca0*/  LOP3.LUT R14, R41, 0xff, RZ, 0xc0, !PT ;  /* 0x000000ff290e7812 */ /* 0x000fe200078ec0ff */
[----:B------:R-:W-:Y:S01]  /*10cb0*/  IMAD.U32 R45, R45, 0x10000, RZ ;  /* 0x000100002d2d7824 */ /* 0x000fe200078e00ff */
[----:B------:R-:W-:Y:S02]  /*10cc0*/  LOP3.LUT R15, R15, 0xff, RZ, 0xc0, !PT ;  /* 0x000000ff0f0f7812 */ /* 0x000fe400078ec0ff */
[----:B------:R-:W-:Y:S01]  /*10cd0*/  LOP3.LUT R13, R10, 0xff, RZ, 0xc0, !PT ;  /* 0x000000ff0a0d7812 */ /* 0x000fe200078ec0ff */
[----:B------:R-:W-:Y:S01]  /*10ce0*/  IMAD.U32 R10, R44, 0x10000, RZ ;  /* 0x000100002c0a7824 */ /* 0x000fe200078e00ff */
[----:B------:R-:W-:Y:S02]  /*10cf0*/  LOP3.LUT R12, R40, 0xff, RZ, 0xc0, !PT ;  /* 0x000000ff280c7812 */ /* 0x000fe400078ec0ff */
[----:B------:R-:W-:Y:S02]  /*10d00*/  PRMT R14, R15, 0x7604, R14 ;  /* 0x000076040f0e7816 */ /* 0x000fe4000000000e */
[----:B------:R-:W-:-:S02]  /*10d10*/  PRMT R15, R13, 0x7604, R12 ;  /* 0x000076040d0f7816 */ /* 0x000fc4000000000c */
[----:B------:R-:W-:Y:S02]  /*10d20*/  LOP3.LUT R13, R11, 0xff0000, R10, 0xf8, !PT ;  /* 0x00ff00000b0d7812 */ /* 0x000fe400078ef80a */
[----:B------:R-:W-:Y:S02]  /*10d30*/  LOP3.LUT R11, R3, 0xff0000, R42, 0xf8, !PT ;  /* 0x00ff0000030b7812 */ /* 0x000fe400078ef82a */
[----:B------:R-:W-:Y:S02]  /*10d40*/  LOP3.LUT R45, R14, 0xff0000, R45, 0xf8, !PT ;  /* 0x00ff00000e2d7812 */ /* 0x000fe400078ef82d */
[----:B------:R-:W-:Y:S02]  /*10d50*/  LOP3.LUT R15, R15, 0xff0000, R40, 0xf8, !PT ;  /* 0x00ff00000f0f7812 */ /* 0x000fe400078ef828 */
[----:B------:R-:W-:Y:S02]  /*10d60*/  LOP3.LUT R14, R11, 0xff000000, R42, 0xf8, !PT ;  /* 0xff0000000b0e7812 */ /* 0x000fe400078ef82a */
[----:B------:R-:W-:-:S02]  /*10d70*/  LOP3.LUT R45, R45, 0xff000000, R41, 0xf8, !PT ;  /* 0xff0000002d2d7812 */ /* 0x000fc400078ef829 */
[----:B------:R-:W-:Y:S02]  /*10d80*/  LOP3.LUT R42, R13, 0xff000000, R43, 0xf8, !PT ;  /* 0xff0000000d2a7812 */ /* 0x000fe400078ef82b */
[----:B------:R-:W-:Y:S02]  /*10d90*/  LOP3.LUT R41, R15, 0xff000000, R40, 0xf8, !PT ;  /* 0xff0000000f297812 */ /* 0x000fe400078ef828 */
[----:B--2---:R-:W-:Y:S02]  /*10da0*/  F2FP.F16.E4M3.UNPACK_B R3, R6.H1 ;  /* 0x00000006ff03723e */ /* 0x004fe400030006ff */
[----:B------:R-:W-:Y:S02]  /*10db0*/  F2FP.F16.E4M3.UNPACK_B R43, R45 ;  /* 0x0000002dff2b723e */ /* 0x000fe400020006ff */
[----:B------:R-:W-:Y:S01]  /*10dc0*/  F2FP.F16.E4M3.UNPACK_B R15, R42 ;  /* 0x0000002aff0f723e */ /* 0x000fe200020006ff */
[----:B------:R-:W-:Y:S01]  /*10dd0*/  HADD2.F32 R10, -RZ, R3.H1_H1 ;  /* 0x30000003ff0a7230 */ /* 0x000fe20000004100 */
[----:B------:R-:W-:Y:S01]  /*10de0*/  F2FP.F16.E4M3.UNPACK_B R6, R6 ;  /* 0x00000006ff06723e */ /* 0x000fe200020006ff */
[----:B------:R-:W-:Y:S01]  /*10df0*/  HADD2.F32 R44, -RZ, R43.H1_H1 ;  /* 0x3000002bff2c7230 */ /* 0x000fe20000004100 */
[-C--:B------:R-:W-:Y:S01]  /*10e00*/  F2FP.F16.E4M3.UNPACK_B R12, R7.reuse ;  /* 0x00000007ff0c723e */ /* 0x080fe200020006ff */
[----:B------:R-:W-:Y:S01]  /*10e10*/  HADD2.F32 R40, -RZ, R15.H1_H1 ;  /* 0x3000000fff287230 */ /* 0x000fe20000004100 */
[----:B------:R-:W-:Y:S01]  /*10e20*/  F2FP.F16.E4M3.UNPACK_B R13, R7.H1 ;  /* 0x00000007ff0d723e */ /* 0x000fe200030006ff */
[----:B------:R-:W-:-:S02]  /*10e30*/  HADD2.F32 R11, -RZ, R3.H0_H0 ;  /* 0x20000003ff0b7230 */ /* 0x000fc40000004100 */
[C---:B------:R-:W-:Y:S01]  /*10e40*/  FMUL.FTZ R46, R10.reuse, R44 ;  /* 0x0000002c0a2e7220 */ /* 0x040fe20000410000 */
[-C--:B------:R-:W-:Y:S01]  /*10e50*/  F2FP.F16.E4M3.UNPACK_B R7, R5.reuse ;  /* 0x00000005ff07723e */ /* 0x080fe200020006ff */
[-C--:B------:R-:W-:Y:S01]  /*10e60*/  FMUL.FTZ R49, R10, R40.reuse ;  /* 0x000000280a317220 */ /* 0x080fe20000410000 */
[----:B------:R-:W-:Y:S01]  /*10e70*/  F2FP.F16.E4M3.UNPACK_B R10, R5.H1 ;  /* 0x00000005ff0a723e */ /* 0x000fe200030006ff */
[----:B------:R-:W-:Y:S02]  /*10e80*/  HADD2.F32 R43, -RZ, R43.H0_H0 ;  /* 0x2000002bff2b7230 */ /* 0x000fe40000004100 */
[C---:B------:R-:W-:Y:S01]  /*10e90*/  FFMA.FTZ R47, R11.reuse, R40, -R46 ;  /* 0x000000280b2f7223 */ /* 0x040fe2000001082e */
[--C-:B------:R-:W-:Y:S02]  /*10ea0*/  HADD2.F32 R5, -RZ, R6.reuse.H1_H1 ;  /* 0x30000006ff057230 */ /* 0x100fe40000004100 */
[----:B------:R-:W-:Y:S01]  /*10eb0*/  FFMA.FTZ R48, R11, R44, R49 ;  /* 0x0000002c0b307223 */ /* 0x000fe20000010031 */
[----:B------:R-:W-:Y:S01]  /*10ec0*/  HADD2.F32 R15, -RZ, R15.H0_H0 ;  /* 0x2000000fff0f7230 */ /* 0x000fe20000004100 */
[----:B------:R-:W-:Y:S01]  /*10ed0*/  F2FP.F16.E4M3.UNPACK_B R45, R45.H1 ;  /* 0x0000002dff2d723e */ /* 0x000fe200030006ff */
[----:B------:R-:W-:Y:S01]  /*10ee0*/  HADD2.F32 R6, -RZ, R6.H0_H0 ;  /* 0x20000006ff067230 */ /* 0x000fe20000004100 */
[----:B------:R-:W-:Y:S01]  /*10ef0*/  F2FP.F16.E4M3.UNPACK_B R42, R42.H1 ;  /* 0x0000002aff2a723e */ /* 0x000fe200030006ff */
[C---:B------:R-:W-:Y:S01]  /*10f00*/  FMUL.FTZ R11, R5.reuse, R43 ;  /* 0x0000002b050b7220 */ /* 0x040fe20000410000 */
[----:B------:R-:W-:Y:S01]  /*10f10*/  FMUL.FTZ R46, R5, R15 ;  /* 0x0000000f052e7220 */ /* 0x000fe20000410000 */
[----:B------:R-:W-:Y:S01]  /*10f20*/  HADD2.F32 R5, -RZ, R12.H1_H1 ;  /* 0x3000000cff057230 */ /* 0x000fe20000004100 */
[----:B------:R-:W-:Y:S01]  /*10f30*/  F2FP.F16.E4M3.UNPACK_B R3, R4 ;  /* 0x00000004ff03723e */ /* 0x000fe200020006ff */
[----:B------:R-:W-:-:S02]  /*10f40*/  HADD2.F32 R40, -RZ, R45.H0_H0 ;  /* 0x2000002dff287230 */ /* 0x000fc40000004100 */
[C---:B------:R-:W-:Y:S01]  /*10f50*/  FFMA.FTZ R44, R6.reuse, R15, -R11 ;  /* 0x0000000f062c7223 */ /* 0x040fe2000001080b */
[----:B------:R-:W-:Y:S02]  /*10f60*/  HADD2.F32 R11, -RZ, R42.H0_H0 ;  /* 0x2000002aff0b7230 */ /* 0x000fe40000004100 */
[----:B------:R-:W-:Y:S01]  /*10f70*/  FFMA.FTZ R43, R6, R43, R46 ;  /* 0x0000002b062b7223 */ /* 0x000fe2000001002e */
[----:B------:R-:W-:Y:S02]  /*10f80*/  HADD2.F32 R12, -RZ, R12.H0_H0 ;  /* 0x2000000cff0c7230 */ /* 0x000fe40000004100 */
[C---:B------:R-:W-:Y:S01]  /*10f90*/  FMUL.FTZ R15, R5.reuse, R40 ;  /* 0x00000028050f7220 */ /* 0x040fe20000410000 */
[----:B------:R-:W-:Y:S02]  /*10fa0*/  HADD2.F32 R45, -RZ, R45.H1_H1 ;  /* 0x3000002dff2d7230 */ /* 0x000fe40000004100 */
[----:B------:R-:W-:Y:S01]  /*10fb0*/  FMUL.FTZ R5, R5, R11 ;  /* 0x0000000b05057220 */ /* 0x000fe20000410000 */
[----:B------:R-:W-:-:S02]  /*10fc0*/  HADD2.F32 R6, -RZ, R13.H1_H1 ;  /* 0x3000000dff067230 */ /* 0x000fc40000004100 */
[C---:B------:R-:W-:Y:S01]  /*10fd0*/  FFMA.FTZ R46, R12.reuse, R11, -R15 ;  /* 0x0000000b0c2e7223 */ /* 0x040fe2000001080f */
[----:B------:R-:W-:Y:S02]  /*10fe0*/  HADD2.F32 R42, -RZ, R42.H1_H1 ;  /* 0x3000002aff2a7230 */ /* 0x000fe40000004100 */
[----:B------:R-:W-:Y:S01]  /*10ff0*/  FFMA.FTZ R49, R12, R40, R5 ;  /* 0x000000280c317223 */ /* 0x000fe20000010005 */
[----:B------:R-:W-:Y:S02]  /*11000*/  HADD2.F32 R13, -RZ, R13.H0_H0 ;  /* 0x2000000dff0d7230 */ /* 0x000fe40000004100 */
[C---:B-1----:R-:W-:Y:S01]  /*11010*/  FMUL.FTZ R52, R6.reuse, R45 ;  /* 0x0000002d06347220 */ /* 0x042fe20000410000 */
[----:B------:R-:W-:Y:S01]  /*11020*/  F2FP.F16.E4M3.UNPACK_B R5, R41 ;  /* 0x00000029ff05723e */ /* 0x000fe200020006ff */
[----:B------:R-:W-:Y:S01]  /*11030*/  FMUL.FTZ R12, R6, R42 ;  /* 0x0000002a060c7220 */ /* 0x000fe20000410000 */
[----:B------:R-:W-:Y:S01]  /*11040*/  F2FP.F16.E4M3.UNPACK_B R4, R4.H1 ;  /* 0x00000004ff04723e */ /* 0x000fe200030006ff */
[C---:B------:R-:W-:Y:S01]  /*11050*/  FFMA.FTZ R52, R13.reuse, R42, -R52 ;  /* 0x0000002a0d347223 */ /* 0x040fe20000010834 */
[-C--:B------:R-:W-:Y:S01]  /*11060*/  F2FP.F16.E4M3.UNPACK_B R11, R14.reuse ;  /* 0x0000000eff0b723e */ /* 0x080fe200020006ff */
[----:B------:R-:W-:Y:S01]  /*11070*/  FFMA.FTZ R45, R13, R45, R12 ;  /* 0x0000002d0d2d7223 */ /* 0x000fe2000001000c */
[--C-:B------:R-:W-:Y:S01]  /*11080*/  HADD2.F32 R15, -RZ, R5.reuse.H1_H1 ;  /* 0x30000005ff0f7230 */ /* 0x100fe20000004100 */
[----:B------:R-:W-:Y:S01]  /*11090*/  F2FP.F16.E4M3.UNPACK_B R14, R14.H1 ;  /* 0x0000000eff0e723e */ /* 0x000fe200030006ff */
[----:B------:R-:W-:Y:S01]  /*110a0*/  HADD2.F32 R13, -RZ, R5.H0_H0 ;  /* 0x20000005ff0d7230 */ /* 0x000fe20000004100 */
[----:B------:R-:W-:Y:S01]  /*110b0*/  F2FP.F16.E4M3.UNPACK_B R41, R41.H1 ;  /* 0x00000029ff29723e */ /* 0x000fe200030006ff */
[----:B------:R-:W-:-:S02]  /*110c0*/  HADD2.F32 R6, -RZ, R4.H1_H1 ;  /* 0x30000004ff067230 */ /* 0x000fc40000004100 */
[----:B------:R-:W-:Y:S02]  /*110d0*/  HADD2.F32 R12, -RZ, R11.H1_H1 ;  /* 0x3000000bff0c7230 */ /* 0x000fe40000004100 */
[----:B------:R-:W-:Y:S02]  /*110e0*/  HADD2.F32 R5, -RZ, R4.H0_H0 ;  /* 0x20000004ff057230 */ /* 0x000fe40000004100 */
[C---:B------:R-:W-:Y:S01]  /*110f0*/  FMUL.FTZ R40, R6.reuse, R15 ;  /* 0x0000000f06287220 */ /* 0x040fe20000410000 */
[----:B------:R-:W-:Y:S02]  /*11100*/  HADD2.F32 R4, -RZ, R3.H1_H1 ;  /* 0x30000003ff047230 */ /* 0x000fe40000004100 */
[-C--:B------:R-:W-:Y:S01]  /*11110*/  FMUL.FTZ R42, R6, R12.reuse ;  /* 0x0000000c062a7220 */ /* 0x080fe20000410000 */
[----:B------:R-:W-:Y:S02]  /*11120*/  HADD2.F32 R11, -RZ, R11.H0_H0 ;  /* 0x2000000bff0b7230 */ /* 0x000fe40000004100 */
[----:B------:R-:W-:Y:S01]  /*11130*/  FFMA.FTZ R40, R5, R12, -R40 ;  /* 0x0000000c05287223 */ /* 0x000fe20000010828 */
[----:B------:R-:W-:-:S02]  /*11140*/  HADD2.F32 R3, -RZ, R3.H0_H0 ;  /* 0x20000003ff037230 */ /* 0x000fc40000004100 */
[C---:B------:R-:W-:Y:S01]  /*11150*/  FMUL.FTZ R6, R4.reuse, R13 ;  /* 0x0000000d04067220 */ /* 0x040fe20000410000 */
[----:B------:R-:W-:Y:S01]  /*11160*/  FFMA.FTZ R15, R5, R15, R42 ;  /* 0x0000000f050f7223 */ /* 0x000fe2000001002a */
[-C--:B------:R-:W-:Y:S01]  /*11170*/  FMUL.FTZ R4, R4, R11.reuse ;  /* 0x0000000b04047220 */ /* 0x080fe20000410000 */
[----:B------:R-:W-:Y:S02]  /*11180*/  HADD2.F32 R5, -RZ, R14.H1_H1 ;  /* 0x3000000eff057230 */ /* 0x000fe40000004100 */
[C---:B------:R-:W-:Y:S01]  /*11190*/  FFMA.FTZ R12, R3.reuse, R11, -R6 ;  /* 0x0000000b030c7223 */ /* 0x040fe20000010806 */
[--C-:B------:R-:W-:Y:S02]  /*111a0*/  HADD2.F32 R11, -RZ, R41.reuse.H1_H1 ;  /* 0x30000029ff0b7230 */ /* 0x100fe40000004100 */
[----:B------:R-:W-:Y:S01]  /*111b0*/  FFMA.FTZ R13, R3, R13, R4 ;  /* 0x0000000d030d7223 */ /* 0x000fe20000010004 */
[----:B------:R-:W-:Y:S02]  /*111c0*/  HADD2.F32 R4, -RZ, R10.H1_H1 ;  /* 0x3000000aff047230 */ /* 0x000fe40000004100 */
[----:B------:R-:W-:-:S02]  /*111d0*/  HADD2.F32 R6, -RZ, R41.H0_H0 ;  /* 0x20000029ff067230 */ /* 0x000fc40000004100 */
[--C-:B------:R-:W-:Y:S02]  /*111e0*/  HADD2.F32 R3, -RZ, R7.reuse.H1_H1 ;  /* 0x30000007ff037230 */ /* 0x100fe40000004100 */
[C---:B------:R-:W-:Y:S01]  /*111f0*/  FMUL.FTZ R41, R4.reuse, R11 ;  /* 0x0000000b04297220 */ /* 0x040fe20000410000 */
[----:B------:R-:W-:Y:S02]  /*11200*/  HADD2.F32 R14, -RZ, R14.H0_H0 ;  /* 0x2000000eff0e7230 */ /* 0x000fe40000004100 */
[-C--:B------:R-:W-:Y:S01]  /*11210*/  FMUL.FTZ R42, R4, R5.reuse ;  /* 0x00000005042a7220 */ /* 0x080fe20000410000 */
[----:B------:R-:W-:Y:S02]  /*11220*/  HADD2.F32 R10, -RZ, R10.H0_H0 ;  /* 0x2000000aff0a7230 */ /* 0x000fe40000004100 */
[C---:B------:R-:W-:Y:S01]  /*11230*/  FMUL.FTZ R4, R3.reuse, R6 ;  /* 0x0000000603047220 */ /* 0x040fe20000410000 */
[----:B------:R-:W-:Y:S02]  /*11240*/  HADD2.F32 R7, -RZ, R7.H0_H0 ;  /* 0x20000007ff077230 */ /* 0x000fe40000004100 */
[-C--:B------:R-:W-:Y:S01]  /*11250*/  FMUL.FTZ R3, R3, R14.reuse ;  /* 0x0000000e03037220 */ /* 0x080fe20000410000 */
[C---:B------:R-:W-:Y:S01]  /*11260*/  FFMA.FTZ R41, R10.reuse, R5, -R41 ;  /* 0x000000050a297223 */ /* 0x040fe20000010829 */
[----:B------:R-:W-:Y:S01]  /*11270*/  FFMA.FTZ R42, R10, R11, R42 ;  /* 0x0000000b0a2a7223 */ /* 0x000fe2000001002a */
[C---:B------:R-:W-:Y:S01]  /*11280*/  FFMA.FTZ R5, R7.reuse, R14, -R4 ;  /* 0x0000000e07057223 */ /* 0x040fe20000010804 */
[----:B------:R-:W-:Y:S01]  /*11290*/  FFMA.FTZ R10, R7, R6, R3 ;  /* 0x00000006070a7223 */ /* 0x000fe20000010003 */
[----:B------:R-:W-:-:S02]  /*112a0*/  F2FP.SATFINITE.E4M3.F32.PACK_AB_MERGE_C R6, R48, R47, RZ ;  /* 0x0000002f3006723e */ /* 0x000fc400048070ff */
[----:B------:R-:W-:Y:S02]  /*112b0*/  F2FP.SATFINITE.E4M3.F32.PACK_AB_MERGE_C R7, R45, R52, RZ ;  /* 0x000000342d07723e */ /* 0x000fe400048070ff */
[----:B------:R-:W-:Y:S02]  /*112c0*/  F2FP.SATFINITE.E4M3.F32.PACK_AB_MERGE_C R4, R15, R40, RZ ;  /* 0x000000280f04723e */ /* 0x000fe400048070ff */
[----:B------:R-:W-:Y:S02]  /*112d0*/  F2FP.SATFINITE.E4M3.F32.PACK_AB_MERGE_C R41, R42, R41, RZ ;  /* 0x000000292a29723e */ /* 0x000fe400048070ff */
[----:B------:R-:W-:Y:S02]  /*112e0*/  F2FP.SATFINITE.E4M3.F32.PACK_AB_MERGE_C R6, R43, R44, R6 ;  /* 0x0000002c2b06723e */ /* 0x000fe40004807006 */
[----:B------:R-:W-:Y:S02]  /*112f0*/  F2FP.SATFINITE.E4M3.F32.PACK_AB_MERGE_C R7, R49, R46, R7 ;  /* 0x0000002e3107723e */ /* 0x000fe40004807007 */
[----:B------:R-:W-:-:S02]  /*11300*/  F2FP.SATFINITE.E4M3.F32.PACK_AB_MERGE_C R4, R13, R12, R4 ;  /* 0x0000000c0d04723e */ /* 0x000fc40004807004 */
[----:B------:R-:W-:-:S05]  /*11310*/  F2FP.SATFINITE.E4M3.F32.PACK_AB_MERGE_C R5, R10, R5, R41 ;  /* 0x000000050a05723e */ /* 0x000fca0004807029 */
[----:B------:R2:W-:Y:S02]  /*11320*/  STS.128 [R0+0x14400], R4 ;  /* 0x0144000400007388 */ /* 0x0005e40000000c00 */
.L_x_545:
[----:B------:R-:W-:Y:S05]  /*11330*/  BSYNC B1 ;  /* 0x0000000000017941 */ /* 0x000fea0003800000 */
.L_x_544:
[----:B------:R-:W-:Y:S04]  /*11340*/  BSSY B1, `(.L_x_546) ;  /* 0x000007c000017945 */ /* 0x000fe80003800000 */
[----:B------:R-:W-:Y:S05]  /*11350*/  @P1 BRA `(.L_x_547) ;  /* 0x0000000400e81947 */ /* 0x000fea0003800000 */
[----:B--2---:R-:W2:Y:S01]  /*11360*/  LDS.128 R4, [R213] ;  /* 0x00000000d5047984 */ /* 0x004ea20000000c00 */
[----:B-----5:R-:W-:Y:S02]  /*11370*/  SHF.R.U32.HI R3, RZ, 0x8, R38 ;  /* 0x00000008ff037819 */ /* 0x020fe40000011626 */
[----:B------:R-:W-:Y:S02]  /*11380*/  SHF.R.U32.HI R11, RZ, 0x8, R39 ;  /* 0x00000008ff0b7819 */ /* 0x000fe40000011627 */
[----:B------:R-:W-:Y:S02]  /*11390*/  SHF.R.U32.HI R40, RZ, 0x8, R37 ;  /* 0x00000008ff287819 */ /* 0x000fe40000011625 */
[----:B------:R-:W-:Y:S02]  /*113a0*/  LOP3.LUT R10, R38, 0xff, RZ, 0xc0, !PT ;  /* 0x000000ff260a7812 */ /* 0x000fe400078ec0ff */
[----:B------:R-:W-:Y:S02]  /*113b0*/  SHF.R.U32.HI R13, RZ, 0x8, R36 ;  /* 0x00000008ff0d7819 */ /* 0x000fe40000011624 */
[----:B------:R-:W-:-:S02]  /*113c0*/  LOP3.LUT R3, R3, 0xff, RZ, 0xc0, !PT ;  /* 0x000000ff03037812 */ /* 0x000fc400078ec0ff */
[----:B------:R-:W-:Y:S02]  /*113d0*/  LOP3.LUT R12, R39, 0xff, RZ, 0xc0, !PT ;  /* 0x000000ff270c7812 */ /* 0x000fe400078ec0ff */
[----:B------:R-:W-:Y:S02]  /*113e0*/  LOP3.LUT R41, R37, 0xff, RZ, 0xc0, !PT ;  /* 0x000000ff25297812 */ /* 0x000fe400078ec0ff */
[----:B------:R-:W-:Y:S02]  /*113f0*/  LOP3.LUT R11, R11, 0xff, RZ, 0xc0, !PT ;  /* 0x000000ff0b0b7812 */ /* 0x000fe400078ec0ff */
[----:B------:R-:W-:Y:S02]  /*11400*/  LOP3.LUT R40, R40, 0xff, RZ, 0xc0, !PT ;  /* 0x000000ff28287812 */ /* 0x000fe400078ec0ff */
[----:B------:R-:W-:Y:S02]  /*11410*/  LOP3.LUT R14, R13, 0xff, RZ, 0xc0, !PT ;  /* 0x000000ff0d0e7812 */ /* 0x000fe400078ec0ff */
[----:B------:R-:W-:-:S02]  /*11420*/  PRMT R10, R3, 0x7604, R10 ;  /* 0x00007604030a7816 */ /* 0x000fc4000000000a */
[----:B------:R-:W-:Y:S02]  /*11430*/  PRMT R13, R11, 0x7604, R12 ;  /* 0x000076040b0d7816 */ /* 0x000fe4000000000c */
[----:B------:R-:W-:Y:S02]  /*11440*/  PRMT R41, R40, 0x7604, R41 ;  /* 0x0000760428297816 */ /* 0x000fe40000000029 */
[----:B------:R-:W-:Y:S02]  /*11450*/  SHF.R.U32.HI R3, RZ, 0x10, R38 ;  /* 0x00000010ff037819 */ /* 0x000fe40000011626 */
[----:B------:R-:W-:Y:S02]  /*11460*/  SHF.R.U32.HI R12, RZ, 0x10, R39 ;  /* 0x00000010ff0c7819 */ /* 0x000fe40000011627 */
[----:B------:R-:W-:Y:S02]  /*11470*/  SHF.R.U32.HI R40, RZ, 0x10, R37 ;  /* 0x00000010ff287819 */ /* 0x000fe40000011625 */
[----:B------:R-:W-:-:S02]  /*11480*/  LOP3.LUT R15, R36, 0xff, RZ, 0xc0, !PT ;  /* 0x000000ff240f7812 */ /* 0x000fc400078ec0ff */
[----:B------:R-:W-:Y:S02]  /*11490*/  SHF.R.U32.HI R11, RZ, 0x10, R36 ;  /* 0x00000010ff0b7819 */ /* 0x000fe40000011624 */
[----:B------:R-:W-:Y:S02]  /*114a0*/  LOP3.LUT R3, R3, 0xff, RZ, 0xc0, !PT ;  /* 0x000000ff03037812 */ /* 0x000fe400078ec0ff */
[----:B------:R-:W-:Y:S02]  /*114b0*/  LOP3.LUT R12, R12, 0xff, RZ, 0xc0, !PT ;  /* 0x000000ff0c0c7812 */ /* 0x000fe400078ec0ff */
[----:B------:R-:W-:Y:S02]  /*114c0*/  LOP3.LUT R40, R40, 0xff, RZ, 0xc0, !PT ;  /* 0x000000ff28287812 */ /* 0x000fe400078ec0ff */
[----:B------:R-:W-:Y:S02]  /*114d0*/  PRMT R15, R14, 0x7604, R15 ;  /* 0x000076040e0f7816 */ /* 0x000fe4000000000f */
[----:B------:R-:W-:-:S02]  /*114e0*/  LOP3.LUT R14, R11, 0xff, RZ, 0xc0, !PT ;  /* 0x000000ff0b0e7812 */ /* 0x000fc400078ec0ff */
[----:B------:R-:W-:Y:S02]  /*114f0*/  PRMT R11, R3, 0x7054, R10 ;  /* 0x00007054030b7816 */ /* 0x000fe4000000000a */
[----:B------:R-:W-:Y:S02]  /*11500*/  PRMT R13, R12, 0x7054, R13 ;  /* 0x000070540c0d7816 */ /* 0x000fe4000000000d */
[----:B------:R-:W-:Y:S02]  /*11510*/  PRMT R41, R40, 0x7054, R41 ;  /* 0x0000705428297816 */ /* 0x000fe40000000029 */
[----:B------:R-:W-:Y:S02]  /*11520*/  PRMT R15, R14, 0x7054, R15 ;  /* 0x000070540e0f7816 */ /* 0x000fe4000000000f */
        /* <DEDUP_REMOVED lines=43> */
[C---:B------:R-:W-:Y:S01]  /*117e0*/  FMUL.FTZ R46, R6.reuse, R41 ;  /* 0x00000029062e7220 */ /* 0x040fe20000410000 */
        /* <DEDUP_REMOVED lines=48> */
[----:B------:R3:W-:Y:S02]  /*11af0*/  STS.128 [R213], R4 ;  /* 0x00000004d5007388 */ /* 0x0007e40000000c00 */
.L_x_547:
[----:B------:R-:W-:Y:S05]  /*11b00*/  BSYNC B1 ;  /* 0x0000000000017941 */ /* 0x000fea0003800000 */
.L_x_546:
[----:B------:R-:W-:Y:S04]  /*11b10*/  BSSY B1, `(.L_x_548) ;  /* 0x0000078000017945 */ /* 0x000fe80003800000 */
[----:B------:R-:W-:Y:S05]  /*11b20*/  @P2 BRA `(.L_x_549) ;  /* 0x0000000400d82947 */ /* 0x000fea0003800000 */
[----:B--23--:R-:W2:Y:S01]  /*11b30*/  LDS.128 R4, [R0+0x16400] ;  /* 0x0164000000047984 */ /* 0x00cea20000000c00 */
        /* <DEDUP_REMOVED lines=8> */
[----:B------:R-:W-:Y:S02]  /*11bc0*/  SHF.R.U32.HI R15, RZ, 0x8, R33 ;  /* 0x00000008ff0f7819 */ /* 0x000fe40000011621 */
[----:B------:R-:W-:Y:S02]  /*11bd0*/  SHF.R.U32.HI R10, RZ, 0x8, R32 ;  /* 0x00000008ff0a7819 */ /* 0x000fe40000011620 */
[----:B------:R-:W-:Y:S02]  /*11be0*/  PRMT R11, R12, 0x7604, R11 ;  /* 0x000076040c0b7816 */ /* 0x000fe4000000000b */
[----:B------:R-:W-:-:S02]  /*11bf0*/  LOP3.LUT R14, R33, 0xff, RZ, 0xc0, !PT ;  /* 0x000000ff210e7812 */ /* 0x000fc400078ec0ff */
[----:B------:R-:W-:Y:S02]  /*11c00*/  LOP3.LUT R15, R15, 0xff, RZ, 0xc0, !PT ;  /* 0x000000ff0f0f7812 */ /* 0x000fe400078ec0ff */
[----:B------:R-:W-:Y:S02]  /*11c10*/  SHF.R.U32.HI R37, RZ, 0x10, R33 ;  /* 0x00000010ff257819 */ /* 0x000fe40000011621 */
[----:B------:R-:W-:Y:S01]  /*11c20*/  LOP3.LUT R13, R10, 0xff, RZ, 0xc0, !PT ;  /* 0x000000ff0a0d7812 */ /* 0x000fe200078ec0ff */
[----:B------:R-:W-:Y:S01]  /*11c30*/  IMAD.U32 R10, R36, 0x10000, RZ ;  /* 0x00010000240a7824 */ /* 0x000fe200078e00ff */
[----:B------:R-:W-:Y:S02]  /*11c40*/  LOP3.LUT R12, R32, 0xff, RZ, 0xc0, !PT ;  /* 0x000000ff200c7812 */ /* 0x000fe400078ec0ff */
[----:B------:R-:W-:Y:S02]  /*11c50*/  PRMT R14, R15, 0x7604, R14 ;  /* 0x000076040f0e7816 */ /* 0x000fe4000000000e */
[----:B------:R-:W-:-:S02]  /*11c60*/  SHF.L.U32 R37, R37, 0x10, RZ ;  /* 0x0000001025257819 */ /* 0x000fc400000006ff */
[----:B------:R-:W-:Y:S02]  /*11c70*/  PRMT R15, R13, 0x7604, R12 ;  /* 0x000076040d0f7816 */ /* 0x000fe4000000000c */
[----:B------:R-:W-:Y:S02]  /*11c80*/  LOP3.LUT R13, R11, 0xff0000, R10, 0xf8, !PT ;  /* 0x00ff00000b0d7812 */ /* 0x000fe400078ef80a */
[----:B------:R-:W-:Y:S02]  /*11c90*/  LOP3.LUT R11, R3, 0xff0000, R34, 0xf8, !PT ;  /* 0x00ff0000030b7812 */ /* 0x000fe400078ef822 */
[----:B------:R-:W-:Y:S02]  /*11ca0*/  LOP3.LUT R37, R14, 0xff0000, R37, 0xf8, !PT ;  /* 0x00ff00000e257812 */ /* 0x000fe400078ef825 */
[----:B------:R-:W-:Y:S02]  /*11cb0*/  LOP3.LUT R15, R15, 0xff0000, R32, 0xf8, !PT ;  /* 0x00ff00000f0f7812 */ /* 0x000fe400078ef820 */
[----:B------:R-:W-:-:S02]  /*11cc0*/  LOP3.LUT R14, R11, 0xff000000, R34, 0xf8, !PT ;  /* 0xff0000000b0e7812 */ /* 0x000fc400078ef822 */
[----:B------:R-:W-:Y:S02]  /*11cd0*/  LOP3.LUT R37, R37, 0xff000000, R33, 0xf8, !PT ;  /* 0xff00000025257812 */ /* 0x000fe400078ef821 */
        /* <DEDUP_REMOVED lines=91> */
.L_x_549:
[----:B------:R-:W-:Y:S05]  /*12290*/  BSYNC B1 ;  /* 0x0000000000017941 */ /* 0x000fea0003800000 */
.L_x_548:
[----:B------:R-:W-:Y:S04]  /*122a0*/  BSSY B1, `(.L_x_550) ;  /* 0x000007c000017945 */ /* 0x000fe80003800000 */
[----:B------:R-:W-:Y:S05]  /*122b0*/  @P3 BRA `(.L_x_551) ;  /* 0x0000000400e83947 */ /* 0x000fea0003800000 */
[----:B--234-:R-:W2:Y:S01]  /*122c0*/  LDS.128 R4, [R213+0x2000] ;  /* 0x00200000d5047984 */ /* 0x01cea20000000c00 */
        /* <DEDUP_REMOVED lines=121> */
.L_x_551:
[----:B------:R-:W-:Y:S05]  /*12a60*/  BSYNC B1 ;  /* 0x0000000000017941 */ /* 0x000fea0003800000 */
.L_x_550:
[----:B------:R-:W-:Y:S04]  /*12a70*/  BSSY B1, `(.L_x_552) ;  /* 0x0000078000017945 */ /* 0x000fe80003800000 */
[----:B------:R-:W-:Y:S05]  /*12a80*/  @P4 BRA `(.L_x_553) ;  /* 0x0000000400d84947 */ /* 0x000fea0003800000 */
[----:B--234-:R-:W2:Y:S01]  /*12a90*/  LDS.128 R4, [R0+0x18400] ;  /* 0x0184000000047984 */ /* 0x01cea20000000c00 */
        /* <DEDUP_REMOVED lines=117> */
.L_x_553:
[----:B------:R-:W-:Y:S05]  /*131f0*/  BSYNC B1 ;  /* 0x0000000000017941 */ /* 0x000fea0003800000 */
.L_x_552:
[----:B------:R-:W-:Y:S05]  /*13200*/  @P5 BRA `(.L_x_543) ;  /* 0x0000003800a05947 */ /* 0x000fea0003800000 */
[----:B--234-:R-:W2:Y:S01]  /*13210*/  LDS.128 R4, [R213+0x4000] ;  /* 0x00400000d5047984 */ /* 0x01cea20000000c00 */
[----:B-----5:R-:W-:Y:S02]  /*13220*/  SHF.R.U32.HI R0, RZ, 0x8, R20 ;  /* 0x00000008ff007819 */ /* 0x020fe40000011614 */
[----:B------:R-:W-:Y:S02]  /*13230*/  SHF.R.U32.HI R14, RZ, 0x8, R9 ;  /* 0x00000008ff0e7819 */ /* 0x000fe40000011609 */
[----:B------:R-:W-:Y:S02]  /*13240*/  SHF.R.U32.HI R10, RZ, 0x8, R21 ;  /* 0x00000008ff0a7819 */ /* 0x000fe40000011615 */
[----:B------:R-:W-:Y:S02]  /*13250*/  SHF.R.U32.HI R12, RZ, 0x8, R8 ;  /* 0x00000008ff0c7819 */ /* 0x000fe40000011608 */
[----:B------:R-:W-:Y:S02]  /*13260*/  LOP3.LUT R3, R20, 0xff, RZ, 0xc0, !PT ;  /* 0x000000ff14037812 */ /* 0x000fe400078ec0ff */
[----:B------:R-:W-:-:S02]  /*13270*/  LOP3.LUT R15, R9, 0xff, RZ, 0xc0, !PT ;  /* 0x000000ff090f7812 */ /* 0x000fc400078ec0ff */
[----:B------:R-:W-:Y:S02]  /*13280*/  LOP3.LUT R0, R0, 0xff, RZ, 0xc0, !PT ;  /* 0x000000ff00007812 */ /* 0x000fe400078ec0ff */
[----:B------:R-:W-:Y:S02]  /*13290*/  LOP3.LUT R14, R14, 0xff, RZ, 0xc0, !PT ;  /* 0x000000ff0e0e7812 */ /* 0x000fe400078ec0ff */
[----:B------:R-:W-:Y:S02]  /*132a0*/  LOP3.LUT R11, R21, 0xff, RZ, 0xc0, !PT ;  /* 0x000000ff150b7812 */ /* 0x000fe400078ec0ff */
[----:B------:R-:W-:Y:S02]  /*132b0*/  LOP3.LUT R10, R10, 0xff, RZ, 0xc0, !PT ;  /* 0x000000ff0a0a7812 */ /* 0x000fe400078ec0ff */
[----:B------:R-:W-:Y:S02]  /*132c0*/  LOP3.LUT R13, R8, 0xff, RZ, 0xc0, !PT ;  /* 0x000000ff080d7812 */ /* 0x000fe400078ec0ff */
[----:B------:R-:W-:-:S02]  /*132d0*/  LOP3.LUT R12, R12, 0xff, RZ, 0xc0, !PT ;  /* 0x000000ff0c0c7812 */ /* 0x000fc400078ec0ff */
[----:B------:R-:W-:Y:S02]  /*132e0*/  PRMT R3, R0, 0x7604, R3 ;  /* 0x0000760400037816 */ /* 0x000fe40000000003 */
[----:B------:R-:W-:Y:S02]  /*132f0*/  PRMT R15, R14, 0x7604, R15 ;  /* 0x000076040e0f7816 */ /* 0x000fe4000000000f */
[----:B------:R-:W-:Y:S02]  /*13300*/  PRMT R11, R10, 0x7604, R11 ;  /* 0x000076040a0b7816 */ /* 0x000fe4000000000b */
[----:B------:R-:W-:Y:S02]  /*13310*/  SHF.R.U32.HI R0, RZ, 0x10, R20 ;  /* 0x00000010ff007819 */ /* 0x000fe40000011614 */
[----:B------:R-:W-:Y:S02]  /*13320*/  SHF.R.U32.HI R14, RZ, 0x10, R9 ;  /* 0x00000010ff0e7819 */ /* 0x000fe40000011609 */
[----:B------:R-:W-:-:S02]  /*13330*/  SHF.R.U32.HI R10, RZ, 0x10, R21 ;  /* 0x00000010ff0a7819 */ /* 0x000fc40000011615 */
[----:B------:R-:W-:Y:S02]  /*13340*/  PRMT R13, R12, 0x7604, R13 ;  /* 0x000076040c0d7816 */ /* 0x000fe4000000000d */
[----:B------:R-:W-:Y:S02]  /*13350*/  SHF.R.U32.HI R12, RZ, 0x10, R8 ;  /* 0x00000010ff0c7819 */ /* 0x000fe40000011608 */
[----:B------:R-:W-:Y:S02]  /*13360*/  LOP3.LUT R0, R0, 0xff, RZ, 0xc0, !PT ;  /* 0x000000ff00007812 */ /* 0x000fe400078ec0ff */
[----:B------:R-:W-:Y:S02]  /*13370*/  LOP3.LUT R14, R14, 0xff, RZ, 0xc0, !PT ;  /* 0x000000ff0e0e7812 */ /* 0x000fe400078ec0ff */
[----:B------:R-:W-:Y:S02]  /*13380*/  LOP3.LUT R10, R10, 0xff, RZ, 0xc0, !PT ;  /* 0x000000ff0a0a7812 */ /* 0x000fe400078ec0ff */
        /* <DEDUP_REMOVED lines=8> */
[----:B--2---:R-:W-:Y:S02]  /*13410*/  F2FP.F16.E4M3.UNPACK_B R0, R6.H1 ;  /* 0x00000006ff00723e */ /* 0x004fe400030006ff */
[----:B------:R-:W-:Y:S02]  /*13420*/  LOP3.LUT R15, R13, 0xff000000, R8, 0xf8, !PT ;  /* 0xff0000000d0f7812 */ /* 0x000fe400078ef808 */
[----:B------:R-:W-:Y:S01]  /*13430*/  F2FP.F16.E4M3.UNPACK_B R21, R24 ;  /* 0x00000018ff15723e */ /* 0x000fe200020006ff */
[--C-:B------:R-:W-:Y:S01]  /*13440*/  HADD2.F32 R9, -RZ, R0.reuse.H1_H1 ;  /* 0x30000000ff097230 */ /* 0x100fe20000004100 */
[----:B------:R-:W-:Y:S01]  /*13450*/  F2FP.F16.E4M3.UNPACK_B R13, R20 ;  /* 0x00000014ff0d723e */ /* 0x000fe200020006ff */
[----:B------:R-:W-:Y:S01]  /*13460*/  HADD2.F32 R8, -RZ, R0.H0_H0 ;  /* 0x20000000ff087230 */ /* 0x000fe20000004100 */
[----:B------:R-:W-:Y:S01]  /*13470*/  F2FP.F16.E4M3.UNPACK_B R3, R6 ;  /* 0x00000006ff03723e */ /* 0x000fe200020006ff */
[----:B------:R-:W-:Y:S01]  /*13480*/  HADD2.F32 R25, -RZ, R21.H1_H1 ;  /* 0x30000015ff197230 */ /* 0x000fe20000004100 */
[-C--:B------:R-:W-:Y:S01]  /*13490*/  F2FP.F16.E4M3.UNPACK_B R10, R7.reuse ;  /* 0x00000007ff0a723e */ /* 0x080fe200020006ff */
[----:B------:R-:W-:Y:S01]  /*134a0*/  HADD2.F32 R14, -RZ, R13.H1_H1 ;  /* 0x3000000dff0e7230 */ /* 0x000fe20000004100 */
[----:B------:R-:W-:-:S02]  /*134b0*/  F2FP.F16.E4M3.UNPACK_B R11, R7.H1 ;  /* 0x00000007ff0b723e */ /* 0x000fc400030006ff */
[C---:B------:R-:W-:Y:S01]  /*134c0*/  FMUL.FTZ R27, R9.reuse, R25 ;  /* 0x00000019091b7220 */ /* 0x040fe20000410000 */
[-C--:B------:R-:W-:Y:S01]  /*134d0*/  F2FP.F16.E4M3.UNPACK_B R6, R5.reuse ;  /* 0x00000005ff06723e */ /* 0x080fe200020006ff */
[-C--:B------:R-:W-:Y:S01]  /*134e0*/  FMUL.FTZ R26, R9, R14.reuse ;  /* 0x0000000e091a7220 */ /* 0x080fe20000410000 */
[----:B------:R-:W-:Y:S01]  /*134f0*/  F2FP.F16.E4M3.UNPACK_B R7, R5.H1 ;  /* 0x00000005ff07723e */ /* 0x000fe200030006ff */
[C---:B------:R-:W-:Y:S01]  /*13500*/  FFMA.FTZ R27, R8.reuse, R14, -R27 ;  /* 0x0000000e081b7223 */ /* 0x040fe2000001081b */
[----:B------:R-:W-:Y:S02]  /*13510*/  HADD2.F32 R14, -RZ, R21.H0_H0 ;  /* 0x20000015ff0e7230 */ /* 0x000fe40000004100 */
[----:B------:R-:W-:Y:S01]  /*13520*/  FFMA.FTZ R28, R8, R25, R26 ;  /* 0x00000019081c7223 */ /* 0x000fe2000001001a */
[----:B------:R-:W-:Y:S01]  /*13530*/  HADD2.F32 R5, -RZ, R3.H1_H1 ;  /* 0x30000003ff057230 */ /* 0x000fe20000004100 */
[----:B------:R-:W-:Y:S01]  /*13540*/  F2FP.F16.E4M3.UNPACK_B R24, R24.H1 ;  /* 0x00000018ff18723e */ /* 0x000fe200030006ff */
[----:B------:R-:W-:Y:S01]  /*13550*/  HADD2.F32 R8, -RZ, R13.H0_H0 ;  /* 0x2000000dff087230 */ /* 0x000fe20000004100 */
[----:B------:R-:W-:Y:S01]  /*13560*/  F2FP.F16.E4M3.UNPACK_B R20, R20.H1 ;  /* 0x00000014ff14723e */ /* 0x000fe200030006ff */
[----:B------:R-:W-:-:S02]  /*13570*/  HADD2.F32 R3, -RZ, R3.H0_H0 ;  /* 0x20000003ff037230 */ /* 0x000fc40000004100 */
[C---:B------:R-:W-:Y:S01]  /*13580*/  FMUL.FTZ R26, R5.reuse, R14 ;  /* 0x0000000e051a7220 */ /* 0x040fe20000410000 */
[----:B------:R-:W-:Y:S02]  /*13590*/  HADD2.F32 R9, -RZ, R24.H0_H0 ;  /* 0x20000018ff097230 */ /* 0x000fe40000004100 */
[-C--:B------:R-:W-:Y:S01]  /*135a0*/  FMUL.FTZ R13, R5, R8.reuse ;  /* 0x00000008050d7220 */ /* 0x080fe20000410000 */
[----:B------:R-:W-:Y:S02]  /*135b0*/  HADD2.F32 R5, -RZ, R10.H1_H1 ;  /* 0x3000000aff057230 */ /* 0x000fe40000004100 */
[C---:B------:R-:W-:Y:S01]  /*135c0*/  FFMA.FTZ R26, R3.reuse, R8, -R26 ;  /* 0x00000008031a7223 */ /* 0x040fe2000001081a */
[----:B------:R-:W-:Y:S02]  /*135d0*/  HADD2.F32 R8, -RZ, R20.H0_H0 ;  /* 0x20000014ff087230 */ /* 0x000fe40000004100 */
[----:B------:R-:W-:Y:S01]  /*135e0*/  FFMA.FTZ R25, R3, R14, R13 ;  /* 0x0000000e03197223 */ /* 0x000fe2000001000d */
[----:B------:R-:W-:-:S02]  /*135f0*/  HADD2.F32 R10, -RZ, R10.H0_H0 ;  /* 0x2000000aff0a7230 */ /* 0x000fc40000004100 */
[CC--:B------:R-:W-:Y:S01]  /*13600*/  FMUL.FTZ R13, R5.reuse, R9.reuse ;  /* 0x00000009050d7220 */ /* 0x0c0fe20000410000 */
[----:B------:R-:W-:Y:S02]  /*13610*/  HADD2.F32 R24, -RZ, R24.H1_H1 ;  /* 0x30000018ff187230 */ /* 0x000fe40000004100 */
[-C--:B------:R-:W-:Y:S01]  /*13620*/  FMUL.FTZ R5, R5, R8.reuse ;  /* 0x0000000805057220 */ /* 0x080fe20000410000 */
[--C-:B------:R-:W-:Y:S02]  /*13630*/  HADD2.F32 R3, -RZ, R11.reuse.H1_H1 ;  /* 0x3000000bff037230 */ /* 0x100fe40000004100 */
[C---:B------:R-:W-:Y:S01]  /*13640*/  FFMA.FTZ R29, R10.reuse, R8, -R13 ;  /* 0x000000080a1d7223 */ /* 0x040fe2000001080d */
[----:B------:R-:W-:Y:S02]  /*13650*/  HADD2.F32 R20, -RZ, R20.H1_H1 ;  /* 0x30000014ff147230 */ /* 0x000fe40000004100 */
[----:B------:R-:W-:Y:S01]  /*13660*/  FFMA.FTZ R30, R10, R9, R5 ;  /* 0x000000090a1e7223 */ /* 0x000fe20000010005 */
[----:B------:R-:W-:-:S02]  /*13670*/  HADD2.F32 R11, -RZ, R11.H0_H0 ;  /* 0x2000000bff0b7230 */ /* 0x000fc40000004100 */
[C---:B------:R-:W-:Y:S01]  /*13680*/  FMUL.FTZ R8, R3.reuse, R24 ;  /* 0x0000001803087220 */ /* 0x040fe20000410000 */
[----:B------:R-:W-:Y:S01]  /*13690*/  F2FP.F16.E4M3.UNPACK_B R0, R4 ;  /* 0x00000004ff00723e */ /* 0x000fe200020006ff */
[-C--:B------:R-:W-:Y:S01]  /*136a0*/  FMUL.FTZ R10, R3, R20.reuse ;  /* 0x00000014030a7220 */ /* 0x080fe20000410000 */
[-C--:B------:R-:W-:Y:S01]  /*136b0*/  F2FP.F16.E4M3.UNPACK_B R9, R15.reuse ;  /* 0x0000000fff09723e */ /* 0x080fe200020006ff */
[C---:B------:R-:W-:Y:S01]  /*136c0*/  FFMA.FTZ R20, R11.reuse, R20, -R8 ;  /* 0x000000140b147223 */ /* 0x040fe20000010808 */
[----:B------:R-:W-:Y:S01]  /*136d0*/  F2FP.F16.E4M3.UNPACK_B R4, R4.H1 ;  /* 0x00000004ff04723e */ /* 0x000fe200030006ff */
[----:B------:R-:W-:Y:S01]  /*136e0*/  FFMA.FTZ R31, R11, R24, R10 ;  /* 0x000000180b1f7223 */ /* 0x000fe2000001000a */
[-C--:B------:R-:W-:Y:S01]  /*136f0*/  F2FP.F16.E4M3.UNPACK_B R8, R12.reuse ;  /* 0x0000000cff08723e */ /* 0x080fe200020006ff */
[--C-:B------:R-:W-:Y:S01]  /*13700*/  HADD2.F32 R13, -RZ, R9.reuse.H1_H1 ;  /* 0x30000009ff0d7230 */ /* 0x100fe20000004100 */
[----:B------:R-:W-:Y:S01]  /*13710*/  F2FP.F16.E4M3.UNPACK_B R12, R12.H1 ;  /* 0x0000000cff0c723e */ /* 0x000fe200030006ff */
[----:B------:R-:W-:Y:S01]  /*13720*/  HADD2.F32 R10, -RZ, R9.H0_H0 ;  /* 0x20000009ff0a7230 */ /* 0x000fe20000004100 */
[----:B------:R-:W-:Y:S01]  /*13730*/  F2FP.F16.E4M3.UNPACK_B R15, R15.H1 ;  /* 0x0000000fff0f723e */ /* 0x000fe200030006ff */
[----:B------:R-:W-:-:S02]  /*13740*/  HADD2.F32 R5, -RZ, R4.H1_H1 ;  /* 0x30000004ff057230 */ /* 0x000fc40000004100 */
[----:B------:R-:W-:Y:S02]  /*13750*/  HADD2.F32 R9, -RZ, R8.H1_H1 ;  /* 0x30000008ff097230 */ /* 0x000fe40000004100 */
[----:B------:R-:W-:Y:S02]  /*13760*/  HADD2.F32 R3, -RZ, R0.H1_H1 ;  /* 0x30000000ff037230 */ /* 0x000fe40000004100 */
[C---:B------:R-:W-:Y:S01]  /*13770*/  FMUL.FTZ R11, R5.reuse, R13 ;  /* 0x0000000d050b7220 */ /* 0x040fe20000410000 */
[----:B------:R-:W-:Y:S02]  /*13780*/  HADD2.F32 R8, -RZ, R8.H0_H0 ;  /* 0x20000008ff087230 */ /* 0x000fe40000004100 */
[----:B------:R-:W-:Y:S01]  /*13790*/  FMUL.FTZ R21, R5, R9 ;  /* 0x0000000905157220 */ /* 0x000fe20000410000 */
[----:B------:R-:W-:Y:S02]  /*137a0*/  HADD2.F32 R4, -RZ, R4.H0_H0 ;  /* 0x20000004ff047230 */ /* 0x000fe40000004100 */
[----:B------:R-:W-:Y:S01]  /*137b0*/  FMUL.FTZ R5, R3, R10 ;  /* 0x0000000a03057220 */ /* 0x000fe20000410000 */
[----:B------:R-:W-:-:S02]  /*137c0*/  HADD2.F32 R0, -RZ, R0.H0_H0 ;  /* 0x20000000ff007230 */ /* 0x000fc40000004100 */
[-C--:B------:R-:W-:Y:S01]  /*137d0*/  FMUL.FTZ R3, R3, R8.reuse ;  /* 0x0000000803037220 */ /* 0x080fe20000410000 */
[C---:B------:R-:W-:Y:S01]  /*137e0*/  FFMA.FTZ R11, R4.reuse, R9, -R11 ;  /* 0x00000009040b7223 */ /* 0x040fe2000001080b */
[----:B------:R-:W-:Y:S01]  /*137f0*/  FFMA.FTZ R14, R4, R13, R21 ;  /* 0x0000000d040e7223 */ /* 0x000fe20000010015 */
[C---:B------:R-:W-:Y:S01]  /*13800*/  FFMA.FTZ R9, R0.reuse, R8, -R5 ;  /* 0x0000000800097223 */ /* 0x040fe20000010805 */
[----:B------:R-:W-:Y:S01]  /*13810*/  FFMA.FTZ R10, R0, R10, R3 ;  /* 0x0000000a000a7223 */ /* 0x000fe20000010003 */
[----:B------:R-:W-:Y:S02]  /*13820*/  HADD2.F32 R4, -RZ, R12.H1_H1 ;  /* 0x3000000cff047230 */ /* 0x000fe40000004100 */
[----:B------:R-:W-:Y:S02]  /*13830*/  HADD2.F32 R3, -RZ, R7.H1_H1 ;  /* 0x30000007ff037230 */ /* 0x000fe40000004100 */
[--C-:B------:R-:W-:Y:S02]  /*13840*/  HADD2.F32 R8, -RZ, R15.reuse.H1_H1 ;  /* 0x3000000fff087230 */ /* 0x100fe40000004100 */
[----:B------:R-:W-:-:S02]  /*13850*/  HADD2.F32 R15, -RZ, R15.H0_H0 ;  /* 0x2000000fff0f7230 */ /* 0x000fc40000004100 */
[C---:B------:R-:W-:Y:S01]  /*13860*/  FMUL.FTZ R13, R3.reuse, R4 ;  /* 0x00000004030d7220 */ /* 0x040fe20000410000 */
[----:B------:R-:W-:Y:S02]  /*13870*/  HADD2.F32 R0, -RZ, R6.H1_H1 ;  /* 0x30000006ff007230 */ /* 0x000fe40000004100 */
[----:B------:R-:W-:Y:S02]  /*13880*/  HADD2.F32 R5, -RZ, R12.H0_H0 ;  /* 0x2000000cff057230 */ /* 0x000fe40000004100 */
[----:B------:R-:W-:Y:S01]  /*13890*/  FMUL.FTZ R12, R3, R8 ;  /* 0x00000008030c7220 */ /* 0x000fe20000410000 */
        /* <DEDUP_REMOVED lines=16> */
[----:B------:R2:W-:Y:S01]  /*139a0*/  STS.128 [R213+0x4000], R4 ;  /* 0x00400004d5007388 */ /* 0x0005e20000000c00 */
[----:B------:R-:W-:Y:S05]  /*139b0*/  BRA `(.L_x_543) ;  /* 0x0000003000b47947 */ /* 0x000fea0003800000 */
.L_x_534:
        /* <DEDUP_REMOVED lines=15> */
[----:B------:R-:W-:Y:S01]  /*13ab0*/  ULDC UR4, c[0x0][0x3d4] ;  /* 0x0000f50000047ab9 */ /* 0x000fe20000000800 */
[----:B------:R-:W-:Y:S02]  /*13ac0*/  CS2R R32, SRZ ;  /* 0x0000000000207805 */ /* 0x000fe4000001ff00 */
[----:B------:R-:W-:Y:S02]  /*13ad0*/  ISETP.GE.AND P1, PT, R22, UR4, PT ;  /* 0x0000000416007c0c */ /* 0x000fe4000bf26270 */
[----:B------:R-:W-:Y:S02]  /*13ae0*/  CS2R R34, SRZ ;  /* 0x0000000000227805 */ /* 0x000fe4000001ff00 */
[----:B------:R-:W-:Y:S02]  /*13af0*/  ISETP.GE.AND P2, PT, R169, UR4, PT ;  /* 0x00000004a9007c0c */ /* 0x000fe4000bf46270 */
[----:B------:R-:W-:Y:S02]  /*13b00*/  CS2R R36, SRZ ;  /* 0x0000000000247805 */ /* 0x000fe4000001ff00 */
        /* <DEDUP_REMOVED lines=9> */
[----:B------:R-:W-:Y:S01]  /*13ba0*/  CS2R R30, SRZ ;  /* 0x00000000001e7805 */ /* 0x000fe2000001ff00 */
[----:B------:R1:W5:Y:S04]  /*13bb0*/  @!P1 LDG.E.128 R32, desc[UR54][R56.64] ;  /* 0x0000003638209981 */ /* 0x000368000c1e1d00 */
[----:B------:R1:W5:Y:S04]  /*13bc0*/  @!P2 LDG.E.128 R36, desc[UR54][R56.64+0x20] ;  /* 0x000020363824a981 */ /* 0x000368000c1e1d00 */
[----:B------:R1:W5:Y:S04]  /*13bd0*/  @!P3 LDG.E.128 R40, desc[UR54][R56.64+0x40] ;  /* 0x000040363828b981 */ /* 0x000368000c1e1d00 */
[----:B------:R1:W5:Y:S04]  /*13be0*/  @!P1 LDG.E.128 R4, desc[UR54][R58.64] ;  /* 0x000000363a049981 */ /* 0x000368000c1e1d00 */
[----:B------:R1:W5:Y:S04]  /*13bf0*/  @!P2 LDG.E.128 R24, desc[UR54][R58.64+0x20] ;  /* 0x000020363a18a981 */ /* 0x000368000c1e1d00 */
[----:B------:R1:W5:Y:S02]  /*13c00*/  @!P3 LDG.E.128 R28, desc[UR54][R58.64+0x40] ;  /* 0x000040363a1cb981 */ /* 0x000364000c1e1d00 */
.L_x_555:
[----:B------:R-:W-:Y:S05]  /*13c10*/  BSYNC B1 ;  /* 0x0000000000017941 */ /* 0x000fea0003800000 */
.L_x_554:
[----:B------:R-:W-:-:S03]  /*13c20*/  UMOV UR4, 0xffffffff ;  /* 0xffffffff00047882 */ /* 0x000fc60000000000 */
[----:B------:R-:W-:Y:S05]  /*13c30*/  BRA.DIV UR4, `(.L_x_556) ;  /* 0x0000014604987947 */ /* 0x000fea000b800000 */
.L_x_758:
[----:B------:R-:W-:-:S03]  /*13c40*/  UMOV UR4, 0xffffffff ;  /* 0xffffffff00047882 */ /* 0x000fc60000000000 */
[----:B------:R-:W-:Y:S05]  /*13c50*/  BRA.DIV UR4, `(.L_x_557) ;  /* 0x0000014604b87947 */ /* 0x000fea000b800000 */
.L_x_761:
[----:B------:R-:W-:-:S03]  /*13c60*/  UMOV UR4, 0xffffffff ;  /* 0xffffffff00047882 */ /* 0x000fc60000000000 */
[----:B------:R-:W-:Y:S05]  /*13c70*/  BRA.DIV UR4, `(.L_x_558) ;  /* 0x0000014604d87947 */ /* 0x000fea000b800000 */
.L_x_764:
[----:B------:R-:W-:-:S03]  /*13c80*/  UMOV UR4, 0xffffffff ;  /* 0xffffffff00047882 */ /* 0x000fc60000000000 */
[----:B------:R-:W-:Y:S05]  /*13c90*/  BRA.DIV UR4, `(.L_x_559) ;  /* 0x0000014604f87947 */ /* 0x000fea000b800000 */
.L_x_767:
        /* <DEDUP_REMOVED lines=8> */
.L_x_768:
[----:B------:R-:W-:Y:S05]  /*13d20*/  BSYNC B1 ;  /* 0x0000000000017941 */ /* 0x000fea0003800000 */
.L_x_560:
[----:B------:R-:W-:Y:S05]  /*13d30*/  @P0 BRA `(.L_x_543) ;  /* 0x0000002c00d40947 */ /* 0x000fea0003800000 */
[----:B--2---:R-:W2:Y:S01]  /*13d40*/  LDC R3, c[0x0][0x3d4] ;  /* 0x0000f500ff037b82 */ /* 0x004ea20000000800 */
[----:B------:R-:W-:Y:S01]  /*13d50*/  BSSY B1, `(.L_x_562) ;  /* 0x00000fb000017945 */ /* 0x000fe20003800000 */
[-C--:B--2---:R-:W-:Y:S02]  /*13d60*/  ISETP.GE.AND P0, PT, R22, R3.reuse, PT ;  /* 0x000000031600720c */ /* 0x084fe40003f06270 */
[-C--:B------:R-:W-:Y:S02]  /*13d70*/  ISETP.GE.AND P1, PT, R169, R3.reuse, PT ;  /* 0x00000003a900720c */ /* 0x080fe40003f26270 */
[----:B------:R-:W-:-:S09]  /*13d80*/  ISETP.GE.AND P2, PT, R170, R3, PT ;  /* 0x00000003aa00720c */ /* 0x000fd20003f46270 */
[----:B------:R-:W-:Y:S05]  /*13d90*/  @P0 BRA `(.L_x_563) ;  /* 0x0000000c00d80947 */ /* 0x000fea0003800000 */
[----:B-----5:R-:W-:Y:S02]  /*13da0*/  SHF.R.U32.HI R0, RZ, 0x8, R32 ;  /* 0x00000008ff007819 */ /* 0x020fe40000011620 */
[----:B------:R-:W-:Y:S02]  /*13db0*/  LOP3.LUT R8, R32, 0xff, RZ, 0xc0, !PT ;  /* 0x000000ff20087812 */ /* 0x000fe400078ec0ff */
[----:B------:R-:W-:Y:S02]  /*13dc0*/  LOP3.LUT R9, R0, 0xff, RZ, 0xc0, !PT ;  /* 0x000000ff00097812 */ /* 0x000fe400078ec0ff */
[----:B------:R-:W-:Y:S02]  /*13dd0*/  LEA.HI R0, R3, R214, RZ, 0x1c ;  /* 0x000000d603007211 */ /* 0x000fe400078fe0ff */
[----:B------:R-:W-:Y:S02]  /*13de0*/  PRMT R21, R9, 0x7604, R8 ;  /* 0x0000760409157816 */ /* 0x000fe40000000008 */
[----:B------:R-:W-:-:S02]  /*13df0*/  SHF.R.U32.HI R13, RZ, 0x8, R34 ;  /* 0x00000008ff0d7819 */ /* 0x000fc40000011622 */
[----:B------:R-:W-:Y:S02]  /*13e00*/  SHF.R.S32.HI R9, RZ, 0x1f, R0 ;  /* 0x0000001fff097819 */ /* 0x000fe40000011400 */
[----:B------:R-:W-:Y:S02]  /*13e10*/  LOP3.LUT R12, R34, 0xff, RZ, 0xc0, !PT ;  /* 0x000000ff220c7812 */ /* 0x000fe400078ec0ff */
[----:B------:R-:W-:Y:S02]  /*13e20*/  LOP3.LUT R13, R13, 0xff, RZ, 0xc0, !PT ;  /* 0x000000ff0d0d7812 */ /* 0x000fe400078ec0ff */
[----:B------:R-:W-:Y:S02]  /*13e30*/  LEA.HI R8, R9, R0, RZ, 0x2 ;  /* 0x0000000009087211 */ /* 0x000fe400078f10ff */
[----:B------:R-:W-:Y:S02]  /*13e40*/  SHF.L.U32 R9, R0, 0x4, RZ ;  /* 0x0000000400097819 */ /* 0x000fe400000006ff */
[----:B------:R-:W-:Y:S01]  /*13e50*/  PRMT R47, R13, 0x7604, R12 ;  /* 0x000076040d2f7816 */ /* 0x000fe2000000000c */
[----:B------:R-:W-:Y:S01]  /*13e60*/  IMAD.SHL.U32 R8, R8, 0x800, RZ ;  /* 0x0000080008087824 */ /* 0x000fe200078e00ff */
[----:B------:R-:W-:-:S02]  /*13e70*/  SHF.R.U32.HI R13, RZ, 0x8, R35 ;  /* 0x00000008ff0d7819 */ /* 0x000fc40000011623 */
[----:B------:R-:W-:Y:S02]  /*13e80*/  LOP3.LUT R0, R172, 0x30, R9, 0xf8, !PT ;  /* 0x00000030ac007812 */ /* 0x000fe400078ef809 */
[----:B------:R-:W-:Y:S02]  /*13e90*/  SHF.R.U32.HI R11, RZ, 0x8, R33 ;  /* 0x00000008ff0b7819 */ /* 0x000fe40000011621 */
[----:B------:R-:W-:Y:S02]  /*13ea0*/  LOP3.LUT R9, R13, 0xff, RZ, 0xc0, !PT ;  /* 0x000000ff0d097812 */ /* 0x000fe400078ec0ff */
[----:B------:R-:W-:Y:S02]  /*13eb0*/  LOP3.LUT R0, R0, R173, RZ, 0x3c, !PT ;  /* 0x000000ad00007212 */ /* 0x000fe400078e3cff */
[----:B------:R-:W-:Y:S02]  /*13ec0*/  LOP3.LUT R13, R8, 0xffffe000, RZ, 0xc0, !PT ;  /* 0xffffe000080d7812 */ /* 0x000fe400078ec0ff */
[----:B------:R-:W-:-:S02]  /*13ed0*/  LOP3.LUT R10, R33, 0xff, RZ, 0xc0, !PT ;  /* 0x000000ff210a7812 */ /* 0x000fc400078ec0ff */
[----:B------:R-:W-:Y:S02]  /*13ee0*/  LOP3.LUT R11, R11, 0xff, RZ, 0xc0, !PT ;  /* 0x000000ff0b0b7812 */ /* 0x000fe400078ec0ff */
[----:B------:R-:W-:Y:S02]  /*13ef0*/  SHF.R.U32.HI R12, RZ, 0x8, R4 ;  /* 0x00000008ff0c7819 */ /* 0x000fe40000011604 */
[----:B------:R-:W-:Y:S02]  /*13f00*/  IADD3 R13, R0, R174, R13 ;  /* 0x000000ae000d7210 */ /* 0x000fe40007ffe00d */
[----:B------:R-:W-:Y:S02]  /*13f10*/  PRMT R20, R11, 0x7604, R10 ;  /* 0x000076040b147816 */ /* 0x000fe4000000000a */
[----:B------:R-:W-:Y:S01]  /*13f20*/  LOP3.LUT R10, R35, 0xff, RZ, 0xc0, !PT ;  /* 0x000000ff230a7812 */ /* 0x000fe200078ec0ff */
[----:B------:R-:W-:Y:S01]  /*13f30*/  IMAD.IADD R0, R18, 0x1, R13 ;  /* 0x0000000112007824 */ /* 0x000fe200078e020d */
[----:B------:R-:W-:-:S02]  /*13f40*/  LOP3.LUT R11, R4, 0xff, RZ, 0xc0, !PT ;  /* 0x000000ff040b7812 */ /* 0x000fc400078ec0ff */
[----:B------:R-:W-:Y:S02]  /*13f50*/  LOP3.LUT R12, R12, 0xff, RZ, 0xc0, !PT ;  /* 0x000000ff0c0c7812 */ /* 0x000fe400078ec0ff */
[----:B------:R-:W-:Y:S02]  /*13f60*/  PRMT R44, R9, 0x7604, R10 ;  /* 0x00007604092c7816 */ /* 0x000fe4000000000a */
[----:B------:R-:W-:Y:S02]  /*13f70*/  PRMT R51, R12, 0x7604, R11 ;  /* 0x000076040c337816 */ /* 0x000fe4000000000b */
[----:B------:R-:W2:Y:S01]  /*13f80*/  LDS.128 R8, [R218+0x14400] ;  /* 0x01440000da087984 */ /* 0x000ea20000000c00 */
[----:B------:R-:W-:Y:S02]  /*13f90*/  SHF.R.U32.HI R46, RZ, 0x8, R5 ;  /* 0x00000008ff2e7819 */ /* 0x000fe40000011605 */
[----:B------:R-:W-:Y:S01]  /*13fa0*/  LOP3.LUT R45, R5, 0xff, RZ, 0xc0, !PT ;  /* 0x000000ff052d7812 */ /* 0x000fe200078ec0ff */
[----:B------:R-:W3:Y:S01]  /*13fb0*/  LDS.128 R12, [R0+0x14400] ;  /* 0x01440000000c7984 */ /* 0x000ee20000000c00 */
[----:B------:R-:W-:-:S02]  /*13fc0*/  SHF.R.U32.HI R49, RZ, 0x8, R6 ;  /* 0x00000008ff317819 */ /* 0x000fc40000011606 */
[----:B------:R-:W-:Y:S02]  /*13fd0*/  LOP3.LUT R46, R46, 0xff, RZ, 0xc0, !PT ;  /* 0x000000ff2e2e7812 */ /* 0x000fe400078ec0ff */
[----:B------:R-:W-:Y:S02]  /*13fe0*/  SHF.R.U32.HI R55, RZ, 0x10, R5 ;  /* 0x00000010ff377819 */ /* 0x000fe40000011605 */
[----:B------:R-:W-:Y:S02]  /*13ff0*/  LOP3.LUT R48, R6, 0xff, RZ, 0xc0, !PT ;  /* 0x000000ff06307812 */ /* 0x000fe400078ec0ff */
[----:B------:R-:W-:Y:S01]  /*14000*/  LOP3.LUT R49, R49, 0xff, RZ, 0xc0, !PT ;  /* 0x000000ff31317812 */ /* 0x000fe200078ec0ff */
[----:B------:R-:W-:Y:S01]  /*14010*/  IMAD.U32 R55, R55, 0x10000, RZ ;  /* 0x0001000037377824 */ /* 0x000fe200078e00ff */
[----:B------:R-:W-:Y:S02]  /*14020*/  PRMT R46, R46, 0x7604, R45 ;  /* 0x000076042e2e7816 */ /* 0x000fe4000000002d */
[----:B------:R-:W-:-:S02]  /*14030*/  SHF.R.U32.HI R45, RZ, 0x10, R33 ;  /* 0x00000010ff2d7819 */ /* 0x000fc40000011621 */
[----:B------:R-:W-:Y:S02]  /*14040*/  SHF.R.U32.HI R53, RZ, 0x8, R7 ;  /* 0x00000008ff357819 */ /* 0x000fe40000011607 */
[----:B-1----:R-:W-:Y:S01]  /*14050*/  PRMT R57, R49, 0x7604, R48 ;  /* 0x0000760431397816 */ /* 0x002fe20000000030 */
[----:B------:R-:W-:Y:S01]  /*14060*/  IMAD.U32 R45, R45, 0x10000, RZ ;  /* 0x000100002d2d7824 */ /* 0x000fe200078e00ff */
[----:B------:R-:W-:Y:S02]  /*14070*/  SHF.R.U32.HI R49, RZ, 0x10, R35 ;  /* 0x00000010ff317819 */ /* 0x000fe40000011623 */
[----:B------:R-:W-:Y:S02]  /*14080*/  LOP3.LUT R21, R21, 0xff0000, R32, 0xf8, !PT ;  /* 0x00ff000015157812 */ /* 0x000fe400078ef820 */
[----:B------:R-:W-:Y:S02]  /*14090*/  LOP3.LUT R52, R7, 0xff, RZ, 0xc0, !PT ;  /* 0x000000ff07347812 */ /* 0x000fe400078ec0ff */
[----:B------:R-:W-:-:S02]  /*140a0*/  LOP3.LUT R53, R53, 0xff, RZ, 0xc0, !PT ;  /* 0x000000ff35357812 */ /* 0x000fc400078ec0ff */
[----:B------:R-:W-:Y:S02]  /*140b0*/  SHF.L.U32 R49, R49, 0x10, RZ ;  /* 0x0000001031317819 */ /* 0x000fe400000006ff */
[----:B------:R-:W-:Y:S02]  /*140c0*/  LOP3.LUT R55, R46, 0xff0000, R55, 0xf8, !PT ;  /* 0x00ff00002e377812 */ /* 0x000fe400078ef837 */
[----:B------:R-:W-:Y:S02]  /*140d0*/  SHF.R.U32.HI R59, RZ, 0x10, R7 ;  /* 0x00000010ff3b7819 */ /* 0x000fe40000011607 */
[----:B------:R-:W-:Y:S02]  /*140e0*/  LOP3.LUT R46, R21, 0xff000000, R32, 0xf8, !PT ;  /* 0xff000000152e7812 */ /* 0x000fe400078ef820 */
[----:B------:R-:W-:Y:S01]  /*140f0*/  LOP3.LUT R45, R20, 0xff0000, R45, 0xf8, !PT ;  /* 0x00ff0000142d7812 */ /* 0x000fe200078ef82d */
[----:B------:R-:W-:Y:S01]  /*14100*/  IMAD.U32 R59, R59, 0x10000, RZ ;  /* 0x000100003b3b7824 */ /* 0x000fe200078e00ff */
[----:B------:R-:W-:-:S02]  /*14110*/  LOP3.LUT R21, R51, 0xff0000, R4, 0xf8, !PT ;  /* 0x00ff000033157812 */ /* 0x000fc400078ef804 */
[----:B------:R-:W-:Y:S02]  /*14120*/  PRMT R52, R53, 0x7604, R52 ;  /* 0x0000760435347816 */ /* 0x000fe40000000034 */
[----:B------:R-:W-:Y:S02]  /*14130*/  LOP3.LUT R53, R44, 0xff0000, R49, 0xf8, !PT ;  /* 0x00ff00002c357812 */ /* 0x000fe400078ef831 */
[----:B------:R-:W-:Y:S02]  /*14140*/  LOP3.LUT R49, R47, 0xff0000, R34, 0xf8, !PT ;  /* 0x00ff00002f317812 */ /* 0x000fe400078ef822 */
[----:B------:R-:W-:Y:S02]  /*14150*/  LOP3.LUT R55, R55, 0xff000000, R5, 0xf8, !PT ;  /* 0xff00000037377812 */ /* 0x000fe400078ef805 */
[----:B------:R-:W-:Y:S02]  /*14160*/  LOP3.LUT R47, R45, 0xff000000, R33, 0xf8, !PT ;  /* 0xff0000002d2f7812 */ /* 0x000fe400078ef821 */
[----:B------:R-:W-:-:S02]  /*14170*/  LOP3.LUT R54, R21, 0xff000000, R4, 0xf8, !PT ;  /* 0xff00000015367812 */ /* 0x000fc400078ef804 */
[-C--:B--2---:R-:W-:Y:S02]  /*14180*/  F2FP.F16.E4M3.UNPACK_B R21, R11.reuse ;  /* 0x0000000bff15723e */ /* 0x084fe400020006ff */
[----:B------:R-:W-:Y:S02]  /*14190*/  F2FP.F16.E4M3.UNPACK_B R32, R11.H1 ;  /* 0x0000000bff20723e */ /* 0x000fe400030006ff */
[----:B------:R-:W-:Y:S02]  /*141a0*/  LOP3.LUT R57, R57, 0xff0000, R6, 0xf8, !PT ;  /* 0x00ff000039397812 */ /* 0x000fe400078ef806 */
[-C--:B------:R-:W-:Y:S02]  /*141b0*/  F2FP.F16.E4M3.UNPACK_B R11, R10.reuse ;  /* 0x0000000aff0b723e */ /* 0x080fe400020006ff */
[----:B------:R-:W-:Y:S02]  /*141c0*/  F2FP.F16.E4M3.UNPACK_B R20, R10.H1 ;  /* 0x0000000aff14723e */ /* 0x000fe400030006ff */
[----:B------:R-:W-:-:S02]  /*141d0*/  F2FP.F16.E4M3.UNPACK_B R56, R55 ;  /* 0x00000037ff38723e */ /* 0x000fc400020006ff */
[----:B---3--:R-:W-:Y:S02]  /*141e0*/  F2FP.F16.E4M3.UNPACK_B R10, R13 ;  /* 0x0000000dff0a723e */ /* 0x008fe400020006ff */
[----:B------:R-:W-:Y:S01]  /*141f0*/  F2FP.F16.E4M3.UNPACK_B R48, R47 ;  /* 0x0000002fff30723e */ /* 0x000fe200020006ff */
[----:B------:R-:W-:Y:S01]  /*14200*/  HADD2.F32 R58, -RZ, R56.H0_H0 ;  /* 0x20000038ff3a7230 */ /* 0x000fe20000004100 */
[----:B------:R-:W-:Y:S01]  /*14210*/  LOP3.LUT R61, R52, 0xff0000, R59, 0xf8, !PT ;  /* 0x00ff0000343d7812 */ /* 0x000fe200078ef83b */
[----:B------:R-:W-:Y:S01]  /*14220*/  HADD2.F32 R5, -RZ, R10.H0_H0 ;  /* 0x2000000aff057230 */ /* 0x000fe20000004100 */
[----:B------:R-:W-:Y:S01]  /*14230*/  LOP3.LUT R59, R57, 0xff000000, R6, 0xf8, !PT ;  /* 0xff000000393b7812 */ /* 0x000fe200078ef806 */
[----:B------:R-:W-:Y:S01]  /*14240*/  HADD2.F32 R52, -RZ, R48.H0_H0 ;  /* 0x20000030ff347230 */ /* 0x000fe20000004100 */
[-C--:B------:R-:W-:Y:S01]  /*14250*/  F2FP.F16.E4M3.UNPACK_B R6, R9.reuse ;  /* 0x00000009ff06723e */ /* 0x080fe200020006ff */
[----:B------:R-:W-:Y:S01]  /*14260*/  HADD2.F32 R57, -RZ, R56.H1_H1 ;  /* 0x30000038ff397230 */ /* 0x000fe20000004100 */
[----:B------:R-:W-:Y:S01]  /*14270*/  LOP3.LUT R61, R61, 0xff000000, R7, 0xf8, !PT ;  /* 0xff0000003d3d7812 */ /* 0x000fe200078ef807 */
[C---:B------:R-:W-:Y:S01]  /*14280*/  FMUL.FTZ R60, R5.reuse, R58 ;  /* 0x0000003a053c7220 */ /* 0x040fe20000410000 */
[----:B------:R-:W-:Y:S01]  /*14290*/  F2FP.F16.E4M3.UNPACK_B R7, R9.H1 ;  /* 0x00000009ff07723e */ /* 0x000fe200030006ff */
[--C-:B------:R-:W-:Y:S01]  /*142a0*/  HADD2.F32 R9, -RZ, R6.reuse.H0_H0 ;  /* 0x20000006ff097230 */ /* 0x100fe20000004100 */
[-C--:B------:R-:W-:Y:S01]  /*142b0*/  F2FP.F16.E4M3.UNPACK_B R44, R15.reuse ;  /* 0x0000000fff2c723e */ /* 0x080fe200020006ff */
[----:B------:R-:W-:Y:S01]  /*142c0*/  HADD2.F32 R6, -RZ, R6.H1_H1 ;  /* 0x30000006ff067230 */ /* 0x000fe20000004100 */
[----:B------:R-:W-:Y:S01]  /*142d0*/  F2FP.F16.E4M3.UNPACK_B R45, R15.H1 ;  /* 0x0000000fff2d723e */ /* 0x000fe200030006ff */
[-C--:B------:R-:W-:Y:S01]  /*142e0*/  FMUL.FTZ R15, R5, R52.reuse ;  /* 0x00000034050f7220 */ /* 0x080fe20000410000 */
[----:B------:R-:W-:Y:S01]  /*142f0*/  F2FP.F16.E4M3.UNPACK_B R33, R13.H1 ;  /* 0x0000000dff21723e */ /* 0x000fe200030006ff */
[C---:B------:R-:W-:Y:S01]  /*14300*/  FFMA.FTZ R5, R9.reuse, R52, -R60 ;  /* 0x0000003409057223 */ /* 0x040fe2000001083c */
[----:B------:R-:W-:Y:S01]  /*14310*/  F2FP.F16.E4M3.UNPACK_B R55, R55.H1 ;  /* 0x00000037ff37723e */ /* 0x000fe200030006ff */
[----:B------:R-:W-:Y:S01]  /*14320*/  FFMA.FTZ R9, R9, R58, R15 ;  /* 0x0000003a09097223 */ /* 0x000fe2000001000f */
[----:B------:R-:W-:Y:S01]  /*14330*/  F2FP.F16.E4M3.UNPACK_B R47, R47.H1 ;  /* 0x0000002fff2f723e */ /* 0x000fe200030006ff */
[----:B------:R-:W-:Y:S01]  /*14340*/  HADD2.F32 R15, -RZ, R33.H0_H0 ;  /* 0x20000021ff0f7230 */ /* 0x000fe20000004100 */
[----:B------:R-:W-:Y:S01]  /*14350*/  LOP3.LUT R51, R49, 0xff000000, R34, 0xf8, !PT ;  /* 0xff00000031337812 */ /* 0x000fe200078ef822 */
[----:B------:R-:W-:Y:S01]  /*14360*/  HADD2.F32 R49, -RZ, R48.H1_H1 ;  /* 0x30000030ff317230 */ /* 0x000fe20000004100 */
[----:B------:R-:W-:Y:S01]  /*14370*/  LOP3.LUT R53, R53, 0xff000000, R35, 0xf8, !PT ;  /* 0xff00000035357812 */ /* 0x000fe200078ef823 */
[----:B------:R-:W-:Y:S01]  /*14380*/  HADD2.F32 R52, -RZ, R55.H0_H0 ;  /* 0x20000037ff347230 */ /* 0x000fe20000004100 */
[-C--:B------:R-:W-:Y:S01]  /*14390*/  F2FP.F16.E4M3.UNPACK_B R34, R14.reuse ;  /* 0x0000000eff22723e */ /* 0x080fe200020006ff */
[----:B------:R-:W-:Y:S01]  /*143a0*/  HADD2.F32 R48, -RZ, R47.H0_H0 ;  /* 0x2000002fff307230 */ /* 0x000fe20000004100 */
[----:B------:R-:W-:Y:S01]  /*143b0*/  F2FP.F16.E4M3.UNPACK_B R35, R14.H1 ;  /* 0x0000000eff23723e */ /* 0x000fe200030006ff */
[----:B------:R-:W-:-:S02]  /*143c0*/  HADD2.F32 R14, -RZ, R10.H1_H1 ;  /* 0x3000000aff0e7230 */ /* 0x000fc40000004100 */
[C---:B------:R-:W-:Y:S01]  /*143d0*/  FMUL.FTZ R65, R15.reuse, R52 ;  /* 0x000000340f417220 */ /* 0x040fe20000410000 */
[----:B------:R-:W-:Y:S02]  /*143e0*/  HADD2.F32 R10, -RZ, R7.H0_H0 ;  /* 0x20000007ff0a7230 */ /* 0x000fe40000004100 */
[-C--:B------:R-:W-:Y:S01]  /*143f0*/  FMUL.FTZ R15, R15, R48.reuse ;  /* 0x000000300f0f7220 */ /* 0x080fe20000410000 */
[----:B------:R-:W-:Y:S02]  /*14400*/  HADD2.F32 R33, -RZ, R33.H1_H1 ;  /* 0x30000021ff217230 */ /* 0x000fe40000004100 */
[C---:B------:R-:W-:Y:S01]  /*14410*/  FMUL.FTZ R63, R14.reuse, R57 ;  /* 0x000000390e3f7220 */ /* 0x040fe20000410000 */
[-C--:B------:R-:W-:Y:S01]  /*14420*/  FMUL.FTZ R14, R14, R49.reuse ;  /* 0x000000310e0e7220 */ /* 0x080fe20000410000 */
[C---:B------:R-:W-:Y:S01]  /*14430*/  FFMA.FTZ R65, R10.reuse, R48, -R65 ;  /* 0x000000300a417223 */ /* 0x040fe20000010841 */
[----:B------:R-:W-:Y:S01]  /*14440*/  FFMA.FTZ R52, R10, R52, R15 ;  /* 0x000000340a347223 */ /* 0x000fe2000001000f */
[C---:B------:R-:W-:Y:S01]  /*14450*/  FFMA.FTZ R56, R6.reuse, R49, -R63 ;  /* 0x0000003106387223 */ /* 0x040fe2000001083f */
[----:B------:R-:W-:Y:S01]  /*14460*/  F2FP.F16.E4M3.UNPACK_B R49, R61 ;  /* 0x0000003dff31723e */ /* 0x000fe200020006ff */
[----:B------:R-:W-:Y:S01]  /*14470*/  FFMA.FTZ R58, R6, R57, R14 ;  /* 0x00000039063a7223 */ /* 0x000fe2000001000e */
[----:B------:R-:W-:Y:S01]  /*14480*/  HADD2.F32 R48, -RZ, R55.H1_H1 ;  /* 0x30000037ff307230 */ /* 0x000fe20000004100 */
[----:B------:R-:W-:Y:S01]  /*14490*/  F2FP.F16.E4M3.UNPACK_B R15, R53 ;  /* 0x00000035ff0f723e */ /* 0x000fe200020006ff */
[----:B------:R-:W-:Y:S01]  /*144a0*/  HADD2.F32 R14, -RZ, R47.H1_H1 ;  /* 0x3000002fff0e7230 */ /* 0x000fe20000004100 */
[----:B------:R-:W-:Y:S01]  /*144b0*/  F2FP.F16.E4M3.UNPACK_B R61, R61.H1 ;  /* 0x0000003dff3d723e */ /* 0x000fe200030006ff */
[----:B------:R-:W-:-:S02]  /*144c0*/  HADD2.F32 R55, -RZ, R49.H0_H0 ;  /* 0x20000031ff377230 */ /* 0x000fc40000004100 */
[C---:B------:R-:W-:Y:S01]  /*144d0*/  FMUL.FTZ R60, R33.reuse, R48 ;  /* 0x00000030213c7220 */ /* 0x040fe20000410000 */
[----:B------:R-:W-:Y:S02]  /*144e0*/  HADD2.F32 R10, -RZ, R44.H0_H0 ;  /* 0x2000002cff0a7230 */ /* 0x000fe40000004100 */
[-C--:B------:R-:W-:Y:S01]  /*144f0*/  FMUL.FTZ R33, R33, R14.reuse ;  /* 0x0000000e21217220 */ /* 0x080fe20000410000 */
[----:B------:R-:W-:Y:S01]  /*14500*/  HADD2.F32 R7, -RZ, R7.H1_H1 ;  /* 0x30000007ff077230 */ /* 0x000fe20000004100 */
[----:B------:R-:W-:Y:S01]  /*14510*/  F2FP.F16.E4M3.UNPACK_B R53, R53.H1 ;  /* 0x00000035ff35723e */ /* 0x000fe200030006ff */
[----:B------:R-:W-:Y:S02]  /*14520*/  HADD2.F32 R47, -RZ, R15.H0_H0 ;  /* 0x2000000fff2f7230 */ /* 0x000fe40000004100 */
[C---:B------:R-:W-:Y:S01]  /*14530*/  FMUL.FTZ R63, R10.reuse, R55 ;  /* 0x000000370a3f7220 */ /* 0x040fe20000410000 */
[----:B------:R-:W-:Y:S02]  /*14540*/  HADD2.F32 R6, -RZ, R21.H0_H0 ;  /* 0x20000015ff067230 */ /* 0x000fe40000004100 */
[C---:B------:R-:W-:Y:S01]  /*14550*/  FFMA.FTZ R60, R7.reuse, R14, -R60 ;  /* 0x0000000e073c7223 */ /* 0x040fe2000001083c */
[----:B------:R-:W-:Y:S01]  /*14560*/  FFMA.FTZ R57, R7, R48, R33 ;  /* 0x0000003007397223 */ /* 0x000fe20000010021 */
[----:B------:R-:W-:Y:S01]  /*14570*/  FMUL.FTZ R10, R10, R47 ;  /* 0x0000002f0a0a7220 */ /* 0x000fe20000410000 */
[----:B------:R-:W-:-:S02]  /*14580*/  HADD2.F32 R14, -RZ, R61.H0_H0 ;  /* 0x2000003dff0e7230 */ /* 0x000fc40000004100 */
[C---:B------:R-:W-:Y:S01]  /*14590*/  FFMA.FTZ R63, R6.reuse, R47, -R63 ;  /* 0x0000002f063f7223 */ /* 0x040fe2000001083f */
[----:B------:R-:W-:Y:S02]  /*145a0*/  HADD2.F32 R7, -RZ, R45.H0_H0 ;  /* 0x2000002dff077230 */ /* 0x000fe40000004100 */
[----:B------:R-:W-:Y:S01]  /*145b0*/  FFMA.FTZ R55, R6, R55, R10 ;  /* 0x0000003706377223 */ /* 0x000fe2000001000a */
[----:B------:R-:W-:Y:S01]  /*145c0*/  HADD2.F32 R49, -RZ, R49.H1_H1 ;  /* 0x30000031ff317230 */ /* 0x000fe20000004100 */
[----:B------:R-:W-:Y:S01]  /*145d0*/  F2FP.F16.E4M3.UNPACK_B R13, R12 ;  /* 0x0000000cff0d723e */ /* 0x000fe200020006ff */
[----:B------:R-:W-:Y:S02]  /*145e0*/  HADD2.F32 R44, -RZ, R44.H1_H1 ;  /* 0x3000002cff2c7230 */ /* 0x000fe40000004100 */
[----:B------:R-:W-:Y:S01]  /*145f0*/  FMUL.FTZ R33, R7, R14 ;  /* 0x0000000e07217220 */ /* 0x000fe20000410000 */
[----:B------:R-:W-:Y:S01]  /*14600*/  HADD2.F32 R10, -RZ, R53.H0_H0 ;  /* 0x20000035ff0a7230 */ /* 0x000fe20000004100 */
[----:B------:R-:W-:Y:S01]  /*14610*/  F2FP.F16.E4M3.UNPACK_B R12, R12.H1 ;  /* 0x0000000cff0c723e */ /* 0x000fe200030006ff */
[----:B------:R-:W-:-:S02]  /*14620*/  HADD2.F32 R6, -RZ, R32.H0_H0 ;  /* 0x20000020ff067230 */ /* 0x000fc40000004100 */
[----:B------:R-:W-:Y:S01]  /*14630*/  FMUL.FTZ R48, R44, R49 ;  /* 0x000000312c307220 */ /* 0x000fe20000410000 */
[----:B------:R-:W-:Y:S02]  /*14640*/  HADD2.F32 R15, -RZ, R15.H1_H1 ;  /* 0x3000000fff0f7230 */ /* 0x000fe40000004100 */
[-C--:B------:R-:W-:Y:S01]  /*14650*/  FMUL.FTZ R7, R7, R10.reuse ;  /* 0x0000000a07077220 */ /* 0x080fe20000410000 */
[----:B------:R-:W-:Y:S02]  /*14660*/  HADD2.F32 R21, -RZ, R21.H1_H1 ;  /* 0x30000015ff157230 */ /* 0x000fe40000004100 */
[----:B------:R-:W-:Y:S01]  /*14670*/  FFMA.FTZ R64, R6, R10, -R33 ;  /* 0x0000000a06407223 */ /* 0x000fe20000010821 */
[----:B------:R-:W-:Y:S01]  /*14680*/  F2FP.F16.E4M3.UNPACK_B R10, R46.H1 ;  /* 0x0000002eff0a723e */ /* 0x000fe200030006ff */
[-C--:B------:R-:W-:Y:S01]  /*14690*/  FMUL.FTZ R44, R44, R15.reuse ;  /* 0x0000000f2c2c7220 */ /* 0x080fe20000410000 */
[-C--:B------:R-:W-:Y:S01]  /*146a0*/  F2FP.F16.E4M3.UNPACK_B R4, R8.reuse ;  /* 0x00000008ff04723e */ /* 0x080fe200020006ff */
[----:B------:R-:W-:Y:S01]  /*146b0*/  FFMA.FTZ R48, R21, R15, -R48 ;  /* 0x0000000f15307223 */ /* 0x000fe20000010830 */
[----:B------:R-:W-:Y:S01]  /*146c0*/  F2FP.F16.E4M3.UNPACK_B R8, R8.H1 ;  /* 0x00000008ff08723e */ /* 0x000fe200030006ff */
[----:B------:R-:W-:Y:S01]  /*146d0*/  FFMA.FTZ R66, R6, R14, R7 ;  /* 0x0000000e06427223 */ /* 0x000fe20000010007 */
[----:B------:R-:W-:Y:S01]  /*146e0*/  F2FP.F16.E4M3.UNPACK_B R15, R54.H1 ;  /* 0x00000036ff0f723e */ /* 0x000fe200030006ff */
[----:B------:R-:W-:-:S02]  /*146f0*/  HADD2.F32 R7, -RZ, R12.H0_H0 ;  /* 0x2000000cff077230 */ /* 0x000fc40000004100 */
[----:B------:R-:W-:Y:S01]  /*14700*/  FFMA.FTZ R62, R21, R49, R44 ;  /* 0x00000031153e7223 */ /* 0x000fe2000001002c */
[----:B------:R-:W-:Y:S01]  /*14710*/  HADD2.F32 R14, -RZ, R10.H0_H0 ;  /* 0x2000000aff0e7230 */ /* 0x000fe20000004100 */
[----:B------:R-:W-:Y:S01]  /*14720*/  F2FP.F16.E4M3.UNPACK_B R54, R54 ;  /* 0x00000036ff36723e */ /* 0x000fe200020006ff */
[----:B------:R-:W-:Y:S01]  /*14730*/  HADD2.F32 R21, -RZ, R15.H0_H0 ;  /* 0x2000000fff157230 */ /* 0x000fe20000004100 */
[----:B------:R-:W-:Y:S01]  /*14740*/  F2FP.F16.E4M3.UNPACK_B R46, R46 ;  /* 0x0000002eff2e723e */ /* 0x000fe200020006ff */
[----:B------:R-:W-:Y:S02]  /*14750*/  HADD2.F32 R6, -RZ, R8.H0_H0 ;  /* 0x20000008ff067230 */ /* 0x000fe40000004100 */
[C---:B------:R-:W-:Y:S01]  /*14760*/  FMUL.FTZ R44, R7.reuse, R14 ;  /* 0x0000000e072c7220 */ /* 0x040fe20000410000 */
[----:B------:R-:W-:Y:S02]  /*14770*/  HADD2.F32 R61, -RZ, R61.H1_H1 ;  /* 0x3000003dff3d7230 */ /* 0x000fe40000004100 */
[----:B------:R-:W-:Y:S01]  /*14780*/  FMUL.FTZ R33, R7, R21 ;  /* 0x0000001507217220 */ /* 0x000fe20000410000 */
[----:B------:R-:W-:-:S02]  /*14790*/  HADD2.F32 R45, -RZ, R45.H1_H1 ;  /* 0x3000002dff2d7230 */ /* 0x000fc40000004100 */
[C---:B------:R-:W-:Y:S01]  /*147a0*/  FFMA.FTZ R44, R6.reuse, R21, R44 ;  /* 0x00000015062c7223 */ /* 0x040fe2000001002c */
[----:B------:R-:W-:Y:S02]  /*147b0*/  HADD2.F32 R21, -RZ, R15.H1_H1 ;  /* 0x3000000fff157230 */ /* 0x000fe40000004100 */
[----:B------:R-:W-:Y:S01]  /*147c0*/  FFMA.FTZ R14, R6, R14, -R33 ;  /* 0x0000000e060e7223 */ /* 0x000fe20000010821 */
[----:B------:R-:W-:Y:S02]  /*147d0*/  HADD2.F32 R12, -RZ, R12.H1_H1 ;  /* 0x3000000cff0c7230 */ /* 0x000fe40000004100 */
[----:B------:R-:W-:Y:S01]  /*147e0*/  FMUL.FTZ R47, R45, R61 ;  /* 0x0000003d2d2f7220 */ /* 0x000fe20000410000 */
[----:B------:R-:W-:Y:S01]  /*147f0*/  HADD2.F32 R15, -RZ, R10.H1_H1 ;  /* 0x3000000aff0f7230 */ /* 0x000fe20000004100 */
[----:B------:R-:W-:Y:S01]  /*14800*/  F2FP.SATFINITE.E4M3.F32.PACK_AB_MERGE_C R60, R60, R65, RZ ;  /* 0x000000413c3c723e */ /* 0x000fe200048070ff */
[----:B------:R-:W-:Y:S02]  /*14810*/  HADD2.F32 R53, -RZ, R53.H1_H1 ;  /* 0x30000035ff357230 */ /* 0x000fe40000004100 */
[----:B------:R-:W-:Y:S01]  /*14820*/  FMUL.FTZ R33, R12, R21 ;  /* 0x000000150c217220 */ /* 0x000fe20000410000 */
[----:B------:R-:W-:-:S02]  /*14830*/  HADD2.F32 R32, -RZ, R32.H1_H1 ;  /* 0x30000020ff207230 */ /* 0x000fc40000004100 */
[----:B------:R-:W-:Y:S01]  /*14840*/  FMUL.FTZ R12, R12, R15 ;  /* 0x0000000f0c0c7220 */ /* 0x000fe20000410000 */
[----:B------:R-:W-:Y:S02]  /*14850*/  HADD2.F32 R8, -RZ, R8.H1_H1 ;  /* 0x30000008ff087230 */ /* 0x000fe40000004100 */
[-C--:B------:R-:W-:Y:S01]  /*14860*/  FMUL.FTZ R68, R45, R53.reuse ;  /* 0x000000352d447220 */ /* 0x080fe20000410000 */
[----:B------:R-:W-:Y:S02]  /*14870*/  HADD2.F32 R10, -RZ, R54.H0_H0 ;  /* 0x20000036ff0a7230 */ /* 0x000fe40000004100 */
[----:B------:R-:W-:Y:S01]  /*14880*/  FFMA.FTZ R67, R32, R53, -R47 ;  /* 0x0000003520437223 */ /* 0x000fe2000001082f */
[----:B------:R-:W-:Y:S02]  /*14890*/  HADD2.F32 R7, -RZ, R13.H0_H0 ;  /* 0x2000000dff077230 */ /* 0x000fe40000004100 */
[C---:B------:R-:W-:Y:S01]  /*148a0*/  FFMA.FTZ R45, R8.reuse, R15, -R33 ;  /* 0x0000000f082d7223 */ /* 0x040fe20000010821 */
[----:B------:R-:W-:Y:S01]  /*148b0*/  FFMA.FTZ R47, R8, R21, R12 ;  /* 0x00000015082f7223 */ /* 0x000fe2000001000c */
[----:B------:R-:W-:-:S02]  /*148c0*/  HADD2.F32 R8, -RZ, R46.H0_H0 ;  /* 0x2000002eff087230 */ /* 0x000fc40000004100 */
[----:B------:R-:W-:Y:S01]  /*148d0*/  FFMA.FTZ R61, R32, R61, R68 ;  /* 0x0000003d203d7223 */ /* 0x000fe20000010044 */
[----:B------:R-:W-:Y:S02]  /*148e0*/  HADD2.F32 R6, -RZ, R4.H0_H0 ;  /* 0x20000004ff067230 */ /* 0x000fe40000004100 */
[C---:B------:R-:W-:Y:S01]  /*148f0*/  FMUL.FTZ R15, R7.reuse, R10 ;  /* 0x0000000a070f7220 */ /* 0x040fe20000410000 */
[----:B------:R-:W-:Y:S02]  /*14900*/  HADD2.F32 R54, -RZ, R54.H1_H1 ;  /* 0x30000036ff367230 */ /* 0x000fe40000004100 */
[-C--:B------:R-:W-:Y:S01]  /*14910*/  FMUL.FTZ R7, R7, R8.reuse ;  /* 0x0000000807077220 */ /* 0x080fe20000410000 */
[----:B------:R-:W-:Y:S02]  /*14920*/  HADD2.F32 R13, -RZ, R13.H1_H1 ;  /* 0x3000000dff0d7230 */ /* 0x000fe40000004100 */
[----:B------:R-:W-:Y:S01]  /*14930*/  FFMA.FTZ R12, R6, R8, -R15 ;  /* 0x00000008060c7223 */ /* 0x000fe2000001080f */
[----:B------:R-:W-:Y:S01]  /*14940*/  HADD2.F32 R46, -RZ, R46.H1_H1 ;  /* 0x3000002eff2e7230 */ /* 0x000fe20000004100 */
[----:B------:R-:W-:Y:S01]  /*14950*/  F2FP.F16.E4M3.UNPACK_B R8, R59.H1 ;  /* 0x0000003bff08723e */ /* 0x000fe200030006ff */
[----:B------:R-:W-:-:S02]  /*14960*/  HADD2.F32 R4, -RZ, R4.H1_H1 ;  /* 0x30000004ff047230 */ /* 0x000fc40000004100 */
[C---:B------:R-:W-:Y:S01]  /*14970*/  FMUL.FTZ R15, R13.reuse, R54 ;  /* 0x000000360d0f7220 */ /* 0x040fe20000410000 */
[----:B------:R-:W-:Y:S01]  /*14980*/  FFMA.FTZ R10, R6, R10, R7 ;  /* 0x0000000a060a7223 */ /* 0x000fe20000010007 */
[----:B------:R-:W-:Y:S01]  /*14990*/  F2FP.F16.E4M3.UNPACK_B R7, R51.H1 ;  /* 0x00000033ff07723e */ /* 0x000fe200030006ff */
[-C--:B------:R-:W-:Y:S01]  /*149a0*/  FMUL.FTZ R13, R13, R46.reuse ;  /* 0x0000002e0d0d7220 */ /* 0x080fe20000410000 */
[C---:B------:R-:W-:Y:S01]  /*149b0*/  FFMA.FTZ R21, R4.reuse, R46, -R15 ;  /* 0x0000002e04157223 */ /* 0x040fe2000001080f */
[----:B------:R-:W-:Y:S01]  /*149c0*/  HADD2.F32 R15, -RZ, R8.H0_H0 ;  /* 0x20000008ff0f7230 */ /* 0x000fe20000004100 */
[----:B------:R-:W-:Y:S01]  /*149d0*/  F2FP.F16.E4M3.UNPACK_B R59, R59 ;  /* 0x0000003bff3b723e */ /* 0x000fe200020006ff */
[----:B------:R-:W-:Y:S02]  /*149e0*/  HADD2.F32 R6, -RZ, R35.H0_H0 ;  /* 0x20000023ff067230 */ /* 0x000fe40000004100 */
[----:B------:R-:W-:Y:S01]  /*149f0*/  FFMA.FTZ R33, R4, R54, R13 ;  /* 0x0000003604217223 */ /* 0x000fe2000001000d */
[----:B------:R-:W-:Y:S01]  /*14a00*/  HADD2.F32 R13, -RZ, R7.H0_H0 ;  /* 0x20000007ff0d7230 */ /* 0x000fe20000004100 */
[----:B------:R-:W-:Y:S01]  /*14a10*/  F2FP.F16.E4M3.UNPACK_B R51, R51 ;  /* 0x00000033ff33723e */ /* 0x000fe200020006ff */
[----:B------:R-:W-:-:S02]  /*14a20*/  HADD2.F32 R4, -RZ, R20.H0_H0 ;  /* 0x20000014ff047230 */ /* 0x000fc40000004100 */
[C---:B------:R-:W-:Y:S01]  /*14a30*/  FMUL.FTZ R49, R6.reuse, R15 ;  /* 0x0000000f06317220 */ /* 0x040fe20000410000 */
[----:B------:R-:W-:Y:S02]  /*14a40*/  HADD2.F32 R8, -RZ, R8.H1_H1 ;  /* 0x30000008ff087230 */ /* 0x000fe40000004100 */
[-C--:B------:R-:W-:Y:S01]  /*14a50*/  FMUL.FTZ R53, R6, R13.reuse ;  /* 0x0000000d06357220 */ /* 0x080fe20000410000 */
[----:B------:R-:W-:Y:S02]  /*14a60*/  HADD2.F32 R35, -RZ, R35.H1_H1 ;  /* 0x30000023ff237230 */ /* 0x000fe40000004100 */
[C---:B------:R-:W-:Y:S01]  /*14a70*/  FFMA.FTZ R49, R4.reuse, R13, -R49 ;  /* 0x0000000d04317223 */ /* 0x040fe20000010831 */
[----:B------:R-:W-:Y:S02]  /*14a80*/  HADD2.F32 R7, -RZ, R7.H1_H1 ;  /* 0x30000007ff077230 */ /* 0x000fe40000004100 */
[----:B------:R-:W-:Y:S01]  /*14a90*/  FFMA.FTZ R53, R4, R15, R53 ;  /* 0x0000000f04357223 */ /* 0x000fe20000010035 */
[----:B------:R-:W-:-:S02]  /*14aa0*/  HADD2.F32 R20, -RZ, R20.H1_H1 ;  /* 0x30000014ff147230 */ /* 0x000fc40000004100 */
[CC--:B------:R-:W-:Y:S01]  /*14ab0*/  FMUL.FTZ R13, R35.reuse, R8.reuse ;  /* 0x00000008230d7220 */ /* 0x0c0fe20000410000 */
[--C-:B------:R-:W-:Y:S02]  /*14ac0*/  HADD2.F32 R6, -RZ, R34.reuse.H0_H0 ;  /* 0x20000022ff067230 */ /* 0x100fe40000004100 */
[-C--:B------:R-:W-:Y:S01]  /*14ad0*/  FMUL.FTZ R35, R35, R7.reuse ;  /* 0x0000000723237220 */ /* 0x080fe20000410000 */
[----:B------:R-:W-:Y:S02]  /*14ae0*/  HADD2.F32 R34, -RZ, R34.H1_H1 ;  /* 0x30000022ff227230 */ /* 0x000fe40000004100 */
[C---:B------:R-:W-:Y:S01]  /*14af0*/  FFMA.FTZ R32, R20.reuse, R7, -R13 ;  /* 0x0000000714207223 */ /* 0x040fe2000001080d */
[----:B------:R-:W-:Y:S02]  /*14b00*/  HADD2.F32 R13, -RZ, R59.H0_H0 ;  /* 0x2000003bff0d7230 */ /* 0x000fe40000004100 */
[----:B------:R-:W-:Y:S01]  /*14b10*/  FFMA.FTZ R46, R20, R8, R35 ;  /* 0x00000008142e7223 */ /* 0x000fe20000010023 */
[----:B------:R-:W-:Y:S01]  /*14b20*/  HADD2.F32 R7, -RZ, R51.H0_H0 ;  /* 0x20000033ff077230 */ /* 0x000fe20000004100 */
[----:B------:R-:W-:Y:S01]  /*14b30*/  F2FP.SATFINITE.E4M3.F32.PACK_AB_MERGE_C R52, R57, R52, RZ ;  /* 0x000000343934723e */ /* 0x000fe200048070ff */
[----:B------:R-:W-:-:S02]  /*14b40*/  HADD2.F32 R59, -RZ, R59.H1_H1 ;  /* 0x3000003bff3b7230 */ /* 0x000fc40000004100 */
[C---:B------:R-:W-:Y:S01]  /*14b50*/  FMUL.FTZ R15, R6.reuse, R13 ;  /* 0x0000000d060f7220 */ /* 0x040fe20000410000 */
[----:B------:R-:W-:Y:S02]  /*14b60*/  HADD2.F32 R51, -RZ, R51.H1_H1 ;  /* 0x30000033ff337230 */ /* 0x000fe40000004100 */
[----:B------:R-:W-:Y:S01]  /*14b70*/  FMUL.FTZ R8, R6, R7 ;  /* 0x0000000706087220 */ /* 0x000fe20000410000 */
[--C-:B------:R-:W-:Y:S02]  /*14b80*/  HADD2.F32 R4, -RZ, R11.reuse.H0_H0 ;  /* 0x2000000bff047230 */ /* 0x100fe40000004100 */
[C---:B------:R-:W-:Y:S01]  /*14b90*/  FMUL.FTZ R20, R34.reuse, R59 ;  /* 0x0000003b22147220 */ /* 0x040fe20000410000 */
[----:B------:R-:W-:Y:S02]  /*14ba0*/  HADD2.F32 R11, -RZ, R11.H1_H1 ;  /* 0x3000000bff0b7230 */ /* 0x000fe40000004100 */
[----:B------:R-:W-:Y:S01]  /*14bb0*/  FMUL.FTZ R34, R34, R51 ;  /* 0x0000003322227220 */ /* 0x000fe20000410000 */
[----:B------:R-:W-:Y:S01]  /*14bc0*/  F2FP.SATFINITE.E4M3.F32.PACK_AB_MERGE_C R32, R32, R49, RZ ;  /* 0x000000312020723e */ /* 0x000fe200048070ff */
        /* <DEDUP_REMOVED lines=8> */
[----:B------:R-:W-:Y:S02]  /*14c50*/  F2FP.SATFINITE.E4M3.F32.PACK_AB_MERGE_C R46, R46, R53, RZ ;  /* 0x000000352e2e723e */ /* 0x000fe400048070ff */
[----:B------:R-:W-:Y:S02]  /*14c60*/  F2FP.SATFINITE.E4M3.F32.PACK_AB_MERGE_C R5, R56, R5, R60 ;  /* 0x000000053805723e */ /* 0x000fe4000480703c */
[----:B------:R-:W-:-:S02]  /*14c70*/  F2FP.SATFINITE.E4M3.F32.PACK_AB_MERGE_C R7, R48, R63, R7 ;  /* 0x0000003f3007723e */ /* 0x000fc40004807007 */
[----:B------:R-:W-:Y:S02]  /*14c80*/  F2FP.SATFINITE.E4M3.F32.PACK_AB_MERGE_C R4, R21, R12, R4 ;  /* 0x0000000c1504723e */ /* 0x000fe40004807004 */
[----:B------:R-:W-:Y:S02]  /*14c90*/  F2FP.SATFINITE.E4M3.F32.PACK_AB_MERGE_C R8, R33, R10, R8 ;  /* 0x0000000a2108723e */ /* 0x000fe40004807008 */
[----:B------:R-:W-:Y:S02]  /*14ca0*/  F2FP.SATFINITE.E4M3.F32.PACK_AB_MERGE_C R6, R51, R6, R32 ;  /* 0x000000063306723e */ /* 0x000fe40004807020 */
[----:B------:R-:W-:Y:S02]  /*14cb0*/  F2FP.SATFINITE.E4M3.F32.PACK_AB_MERGE_C R9, R58, R9, R52 ;  /* 0x000000093a09723e */ /* 0x000fe40004807034 */
[----:B------:R-:W-:Y:S01]  /*14cc0*/  F2FP.SATFINITE.E4M3.F32.PACK_AB_MERGE_C R11, R62, R55, R11 ;  /* 0x000000373e0b723e */ /* 0x000fe2000480700b */
[----:B------:R2:W-:Y:S01]  /*14cd0*/  STS.128 [R218+0x14400], R4 ;  /* 0x01440004da007388 */ /* 0x0005e20000000c00 */
[----:B------:R-:W-:-:S05]  /*14ce0*/  F2FP.SATFINITE.E4M3.F32.PACK_AB_MERGE_C R10, R34, R13, R46 ;  /* 0x0000000d220a723e */ /* 0x000fca000480702e */
[----:B------:R2:W-:Y:S02]  /*14cf0*/  STS.128 [R0+0x14400], R8 ;  /* 0x0144000800007388 */ /* 0x0005e40000000c00 */
.L_x_563:
[----:B------:R-:W-:Y:S05]  /*14d00*/  BSYNC B1 ;  /* 0x0000000000017941 */ /* 0x000fea0003800000 */
.L_x_562:
[----:B------:R-:W-:Y:S04]  /*14d10*/  BSSY B1, `(.L_x_564) ;  /* 0x0000100000017945 */ /* 0x000fe80003800000 */
[----:B------:R-:W-:Y:S05]  /*14d20*/  @P1 BRA `(.L_x_565) ;  /* 0x0000000c00f81947 */ /* 0x000fea0003800000 */
[----:B--2--5:R-:W-:Y:S02]  /*14d30*/  SHF.R.U32.HI R0, RZ, 0x8, R36 ;  /* 0x00000008ff007819 */ /* 0x024fe40000011624 */
[----:B------:R-:W-:Y:S02]  /*14d40*/  LOP3.LUT R5, R36, 0xff, RZ, 0xc0, !PT ;  /* 0x000000ff24057812 */ /* 0x000fe400078ec0ff */
[----:B------:R-:W-:Y:S02]  /*14d50*/  LOP3.LUT R4, R0, 0xff, RZ, 0xc0, !PT ;  /* 0x000000ff00047812 */ /* 0x000fe400078ec0ff */
[----:B------:R-:W-:Y:S02]  /*14d60*/  LEA.HI R0, R3, R222, RZ, 0x1c ;  /* 0x000000de03007211 */ /* 0x000fe400078fe0ff */
[----:B------:R-:W-:Y:S02]  /*14d70*/  PRMT R13, R4, 0x7604, R5 ;  /* 0x00007604040d7816 */ /* 0x000fe40000000005 */
[----:B------:R-:W-:-:S02]  /*14d80*/  SHF.R.S32.HI R5, RZ, 0x1f, R0 ;  /* 0x0000001fff057819 */ /* 0x000fc40000011400 */
[----:B------:R-:W-:Y:S02]  /*14d90*/  SHF.R.U32.HI R8, RZ, 0x8, R39 ;  /* 0x00000008ff087819 */ /* 0x000fe40000011627 */
[----:B------:R-:W-:Y:S01]  /*14da0*/  LEA.HI R4, R5, R0, RZ, 0x2 ;  /* 0x0000000005047211 */ /* 0x000fe200078f10ff */
[----:B------:R-:W-:Y:S01]  /*14db0*/  IMAD.SHL.U32 R5, R0, 0x10, RZ ;  /* 0x0000001000057824 */ /* 0x000fe200078e00ff */
[----:B------:R-:W-:Y:S02]  /*14dc0*/  LOP3.LUT R9, R39, 0xff, RZ, 0xc0, !PT ;  /* 0x000000ff27097812 */ /* 0x000fe400078ec0ff */
[----:B------:R-:W-:Y:S02]  /*14dd0*/  SHF.L.U32 R4, R4, 0xb, RZ ;  /* 0x0000000b04047819 */ /* 0x000fe400000006ff */
[----:B------:R-:W-:Y:S02]  /*14de0*/  LOP3.LUT R0, R172, 0x30, R5, 0xf8, !PT ;  /* 0x00000030ac007812 */ /* 0x000fe400078ef805 */
[----:B------:R-:W-:-:S02]  /*14df0*/  LOP3.LUT R8, R8, 0xff, RZ, 0xc0, !PT ;  /* 0x000000ff08087812 */ /* 0x000fc400078ec0ff */
[----:B------:R-:W-:Y:S02]  /*14e00*/  SHF.R.U32.HI R10, RZ, 0x8, R24 ;  /* 0x00000008ff0a7819 */ /* 0x000fe40000011618 */
[----:B------:R-:W-:Y:S02]  /*14e10*/  LOP3.LUT R0, R0, R173, RZ, 0x3c, !PT ;  /* 0x000000ad00007212 */ /* 0x000fe400078e3cff */
[----:B------:R-:W-:Y:S02]  /*14e20*/  LOP3.LUT R5, R4, 0xffffe000, RZ, 0xc0, !PT ;  /* 0xffffe00004057812 */ /* 0x000fe400078ec0ff */
[----:B------:R-:W-:Y:S02]  /*14e30*/  PRMT R33, R8, 0x7604, R9 ;  /* 0x0000760408217816 */ /* 0x000fe40000000009 */
[----:B------:R-:W-:Y:S02]  /*14e40*/  SHF.R.U32.HI R6, RZ, 0x8, R37 ;  /* 0x00000008ff067819 */ /* 0x000fe40000011625 */
[----:B------:R-:W-:-:S02]  /*14e50*/  LOP3.LUT R11, R24, 0xff, RZ, 0xc0, !PT ;  /* 0x000000ff180b7812 */ /* 0x000fc400078ec0ff */
[----:B------:R-:W-:Y:S02]  /*14e60*/  LOP3.LUT R10, R10, 0xff, RZ, 0xc0, !PT ;  /* 0x000000ff0a0a7812 */ /* 0x000fe400078ec0ff */
[----:B------:R-:W-:Y:S02]  /*14e70*/  IADD3 R9, R0, R174, R5 ;  /* 0x000000ae00097210 */ /* 0x000fe40007ffe005 */
[----:B------:R-:W-:Y:S02]  /*14e80*/  SHF.R.U32.HI R0, RZ, 0x8, R25 ;  /* 0x00000008ff007819 */ /* 0x000fe40000011619 */
[----:B------:R-:W-:Y:S02]  /*14e90*/  LOP3.LUT R7, R37, 0xff, RZ, 0xc0, !PT ;  /* 0x000000ff25077812 */ /* 0x000fe400078ec0ff */
[----:B------:R-:W-:Y:S02]  /*14ea0*/  LOP3.LUT R6, R6, 0xff, RZ, 0xc0, !PT ;  /* 0x000000ff06067812 */ /* 0x000fe400078ec0ff */
[----:B------:R-:W-:-:S02]  /*14eb0*/  PRMT R35, R10, 0x7604, R11 ;  /* 0x000076040a237816 */ /* 0x000fc4000000000b */
[----:B------:R-:W-:Y:S02]  /*14ec0*/  LOP3.LUT R11, R25, 0xff, RZ, 0xc0, !PT ;  /* 0x000000ff190b7812 */ /* 0x000fe400078ec0ff */
[----:B------:R-:W-:Y:S02]  /*14ed0*/  SHF.R.U32.HI R8, RZ, 0x8, R26 ;  /* 0x00000008ff087819 */ /* 0x000fe4000001161a */
[----:B------:R-:W-:Y:S02]  /*14ee0*/  SHF.R.U32.HI R10, RZ, 0x8, R27 ;  /* 0x00000008ff0a7819 */ /* 0x000fe4000001161b */
[----:B------:R-:W-:Y:S02]  /*14ef0*/  LOP3.LUT R0, R0, 0xff, RZ, 0xc0, !PT ;  /* 0x000000ff00007812 */ /* 0x000fe400078ec0ff */
[----:B------:R-:W-:Y:S02]  /*14f00*/  PRMT R15, R6, 0x7604, R7 ;  /* 0x00007604060f7816 */ /* 0x000fe40000000007 */
[----:B------:R-:W-:-:S02]  /*14f10*/  SHF.R.U32.HI R6, RZ, 0x8, R38 ;  /* 0x00000008ff067819 */ /* 0x000fc40000011626 */
[----:B------:R-:W-:Y:S02]  /*14f20*/  LOP3.LUT R8, R8, 0xff, RZ, 0xc0, !PT ;  /* 0x000000ff08087812 */ /* 0x000fe400078ec0ff */
[----:B------:R-:W-:Y:S02]  /*14f30*/  LOP3.LUT R10, R10, 0xff, RZ, 0xc0, !PT ;  /* 0x000000ff0a0a7812 */ /* 0x000fe400078ec0ff */
[----:B------:R-:W-:Y:S01]  /*14f40*/  PRMT R45, R0, 0x7604, R11 ;  /* 0x00007604002d7816 */ /* 0x000fe2000000000b */
[----:B------:R-:W-:Y:S01]  /*14f50*/  IMAD.IADD R0, R18, 0x1, R9 ;  /* 0x0000000112007824 */ /* 0x000fe200078e0209 */
[----:B------:R-:W-:Y:S02]  /*14f60*/  LOP3.LUT R47, R26, 0xff, RZ, 0xc0, !PT ;  /* 0x000000ff1a2f7812 */ /* 0x000fe400078ec0ff */
[----:B------:R-:W-:Y:S02]  /*14f70*/  LOP3.LUT R49, R27, 0xff, RZ, 0xc0, !PT ;  /* 0x000000ff1b317812 */ /* 0x000fe400078ec0ff */
[----:B------:R-:W-:-:S02]  /*14f80*/  LOP3.LUT R7, R38, 0xff, RZ, 0xc0, !PT ;  /* 0x000000ff26077812 */ /* 0x000fc400078ec0ff */
[----:B------:R-:W-:Y:S02]  /*14f90*/  LOP3.LUT R6, R6, 0xff, RZ, 0xc0, !PT ;  /* 0x000000ff06067812 */ /* 0x000fe400078ec0ff */
[----:B------:R-:W-:Y:S02]  /*14fa0*/  PRMT R47, R8, 0x7604, R47 ;  /* 0x00007604082f7816 */ /* 0x000fe4000000002f */
[----:B------:R-:W-:Y:S02]  /*14fb0*/  PRMT R49, R10, 0x7604, R49 ;  /* 0x000076040a317816 */ /* 0x000fe40000000031 */
[----:B------:R-:W2:Y:S01]  /*14fc0*/  LDS.128 R8, [R0+0x14400] ;  /* 0x0144000000087984 */ /* 0x000ea20000000c00 */
[----:B------:R-:W-:Y:S02]  /*14fd0*/  PRMT R21, R6, 0x7604, R7 ;  /* 0x0000760406157816 */ /* 0x000fe40000000007 */
[----:B------:R-:W-:Y:S01]  /*14fe0*/  SHF.R.U32.HI R14, RZ, 0x10, R37 ;  /* 0x00000010ff0e7819 */ /* 0x000fe20000011625 */
[----:B------:R-:W3:Y:S01]  /*14ff0*/  LDS.128 R4, [R217+0x14400] ;  /* 0x01440000d9047984 */ /* 0x000ee20000000c00 */
[----:B------:R-:W-:-:S02]  /*15000*/  SHF.R.U32.HI R32, RZ, 0x10, R39 ;  /* 0x00000010ff207819 */ /* 0x000fc40000011627 */
[----:B------:R-:W-:Y:S02]  /*15010*/  SHF.R.U32.HI R12, RZ, 0x10, R36 ;  /* 0x00000010ff0c7819 */ /* 0x000fe40000011624 */
[----:B------:R-:W-:Y:S02]  /*15020*/  LOP3.LUT R14, R14, 0xff, RZ, 0xc0, !PT ;  /* 0x000000ff0e0e7812 */ /* 0x000fe400078ec0ff */
[----:B------:R-:W-:Y:S02]  /*15030*/  LOP3.LUT R32, R32, 0xff, RZ, 0xc0, !PT ;  /* 0x000000ff20207812 */ /* 0x000fe400078ec0ff */
[----:B------:R-:W-:Y:S02]  /*15040*/  LOP3.LUT R12, R12, 0xff, RZ, 0xc0, !PT ;  /* 0x000000ff0c0c7812 */ /* 0x000fe400078ec0ff */
[----:B------:R-:W-:Y:S02]  /*15050*/  PRMT R15, R14, 0x7054, R15 ;  /* 0x000070540e0f7816 */ /* 0x000fe4000000000f */
[----:B------:R-:W-:-:S02]  /*15060*/  SHF.R.U32.HI R14, RZ, 0x10, R25 ;  /* 0x00000010ff0e7819 */ /* 0x000fc40000011619 */
[----:B------:R-:W-:Y:S02]  /*15070*/  SHF.R.U32.HI R20, RZ, 0x10, R38 ;  /* 0x00000010ff147819 */ /* 0x000fe40000011626 */
[----:B------:R-:W-:Y:S02]  /*15080*/  PRMT R33, R32, 0x7054, R33 ;  /* 0x0000705420217816 */ /* 0x000fe40000000021 */
[----:B------:R-:W-:Y:S02]  /*15090*/  PRMT R13, R12, 0x7054, R13 ;  /* 0x000070540c0d7816 */ /* 0x000fe4000000000d */
[----:B------:R-:W-:Y:S02]  /*150a0*/  SHF.R.U32.HI R32, RZ, 0x10, R27 ;  /* 0x00000010ff207819 */ /* 0x000fe4000001161b */
[----:B------:R-:W-:Y:S02]  /*150b0*/  SHF.R.U32.HI R12, RZ, 0x10, R24 ;  /* 0x00000010ff0c7819 */ /* 0x000fe40000011618 */
[----:B------:R-:W-:-:S02]  /*150c0*/  LOP3.LUT R14, R14, 0xff, RZ, 0xc0, !PT ;  /* 0x000000ff0e0e7812 */ /* 0x000fc400078ec0ff */
[----:B------:R-:W-:Y:S02]  /*150d0*/  LOP3.LUT R20, R20, 0xff, RZ, 0xc0, !PT ;  /* 0x000000ff14147812 */ /* 0x000fe400078ec0ff */
[----:B------:R-:W-:Y:S02]  /*150e0*/  LOP3.LUT R32, R32, 0xff, RZ, 0xc0, !PT ;  /* 0x000000ff20207812 */ /* 0x000fe400078ec0ff */
[----:B------:R-:W-:Y:S02]  /*150f0*/  LOP3.LUT R12, R12, 0xff, RZ, 0xc0, !PT ;  /* 0x000000ff0c0c7812 */ /* 0x000fe400078ec0ff */
[----:B------:R-:W-:Y:S02]  /*15100*/  PRMT R45, R14, 0x7054, R45 ;  /* 0x000070540e2d7816 */ /* 0x000fe4000000002d */
[----:B------:R-:W-:Y:S02]  /*15110*/  PRMT R21, R20, 0x7054, R21 ;  /* 0x0000705414157816 */ /* 0x000fe40000000015 */
[----:B------:R-:W-:-:S02]  /*15120*/  PRMT R49, R32, 0x7054, R49 ;  /* 0x0000705420317816 */ /* 0x000fc40000000031 */
[----:B------:R-:W-:Y:S02]  /*15130*/  PRMT R35, R12, 0x7054, R35 ;  /* 0x000070540c237816 */ /* 0x000fe40000000023 */
[----:B------:R-:W-:Y:S02]  /*15140*/  LOP3.LUT R32, R13, 0xff000000, R36, 0xf8, !PT ;  /* 0xff0000000d207812 */ /* 0x000fe400078ef824 */
[----:B------:R-:W-:Y:S02]  /*15150*/  LOP3.LUT R36, R15, 0xff000000, R37, 0xf8, !PT ;  /* 0xff0000000f247812 */ /* 0x000fe400078ef825 */
[----:B------:R-:W-:Y:S02]  /*15160*/  LOP3.LUT R45, R45, 0xff000000, R25, 0xf8, !PT ;  /* 0xff0000002d2d7812 */ /* 0x000fe400078ef819 */
[----:B------:R-:W-:Y:S02]  /*15170*/  SHF.R.U32.HI R20, RZ, 0x10, R26 ;  /* 0x00000010ff147819 */ /* 0x000fe4000001161a */
[----:B------:R-:W-:-:S02]  /*15180*/  LOP3.LUT R37, R21, 0xff000000, R38, 0xf8, !PT ;  /* 0xff00000015257812 */ /* 0x000fc400078ef826 */
[----:B------:R-:W-:Y:S02]  /*15190*/  LOP3.LUT R38, R33, 0xff000000, R39, 0xf8, !PT ;  /* 0xff00000021267812 */ /* 0x000fe400078ef827 */
[----:B------:R-:W-:Y:S02]  /*151a0*/  LOP3.LUT R39, R35, 0xff000000, R24, 0xf8, !PT ;  /* 0xff00000023277812 */ /* 0x000fe400078ef818 */
[----:B------:R-:W-:Y:S02]  /*151b0*/  F2FP.F16.E4M3.UNPACK_B R35, R45 ;  /* 0x0000002dff23723e */ /* 0x000fe400020006ff */
[----:B--2---:R-:W-:Y:S02]  /*151c0*/  F2FP.F16.E4M3.UNPACK_B R21, R9 ;  /* 0x00000009ff15723e */ /* 0x004fe400020006ff */
[----:B------:R-:W-:Y:S01]  /*151d0*/  LOP3.LUT R20, R20, 0xff, RZ, 0xc0, !PT ;  /* 0x000000ff14147812 */ /* 0x000fe200078ec0ff */
[----:B------:R-:W-:Y:S01]  /*151e0*/  HADD2.F32 R44, -RZ, R35.H0_H0 ;  /* 0x20000023ff2c7230 */ /* 0x000fe20000004100 */
[----:B---3--:R-:W-:Y:S01]  /*151f0*/  F2FP.F16.E4M3.UNPACK_B R12, R5 ;  /* 0x00000005ff0c723e */ /* 0x008fe200020006ff */
[--C-:B------:R-:W-:Y:S01]  /*15200*/  HADD2.F32 R25, -RZ, R21.reuse.H0_H0 ;  /* 0x20000015ff197230 */ /* 0x100fe20000004100 */
[----:B------:R-:W-:Y:S01]  /*15210*/  F2FP.F16.E4M3.UNPACK_B R33, R36 ;  /* 0x00000024ff21723e */ /* 0x000fe200020006ff */
[----:B------:R-:W-:Y:S01]  /*15220*/  HADD2.F32 R21, -RZ, R21.H1_H1 ;  /* 0x30000015ff157230 */ /* 0x000fe20000004100 */
[----:B------:R-:W-:-:S02]  /*15230*/  PRMT R47, R20, 0x7054, R47 ;  /* 0x00007054142f7816 */ /* 0x000fc4000000002f */
[-C--:B------:R-:W-:Y:S01]  /*15240*/  F2FP.F16.E4M3.UNPACK_B R15, R7.reuse ;  /* 0x00000007ff0f723e */ /* 0x080fe200020006ff */
[--C-:B------:R-:W-:Y:S01]  /*15250*/  HADD2.F32 R34, -RZ, R33.reuse.H0_H0 ;  /* 0x20000021ff227230 */ /* 0x100fe20000004100 */
[----:B------:R-:W-:Y:S01]  /*15260*/  F2FP.F16.E4M3.UNPACK_B R20, R7.H1 ;  /* 0x00000007ff14723e */ /* 0x000fe200030006ff */
[----:B------:R-:W-:Y:S01]  /*15270*/  HADD2.F32 R33, -RZ, R33.H1_H1 ;  /* 0x30000021ff217230 */ /* 0x000fe20000004100 */
[-C--:B------:R-:W-:Y:S02]  /*15280*/  F2FP.F16.E4M3.UNPACK_B R7, R6.reuse ;  /* 0x00000006ff07723e */ /* 0x080fe400020006ff */
[----:B------:R-:W-:Y:S01]  /*15290*/  F2FP.F16.E4M3.UNPACK_B R14, R6.H1 ;  /* 0x00000006ff0e723e */ /* 0x000fe200030006ff */
[--C-:B------:R-:W-:Y:S01]  /*152a0*/  HADD2.F32 R6, -RZ, R12.reuse.H0_H0 ;  /* 0x2000000cff067230 */ /* 0x100fe20000004100 */
[----:B------:R-:W-:Y:S01]  /*152b0*/  LOP3.LUT R46, R47, 0xff000000, R26, 0xf8, !PT ;  /* 0xff0000002f2e7812 */ /* 0x000fe200078ef81a */
[C---:B------:R-:W-:Y:S01]  /*152c0*/  FMUL.FTZ R47, R25.reuse, R44 ;  /* 0x0000002c192f7220 */ /* 0x040fe20000410000 */
[----:B------:R-:W-:Y:S01]  /*152d0*/  F2FP.F16.E4M3.UNPACK_B R24, R9.H1 ;  /* 0x00000009ff18723e */ /* 0x000fe200030006ff */
[-C--:B------:R-:W-:Y:S01]  /*152e0*/  FMUL.FTZ R51, R25, R34.reuse ;  /* 0x0000002219337220 */ /* 0x080fe20000410000 */
[----:B------:R-:W-:Y:S01]  /*152f0*/  F2FP.F16.E4M3.UNPACK_B R45, R45.H1 ;  /* 0x0000002dff2d723e */ /* 0x000fe200030006ff */
[C---:B------:R-:W-:Y:S01]  /*15300*/  FFMA.FTZ R48, R6.reuse, R34, -R47 ;  /* 0x0000002206307223 */ /* 0x040fe2000001082f */
[----:B------:R-:W-:Y:S01]  /*15310*/  HADD2.F32 R34, -RZ, R35.H1_H1 ;  /* 0x30000023ff227230 */ /* 0x000fe20000004100 */
[----:B------:R-:W-:Y:S01]  /*15320*/  F2FP.F16.E4M3.UNPACK_B R36, R36.H1 ;  /* 0x00000024ff24723e */ /* 0x000fe200030006ff */
[----:B------:R-:W-:Y:S01]  /*15330*/  HADD2.F32 R12, -RZ, R12.H1_H1 ;  /* 0x3000000cff0c7230 */ /* 0x000fe20000004100 */
[----:B------:R-:W-:Y:S01]  /*15340*/  LOP3.LUT R49, R49, 0xff000000, R27, 0xf8, !PT ;  /* 0xff00000031317812 */ /* 0x000fe200078ef81b */
[----:B------:R-:W-:Y:S01]  /*15350*/  HADD2.F32 R47, -RZ, R45.H0_H0 ;  /* 0x2000002dff2f7230 */ /* 0x000fe20000004100 */
[-C--:B------:R-:W-:Y:S01]  /*15360*/  F2FP.F16.E4M3.UNPACK_B R26, R11.reuse ;  /* 0x0000000bff1a723e */ /* 0x080fe200020006ff */
[----:B------:R-:W-:Y:S01]  /*15370*/  HADD2.F32 R35, -RZ, R36.H0_H0 ;  /* 0x20000024ff237230 */ /* 0x000fe20000004100 */
[----:B------:R-:W-:Y:S01]  /*15380*/  F2FP.F16.E4M3.UNPACK_B R27, R11.H1 ;  /* 0x0000000bff1b723e */ /* 0x000fe200030006ff */
[C---:B------:R-:W-:Y:S01]  /*15390*/  FMUL.FTZ R53, R21.reuse, R34 ;  /* 0x0000002215357220 */ /* 0x040fe20000410000 */
[-C--:B------:R-:W-:Y:S01]  /*153a0*/  F2FP.F16.E4M3.UNPACK_B R11, R10.reuse ;  /* 0x0000000aff0b723e */ /* 0x080fe200020006ff */
[----:B------:R-:W-:Y:S01]  /*153b0*/  FMUL.FTZ R21, R21, R33 ;  /* 0x0000002115157220 */ /* 0x000fe20000410000 */
[----:B------:R-:W-:Y:S01]  /*153c0*/  F2FP.F16.E4M3.UNPACK_B R25, R10.H1 ;  /* 0x0000000aff19723e */ /* 0x000fe200030006ff */
[----:B------:R-:W-:Y:S01]  /*153d0*/  HADD2.F32 R10, -RZ, R24.H0_H0 ;  /* 0x20000018ff0a7230 */ /* 0x000fe20000004100 */
[----:B------:R-:W-:Y:S01]  /*153e0*/  F2FP.F16.E4M3.UNPACK_B R13, R5.H1 ;  /* 0x00000005ff0d723e */ /* 0x000fe200030006ff */
[----:B------:R-:W-:Y:S01]  /*153f0*/  FFMA.FTZ R51, R6, R44, R51 ;  /* 0x0000002c06337223 */ /* 0x000fe20000010033 */
[C---:B------:R-:W-:Y:S01]  /*15400*/  FFMA.FTZ R53, R12.reuse, R33, -R53 ;  /* 0x000000210c357223 */ /* 0x040fe20000010835 */
[----:B------:R-:W-:Y:S01]  /*15410*/  FFMA.FTZ R34, R12, R34, R21 ;  /* 0x000000220c227223 */ /* 0x000fe20000010015 */
[----:B------:R-:W-:Y:S01]  /*15420*/  FMUL.FTZ R55, R10, R47 ;  /* 0x0000002f0a377220 */ /* 0x000fe20000410000 */
[----:B------:R-:W-:-:S02]  /*15430*/  HADD2.F32 R6, -RZ, R13.H0_H0 ;  /* 0x2000000dff067230 */ /* 0x000fc40000004100 */
[----:B------:R-:W-:Y:S01]  /*15440*/  FMUL.FTZ R10, R10, R35 ;  /* 0x000000230a0a7220 */ /* 0x000fe20000410000 */
[----:B------:R-:W-:Y:S01]  /*15450*/  F2FP.F16.E4M3.UNPACK_B R33, R49 ;  /* 0x00000031ff21723e */ /* 0x000fe200020006ff */
[----:B------:R-:W-:Y:S01]  /*15460*/  HADD2.F32 R45, -RZ, R45.H1_H1 ;  /* 0x3000002dff2d7230 */ /* 0x000fe20000004100 */
[-C--:B------:R-:W-:Y:S01]  /*15470*/  F2FP.F16.E4M3.UNPACK_B R12, R38.reuse ;  /* 0x00000026ff0c723e */ /* 0x080fe200020006ff */
[C---:B------:R-:W-:Y:S01]  /*15480*/  FFMA.FTZ R55, R6.reuse, R35, -R55 ;  /* 0x0000002306377223 */ /* 0x040fe20000010837 */
[----:B------:R-:W-:Y:S01]  /*15490*/  FFMA.FTZ R47, R6, R47, R10 ;  /* 0x0000002f062f7223 */ /* 0x000fe2000001000a */
[----:B------:R-:W-:Y:S01]  /*154a0*/  HADD2.F32 R24, -RZ, R24.H1_H1 ;  /* 0x30000018ff187230 */ /* 0x000fe20000004100 */
[----:B------:R-:W-:Y:S01]  /*154b0*/  F2FP.F16.E4M3.UNPACK_B R49, R49.H1 ;  /* 0x00000031ff31723e */ /* 0x000fe200030006ff */
[----:B------:R-:W-:Y:S01]  /*154c0*/  HADD2.F32 R36, -RZ, R36.H1_H1 ;  /* 0x30000024ff247230 */ /* 0x000fe20000004100 */
[----:B------:R-:W-:Y:S01]  /*154d0*/  F2FP.F16.E4M3.UNPACK_B R38, R38.H1 ;  /* 0x00000026ff26723e */ /* 0x000fe200030006ff */
[----:B------:R-:W-:-:S02]  /*154e0*/  HADD2.F32 R35, -RZ, R33.H0_H0 ;  /* 0x20000021ff237230 */ /* 0x000fc40000004100 */
[C---:B------:R-:W-:Y:S01]  /*154f0*/  FMUL.FTZ R44, R24.reuse, R45 ;  /* 0x0000002d182c7220 */ /* 0x040fe20000410000 */
[----:B------:R-:W-:Y:S02]  /*15500*/  HADD2.F32 R10, -RZ, R26.H0_H0 ;  /* 0x2000001aff0a7230 */ /* 0x000fe40000004100 */
[----:B------:R-:W-:Y:S01]  /*15510*/  FMUL.FTZ R24, R24, R36 ;  /* 0x0000002418187220 */ /* 0x000fe20000410000 */
[----:B------:R-:W-:Y:S01]  /*15520*/  HADD2.F32 R21, -RZ, R12.H0_H0 ;  /* 0x2000000cff157230 */ /* 0x000fe20000004100 */
[----:B------:R-:W-:Y:S01]  /*15530*/  F2FP.F16.E4M3.UNPACK_B R9, R8 ;  /* 0x00000008ff09723e */ /* 0x000fe200020006ff */
[----:B------:R-:W-:Y:S02]  /*15540*/  HADD2.F32 R13, -RZ, R13.H1_H1 ;  /* 0x3000000dff0d7230 */ /* 0x000fe40000004100 */
[C---:B-1----:R-:W-:Y:S01]  /*15550*/  FMUL.FTZ R57, R10.reuse, R35 ;  /* 0x000000230a397220 */ /* 0x042fe20000410000 */
[----:B------:R-:W-:Y:S02]  /*15560*/  HADD2.F32 R6, -RZ, R15.H0_H0 ;  /* 0x2000000fff067230 */ /* 0x000fe40000004100 */
[----:B------:R-:W-:Y:S01]  /*15570*/  FMUL.FTZ R10, R10, R21 ;  /* 0x000000150a0a7220 */ /* 0x000fe20000410000 */
[----:B------:R-:W-:-:S02]  /*15580*/  HADD2.F32 R33, -RZ, R33.H1_H1 ;  /* 0x30000021ff217230 */ /* 0x000fc40000004100 */
[C---:B------:R-:W-:Y:S01]  /*15590*/  FFMA.FTZ R44, R13.reuse, R36, -R44 ;  /* 0x000000240d2c7223 */ /* 0x040fe2000001082c */
[----:B------:R-:W-:Y:S02]  /*155a0*/  HADD2.F32 R26, -RZ, R26.H1_H1 ;  /* 0x3000001aff1a7230 */ /* 0x000fe40000004100 */
[----:B------:R-:W-:Y:S01]  /*155b0*/  FFMA.FTZ R36, R13, R45, R24 ;  /* 0x0000002d0d247223 */ /* 0x000fe20000010018 */
[----:B------:R-:W-:Y:S02]  /*155c0*/  HADD2.F32 R12, -RZ, R12.H1_H1 ;  /* 0x3000000cff0c7230 */ /* 0x000fe40000004100 */
[C---:B------:R-:W-:Y:S01]  /*155d0*/  FFMA.FTZ R57, R6.reuse, R21, -R57 ;  /* 0x0000001506397223 */ /* 0x040fe20000010839 */
[----:B------:R-:W-:Y:S01]  /*155e0*/  FFMA.FTZ R45, R6, R35, R10 ;  /* 0x00000023062d7223 */ /* 0x000fe2000001000a */
[----:B------:R-:W-:Y:S02]  /*155f0*/  HADD2.F32 R15, -RZ, R15.H1_H1 ;  /* 0x3000000fff0f7230 */ /* 0x000fe40000004100 */
[----:B------:R-:W-:Y:S01]  /*15600*/  FMUL.FTZ R24, R26, R33 ;  /* 0x000000211a187220 */ /* 0x000fe20000410000 */
[----:B------:R-:W-:-:S02]  /*15610*/  HADD2.F32 R21, -RZ, R49.H0_H0 ;  /* 0x20000031ff157230 */ /* 0x000fc40000004100 */
[-C--:B------:R-:W-:Y:S01]  /*15620*/  FMUL.FTZ R26, R26, R12.reuse ;  /* 0x0000000c1a1a7220 */ /* 0x080fe20000410000 */
[----:B------:R-:W-:Y:S02]  /*15630*/  HADD2.F32 R10, -RZ, R27.H0_H0 ;  /* 0x2000001bff0a7230 */ /* 0x000fe40000004100 */
[C---:B------:R-:W-:Y:S01]  /*15640*/  FFMA.FTZ R54, R15.reuse, R12, -R24 ;  /* 0x0000000c0f367223 */ /* 0x040fe20000010818 */
[----:B------:R-:W-:Y:S02]  /*15650*/  HADD2.F32 R13, -RZ, R38.H0_H0 ;  /* 0x20000026ff0d7230 */ /* 0x000fe40000004100 */
[----:B------:R-:W-:Y:S01]  /*15660*/  FFMA.FTZ R56, R15, R33, R26 ;  /* 0x000000210f387223 */ /* 0x000fe2000001001a */
[----:B------:R-:W-:Y:S02]  /*15670*/  HADD2.F32 R6, -RZ, R20.H0_H0 ;  /* 0x20000014ff067230 */ /* 0x000fe40000004100 */
[C---:B------:R-:W-:Y:S01]  /*15680*/  FMUL.FTZ R35, R10.reuse, R21 ;  /* 0x000000150a237220 */ /* 0x040fe20000410000 */
[----:B------:R-:W-:Y:S01]  /*15690*/  F2FP.F16.E4M3.UNPACK_B R8, R8.H1 ;  /* 0x00000008ff08723e */ /* 0x000fe200030006ff */
[----:B------:R-:W-:Y:S01]  /*156a0*/  FMUL.FTZ R10, R10, R13 ;  /* 0x0000000d0a0a7220 */ /* 0x000fe20000410000 */
[----:B------:R-:W-:Y:S01]  /*156b0*/  F2FP.F16.E4M3.UNPACK_B R15, R39.H1 ;  /* 0x00000027ff0f723e */ /* 0x000fe200030006ff */
[----:B------:R-:W-:Y:S01]  /*156c0*/  HADD2.F32 R38, -RZ, R38.H1_H1 ;  /* 0x30000026ff267230 */ /* 0x000fe20000004100 */
[----:B------:R-:W-:Y:S01]  /*156d0*/  F2FP.F16.E4M3.UNPACK_B R12, R32.H1 ;  /* 0x00000020ff0c723e */ /* 0x000fe200030006ff */
[----:B------:R-:W-:Y:S01]  /*156e0*/  FFMA.FTZ R59, R6, R21, R10 ;  /* 0x00000015063b7223 */ /* 0x000fe2000001000a */
[-C--:B------:R-:W-:Y:S01]  /*156f0*/  F2FP.F16.E4M3.UNPACK_B R5, R4.reuse ;  /* 0x00000004ff05723e */ /* 0x080fe200020006ff */
[----:B------:R-:W-:Y:S01]  /*15700*/  HADD2.F32 R49, -RZ, R49.H1_H1 ;  /* 0x30000031ff317230 */ /* 0x000fe20000004100 */
[----:B------:R-:W-:Y:S01]  /*15710*/  F2FP.F16.E4M3.UNPACK_B R4, R4.H1 ;  /* 0x00000004ff04723e */ /* 0x000fe200030006ff */
[----:B------:R-:W-:-:S02]  /*15720*/  HADD2.F32 R27, -RZ, R27.H1_H1 ;  /* 0x3000001bff1b7230 */ /* 0x000fc40000004100 */
[----:B------:R-:W-:Y:S01]  /*15730*/  FFMA.FTZ R58, R6, R13, -R35 ;  /* 0x0000000d063a7223 */ /* 0x000fe20000010823 */
[----:B------:R-:W-:Y:S01]  /*15740*/  HADD2.F32 R21, -RZ, R15.H0_H0 ;  /* 0x2000000fff157230 */ /* 0x000fe20000004100 */
[----:B------:R-:W-:Y:S01]  /*15750*/  F2FP.F16.E4M3.UNPACK_B R39, R39 ;  /* 0x00000027ff27723e */ /* 0x000fe200020006ff */
[----:B------:R-:W-:Y:S02]  /*15760*/  HADD2.F32 R10, -RZ, R8.H0_H0 ;  /* 0x20000008ff0a7230 */ /* 0x000fe40000004100 */
[C---:B------:R-:W-:Y:S01]  /*15770*/  FMUL.FTZ R33, R27.reuse, R49 ;  /* 0x000000311b217220 */ /* 0x040fe20000410000 */
[----:B------:R-:W-:Y:S02]  /*15780*/  HADD2.F32 R13, -RZ, R12.H0_H0 ;  /* 0x2000000cff0d7230 */ /* 0x000fe40000004100 */
[----:B------:R-:W-:Y:S01]  /*15790*/  FMUL.FTZ R24, R27, R38 ;  /* 0x000000261b187220 */ /* 0x000fe20000410000 */
[----:B------:R-:W-:Y:S02]  /*157a0*/  HADD2.F32 R20, -RZ, R20.H1_H1 ;  /* 0x30000014ff147230 */ /* 0x000fe40000004100 */
[----:B------:R-:W-:Y:S01]  /*157b0*/  FMUL.FTZ R27, R10, R21 ;  /* 0x000000150a1b7220 */ /* 0x000fe20000410000 */
[----:B------:R-:W-:-:S02]  /*157c0*/  HADD2.F32 R6, -RZ, R4.H0_H0 ;  /* 0x20000004ff067230 */ /* 0x000fc40000004100 */
[----:B------:R-:W-:Y:S01]  /*157d0*/  FMUL.FTZ R10, R10, R13 ;  /* 0x0000000d0a0a7220 */ /* 0x000fe20000410000 */
[----:B------:R-:W-:Y:S02]  /*157e0*/  HADD2.F32 R8, -RZ, R8.H1_H1 ;  /* 0x30000008ff087230 */ /* 0x000fe40000004100 */
[C---:B------:R-:W-:Y:S01]  /*157f0*/  FFMA.FTZ R60, R20.reuse, R49, R24 ;  /* 0x00000031143c7223 */ /* 0x040fe20000010018 */
[----:B------:R-:W-:Y:S01]  /*15800*/  FFMA.FTZ R61, R20, R38, -R33 ;  /* 0x00000026143d7223 */ /* 0x000fe20000010821 */
[C---:B------:R-:W-:Y:S01]  /*15810*/  FFMA.FTZ R24, R6.reuse, R21, R10 ;  /* 0x0000001506187223 */ /* 0x040fe2000001000a */
[----:B------:R-:W-:Y:S02]  /*15820*/  HADD2.F32 R21, -RZ, R15.H1_H1 ;  /* 0x3000000fff157230 */ /* 0x000fe40000004100 */
[----:B------:R-:W-:Y:S01]  /*15830*/  FFMA.FTZ R20, R6, R13, -R27 ;  /* 0x0000000d06147223 */ /* 0x000fe2000001081b */
[----:B------:R-:W-:Y:S01]  /*15840*/  HADD2.F32 R13, -RZ, R12.H1_H1 ;  /* 0x3000000cff0d7230 */ /* 0x000fe20000004100 */
[----:B------:R-:W-:Y:S01]  /*15850*/  F2FP.F16.E4M3.UNPACK_B R32, R32 ;  /* 0x00000020ff20723e */ /* 0x000fe200020006ff */
[----:B------:R-:W-:-:S02]  /*15860*/  HADD2.F32 R4, -RZ, R4.H1_H1 ;  /* 0x30000004ff047230 */ /* 0x000fc40000004100 */
[C---:B------:R-:W-:Y:S01]  /*15870*/  FMUL.FTZ R27, R8.reuse, R21 ;  /* 0x00000015081b7220 */ /* 0x040fe20000410000 */
[----:B------:R-:W-:Y:S02]  /*15880*/  HADD2.F32 R15, -RZ, R39.H0_H0 ;  /* 0x20000027ff0f7230 */ /* 0x000fe40000004100 */
[-C--:B------:R-:W-:Y:S01]  /*15890*/  FMUL.FTZ R8, R8, R13.reuse ;  /* 0x0000000d08087220 */ /* 0x080fe20000410000 */
[----:B------:R-:W-:Y:S02]  /*158a0*/  HADD2.F32 R6, -RZ, R9.H0_H0 ;  /* 0x20000009ff067230 */ /* 0x000fe40000004100 */
[C---:B------:R-:W-:Y:S01]  /*158b0*/  FFMA.FTZ R33, R4.reuse, R13, -R27 ;  /* 0x0000000d04217223 */ /* 0x040fe2000001081b */
[----:B------:R-:W-:Y:S02]  /*158c0*/  HADD2.F32 R13, -RZ, R32.H0_H0 ;  /* 0x20000020ff0d7230 */ /* 0x000fe40000004100 */
[----:B------:R-:W-:Y:S01]  /*158d0*/  FFMA.FTZ R35, R4, R21, R8 ;  /* 0x0000001504237223 */ /* 0x000fe20000010008 */
[----:B------:R-:W-:-:S02]  /*158e0*/  HADD2.F32 R8, -RZ, R39.H1_H1 ;  /* 0x30000027ff087230 */ /* 0x000fc40000004100 */
[C---:B------:R-:W-:Y:S01]  /*158f0*/  FMUL.FTZ R21, R6.reuse, R15 ;  /* 0x0000000f06157220 */ /* 0x040fe20000410000 */
[----:B------:R-:W-:Y:S02]  /*15900*/  HADD2.F32 R9, -RZ, R9.H1_H1 ;  /* 0x30000009ff097230 */ /* 0x000fe40000004100 */
[-C--:B------:R-:W-:Y:S01]  /*15910*/  FMUL.FTZ R27, R6, R13.reuse ;  /* 0x0000000d061b7220 */ /* 0x080fe20000410000 */
[--C-:B------:R-:W-:Y:S01]  /*15920*/  HADD2.F32 R4, -RZ, R5.reuse.H0_H0 ;  /* 0x20000005ff047230 */ /* 0x100fe20000004100 */
[----:B------:R-:W-:Y:S01]  /*15930*/  F2FP.F16.E4M3.UNPACK_B R10, R46.H1 ;  /* 0x0000002eff0a723e */ /* 0x000fe200030006ff */
[----:B------:R-:W-:Y:S02]  /*15940*/  HADD2.F32 R32, -RZ, R32.H1_H1 ;  /* 0x30000020ff207230 */ /* 0x000fe40000004100 */
[C---:B------:R-:W-:Y:S01]  /*15950*/  FMUL.FTZ R6, R9.reuse, R8 ;  /* 0x0000000809067220 */ /* 0x040fe20000410000 */
[----:B------:R-:W-:Y:S02]  /*15960*/  HADD2.F32 R5, -RZ, R5.H1_H1 ;  /* 0x30000005ff057230 */ /* 0x000fe40000004100 */
[C---:B------:R-:W-:Y:S01]  /*15970*/  FFMA.FTZ R21, R4.reuse, R13, -R21 ;  /* 0x0000000d04157223 */ /* 0x040fe20000010815 */
[----:B------:R-:W-:Y:S01]  /*15980*/  FFMA.FTZ R27, R4, R15, R27 ;  /* 0x0000000f041b7223 */ /* 0x000fe2000001001b */
[----:B------:R-:W-:Y:S01]  /*15990*/  F2FP.F16.E4M3.UNPACK_B R4, R37.H1 ;  /* 0x00000025ff04723e */ /* 0x000fe200030006ff */
[-C--:B------:R-:W-:Y:S01]  /*159a0*/  FMUL.FTZ R13, R9, R32.reuse ;  /* 0x00000020090d7220 */ /* 0x080fe20000410000 */
[----:B------:R-:W-:Y:S01]  /*159b0*/  FFMA.FTZ R32, R5, R32, -R6 ;  /* 0x0000002005207223 */ /* 0x000fe20000010806 */
[----:B------:R-:W-:Y:S01]  /*159c0*/  HADD2.F32 R9, -RZ, R10.H0_H0 ;  /* 0x2000000aff097230 */ /* 0x000fe20000004100 */
[----:B------:R-:W-:Y:S01]  /*159d0*/  F2FP.F16.E4M3.UNPACK_B R46, R46 ;  /* 0x0000002eff2e723e */ /* 0x000fe200020006ff */
[----:B------:R-:W-:-:S02]  /*159e0*/  HADD2.F32 R6, -RZ, R25.H0_H0 ;  /* 0x20000019ff067230 */ /* 0x000fc40000004100 */
[----:B------:R-:W-:Y:S01]  /*159f0*/  FFMA.FTZ R12, R5, R8, R13 ;  /* 0x00000008050c7223 */ /* 0x000fe2000001000d */
[--C-:B------:R-:W-:Y:S01]  /*15a00*/  HADD2.F32 R5, -RZ, R4.reuse.H0_H0 ;  /* 0x20000004ff057230 */ /* 0x100fe20000004100 */
[----:B------:R-:W-:Y:S01]  /*15a10*/  F2FP.F16.E4M3.UNPACK_B R37, R37 ;  /* 0x00000025ff25723e */ /* 0x000fe200020006ff */
[----:B------:R-:W-:Y:S02]  /*15a20*/  HADD2.F32 R8, -RZ, R4.H1_H1 ;  /* 0x30000004ff087230 */ /* 0x000fe40000004100 */
[C---:B------:R-:W-:Y:S01]  /*15a30*/  FMUL.FTZ R13, R6.reuse, R9 ;  /* 0x00000009060d7220 */ /* 0x040fe20000410000 */
[----:B------:R-:W-:Y:S02]  /*15a40*/  HADD2.F32 R4, -RZ, R14.H0_H0 ;  /* 0x2000000eff047230 */ /* 0x000fe40000004100 */
[----:B------:R-:W-:Y:S01]  /*15a50*/  FMUL.FTZ R15, R6, R5 ;  /* 0x00000005060f7220 */ /* 0x000fe20000410000 */
[----:B------:R-:W-:Y:S02]  /*15a60*/  HADD2.F32 R10, -RZ, R10.H1_H1 ;  /* 0x3000000aff0a7230 */ /* 0x000fe40000004100 */
[----:B------:R-:W-:-:S02]  /*15a70*/  HADD2.F32 R25, -RZ, R25.H1_H1 ;  /* 0x30000019ff197230 */ /* 0x000fc40000004100 */
[C---:B------:R-:W-:Y:S01]  /*15a80*/  FFMA.FTZ R38, R4.reuse, R5, -R13 ;  /* 0x0000000504267223 */ /* 0x040fe2000001080d */
[----:B------:R-:W-:Y:S02]  /*15a90*/  HADD2.F32 R14, -RZ, R14.H1_H1 ;  /* 0x3000000eff0e7230 */ /* 0x000fe40000004100 */
[----:B------:R-:W-:Y:S02]  /*15aa0*/  HADD2.F32 R6, -RZ, R37.H0_H0 ;  /* 0x20000025ff067230 */ /* 0x000fe40000004100 */
[C---:B------:R-:W-:Y:S01]  /*15ab0*/  FMUL.FTZ R5, R25.reuse, R10 ;  /* 0x0000000a19057220 */ /* 0x040fe20000410000 */
[-C--:B------:R-:W-:Y:S01]  /*15ac0*/  FMUL.FTZ R13, R25, R8.reuse ;  /* 0x00000008190d7220 */ /* 0x080fe20000410000 */
[----:B------:R-:W-:Y:S01]  /*15ad0*/  FFMA.FTZ R25, R4, R9, R15 ;  /* 0x0000000904197223 */ /* 0x000fe2000001000f */
[----:B------:R-:W-:Y:S02]  /*15ae0*/  HADD2.F32 R9, -RZ, R46.H0_H0 ;  /* 0x2000002eff097230 */ /* 0x000fe40000004100 */
[----:B------:R-:W-:Y:S01]  /*15af0*/  FFMA.FTZ R39, R14, R8, -R5 ;  /* 0x000000080e277223 */ /* 0x000fe20000010805 */
[----:B------:R-:W-:-:S02]  /*15b00*/  HADD2.F32 R5, -RZ, R11.H0_H0 ;  /* 0x2000000bff057230 */ /* 0x000fc40000004100 */
[----:B------:R-:W-:Y:S01]  /*15b10*/  FFMA.FTZ R52, R14, R10, R13 ;  /* 0x0000000a0e347223 */ /* 0x000fe2000001000d */
[----:B------:R-:W-:Y:S02]  /*15b20*/  HADD2.F32 R46, -RZ, R46.H1_H1 ;  /* 0x3000002eff2e7230 */ /* 0x000fe40000004100 */
[----:B------:R-:W-:Y:S02]  /*15b30*/  HADD2.F32 R11, -RZ, R11.H1_H1 ;  /* 0x3000000bff0b7230 */ /* 0x000fe40000004100 */
[C---:B------:R-:W-:Y:S01]  /*15b40*/  FMUL.FTZ R13, R5.reuse, R9 ;  /* 0x00000009050d7220 */ /* 0x040fe20000410000 */
[----:B------:R-:W-:Y:S02]  /*15b50*/  HADD2.F32 R8, -RZ, R37.H1_H1 ;  /* 0x30000025ff087230 */ /* 0x000fe40000004100 */
[----:B------:R-:W-:Y:S01]  /*15b60*/  FMUL.FTZ R14, R5, R6 ;  /* 0x00000006050e7220 */ /* 0x000fe20000410000 */
[--C-:B------:R-:W-:Y:S02]  /*15b70*/  HADD2.F32 R4, -RZ, R7.reuse.H0_H0 ;  /* 0x20000007ff047230 */ /* 0x100fe40000004100 */
[----:B------:R-:W-:Y:S01]  /*15b80*/  FMUL.FTZ R26, R11, R46 ;  /* 0x0000002e0b1a7220 */ /* 0x000fe20000410000 */
[----:B------:R-:W-:-:S02]  /*15b90*/  HADD2.F32 R7, -RZ, R7.H1_H1 ;  /* 0x30000007ff077230 */ /* 0x000fc40000004100 */
[----:B------:R-:W-:Y:S01]  /*15ba0*/  FMUL.FTZ R11, R11, R8 ;  /* 0x000000080b0b7220 */ /* 0x000fe20000410000 */
[----:B------:R-:W-:Y:S01]  /*15bb0*/  F2FP.SATFINITE.E4M3.F32.PACK_AB_MERGE_C R38, R39, R38, RZ ;  /* 0x000000262726723e */ /* 0x000fe200048070ff */
[C---:B------:R-:W-:Y:S01]  /*15bc0*/  FFMA.FTZ R10, R4.reuse, R6, -R13 ;  /* 0x00000006040a7223 */ /* 0x040fe2000001080d */
[----:B------:R-:W-:Y:S01]  /*15bd0*/  FFMA.FTZ R6, R4, R9, R14 ;  /* 0x0000000904067223 */ /* 0x000fe2000001000e */
[C---:B------:R-:W-:Y:S01]  /*15be0*/  FFMA.FTZ R13, R7.reuse, R8, -R26 ;  /* 0x00000008070d7223 */ /* 0x040fe2000001081a */
[----:B------:R-:W-:Y:S01]  /*15bf0*/  FFMA.FTZ R15, R7, R46, R11 ;  /* 0x0000002e070f7223 */ /* 0x000fe2000001000b */
[----:B------:R-:W-:Y:S02]  /*15c00*/  F2FP.SATFINITE.E4M3.F32.PACK_AB_MERGE_C R9, R44, R55, RZ ;  /* 0x000000372c09723e */ /* 0x000fe400048070ff */
[----:B------:R-:W-:Y:S02]  /*15c10*/  F2FP.SATFINITE.E4M3.F32.PACK_AB_MERGE_C R11, R61, R58, RZ ;  /* 0x0000003a3d0b723e */ /* 0x000fe400048070ff */
        /* <DEDUP_REMOVED lines=10> */
[----:B------:R-:W-:Y:S01]  /*15cc0*/  F2FP.SATFINITE.E4M3.F32.PACK_AB_MERGE_C R7, R56, R45, R7 ;  /* 0x0000002d3807723e */ /* 0x000fe20004807007 */
[----:B------:R3:W-:Y:S01]  /*15cd0*/  STS.128 [R217+0x14400], R8 ;  /* 0x01440008d9007388 */ /* 0x0007e20000000c00 */
[----:B------:R-:W-:Y:S02]  /*15ce0*/  F2FP.SATFINITE.E4M3.F32.PACK_AB_MERGE_C R4, R12, R27, R4 ;  /* 0x0000001b0c04723e */ /* 0x000fe40004807004 */
[----:B------:R-:W-:-:S05]  /*15cf0*/  F2FP.SATFINITE.E4M3.F32.PACK_AB_MERGE_C R6, R15, R6, R25 ;  /* 0x000000060f06723e */ /* 0x000fca0004807019 */
[----:B------:R3:W-:Y:S02]  /*15d00*/  STS.128 [R0+0x14400], R4 ;  /* 0x0144000400007388 */ /* 0x0007e40000000c00 */
.L_x_565:
[----:B------:R-:W-:Y:S05]  /*15d10*/  BSYNC B1 ;  /* 0x0000000000017941 */ /* 0x000fea0003800000 */
.L_x_564:
[----:B------:R-:W-:Y:S05]  /*15d20*/  @P2 BRA `(.L_x_543) ;  /* 0x0000000c00d82947 */ /* 0x000fea0003800000 */
[----:B--23-5:R-:W-:Y:S02]  /*15d30*/  SHF.R.U32.HI R4, RZ, 0x8, R40 ;  /* 0x00000008ff047819 */ /* 0x02cfe40000011628 */
[----:B------:R-:W-:Y:S02]  /*15d40*/  LOP3.LUT R0, R40, 0xff, RZ, 0xc0, !PT ;  /* 0x000000ff28007812 */ /* 0x000fe400078ec0ff */
[----:B------:R-:W-:Y:S02]  /*15d50*/  SHF.R.U32.HI R8, RZ, 0x8, R42 ;  /* 0x00000008ff087819 */ /* 0x000fe4000001162a */
[----:B------:R-:W-:Y:S02]  /*15d60*/  LOP3.LUT R5, R4, 0xff, RZ, 0xc0, !PT ;  /* 0x000000ff04057812 */ /* 0x000fe400078ec0ff */
[----:B------:R-:W-:Y:S02]  /*15d70*/  LEA.HI R3, R3, R221, RZ, 0x1c ;  /* 0x000000dd03037211 */ /* 0x000fe400078fe0ff */
[----:B------:R-:W-:-:S02]  /*15d80*/  LOP3.LUT R4, R42, 0xff, RZ, 0xc0, !PT ;  /* 0x000000ff2a047812 */ /* 0x000fc400078ec0ff */
[----:B------:R-:W-:Y:S02]  /*15d90*/  LOP3.LUT R9, R8, 0xff, RZ, 0xc0, !PT ;  /* 0x000000ff08097812 */ /* 0x000fe400078ec0ff */
[----:B------:R-:W-:Y:S02]  /*15da0*/  PRMT R13, R5, 0x7604, R0 ;  /* 0x00007604050d7816 */ /* 0x000fe40000000000 */
[----:B------:R-:W-:Y:S02]  /*15db0*/  SHF.R.S32.HI R0, RZ, 0x1f, R3 ;  /* 0x0000001fff007819 */ /* 0x000fe40000011403 */
[----:B------:R-:W-:Y:S02]  /*15dc0*/  PRMT R15, R9, 0x7604, R4 ;  /* 0x00007604090f7816 */ /* 0x000fe40000000004 */
[----:B------:R-:W-:Y:S01]  /*15dd0*/  LEA.HI R4, R0, R3, RZ, 0x2 ;  /* 0x0000000300047211 */ /* 0x000fe200078f10ff */
[----:B------:R-:W-:Y:S01]  /*15de0*/  IMAD.SHL.U32 R3, R3, 0x10, RZ ;  /* 0x0000001003037824 */ /* 0x000fe200078e00ff */
[----:B------:R-:W-:-:S02]  /*15df0*/  SHF.R.U32.HI R7, RZ, 0x8, R41 ;  /* 0x00000008ff077819 */ /* 0x000fc40000011629 */
[----:B------:R-:W-:Y:S01]  /*15e00*/  LOP3.LUT R6, R41, 0xff, RZ, 0xc0, !PT ;  /* 0x000000ff29067812 */ /* 0x000fe200078ec0ff */
[----:B------:R-:W-:Y:S01]  /*15e10*/  IMAD.SHL.U32 R4, R4, 0x800, RZ ;  /* 0x0000080004047824 */ /* 0x000fe200078e00ff */
[----:B------:R-:W-:Y:S02]  /*15e20*/  LOP3.LUT R0, R172, 0x30, R3, 0xf8, !PT ;  /* 0x00000030ac007812 */ /* 0x000fe400078ef803 */
[----:B------:R-:W-:Y:S02]  /*15e30*/  LOP3.LUT R7, R7, 0xff, RZ, 0xc0, !PT ;  /* 0x000000ff07077812 */ /* 0x000fe400078ec0ff */
[----:B------:R-:W-:Y:S02]  /*15e40*/  SHF.R.U32.HI R8, RZ, 0x8, R28 ;  /* 0x00000008ff087819 */ /* 0x000fe4000001161c */
[----:B------:R-:W-:Y:S02]  /*15e50*/  LOP3.LUT R0, R0, R173, RZ, 0x3c, !PT ;  /* 0x000000ad00007212 */ /* 0x000fe400078e3cff */
[----:B------:R-:W-:-:S02]  /*15e60*/  LOP3.LUT R3, R4, 0xffffe000, RZ, 0xc0, !PT ;  /* 0xffffe00004037812 */ /* 0x000fc400078ec0ff */
[----:B------:R-:W-:Y:S02]  /*15e70*/  PRMT R12, R7, 0x7604, R6 ;  /* 0x00007604070c7816 */ /* 0x000fe40000000006 */
[----:B------:R-:W-:Y:S02]  /*15e80*/  LOP3.LUT R7, R28, 0xff, RZ, 0xc0, !PT ;  /* 0x000000ff1c077812 */ /* 0x000fe400078ec0ff */
[----:B------:R-:W-:Y:S02]  /*15e90*/  LOP3.LUT R8, R8, 0xff, RZ, 0xc0, !PT ;  /* 0x000000ff08087812 */ /* 0x000fe400078ec0ff */
[----:B------:R-:W-:Y:S02]  /*15ea0*/  IADD3 R3, R0, R174, R3 ;  /* 0x000000ae00037210 */ /* 0x000fe40007ffe003 */
[----:B------:R-:W-:Y:S02]  /*15eb0*/  PRMT R25, R8, 0x7604, R7 ;  /* 0x0000760408197816 */ /* 0x000fe40000000007 */
[----:B------:R-:W-:-:S02]  /*15ec0*/  SHF.R.U32.HI R6, RZ, 0x8, R43 ;  /* 0x00000008ff067819 */ /* 0x000fc4000001162b */
[----:B------:R-:W-:Y:S02]  /*15ed0*/  SHF.R.U32.HI R8, RZ, 0x8, R29 ;  /* 0x00000008ff087819 */ /* 0x000fe4000001161d */
[----:B------:R-:W-:Y:S02]  /*15ee0*/  IADD3 R0, R18, R3, RZ ;  /* 0x0000000312007210 */ /* 0x000fe40007ffe0ff */
[----:B------:R-:W-:Y:S02]  /*15ef0*/  LOP3.LUT R5, R43, 0xff, RZ, 0xc0, !PT ;  /* 0x000000ff2b057812 */ /* 0x000fe400078ec0ff */
[----:B------:R-:W-:Y:S02]  /*15f00*/  LOP3.LUT R6, R6, 0xff, RZ, 0xc0, !PT ;  /* 0x000000ff06067812 */ /* 0x000fe400078ec0ff */
[----:B------:R-:W-:Y:S02]  /*15f10*/  LOP3.LUT R3, R8, 0xff, RZ, 0xc0, !PT ;  /* 0x000000ff08037812 */ /* 0x000fe400078ec0ff */
[----:B------:R-:W2:Y:S01]  /*15f20*/  LDS.128 R8, [R0+0x14400] ;  /* 0x0144000000087984 */ /* 0x000ea20000000c00 */
[----:B------:R-:W-:-:S02]  /*15f30*/  PRMT R14, R6, 0x7604, R5 ;  /* 0x00007604060e7816 */ /* 0x000fc40000000005 */
[----:B------:R-:W-:Y:S01]  /*15f40*/  SHF.R.U32.HI R27, RZ, 0x8, R31 ;  /* 0x00000008ff1b7819 */ /* 0x000fe2000001161f */
[----:B------:R-:W3:Y:S01]  /*15f50*/  LDS.128 R4, [R216+0x14400] ;  /* 0x01440000d8047984 */ /* 0x000ee20000000c00 */
[----:B------:R-:W-:Y:S02]  /*15f60*/  LOP3.LUT R20, R29, 0xff, RZ, 0xc0, !PT ;  /* 0x000000ff1d147812 */ /* 0x000fe400078ec0ff */
[----:B------:R-:W-:Y:S02]  /*15f70*/  LOP3.LUT R26, R31, 0xff, RZ, 0xc0, !PT ;  /* 0x000000ff1f1a7812 */ /* 0x000fe400078ec0ff */
[----:B------:R-:W-:Y:S02]  /*15f80*/  LOP3.LUT R27, R27, 0xff, RZ, 0xc0, !PT ;  /* 0x000000ff1b1b7812 */ /* 0x000fe400078ec0ff */
[----:B------:R-:W-:Y:S02]  /*15f90*/  PRMT R20, R3, 0x7604, R20 ;  /* 0x0000760403147816 */ /* 0x000fe40000000014 */
[----:B------:R-:W-:-:S02]  /*15fa0*/  SHF.R.U32.HI R3, RZ, 0x10, R41 ;  /* 0x00000010ff037819 */ /* 0x000fc40000011629 */
[----:B------:R-:W-:Y:S02]  /*15fb0*/  PRMT R26, R27, 0x7604, R26 ;  /* 0x000076041b1a7816 */ /* 0x000fe4000000001a */
[----:B------:R-:W-:Y:S01]  /*15fc0*/  SHF.R.U32.HI R27, RZ, 0x10, R29 ;  /* 0x00000010ff1b7819 */ /* 0x000fe2000001161d */
[----:B------:R-:W-:Y:S01]  /*15fd0*/  IMAD.U32 R3, R3, 0x10000, RZ ;  /* 0x0001000003037824 */ /* 0x000fe200078e00ff */
[----:B------:R-:W-:Y:S02]  /*15fe0*/  SHF.R.U32.HI R24, RZ, 0x8, R30 ;  /* 0x00000008ff187819 */ /* 0x000fe4000001161e */
[----:B------:R-:W-:Y:S01]  /*15ff0*/  LOP3.LUT R21, R30, 0xff, RZ, 0xc0, !PT ;  /* 0x000000ff1e157812 */ /* 0x000fe200078ec0ff */
[----:B------:R-:W-:Y:S01]  /*16000*/  IMAD.U32 R27, R27, 0x10000, RZ ;  /* 0x000100001b1b7824 */ /* 0x000fe200078e00ff */
[----:B------:R-:W-:Y:S02]  /*16010*/  LOP3.LUT R24, R24, 0xff, RZ, 0xc0, !PT ;  /* 0x000000ff18187812 */ /* 0x000fe400078ec0ff */
[----:B------:R-:W-:-:S02]  /*16020*/  LOP3.LUT R13, R13, 0xff0000, R40, 0xf8, !PT ;  /* 0x00ff00000d0d7812 */ /* 0x000fc400078ef828 */
[----:B------:R-:W-:Y:S02]  /*16030*/  LOP3.LUT R3, R12, 0xff0000, R3, 0xf8, !PT ;  /* 0x00ff00000c037812 */ /* 0x000fe400078ef803 */
[----:B------:R-:W-:Y:S02]  /*16040*/  PRMT R33, R24, 0x7604, R21 ;  /* 0x0000760418217816 */ /* 0x000fe40000000015 */
[----:B------:R-:W-:Y:S02]  /*16050*/  SHF.R.U32.HI R37, RZ, 0x10, R31 ;  /* 0x00000010ff257819 */ /* 0x000fe4000001161f */
[----:B------:R-:W-:Y:S02]  /*16060*/  LOP3.LUT R35, R20, 0xff0000, R27, 0xf8, !PT ;  /* 0x00ff000014237812 */ /* 0x000fe400078ef81b */
[----:B------:R-:W-:Y:S02]  /*16070*/  LOP3.LUT R27, R13, 0xff000000, R40, 0xf8, !PT ;  /* 0xff0000000d1b7812 */ /* 0x000fe400078ef828 */
[----:B------:R-:W-:-:S02]  /*16080*/  LOP3.LUT R40, R3, 0xff000000, R41, 0xf8, !PT ;  /* 0xff00000003287812 */ /* 0x000fc400078ef829 */
[----:B------:R-:W-:Y:S02]  /*16090*/  LOP3.LUT R3, R33, 0xff0000, R30, 0xf8, !PT ;  /* 0x00ff000021037812 */ /* 0x000fe400078ef81e */
[----:B------:R-:W-:Y:S02]  /*160a0*/  SHF.R.U32.HI R21, RZ, 0x10, R43 ;  /* 0x00000010ff157819 */ /* 0x000fe4000001162b */
[----:B------:R-:W-:Y:S02]  /*160b0*/  SHF.L.U32 R37, R37, 0x10, RZ ;  /* 0x0000001025257819 */ /* 0x000fe400000006ff */
[----:B------:R-:W-:Y:S01]  /*160c0*/  LOP3.LUT R35, R35, 0xff000000, R29, 0xf8, !PT ;  /* 0xff00000023237812 */ /* 0x000fe200078ef81d */
[----:B------:R-:W-:Y:S01]  /*160d0*/  IMAD.U32 R21, R21, 0x10000, RZ ;  /* 0x0001000015157824 */ /* 0x000fe200078e00ff */
[----:B------:R-:W-:Y:S02]  /*160e0*/  LOP3.LUT R25, R25, 0xff0000, R28, 0xf8, !PT ;  /* 0x00ff000019197812 */ /* 0x000fe400078ef81c */
[----:B------:R-:W-:-:S02]  /*160f0*/  LOP3.LUT R34, R3, 0xff000000, R30, 0xf8, !PT ;  /* 0xff00000003227812 */ /* 0x000fc400078ef81e */
[----:B------:R-:W-:Y:S02]  /*16100*/  LOP3.LUT R37, R26, 0xff0000, R37, 0xf8, !PT ;  /* 0x00ff00001a257812 */ /* 0x000fe400078ef825 */
[----:B------:R-:W-:Y:S02]  /*16110*/  F2FP.F16.E4M3.UNPACK_B R30, R35 ;  /* 0x00000023ff1e723e */ /* 0x000fe400020006ff */
[----:B--2---:R-:W-:Y:S02]  /*16120*/  F2FP.F16.E4M3.UNPACK_B R20, R9 ;  /* 0x00000009ff14723e */ /* 0x004fe400020006ff */
[----:B------:R-:W-:Y:S02]  /*16130*/  LOP3.LUT R15, R15, 0xff0000, R42, 0xf8, !PT ;  /* 0x00ff00000f0f7812 */ /* 0x000fe400078ef82a */
[----:B------:R-:W-:Y:S01]  /*16140*/  LOP3.LUT R33, R25, 0xff000000, R28, 0xf8, !PT ;  /* 0xff00000019217812 */ /* 0x000fe200078ef81c */
[----:B------:R-:W-:Y:S01]  /*16150*/  HADD2.F32 R24, -RZ, R20.H0_H0 ;  /* 0x20000014ff187230 */ /* 0x000fe20000004100 */
[----:B------:R-:W-:Y:S01]  /*16160*/  LOP3.LUT R36, R37, 0xff000000, R31, 0xf8, !PT ;  /* 0xff00000025247812 */ /* 0x000fe200078ef81f */
[----:B------:R-:W-:Y:S01]  /*16170*/  HADD2.F32 R31, -RZ, R30.H0_H0 ;  /* 0x2000001eff1f7230 */ /* 0x000fe20000004100 */
[----:B---3--:R-:W-:Y:S01]  /*16180*/  F2FP.F16.E4M3.UNPACK_B R12, R5 ;  /* 0x00000005ff0c723e */ /* 0x008fe200020006ff */
[----:B------:R-:W-:Y:S01]  /*16190*/  HADD2.F32 R20, -RZ, R20.H1_H1 ;  /* 0x30000014ff147230 */ /* 0x000fe20000004100 */
[----:B------:R-:W-:-:S02]  /*161a0*/  F2FP.F16.E4M3.UNPACK_B R28, R40 ;  /* 0x00000028ff1c723e */ /* 0x000fc400020006ff */
[----:B------:R-:W-:Y:S01]  /*161b0*/  LOP3.LUT R21, R14, 0xff0000, R21, 0xf8, !PT ;  /* 0x00ff00000e157812 */ /* 0x000fe200078ef815 */
[C---:B------:R-:W-:Y:S01]  /*161c0*/  FMUL.FTZ R37, R24.reuse, R31 ;  /* 0x0000001f18257220 */ /* 0x040fe20000410000 */
[----:B------:R-:W-:Y:S01]  /*161d0*/  LOP3.LUT R32, R15, 0xff000000, R42, 0xf8, !PT ;  /* 0xff0000000f207812 */ /* 0x000fe200078ef82a */
[----:B------:R-:W-:Y:S01]  /*161e0*/  HADD2.F32 R29, -RZ, R28.H0_H0 ;  /* 0x2000001cff1d7230 */ /* 0x000fe20000004100 */
[-C--:B------:R-:W-:Y:S02]  /*161f0*/  F2FP.F16.E4M3.UNPACK_B R14, R7.reuse ;  /* 0x00000007ff0e723e */ /* 0x080fe400020006ff */
[----:B------:R-:W-:Y:S02]  /*16200*/  F2FP.F16.E4M3.UNPACK_B R15, R7.H1 ;  /* 0x00000007ff0f723e */ /* 0x000fe400030006ff */
[-C--:B------:R-:W-:Y:S01]  /*16210*/  F2FP.F16.E4M3.UNPACK_B R7, R6.reuse ;  /* 0x00000006ff07723e */ /* 0x080fe200020006ff */
[----:B------:R-:W-:Y:S01]  /*16220*/  FMUL.FTZ R44, R24, R29 ;  /* 0x0000001d182c7220 */ /* 0x000fe20000410000 */
[----:B------:R-:W-:Y:S01]  /*16230*/  F2FP.F16.E4M3.UNPACK_B R13, R6.H1 ;  /* 0x00000006ff0d723e */ /* 0x000fe200030006ff */
[--C-:B------:R-:W-:Y:S01]  /*16240*/  HADD2.F32 R6, -RZ, R12.reuse.H0_H0 ;  /* 0x2000000cff067230 */ /* 0x100fe20000004100 */
[----:B------:R-:W-:Y:S01]  /*16250*/  LOP3.LUT R42, R21, 0xff000000, R43, 0xf8, !PT ;  /* 0xff000000152a7812 */ /* 0x000fe200078ef82b */
[----:B------:R-:W-:Y:S01]  /*16260*/  HADD2.F32 R12, -RZ, R12.H1_H1 ;  /* 0x3000000cff0c7230 */ /* 0x000fe20000004100 */
[----:B------:R-:W-:-:S02]  /*16270*/  F2FP.F16.E4M3.UNPACK_B R21, R9.H1 ;  /* 0x00000009ff15723e */ /* 0x000fc400030006ff */
[C---:B------:R-:W-:Y:S01]  /*16280*/  FFMA.FTZ R38, R6.reuse, R29, -R37 ;  /* 0x0000001d06267223 */ /* 0x040fe20000010825 */
[----:B------:R-:W-:Y:S01]  /*16290*/  F2FP.F16.E4M3.UNPACK_B R35, R35.H1 ;  /* 0x00000023ff23723e */ /* 0x000fe200030006ff */
[----:B------:R-:W-:Y:S01]  /*162a0*/  HADD2.F32 R37, -RZ, R30.H1_H1 ;  /* 0x3000001eff257230 */ /* 0x000fe20000004100 */
[----:B------:R-:W-:Y:S01]  /*162b0*/  F2FP.F16.E4M3.UNPACK_B R40, R40.H1 ;  /* 0x00000028ff28723e */ /* 0x000fe200030006ff */
[----:B------:R-:W-:Y:S01]  /*162c0*/  HADD2.F32 R29, -RZ, R28.H1_H1 ;  /* 0x3000001cff1d7230 */ /* 0x000fe20000004100 */
[----:B------:R-:W-:Y:S01]  /*162d0*/  F2FP.F16.E4M3.UNPACK_B R25, R11 ;  /* 0x0000000bff19723e */ /* 0x000fe200020006ff */
[----:B------:R-:W-:Y:S01]  /*162e0*/  FFMA.FTZ R44, R6, R31, R44 ;  /* 0x0000001f062c7223 */ /* 0x000fe2000001002c */
[----:B------:R-:W-:Y:S01]  /*162f0*/  F2FP.F16.E4M3.UNPACK_B R26, R11.H1 ;  /* 0x0000000bff1a723e */ /* 0x000fe200030006ff */
[----:B------:R-:W-:Y:S01]  /*16300*/  HADD2.F32 R39, -RZ, R35.H0_H0 ;  /* 0x20000023ff277230 */ /* 0x000fe20000004100 */
[-C--:B------:R-:W-:Y:S01]  /*16310*/  F2FP.F16.E4M3.UNPACK_B R11, R10.reuse ;  /* 0x0000000aff0b723e */ /* 0x080fe200020006ff */
[----:B------:R-:W-:Y:S01]  /*16320*/  HADD2.F32 R31, -RZ, R40.H0_H0 ;  /* 0x20000028ff1f7230 */ /* 0x000fe20000004100 */
[----:B------:R-:W-:Y:S01]  /*16330*/  F2FP.F16.E4M3.UNPACK_B R24, R10.H1 ;  /* 0x0000000aff18723e */ /* 0x000fe200030006ff */
[----:B------:R-:W-:Y:S01]  /*16340*/  HADD2.F32 R10, -RZ, R21.H0_H0 ;  /* 0x20000015ff0a7230 */ /* 0x000fe20000004100 */
[----:B------:R-:W-:Y:S01]  /*16350*/  F2FP.F16.E4M3.UNPACK_B R5, R5.H1 ;  /* 0x00000005ff05723e */ /* 0x000fe200030006ff */
[C---:B------:R-:W-:Y:S01]  /*16360*/  FMUL.FTZ R41, R20.reuse, R37 ;  /* 0x0000002514297220 */ /* 0x040fe20000410000 */
[----:B------:R-:W-:Y:S01]  /*16370*/  FMUL.FTZ R20, R20, R29 ;  /* 0x0000001d14147220 */ /* 0x000fe20000410000 */
[----:B------:R-:W-:Y:S01]  /*16380*/  F2FP.F16.E4M3.UNPACK_B R28, R36 ;  /* 0x00000024ff1c723e */ /* 0x000fe200020006ff */
[----:B------:R-:W-:Y:S01]  /*16390*/  FMUL.FTZ R43, R10, R39 ;  /* 0x000000270a2b7220 */ /* 0x000fe20000410000 */
[----:B------:R-:W-:-:S02]  /*163a0*/  HADD2.F32 R6, -RZ, R5.H0_H0 ;  /* 0x20000005ff067230 */ /* 0x000fc40000004100 */
[----:B------:R-:W-:Y:S01]  /*163b0*/  FMUL.FTZ R10, R10, R31 ;  /* 0x0000001f0a0a7220 */ /* 0x000fe20000410000 */
[C---:B------:R-:W-:Y:S01]  /*163c0*/  FFMA.FTZ R41, R12.reuse, R29, -R41 ;  /* 0x0000001d0c297223 */ /* 0x040fe20000010829 */
[----:B------:R-:W-:Y:S01]  /*163d0*/  FFMA.FTZ R37, R12, R37, R20 ;  /* 0x000000250c257223 */ /* 0x000fe20000010014 */
[----:B------:R-:W-:Y:S01]  /*163e0*/  F2FP.F16.E4M3.UNPACK_B R12, R42 ;  /* 0x0000002aff0c723e */ /* 0x000fe200020006ff */
[C---:B------:R-:W-:Y:S01]  /*163f0*/  FFMA.FTZ R43, R6.reuse, R31, -R43 ;  /* 0x0000001f062b7223 */ /* 0x040fe2000001082b */
[----:B------:R-:W-:Y:S01]  /*16400*/  FFMA.FTZ R39, R6, R39, R10 ;  /* 0x0000002706277223 */ /* 0x000fe2000001000a */
[----:B------:R-:W-:Y:S01]  /*16410*/  HADD2.F32 R20, -RZ, R35.H1_H1 ;  /* 0x30000023ff147230 */ /* 0x000fe20000004100 */
[----:B------:R-:W-:Y:S01]  /*16420*/  F2FP.F16.E4M3.UNPACK_B R36, R36.H1 ;  /* 0x00000024ff24723e */ /* 0x000fe200030006ff */
[----:B------:R-:W-:Y:S01]  /*16430*/  HADD2.F32 R21, -RZ, R21.H1_H1 ;  /* 0x30000015ff157230 */ /* 0x000fe20000004100 */
[----:B------:R-:W-:Y:S01]  /*16440*/  F2FP.F16.E4M3.UNPACK_B R42, R42.H1 ;  /* 0x0000002aff2a723e */ /* 0x000fe200030006ff */
[----:B------:R-:W-:Y:S01]  /*16450*/  HADD2.F32 R31, -RZ, R28.H0_H0 ;  /* 0x2000001cff1f7230 */ /* 0x000fe20000004100 */
[----:B------:R-:W-:Y:S01]  /*16460*/  F2FP.F16.E4M3.UNPACK_B R9, R8 ;  /* 0x00000008ff09723e */ /* 0x000fe200020006ff */
[----:B------:R-:W-:-:S02]  /*16470*/  HADD2.F32 R10, -RZ, R25.H0_H0 ;  /* 0x20000019ff0a7230 */ /* 0x000fc40000004100 */
[C---:B------:R-:W-:Y:S01]  /*16480*/  FMUL.FTZ R30, R21.reuse, R20 ;  /* 0x00000014151e7220 */ /* 0x040fe20000410000 */
[----:B------:R-:W-:Y:S01]  /*16490*/  HADD2.F32 R40, -RZ, R40.H1_H1 ;  /* 0x30000028ff287230 */ /* 0x000fe20000004100 */
[----:B------:R-:W-:Y:S01]  /*164a0*/  F2FP.F16.E4M3.UNPACK_B R8, R8.H1 ;  /* 0x00000008ff08723e */ /* 0x000fe200030006ff */
[----:B------:R-:W-:Y:S02]  /*164b0*/  HADD2.F32 R29, -RZ, R12.H0_H0 ;  /* 0x2000000cff1d7230 */ /* 0x000fe40000004100 */
[C---:B------:R-:W-:Y:S01]  /*164c0*/  FMUL.FTZ R35, R10.reuse, R31 ;  /* 0x0000001f0a237220 */ /* 0x040fe20000410000 */
[----:B------:R-:W-:Y:S02]  /*164d0*/  HADD2.F32 R5, -RZ, R5.H1_H1 ;  /* 0x30000005ff057230 */ /* 0x000fe40000004100 */
[----:B------:R-:W-:Y:S01]  /*164e0*/  FMUL.FTZ R21, R21, R40 ;  /* 0x0000002815157220 */ /* 0x000fe20000410000 */
[----:B------:R-:W-:Y:S02]  /*164f0*/  HADD2.F32 R6, -RZ, R14.H0_H0 ;  /* 0x2000000eff067230 */ /* 0x000fe40000004100 */
[----:B------:R-:W-:Y:S01]  /*16500*/  FMUL.FTZ R10, R10, R29 ;  /* 0x0000001d0a0a7220 */ /* 0x000fe20000410000 */
[----:B------:R-:W-:-:S02]  /*16510*/  HADD2.F32 R28, -RZ, R28.H1_H1 ;  /* 0x3000001cff1c7230 */ /* 0x000fc40000004100 */
[C---:B------:R-:W-:Y:S01]  /*16520*/  FFMA.FTZ R30, R5.reuse, R40, -R30 ;  /* 0x00000028051e7223 */ /* 0x040fe2000001081e */
[----:B------:R-:W-:Y:S01]  /*16530*/  FFMA.FTZ R40, R5, R20, R21 ;  /* 0x0000001405287223 */ /* 0x000fe20000010015 */
[C---:B------:R-:W-:Y:S01]  /*16540*/  FFMA.FTZ R35, R6.reuse, R29, -R35 ;  /* 0x0000001d06237223 */ /* 0x040fe20000010823 */
[----:B------:R-:W-:Y:S01]  /*16550*/  FFMA.FTZ R45, R6, R31, R10 ;  /* 0x0000001f062d7223 */ /* 0x000fe2000001000a */
[----:B------:R-:W-:Y:S01]  /*16560*/  HADD2.F32 R20, -RZ, R36.H0_H0 ;  /* 0x20000024ff147230 */ /* 0x000fe20000004100 */
[-C--:B------:R-:W-:Y:S01]  /*16570*/  F2FP.F16.E4M3.UNPACK_B R3, R4.reuse ;  /* 0x00000004ff03723e */ /* 0x080fe200020006ff */
[----:B------:R-:W-:Y:S01]  /*16580*/  HADD2.F32 R6, -RZ, R26.H0_H0 ;  /* 0x2000001aff067230 */ /* 0x000fe20000004100 */
[----:B------:R-:W-:Y:S01]  /*16590*/  F2FP.F16.E4M3.UNPACK_B R4, R4.H1 ;  /* 0x00000004ff04723e */ /* 0x000fe200030006ff */
[----:B------:R-:W-:Y:S02]  /*165a0*/  HADD2.F32 R25, -RZ, R25.H1_H1 ;  /* 0x30000019ff197230 */ /* 0x000fe40000004100 */
[----:B------:R-:W-:-:S02]  /*165b0*/  HADD2.F32 R12, -RZ, R12.H1_H1 ;  /* 0x3000000cff0c7230 */ /* 0x000fc40000004100 */
[C---:B------:R-:W-:Y:S01]  /*165c0*/  FMUL.FTZ R52, R6.reuse, R20 ;  /* 0x0000001406347220 */ /* 0x040fe20000410000 */
[----:B------:R-:W-:Y:S02]  /*165d0*/  HADD2.F32 R10, -RZ, R42.H0_H0 ;  /* 0x2000002aff0a7230 */ /* 0x000fe40000004100 */
[C---:B------:R-:W-:Y:S01]  /*165e0*/  FMUL.FTZ R21, R25.reuse, R28 ;  /* 0x0000001c19157220 */ /* 0x040fe20000410000 */
[----:B------:R-:W-:Y:S02]  /*165f0*/  HADD2.F32 R5, -RZ, R15.H0_H0 ;  /* 0x2000000fff057230 */ /* 0x000fe40000004100 */
[----:B------:R-:W-:Y:S01]  /*16600*/  FMUL.FTZ R25, R25, R12 ;  /* 0x0000000c19197220 */ /* 0x000fe20000410000 */
[----:B------:R-:W-:Y:S02]  /*16610*/  HADD2.F32 R14, -RZ, R14.H1_H1 ;  /* 0x3000000eff0e7230 */ /* 0x000fe40000004100 */
[----:B------:R-:W-:Y:S01]  /*16620*/  FMUL.FTZ R29, R6, R10 ;  /* 0x0000000a061d7220 */ /* 0x000fe20000410000 */
[----:B------:R-:W-:-:S02]  /*16630*/  HADD2.F32 R36, -RZ, R36.H1_H1 ;  /* 0x30000024ff247230 */ /* 0x000fc40000004100 */
[C---:B------:R-:W-:Y:S01]  /*16640*/  FFMA.FTZ R52, R5.reuse, R10, -R52 ;  /* 0x0000000a05347223 */ /* 0x040fe20000010834 */
[----:B------:R-:W-:Y:S01]  /*16650*/  F2FP.F16.E4M3.UNPACK_B R10, R27.H1 ;  /* 0x0000001bff0a723e */ /* 0x000fe200030006ff */
[C---:B------:R-:W-:Y:S01]  /*16660*/  FFMA.FTZ R46, R14.reuse, R12, -R21 ;  /* 0x0000000c0e2e7223 */ /* 0x040fe20000010815 */
[----:B------:R-:W-:Y:S01]  /*16670*/  FFMA.FTZ R48, R14, R28, R25 ;  /* 0x0000001c0e307223 */ /* 0x000fe20000010019 */
[----:B------:R-:W-:Y:S01]  /*16680*/  HADD2.F32 R26, -RZ, R26.H1_H1 ;  /* 0x3000001aff1a7230 */ /* 0x000fe20000004100 */
[----:B------:R-:W-:Y:S01]  /*16690*/  F2FP.F16.E4M3.UNPACK_B R14, R33.H1 ;  /* 0x00000021ff0e723e */ /* 0x000fe200030006ff */
[----:B------:R-:W-:Y:S02]  /*166a0*/  HADD2.F32 R42, -RZ, R42.H1_H1 ;  /* 0x3000002aff2a7230 */ /* 0x000fe40000004100 */
[----:B------:R-:W-:Y:S01]  /*166b0*/  FFMA.FTZ R47, R5, R20, R29 ;  /* 0x00000014052f7223 */ /* 0x000fe2000001001d */
[----:B------:R-:W-:Y:S02]  /*166c0*/  HADD2.F32 R6, -RZ, R8.H0_H0 ;  /* 0x20000008ff067230 */ /* 0x000fe40000004100 */
[----:B------:R-:W-:Y:S01]  /*166d0*/  FMUL.FTZ R28, R26, R36 ;  /* 0x000000241a1c7220 */ /* 0x000fe20000410000 */
[----:B------:R-:W-:-:S02]  /*166e0*/  HADD2.F32 R12, -RZ, R10.H0_H0 ;  /* 0x2000000aff0c7230 */ /* 0x000fc40000004100 */
[----:B------:R-:W-:Y:S01]  /*166f0*/  FMUL.FTZ R25, R26, R42 ;  /* 0x0000002a1a197220 */ /* 0x000fe20000410000 */
[----:B------:R-:W-:Y:S01]  /*16700*/  HADD2.F32 R15, -RZ, R15.H1_H1 ;  /* 0x3000000fff0f7230 */ /* 0x000fe20000004100 */
[----:B------:R-:W-:Y:S01]  /*16710*/  F2FP.F16.E4M3.UNPACK_B R33, R33 ;  /* 0x00000021ff21723e */ /* 0x000fe200020006ff */
[----:B------:R-:W-:Y:S02]  /*16720*/  HADD2.F32 R20, -RZ, R14.H0_H0 ;  /* 0x2000000eff147230 */ /* 0x000fe40000004100 */
[----:B------:R-:W-:Y:S01]  /*16730*/  FMUL.FTZ R21, R6, R12 ;  /* 0x0000000c06157220 */ /* 0x000fe20000410000 */
[----:B------:R-:W-:Y:S02]  /*16740*/  HADD2.F32 R5, -RZ, R4.H0_H0 ;  /* 0x20000004ff057230 */ /* 0x000fe40000004100 */
[C---:B------:R-:W-:Y:S01]  /*16750*/  FFMA.FTZ R49, R15.reuse, R42, -R28 ;  /* 0x0000002a0f317223 */ /* 0x040fe2000001081c */
[----:B------:R-:W-:Y:S01]  /*16760*/  FFMA.FTZ R42, R15, R36, R25 ;  /* 0x000000240f2a7223 */ /* 0x000fe20000010019 */
[----:B------:R-:W-:-:S02]  /*16770*/  HADD2.F32 R8, -RZ, R8.H1_H1 ;  /* 0x30000008ff087230 */ /* 0x000fc40000004100 */
[-C--:B------:R-:W-:Y:S01]  /*16780*/  FMUL.FTZ R26, R6, R20.reuse ;  /* 0x00000014061a7220 */ /* 0x080fe20000410000 */
[C---:B------:R-:W-:Y:S01]  /*16790*/  FFMA.FTZ R25, R5.reuse, R20, R21 ;  /* 0x0000001405197223 */ /* 0x040fe20000010015 */
[----:B------:R-:W-:Y:S01]  /*167a0*/  HADD2.F32 R21, -RZ, R14.H1_H1 ;  /* 0x3000000eff157230 */ /* 0x000fe20000004100 */
[----:B------:R-:W-:Y:S01]  /*167b0*/  F2FP.F16.E4M3.UNPACK_B R27, R27 ;  /* 0x0000001bff1b723e */ /* 0x000fe200020006ff */
[----:B------:R-:W-:Y:S02]  /*167c0*/  HADD2.F32 R15, -RZ, R10.H1_H1 ;  /* 0x3000000aff0f7230 */ /* 0x000fe40000004100 */
[----:B------:R-:W-:Y:S01]  /*167d0*/  FFMA.FTZ R26, R5, R12, -R26 ;  /* 0x0000000c051a7223 */ /* 0x000fe2000001081a */
[----:B------:R-:W-:Y:S02]  /*167e0*/  HADD2.F32 R4, -RZ, R4.H1_H1 ;  /* 0x30000004ff047230 */ /* 0x000fe40000004100 */
[----:B------:R-:W-:Y:S01]  /*167f0*/  FMUL.FTZ R29, R8, R21 ;  /* 0x00000015081d7220 */ /* 0x000fe20000410000 */
[----:B------:R-:W-:-:S02]  /*16800*/  HADD2.F32 R5, -RZ, R9.H0_H0 ;  /* 0x20000009ff057230 */ /* 0x000fc40000004100 */
[-C--:B------:R-:W-:Y:S01]  /*16810*/  FMUL.FTZ R6, R8, R15.reuse ;  /* 0x0000000f08067220 */ /* 0x080fe20000410000 */
[--C-:B------:R-:W-:Y:S02]  /*16820*/  HADD2.F32 R8, -RZ, R33.reuse.H0_H0 ;  /* 0x20000021ff087230 */ /* 0x100fe40000004100 */
[C---:B------:R-:W-:Y:S01]  /*16830*/  FFMA.FTZ R29, R4.reuse, R15, -R29 ;  /* 0x0000000f041d7223 */ /* 0x040fe2000001081d */
[----:B------:R-:W-:Y:S02]  /*16840*/  HADD2.F32 R10, -RZ, R33.H1_H1 ;  /* 0x30000021ff0a7230 */ /* 0x000fe40000004100 */
[----:B------:R-:W-:Y:S01]  /*16850*/  FFMA.FTZ R28, R4, R21, R6 ;  /* 0x00000015041c7223 */ /* 0x000fe20000010006 */
[----:B------:R-:W-:Y:S02]  /*16860*/  HADD2.F32 R6, -RZ, R27.H0_H0 ;  /* 0x2000001bff067230 */ /* 0x000fe40000004100 */
[----:B------:R-:W-:Y:S01]  /*16870*/  FMUL.FTZ R15, R5, R8 ;  /* 0x00000008050f7220 */ /* 0x000fe20000410000 */
[----:B------:R-:W-:Y:S01]  /*16880*/  HADD2.F32 R4, -RZ, R3.H0_H0 ;  /* 0x20000003ff047230 */ /* 0x000fe20000004100 */
[----:B------:R-:W-:Y:S01]  /*16890*/  F2FP.F16.E4M3.UNPACK_B R12, R34.H1 ;  /* 0x00000022ff0c723e */ /* 0x000fe200030006ff */
[----:B------:R-:W-:-:S02]  /*168a0*/  HADD2.F32 R9, -RZ, R9.H1_H1 ;  /* 0x30000009ff097230 */ /* 0x000fc40000004100 */
[-C--:B------:R-:W-:Y:S01]  /*168b0*/  FMUL.FTZ R5, R5, R6.reuse ;  /* 0x0000000605057220 */ /* 0x080fe20000410000 */
[----:B------:R-:W-:Y:S02]  /*168c0*/  HADD2.F32 R3, -RZ, R3.H1_H1 ;  /* 0x30000003ff037230 */ /* 0x000fe40000004100 */
[C---:B------:R-:W-:Y:S01]  /*168d0*/  FFMA.FTZ R15, R4.reuse, R6, -R15 ;  /* 0x00000006040f7223 */ /* 0x040fe2000001080f */
[----:B------:R-:W-:Y:S02]  /*168e0*/  HADD2.F32 R6, -RZ, R27.H1_H1 ;  /* 0x3000001bff067230 */ /* 0x000fe40000004100 */
[C---:B------:R-:W-:Y:S01]  /*168f0*/  FMUL.FTZ R20, R9.reuse, R10 ;  /* 0x0000000a09147220 */ /* 0x040fe20000410000 */
[----:B------:R-:W-:Y:S01]  /*16900*/  FFMA.FTZ R14, R4, R8, R5 ;  /* 0x00000008040e7223 */ /* 0x000fe20000010005 */
[----:B------:R-:W-:Y:S01]  /*16910*/  F2FP.F16.E4M3.UNPACK_B R5, R32.H1 ;  /* 0x00000020ff05723e */ /* 0x000fe200030006ff */
[----:B------:R-:W-:Y:S02]  /*16920*/  HADD2.F32 R8, -RZ, R12.H0_H0 ;  /* 0x2000000cff087230 */ /* 0x000fe40000004100 */
[----:B------:R-:W-:Y:S01]  /*16930*/  FMUL.FTZ R9, R9, R6 ;  /* 0x0000000609097220 */ /* 0x000fe20000410000 */
        /* <DEDUP_REMOVED lines=10> */
[----:B------:R-:W-:Y:S01]  /*169e0*/  HADD2.F32 R5, -RZ, R5.H1_H1 ;  /* 0x30000005ff057230 */ /* 0x000fe20000004100 */
[----:B------:R-:W-:Y:S01]  /*169f0*/  F2FP.F16.E4M3.UNPACK_B R32, R32 ;  /* 0x00000020ff20723e */ /* 0x000fe200020006ff */
[----:B------:R-:W-:Y:S02]  /*16a00*/  HADD2.F32 R13, -RZ, R13.H1_H1 ;  /* 0x3000000dff0d7230 */ /* 0x000fe40000004100 */
[C---:B------:R-:W-:Y:S01]  /*16a10*/  FMUL.FTZ R6, R24.reuse, R12 ;  /* 0x0000000c18067220 */ /* 0x040fe20000410000 */
[----:B------:R-:W-:Y:S01]  /*16a20*/  F2FP.F16.E4M3.UNPACK_B R34, R34 ;  /* 0x00000022ff22723e */ /* 0x000fe200020006ff */
[-C--:B------:R-:W-:Y:S01]  /*16a30*/  FMUL.FTZ R9, R24, R5.reuse ;  /* 0x0000000518097220 */ /* 0x080fe20000410000 */
[----:B------:R-:W-:Y:S01]  /*16a40*/  FFMA.FTZ R24, R3, R8, R4 ;  /* 0x0000000803187223 */ /* 0x000fe20000010004 */
[----:B------:R-:W-:Y:S01]  /*16a50*/  FFMA.FTZ R36, R13, R5, -R6 ;  /* 0x000000050d247223 */ /* 0x000fe20000010806 */
[----:B------:R-:W-:-:S02]  /*16a60*/  HADD2.F32 R5, -RZ, R32.H0_H0 ;  /* 0x20000020ff057230 */ /* 0x000fc40000004100 */
[----:B------:R-:W-:Y:S01]  /*16a70*/  FFMA.FTZ R31, R13, R12, R9 ;  /* 0x0000000c0d1f7223 */ /* 0x000fe20000010009 */
[--C-:B------:R-:W-:Y:S02]  /*16a80*/  HADD2.F32 R6, -RZ, R34.reuse.H0_H0 ;  /* 0x20000022ff067230 */ /* 0x100fe40000004100 */
[--C-:B------:R-:W-:Y:S02]  /*16a90*/  HADD2.F32 R4, -RZ, R11.reuse.H0_H0 ;  /* 0x2000000bff047230 */ /* 0x100fe40000004100 */
[----:B------:R-:W-:Y:S01]  /*16aa0*/  HADD2.F32 R34, -RZ, R34.H1_H1 ;  /* 0x30000022ff227230 */ /* 0x000fe20000004100 */
[----:B------:R-:W-:Y:S01]  /*16ab0*/  F2FP.SATFINITE.E4M3.F32.PACK_AB_MERGE_C R24, R31, R24, RZ ;  /* 0x000000181f18723e */ /* 0x000fe200048070ff */
[----:B------:R-:W-:Y:S02]  /*16ac0*/  HADD2.F32 R11, -RZ, R11.H1_H1 ;  /* 0x3000000bff0b7230 */ /* 0x000fe40000004100 */
[----:B------:R-:W-:Y:S01]  /*16ad0*/  FMUL.FTZ R8, R4, R6 ;  /* 0x0000000604087220 */ /* 0x000fe20000410000 */
[----:B------:R-:W-:-:S02]  /*16ae0*/  HADD2.F32 R32, -RZ, R32.H1_H1 ;  /* 0x30000020ff207230 */ /* 0x000fc40000004100 */
[-C--:B------:R-:W-:Y:S01]  /*16af0*/  FMUL.FTZ R9, R4, R5.reuse ;  /* 0x0000000504097220 */ /* 0x080fe20000410000 */
[--C-:B------:R-:W-:Y:S02]  /*16b00*/  HADD2.F32 R3, -RZ, R7.reuse.H0_H0 ;  /* 0x20000007ff037230 */ /* 0x100fe40000004100 */
[C---:B------:R-:W-:Y:S01]  /*16b10*/  FMUL.FTZ R4, R11.reuse, R34 ;  /* 0x000000220b047220 */ /* 0x040fe20000410000 */
[----:B------:R-:W-:Y:S02]  /*16b20*/  HADD2.F32 R7, -RZ, R7.H1_H1 ;  /* 0x30000007ff077230 */ /* 0x000fe40000004100 */
[----:B------:R-:W-:Y:S01]  /*16b30*/  FMUL.FTZ R11, R11, R32 ;  /* 0x000000200b0b7220 */ /* 0x000fe20000410000 */
        /* <DEDUP_REMOVED lines=9> */
[----:B------:R-:W-:Y:S02]  /*16bd0*/  F2FP.SATFINITE.E4M3.F32.PACK_AB_MERGE_C R11, R42, R47, RZ ;  /* 0x0000002f2a0b723e */ /* 0x000fe400048070ff */
[----:B------:R-:W-:-:S02]  /*16be0*/  F2FP.SATFINITE.E4M3.F32.PACK_AB_MERGE_C R8, R28, R25, RZ ;  /* 0x000000191c08723e */ /* 0x000fc400048070ff */
[----:B------:R-:W-:Y:S02]  /*16bf0*/  F2FP.SATFINITE.E4M3.F32.PACK_AB_MERGE_C R5, R41, R38, R5 ;  /* 0x000000262905723e */ /* 0x000fe40004807005 */
[----:B------:R-:W-:Y:S02]  /*16c00*/  F2FP.SATFINITE.E4M3.F32.PACK_AB_MERGE_C R7, R46, R35, R7 ;  /* 0x000000232e07723e */ /* 0x000fe40004807007 */
[----:B------:R-:W-:Y:S02]  /*16c10*/  F2FP.SATFINITE.E4M3.F32.PACK_AB_MERGE_C R4, R20, R15, R4 ;  /* 0x0000000f1404723e */ /* 0x000fe40004807004 */
[----:B------:R-:W-:Y:S02]  /*16c20*/  F2FP.SATFINITE.E4M3.F32.PACK_AB_MERGE_C R6, R13, R10, R6 ;  /* 0x0000000a0d06723e */ /* 0x000fe40004807006 */
[----:B------:R-:W-:Y:S02]  /*16c30*/  F2FP.SATFINITE.E4M3.F32.PACK_AB_MERGE_C R9, R37, R44, R9 ;  /* 0x0000002c2509723e */ /* 0x000fe40004807009 */
[----:B------:R-:W-:Y:S01]  /*16c40*/  F2FP.SATFINITE.E4M3.F32.PACK_AB_MERGE_C R11, R48, R45, R11 ;  /* 0x0000002d300b723e */ /* 0x000fe2000480700b */
[----:B------:R4:W-:Y:S01]  /*16c50*/  STS.128 [R216+0x14400], R4 ;  /* 0x01440004d8007388 */ /* 0x0009e20000000c00 */
[----:B------:R-:W-:-:S02]  /*16c60*/  F2FP.SATFINITE.E4M3.F32.PACK_AB_MERGE_C R8, R21, R14, R8 ;  /* 0x0000000e1508723e */ /* 0x000fc40004807008 */
[----:B------:R-:W-:-:S05]  /*16c70*/  F2FP.SATFINITE.E4M3.F32.PACK_AB_MERGE_C R10, R34, R3, R24 ;  /* 0x00000003220a723e */ /* 0x000fca0004807018 */
[----:B------:R4:W-:Y:S02]  /*16c80*/  STS.128 [R0+0x14400], R8 ;  /* 0x0144000800007388 */ /* 0x0009e40000000c00 */
.L_x_543:
[----:B------:R-:W-:Y:S05]  /*16c90*/  BSYNC B0 ;  /* 0x0000000000007941 */ /* 0x000fea0003800000 */
.L_x_533:
[----:B------:R-:W-:Y:S01]  /*16ca0*/  @!PT LDS RZ, [RZ] ;  /* 0x00000000fffff984 */ /* 0x000fe20000000800 */
[----:B------:R-:W-:Y:S01]  /*16cb0*/  @!PT LDS RZ, [RZ] ;  /* 0x00000000fffff984 */ /* 0x000fe20000000800 */
[----:B------:R-:W-:Y:S01]  /*16cc0*/  @!PT LDS RZ, [RZ] ;  /* 0x00000000fffff984 */ /* 0x000fe20000000800 */
[----:B------:R-:W-:Y:S01]  /*16cd0*/  @!PT LDS RZ, [RZ] ;  /* 0x00000000fffff984 */ /* 0x000fe20000000800 */
[----:B------:R0:W-:Y:S06]  /*16ce0*/  MEMBAR.ALL.CTA ;  /* 0x0000000000007992 */ /* 0x0001ec0000008000 */
[----:B0-----:R-:W0:Y:S01]  /*16cf0*/  FENCE.VIEW.ASYNC.S ;  /* 0x00000000000073c6 */ /* 0x001e220000000000 */
[----:B------:R-:W-:Y:S05]  /*16d00*/  WARPSYNC.ALL ;  /* 0x0000000000007948 */ /* 0x000fea0003800000 */
[----:B0-----:R-:W-:Y:S06]  /*16d10*/  BAR.SYNC.DEFER_BLOCKING 0xd, 0x100 ;  /* 0x0344000000007b1d */ /* 0x001fec0000010000 */
.L_x_531:
[----:B--234-:R-:W-:-:S05]  /*16d20*/  IMAD.U32 R0, RZ, RZ, UR53 ;  /* 0x00000035ff007e24 */ /* 0x01cfca000f8e00ff */
[----:B------:R-:W-:-:S13]  /*16d30*/  ISETP.NE.AND P0, PT, R0, 0x3, PT ;  /* 0x000000030000780c */ /* 0x000fda0003f05270 */
[----:B------:R-:W-:Y:S05]  /*16d40*/  @!P0 BRA `(.L_x_566) ;  /* 0x0000000000048947 */ /* 0x000fea0003800000 */
[----:B------:R-:W-:Y:S01]  /*16d50*/  BPT.TRAP 0x1 ;  /* 0x000000040000795c */ /* 0x000fe20000300000 */
.L_x_566:
[----:B-1----:R-:W-:Y:S01]  /*16d60*/  IMAD R3, R148, 0x8, R18 ;  /* 0x0000000894037824 */ /* 0x002fe200078e0212 */
[----:B------:R-:W-:-:S04]  /*16d70*/  SHF.L.U32 R0, R175, 0x1f, RZ ;  /* 0x0000001faf007819 */ /* 0x000fc800000006ff */
[----:B------:R1:W2:Y:S01]  /*16d80*/  SYNCS.PHASECHK.TRANS64.TRYWAIT P2, [R3+URZ+0x29830], R0 ;  /* 0x02983000030075a7 */ /* 0x0002a2000804017f */
[----:B------:R-:W-:Y:S05]  /*16d90*/  @!P0 BRA `(.L_x_567) ;  /* 0x0000000000048947 */ /* 0x000fea0003800000 */
[----:B------:R-:W-:Y:S01]  /*16da0*/  BPT.TRAP 0x1 ;  /* 0x000000040000795c */ /* 0x000fe20000300000 */
.L_x_567:
[----:B-----5:R-:W3:Y:S01]  /*16db0*/  S2R R4, SR_TID.X ;  /* 0x0000000000047919 */ /* 0x020ee20000002100 */
[----:B------:R-:W-:Y:S01]  /*16dc0*/  IMAD.MOV.U32 R87, RZ, RZ, RZ ;  /* 0x000000ffff577224 */ /* 0x000fe200078e00ff */
[----:B---3--:R-:W-:-:S04]  /*16dd0*/  LOP3.LUT R4, R4, 0x7f, RZ, 0xc0, !PT ;  /* 0x0000007f04047812 */ /* 0x008fc800078ec0ff */
[----:B------:R-:W-:Y:S01]  /*16de0*/  ISETP.NE.AND P1, PT, R4, RZ, PT ;  /* 0x000000ff0400720c */ /* 0x000fe20003f25270 */
[----:B--2---:R-:W-:-:S12]  /*16df0*/  @P2 BRA `(.L_x_568) ;  /* 0x0000000000082947 */ /* 0x004fd80003800000 */
[----:B------:R-:W2:Y:S02]  /*16e00*/  SYNCS.PHASECHK.TRANS64.TRYWAIT P2, [R3+URZ+0x29830], R0 ;  /* 0x02983000030075a7 */ /* 0x000ea4000804017f */
[----:B--2---:R-:W-:Y:S05]  /*16e10*/  @!P2 BRA `(.L_x_569) ;  /* 0x0000011400d4a947 */ /* 0x004fea0003800000 */
.L_x_568:
[----:B------:R-:W-:Y:S05]  /*16e20*/  WARPSYNC.ALL ;  /* 0x0000000000007948 */ /* 0x000fea0003800000 */
[----:B-12---:R-:W-:Y:S01]  /*16e30*/  IADD3 R0, R18, 0x1a400, RZ ;  /* 0x0001a40012007810 */ /* 0x006fe20007ffe0ff */
[----:B------:R-:W-:Y:S01]  /*16e40*/  IMAD.MOV.U32 R5, RZ, RZ, -0x7fffffe0 ;  /* 0x80000020ff057424 */ /* 0x000fe200078e00ff */
[----:B------:R-:W-:Y:S01]  /*16e50*/  R2UR UR44, R50 ;  /* 0x00000000322c72ca */ /* 0x000fe200000e0000 */
[----:B------:R-:W-:Y:S01]  /*16e60*/  WARPGROUP.ARRIVE ;  /* 0x00000000000079c5 */ /* 0x000fe20000000000 */
[----:B------:R-:W-:Y:S01]  /*16e70*/  SHF.R.U32.HI R0, RZ, 0x4, R0 ;  /* 0x00000004ff007819 */ /* 0x000fe20000011600 */
[----:B------:R-:W-:Y:S01]  /*16e80*/  UMOV UR25, 0x80000020 ;  /* 0x8000002000197882 */ /* 0x000fe20000000000 */
[----:B------:R-:W-:Y:S01]  /*16e90*/  R2UR UR27, R5 ;  /* 0x00000000051b72ca */ /* 0x000fe200000e0000 */
[----:B------:R-:W-:Y:S01]  /*16ea0*/  IMAD.MOV.U32 R9, RZ, RZ, -0x7fffffe0 ;  /* 0x80000020ff097424 */ /* 0x000fe200078e00ff */
[----:B------:R-:W-:Y:S01]  /*16eb0*/  LOP3.LUT R0, R0, 0x3fff, RZ, 0xc0, !PT ;  /* 0x00003fff00007812 */ /* 0x000fe200078ec0ff */
[----:B------:R-:W-:Y:S01]  /*16ec0*/  UMOV UR9, UR25 ;  /* 0x0000001900097c82 */ /* 0x000fe20008000000 */
[----:B------:R-:W-:Y:S01]  /*16ed0*/  MOV R7, 0x80000020 ;  /* 0x8000002000077802 */ /* 0x000fe20000000f00 */
[----:B------:R-:W-:Y:S01]  /*16ee0*/  UMOV UR13, UR25 ;  /* 0x00000019000d7c82 */ /* 0x000fe20008000000 */
[----:B------:R-:W-:Y:S01]  /*16ef0*/  LOP3.LUT R0, R0, 0x10000, RZ, 0xfc, !PT ;  /* 0x0001000000007812 */ /* 0x000fe200078efcff */
[----:B------:R-:W-:Y:S01]  /*16f00*/  UMOV UR17, UR25 ;  /* 0x0000001900117c82 */ /* 0x000fe20008000000 */
[----:B------:R-:W-:Y:S01]  /*16f10*/  R2UR UR11, R9 ;  /* 0x00000000090b72ca */ /* 0x000fe200000e0000 */
[----:B------:R-:W-:Y:S01]  /*16f20*/  ULOP3.LUT UR44, UR44, 0x10000, URZ, 0xfc, !UPT ;  /* 0x000100002c2c7892 */ /* 0x000fe2000f8efc3f */
[----:B------:R-:W-:Y:S01]  /*16f30*/  MOV R9, 0x80000020 ;  /* 0x8000002000097802 */ /* 0x000fe20000000f00 */
[----:B------:R-:W-:Y:S01]  /*16f40*/  IMAD R4, R148, 0x780, R0 ;  /* 0x0000078094047824 */ /* 0x000fe200078e0200 */
[----:B------:R-:W-:Y:S01]  /*16f50*/  UMOV UR5, 0x80000020 ;  /* 0x8000002000057882 */ /* 0x000fe20000000000 */
[----:B------:R-:W-:Y:S01]  /*16f60*/  IMAD.MOV.U32 R11, RZ, RZ, -0x7fffffe0 ;  /* 0x80000020ff0b7424 */ /* 0x000fe200078e00ff */
[----:B------:R-:W-:Y:S01]  /*16f70*/  R2UR UR19, R9 ;  /* 0x00000000091372ca */ /* 0x000fe200000e0000 */
[C---:B------:R-:W-:Y:S01]  /*16f80*/  VIADD R6, R4.reuse, 0x80 ;  /* 0x0000008004067836 */ /* 0x040fe20000000000 */
[C---:B------:R-:W-:Y:S01]  /*16f90*/  R2UR UR26, R4.reuse ;  /* 0x00000000041a72ca */ /* 0x040fe200000e0000 */
[----:B------:R-:W-:Y:S01]  /*16fa0*/  UMOV UR24, UR44 ;  /* 0x0000002c00187c82 */ /* 0x000fe20008000000 */
[C---:B------:R-:W-:Y:S01]  /*16fb0*/  VIADD R8, R4.reuse, 0x100 ;  /* 0x0000010004087836 */ /* 0x040fe20000000000 */
[----:B------:R-:W-:Y:S01]  /*16fc0*/  UMOV UR8, UR24 ;  /* 0x0000001800087c82 */ /* 0x000fe20008000000 */
[----:B------:R-:W-:Y:S01]  /*16fd0*/  UMOV UR12, UR24 ;  /* 0x00000018000c7c82 */ /* 0x000fe20008000000 */
[----:B------:R-:W-:Y:S01]  /*16fe0*/  UMOV UR16, UR24 ;  /* 0x0000001800107c82 */ /* 0x000fe20008000000 */
[----:B------:R-:W-:Y:S01]  /*16ff0*/  VIADD R10, R4, 0x2 ;  /* 0x00000002040a7836 */ /* 0x000fe20000000000 */
[----:B------:R-:W-:Y:S01]  /*17000*/  R2UR UR10, R8 ;  /* 0x00000000080a72ca */ /* 0x000fe200000e0000 */
[----:B------:R-:W-:Y:S01]  /*17010*/  UIADD3 UR4, UR44, 0x2, URZ ;  /* 0x000000022c047890 */ /* 0x000fe2000fffe03f */
[----:B------:R-:W-:Y:S01]  /*17020*/  IADD3 R8, R4, 0x200, RZ ;  /* 0x0000020004087810 */ /* 0x000fe20007ffe0ff */
[----:B------:R-:W-:Y:S01]  /*17030*/  UMOV UR21, UR5 ;  /* 0x0000000500157c82 */ /* 0x000fe20008000000 */
[----:B------:R-:W-:Y:S01]  /*17040*/  R2UR UR6, R10 ;  /* 0x000000000a0672ca */ /* 0x000fe200000e0000 */
[----:B------:R-:W-:Y:S01]  /*17050*/  VIADD R10, R4, 0x280 ;  /* 0x00000280040a7836 */ /* 0x000fe20000000000 */
[----:B------:R-:W-:Y:S01]  /*17060*/  QGMMA.64x32x32.F32.E4M3.E4M3 R104, gdesc[UR24], RZ, !UPT, gsb0 ;  /* 0x00600000186879f3 */ /* 0x000fe2000c0008ff */
[----:B------:R-:W-:Y:S01]  /*17070*/  R2UR UR26, R6 ;  /* 0x00000000061a72ca */ /* 0x000fe200000e0000 */
[----:B------:R-:W-:Y:S01]  /*17080*/  VIADD R6, R4, 0x180 ;  /* 0x0000018004067836 */ /* 0x000fe20000000000 */
[----:B------:R-:W-:Y:S01]  /*17090*/  R2UR UR27, R7 ;  /* 0x00000000071b72ca */ /* 0x000fe200000e0000 */
[----:B------:R-:W-:Y:S01]  /*170a0*/  IMAD.MOV.U32 R7, RZ, RZ, -0x7fffffe0 ;  /* 0x80000020ff077424 */ /* 0x000fe200078e00ff */
[----:B------:R-:W-:Y:S01]  /*170b0*/  R2UR UR18, R8 ;  /* 0x00000000081272ca */ /* 0x000fe200000e0000 */
[----:B------:R-:W-:Y:S01]  /*170c0*/  UMOV UR20, UR4 ;  /* 0x0000000400147c82 */ /* 0x000fe20008000000 */
[----:B------:R-:W-:Y:S01]  /*170d0*/  R2UR UR14, R6 ;  /* 0x00000000060e72ca */ /* 0x000fe200000e0000 */
[C---:B------:R-:W-:Y:S01]  /*170e0*/  VIADD R6, R4.reuse, 0x82 ;  /* 0x0000008204067836 */ /* 0x040fe20000000000 */
[----:B------:R-:W-:Y:S01]  /*170f0*/  R2UR UR15, R7 ;  /* 0x00000000070f72ca */ /* 0x000fe200000e0000 */
[----:B------:R-:W-:Y:S01]  /*17100*/  IMAD.MOV.U32 R7, RZ, RZ, -0x7fffffe0 ;  /* 0x80000020ff077424 */ /* 0x000fe200078e00ff */
[----:B------:R-:W-:Y:S01]  /*17110*/  R2UR UR7, R11 ;  /* 0x000000000b0772ca */ /* 0x000fe200000e0000 */
[----:B------:R-:W-:Y:S01]  /*17120*/  IMAD.MOV.U32 R11, RZ, RZ, -0x7fffffe0 ;  /* 0x80000020ff0b7424 */ /* 0x000fe200078e00ff */
[C---:B------:R-:W-:Y:S01]  /*17130*/  IADD3 R8, R4.reuse, 0x102, RZ ;  /* 0x0000010204087810 */ /* 0x040fe20007ffe0ff */
[----:B------:R-:W-:Y:S01]  /*17140*/  VIADD R78, R4, 0x602 ;  /* 0x00000602044e7836 */ /* 0x000fe20000000000 */
[----:B------:R-:W-:Y:S01]  /*17150*/  MOV R9, 0x80000020 ;  /* 0x8000002000097802 */ /* 0x000fe20000000f00 */
[----:B------:R-:W-:Y:S01]  /*17160*/  IMAD.MOV.U32 R5, RZ, RZ, -0x7fffffe0 ;  /* 0x80000020ff057424 */ /* 0x000fe200078e00ff */
[----:B------:R-:W-:Y:S01]  /*17170*/  MOV R79, 0x80000020 ;  /* 0x80000020004f7802 */ /* 0x000fe20000000f00 */
[----:B------:R-:W-:Y:S01]  /*17180*/  ULDC UR56, c[0x0][0x988] ;  /* 0x0002620000387ab9 */ /* 0x000fe20000000800 */
[----:B------:R-:W-:-:S02]  /*17190*/  WARPGROUP.DEPBAR.LE gsb0, 0x0 ;  /* 0x00008000000079c5 */ /* 0x000fc40000010000 */
[----:B------:R-:W-:-:S06]  /*171a0*/  WARPGROUP.ARRIVE ;  /* 0x00000000000079c5 */ /* 0x000fcc0000000000 */
[----:B------:R-:W-:Y:S03]  /*171b0*/  QGMMA.64x32x32.F32.E4M3.E4M3 R88, gdesc[UR24], RZ, !UPT, gsb0 ;  /* 0x00600000185879f3 */ /* 0x000fe6000c0008ff */
[----:B------:R-:W-:Y:S02]  /*171c0*/  WARPGROUP.DEPBAR.LE gsb0, 0x0 ;  /* 0x00008000000079c5 */ /* 0x000fe40000010000 */
[----:B------:R-:W-:-:S06]  /*171d0*/  WARPGROUP.ARRIVE ;  /* 0x00000000000079c5 */ /* 0x000fcc0000000000 */
[----:B------:R-:W-:Y:S01]  /*171e0*/  QGMMA.64x32x32.F32.E4M3.E4M3 R56, gdesc[UR8], RZ, !UPT, gsb0 ;  /* 0x00600000083879f3 */ /* 0x000fe2000c0008ff */
[----:B------:R-:W-:Y:S01]  /*171f0*/  R2UR UR10, R10 ;  /* 0x000000000a0a72ca */ /* 0x000fe200000e0000 */
[----:B------:R-:W-:Y:S01]  /*17200*/  UIADD3 UR8, UR44, 0x200, URZ ;  /* 0x000002002c087890 */ /* 0x000fe2000fffe03f */
[----:B------:R-:W-:Y:S01]  /*17210*/  R2UR UR11, R11 ;  /* 0x000000000b0b72ca */ /* 0x000fe200000e0000 */
[----:B------:R-:W-:Y:S01]  /*17220*/  UMOV UR9, 0x80000020 ;  /* 0x8000002000097882 */ /* 0x000fe20000000000 */
[----:B------:R-:W-:Y:S01]  /*17230*/  IADD3 R10, R4, 0x282, RZ ;  /* 0x00000282040a7810 */ /* 0x000fe20007ffe0ff */
[----:B------:R-:W-:Y:S01]  /*17240*/  UMOV UR29, UR9 ;  /* 0x00000009001d7c82 */ /* 0x000fe20008000000 */
[----:B------:R-:W-:Y:S02]  /*17250*/  MOV R11, 0x80000020 ;  /* 0x80000020000b7802 */ /* 0x000fe40000000f00 */
[----:B------:R-:W-:Y:S01]  /*17260*/  UMOV UR28, UR8 ;  /* 0x00000008001c7c82 */ /* 0x000fe20008000000 */
[----:B------:R-:W-:-:S02]  /*17270*/  WARPGROUP.DEPBAR.LE gsb0, 0x0 ;  /* 0x00008000000079c5 */ /* 0x000fc40000010000 */
[----:B------:R-:W-:-:S06]  /*17280*/  WARPGROUP.ARRIVE ;  /* 0x00000000000079c5 */ /* 0x000fcc0000000000 */
[----:B------:R-:W-:Y:S01]  /*17290*/  QGMMA.64x32x32.F32.E4M3.E4M3 R40, gdesc[UR12], RZ, !UPT, gsb0 ;  /* 0x006000000c2879f3 */ /* 0x000fe2000c0008ff */
[----:B------:R-:W-:Y:S01]  /*172a0*/  R2UR UR14, R8 ;  /* 0x00000000080e72ca */ /* 0x000fe200000e0000 */
[----:B------:R-:W-:Y:S01]  /*172b0*/  UMOV UR12, UR4 ;  /* 0x00000004000c7c82 */ /* 0x000fe20008000000 */
[----:B------:R-:W-:Y:S01]  /*172c0*/  R2UR UR15, R9 ;  /* 0x00000000090f72ca */ /* 0x000fe200000e0000 */
[----:B------:R-:W-:Y:S01]  /*172d0*/  UMOV UR13, UR5 ;  /* 0x00000005000d7c82 */ /* 0x000fe20008000000 */
[----:B------:R-:W-:Y:S02]  /*172e0*/  VIADD R8, R4, 0x202 ;  /* 0x0000020204087836 */ /* 0x000fe40000000000 */
[----:B------:R-:W-:-:S03]  /*172f0*/  IMAD.MOV.U32 R9, RZ, RZ, -0x7fffffe0 ;  /* 0x80000020ff097424 */ /* 0x000fc600078e00ff */
[----:B------:R-:W-:Y:S01]  /*17300*/  R2UR UR22, R8 ;  /* 0x00000000081672ca */ /* 0x000fe200000e0000 */
[----:B------:R-:W-:Y:S01]  /*17310*/  VIADD R8, R4, 0x380 ;  /* 0x0000038004087836 */ /* 0x000fe20000000000 */
[----:B------:R-:W-:Y:S01]  /*17320*/  R2UR UR23, R9 ;  /* 0x00000000091772ca */ /* 0x000fe200000e0000 */
[----:B------:R-:W-:Y:S01]  /*17330*/  IMAD.MOV.U32 R9, RZ, RZ, -0x7fffffe0 ;  /* 0x80000020ff097424 */ /* 0x000fe200078e00ff */
[----:B------:R-:W-:Y:S02]  /*17340*/  WARPGROUP.DEPBAR.LE gsb0, 0x0 ;  /* 0x00008000000079c5 */ /* 0x000fe40000010000 */
[----:B------:R-:W-:-:S06]  /*17350*/  WARPGROUP.ARRIVE ;  /* 0x00000000000079c5 */ /* 0x000fcc0000000000 */
[----:B------:R-:W-:Y:S01]  /*17360*/  QGMMA.64x32x32.F32.E4M3.E4M3 R24, gdesc[UR16], RZ, !UPT, gsb0 ;  /* 0x00600000101879f3 */ /* 0x000fe2000c0008ff */
[----:B------:R-:W-:Y:S01]  /*17370*/  UMOV UR16, UR4 ;  /* 0x0000000400107c82 */ /* 0x000fe20008000000 */
[----:B------:R-:W-:Y:S01]  /*17380*/  UMOV UR17, UR5 ;  /* 0x0000000500117c82 */ /* 0x000fe20008000000 */
[----:B------:R-:W-:Y:S02]  /*17390*/  WARPGROUP.DEPBAR.LE gsb0, 0x0 ;  /* 0x00008000000079c5 */ /* 0x000fe40000010000 */
[----:B------:R-:W-:-:S06]  /*173a0*/  WARPGROUP.ARRIVE ;  /* 0x00000000000079c5 */ /* 0x000fcc0000000000 */
[----:B------:R-:W-:Y:S01]  /*173b0*/  QGMMA.64x32x32.F32.E4M3.E4M3 R104, gdesc[UR4], R104, gsb0 ;  /* 0x00600000046879f3 */ /* 0x000fe20008000868 */
[----:B------:R-:W-:Y:S01]  /*173c0*/  R2UR UR6, R6 ;  /* 0x00000000060672ca */ /* 0x000fe200000e0000 */
[----:B------:R-:W-:Y:S01]  /*173d0*/  VIADD R6, R4, 0x182 ;  /* 0x0000018204067836 */ /* 0x000fe20000000000 */
[----:B------:R-:W-:Y:S02]  /*173e0*/  R2UR UR7, R7 ;  /* 0x00000000070772ca */ /* 0x000fe400000e0000 */
[----:B------:R-:W-:Y:S02]  /*173f0*/  MOV R7, 0x80000020 ;  /* 0x8000002000077802 */ /* 0x000fe40000000f00 */
[----:B------:R-:W-:Y:S02]  /*17400*/  R2UR UR18, R6 ;  /* 0x00000000061272ca */ /* 0x000fe400000e0000 */
[----:B------:R-:W-:Y:S01]  /*17410*/  R2UR UR19, R7 ;  /* 0x00000000071372ca */ /* 0x000fe200000e0000 */
[----:B------:R-:W-:Y:S01]  /*17420*/  IMAD.MOV.U32 R7, RZ, RZ, -0x7fffffe0 ;  /* 0x80000020ff077424 */ /* 0x000fe200078e00ff */
[----:B------:R-:W-:Y:S01]  /*17430*/  IADD3 R6, R4, 0x300, RZ ;  /* 0x0000030004067810 */ /* 0x000fe20007ffe0ff */
[----:B------:R-:W-:-:S02]  /*17440*/  WARPGROUP.DEPBAR.LE gsb0, 0x0 ;  /* 0x00008000000079c5 */ /* 0x000fc40000010000 */
[----:B------:R-:W-:-:S06]  /*17450*/  WARPGROUP.ARRIVE ;  /* 0x00000000000079c5 */ /* 0x000fcc0000000000 */
[----:B------:R-:W-:Y:S01]  /*17460*/  QGMMA.64x32x32.F32.E4M3.E4M3 R88, gdesc[UR4], R88, gsb0 ;  /* 0x00600000045879f3 */ /* 0x000fe20008000858 */
[----:B------:R-:W-:Y:S02]  /*17470*/  ULDC UR6, c[0x0][0x988] ;  /* 0x0002620000067ab9 */ /* 0x000fe40000000800 */
[----:B------:R-:W-:Y:S02]  /*17480*/  WARPGROUP.DEPBAR.LE gsb0, 0x0 ;  /* 0x00008000000079c5 */ /* 0x000fe40000010000 */
[----:B------:R-:W-:-:S06]  /*17490*/  WARPGROUP.ARRIVE ;  /* 0x00000000000079c5 */ /* 0x000fcc0000000000 */
[----:B------:R-:W-:Y:S01]  /*174a0*/  QGMMA.64x32x32.F32.E4M3.E4M3 R56, gdesc[UR12], R56, gsb0 ;  /* 0x006000000c3879f3 */ /* 0x000fe20008000838 */
[----:B------:R-:W-:Y:S01]  /*174b0*/  R2UR UR14, R10 ;  /* 0x000000000a0e72ca */ /* 0x000fe200000e0000 */
[----:B------:R-:W-:Y:S01]  /*174c0*/  UIADD3 UR12, UR44, 0x202, URZ ;  /* 0x000002022c0c7890 */ /* 0x000fe2000fffe03f */
[----:B------:R-:W-:Y:S01]  /*174d0*/  R2UR UR15, R11 ;  /* 0x000000000b0f72ca */ /* 0x000fe200000e0000 */
[----:B------:R-:W-:Y:S01]  /*174e0*/  UMOV UR13, 0x80000020 ;  /* 0x80000020000d7882 */ /* 0x000fe20000000000 */
[----:B------:R-:W-:Y:S01]  /*174f0*/  VIADD R10, R4, 0x500 ;  /* 0x00000500040a7836 */ /* 0x000fe20000000000 */
[----:B------:R-:W-:Y:S01]  /*17500*/  UMOV UR33, UR13 ;  /* 0x0000000d00217c82 */ /* 0x000fe20008000000 */
[----:B------:R-:W-:Y:S02]  /*17510*/  IMAD.MOV.U32 R11, RZ, RZ, -0x7fffffe0 ;  /* 0x80000020ff0b7424 */ /* 0x000fe400078e00ff */
[----:B------:R-:W-:Y:S01]  /*17520*/  UMOV UR32, UR12 ;  /* 0x0000000c00207c82 */ /* 0x000fe20008000000 */
[----:B------:R-:W-:-:S02]  /*17530*/  WARPGROUP.DEPBAR.LE gsb0, 0x0 ;  /* 0x00008000000079c5 */ /* 0x000fc40000010000 */
[----:B------:R-:W-:-:S06]  /*17540*/  WARPGROUP.ARRIVE ;  /* 0x00000000000079c5 */ /* 0x000fcc0000000000 */
[----:B------:R-:W-:Y:S01]  /*17550*/  QGMMA.64x32x32.F32.E4M3.E4M3 R40, gdesc[UR16], R40, gsb0 ;  /* 0x00600000102879f3 */ /* 0x000fe20008000828 */
        /* <DEDUP_REMOVED lines=12> */
[----:B------:R-:W-:Y:S01]  /*17620*/  QGMMA.64x32x32.F32.E4M3.E4M3 R24, gdesc[UR20], R24, gsb0 ;  /* 0x00600000141879f3 */ /* 0x000fe20008000818 */
[----:B------:R-:W-:Y:S01]  /*17630*/  UMOV UR20, UR8 ;  /* 0x0000000800147c82 */ /* 0x000fe20008000000 */
[----:B------:R-:W-:Y:S01]  /*17640*/  UMOV UR21, UR9 ;  /* 0x0000000900157c82 */ /* 0x000fe20008000000 */
[----:B------:R-:W-:Y:S02]  /*17650*/  WARPGROUP.DEPBAR.LE gsb0, 0x0 ;  /* 0x00008000000079c5 */ /* 0x000fe40000010000 */
[----:B------:R-:W-:-:S06]  /*17660*/  WARPGROUP.ARRIVE ;  /* 0x00000000000079c5 */ /* 0x000fcc0000000000 */
[----:B------:R-:W-:Y:S01]  /*17670*/  QGMMA.64x32x32.F32.E4M3.E4M3 R104, gdesc[UR8], R104, gsb0 ;  /* 0x00600000086879f3 */ /* 0x000fe20008000868 */
[----:B------:R-:W-:Y:S02]  /*17680*/  R2UR UR10, R6 ;  /* 0x00000000060a72ca */ /* 0x000fe400000e0000 */
[----:B------:R-:W-:Y:S01]  /*17690*/  R2UR UR11, R7 ;  /* 0x00000000070b72ca */ /* 0x000fe200000e0000 */
[----:B------:R-:W-:Y:S01]  /*176a0*/  IMAD.MOV.U32 R7, RZ, RZ, -0x7fffffe0 ;  /* 0x80000020ff077424 */ /* 0x000fe200078e00ff */
[----:B------:R-:W-:-:S04]  /*176b0*/  IADD3 R6, R4, 0x400, RZ ;  /* 0x0000040004067810 */ /* 0x000fc80007ffe0ff */
[----:B------:R-:W-:Y:S01]  /*176c0*/  R2UR UR22, R6 ;  /* 0x00000000061672ca */ /* 0x000fe200000e0000 */
[----:B------:R-:W-:Y:S01]  /*176d0*/  VIADD R6, R4, 0x302 ;  /* 0x0000030204067836 */ /* 0x000fe20000000000 */
[----:B------:R-:W-:Y:S02]  /*176e0*/  R2UR UR23, R7 ;  /* 0x00000000071772ca */ /* 0x000fe400000e0000 */
[----:B------:R-:W-:Y:S01]  /*176f0*/  MOV R7, 0x80000020 ;  /* 0x8000002000077802 */ /* 0x000fe20000000f00 */
[----:B------:R-:W-:Y:S02]  /*17700*/  WARPGROUP.DEPBAR.LE gsb0, 0x0 ;  /* 0x00008000000079c5 */ /* 0x000fe40000010000 */
[----:B------:R-:W-:-:S06]  /*17710*/  WARPGROUP.ARRIVE ;  /* 0x00000000000079c5 */ /* 0x000fcc0000000000 */
[----:B------:R-:W-:Y:S03]  /*17720*/  QGMMA.64x32x32.F32.E4M3.E4M3 R88, gdesc[UR8], R88, gsb0 ;  /* 0x00600000085879f3 */ /* 0x000fe60008000858 */
        /* <DEDUP_REMOVED lines=9> */
[----:B------:R-:W-:Y:S01]  /*177c0*/  IMAD.MOV.U32 R11, RZ, RZ, -0x7fffffe0 ;  /* 0x80000020ff0b7424 */ /* 0x000fe200078e00ff */
[----:B------:R-:W-:Y:S02]  /*177d0*/  WARPGROUP.DEPBAR.LE gsb0, 0x0 ;  /* 0x00008000000079c5 */ /* 0x000fe40000010000 */
[----:B------:R-:W-:-:S06]  /*177e0*/  WARPGROUP.ARRIVE ;  /* 0x00000000000079c5 */ /* 0x000fcc0000000000 */
[----:B------:R-:W-:Y:S01]  /*177f0*/  QGMMA.64x32x32.F32.E4M3.E4M3 R40, gdesc[UR20], R40, gsb0 ;  /* 0x00600000142879f3 */ /* 0x000fe20008000828 */
[----:B------:R-:W-:Y:S01]  /*17800*/  R2UR UR22, R8 ;  /* 0x00000000081672ca */ /* 0x000fe200000e0000 */
[----:B------:R-:W-:Y:S01]  /*17810*/  UMOV UR20, UR12 ;  /* 0x0000000c00147c82 */ /* 0x000fe20008000000 */
[----:B------:R-:W-:Y:S01]  /*17820*/  R2UR UR23, R9 ;  /* 0x00000000091772ca */ /* 0x000fe200000e0000 */
[----:B------:R-:W-:Y:S01]  /*17830*/  UMOV UR21, UR13 ;  /* 0x0000000d00157c82 */ /* 0x000fe20008000000 */
[----:B------:R-:W-:Y:S02]  /*17840*/  IADD3 R8, R4, 0x482, RZ ;  /* 0x0000048204087810 */ /* 0x000fe40007ffe0ff */
[----:B------:R-:W-:Y:S02]  /*17850*/  MOV R9, 0x80000020 ;  /* 0x8000002000097802 */ /* 0x000fe40000000f00 */
[----:B------:R-:W-:Y:S02]  /*17860*/  R2UR UR34, R8 ;  /* 0x00000000082272ca */ /* 0x000fe400000e0000 */
[----:B------:R-:W-:-:S02]  /*17870*/  R2UR UR35, R9 ;  /* 0x00000000092372ca */ /* 0x000fc400000e0000 */
[----:B------:R-:W-:Y:S02]  /*17880*/  IADD3 R8, R4, 0x600, RZ ;  /* 0x0000060004087810 */ /* 0x000fe40007ffe0ff */
[----:B------:R-:W-:Y:S01]  /*17890*/  MOV R9, 0x80000020 ;  /* 0x8000002000097802 */ /* 0x000fe20000000f00 */
        /* <DEDUP_REMOVED lines=8> */
[----:B------:R-:W-:Y:S01]  /*17920*/  R2UR UR14, R6 ;  /* 0x00000000060e72ca */ /* 0x000fe200000e0000 */
[----:B------:R-:W-:Y:S01]  /*17930*/  VIADD R6, R4, 0x402 ;  /* 0x0000040204067836 */ /* 0x000fe20000000000 */
[----:B------:R-:W-:Y:S01]  /*17940*/  R2UR UR15, R7 ;  /* 0x00000000070f72ca */ /* 0x000fe200000e0000 */
[----:B------:R-:W-:-:S03]  /*17950*/  IMAD.MOV.U32 R7, RZ, RZ, -0x7fffffe0 ;  /* 0x80000020ff077424 */ /* 0x000fc600078e00ff */
[----:B------:R-:W-:Y:S01]  /*17960*/  R2UR UR30, R6 ;  /* 0x00000000061e72ca */ /* 0x000fe200000e0000 */
[----:B------:R-:W-:Y:S01]  /*17970*/  VIADD R6, R4, 0x580 ;  /* 0x0000058004067836 */ /* 0x000fe20000000000 */
[----:B------:R-:W-:Y:S01]  /*17980*/  R2UR UR31, R7 ;  /* 0x00000000071f72ca */ /* 0x000fe200000e0000 */
[----:B------:R-:W-:Y:S01]  /*17990*/  IMAD.MOV.U32 R7, RZ, RZ, -0x7fffffe0 ;  /* 0x80000020ff077424 */ /* 0x000fe200078e00ff */
[----:B------:R-:W-:Y:S02]  /*179a0*/  WARPGROUP.DEPBAR.LE gsb0, 0x0 ;  /* 0x00008000000079c5 */ /* 0x000fe40000010000 */
[----:B------:R-:W-:-:S06]  /*179b0*/  WARPGROUP.ARRIVE ;  /* 0x00000000000079c5 */ /* 0x000fcc0000000000 */
[----:B------:R-:W-:Y:S03]  /*179c0*/  QGMMA.64x32x32.F32.E4M3.E4M3 R88, gdesc[UR12], R88, gsb0 ;  /* 0x006000000c5879f3 */ /* 0x000fe60008000858 */
[----:B------:R-:W-:Y:S02]  /*179d0*/  WARPGROUP.DEPBAR.LE gsb0, 0x0 ;  /* 0x00008000000079c5 */ /* 0x000fe40000010000 */
[----:B------:R-:W-:-:S06]  /*179e0*/  WARPGROUP.ARRIVE ;  /* 0x00000000000079c5 */ /* 0x000fcc0000000000 */
[----:B------:R-:W-:Y:S01]  /*179f0*/  QGMMA.64x32x32.F32.E4M3.E4M3 R56, gdesc[UR20], R56, gsb0 ;  /* 0x00600000143879f3 */ /* 0x000fe20008000838 */
[----:B------:R-:W-:Y:S01]  /*17a00*/  UIADD3 UR20, UR44, 0x402, URZ ;  /* 0x000004022c147890 */ /* 0x000fe2000fffe03f */
[----:B------:R-:W-:Y:S01]  /*17a10*/  R2UR UR22, R10 ;  /* 0x000000000a1672ca */ /* 0x000fe200000e0000 */
[----:B------:R-:W-:Y:S01]  /*17a20*/  UMOV UR21, 0x80000020 ;  /* 0x8000002000157882 */ /* 0x000fe20000000000 */
[----:B------:R-:W-:Y:S01]  /*17a30*/  UMOV UR44, UR16 ;  /* 0x00000010002c7c82 */ /* 0x000fe20008000000 */
[----:B------:R-:W-:Y:S01]  /*17a40*/  R2UR UR23, R11 ;  /* 0x000000000b1772ca */ /* 0x000fe200000e0000 */
[----:B------:R-:W-:Y:S02]  /*17a50*/  WARPGROUP.DEPBAR.LE gsb0, 0x0 ;  /* 0x00008000000079c5 */ /* 0x000fe40000010000 */
        /* <DEDUP_REMOVED lines=8> */
[----:B------:R-:W-:Y:S02]  /*17ae0*/  R2UR UR46, R8 ;  /* 0x00000000082e72ca */ /* 0x000fe400000e0000 */
[----:B------:R-:W-:Y:S01]  /*17af0*/  R2UR UR47, R9 ;  /* 0x00000000092f72ca */ /* 0x000fe200000e0000 */
[----:B------:R-:W-:Y:S01]  /*17b00*/  IMAD.MOV.U32 R9, RZ, RZ, -0x7fffffe0 ;  /* 0x80000020ff097424 */ /* 0x000fe200078e00ff */
[----:B------:R-:W-:Y:S01]  /*17b10*/  IADD3 R8, R4, 0x582, RZ ;  /* 0x0000058204087810 */ /* 0x000fe20007ffe0ff */
        /* <DEDUP_REMOVED lines=14> */
[----:B------:R-:W-:-:S02]  /*17c00*/  WARPGROUP.DEPBAR.LE gsb0, 0x0 ;  /* 0x00008000000079c5 */ /* 0x000fc40000010000 */
[----:B------:R-:W-:-:S06]  /*17c10*/  WARPGROUP.ARRIVE ;  /* 0x00000000000079c5 */ /* 0x000fcc0000000000 */
[----:B------:R-:W-:Y:S03]  /*17c20*/  QGMMA.64x32x32.F32.E4M3.E4M3 R88, gdesc[UR16], R88, gsb0 ;  /* 0x00600000105879f3 */ /* 0x000fe60008000858 */
        /* <DEDUP_REMOVED lines=12> */
[----:B------:R-:W-:Y:S02]  /*17cf0*/  R2UR UR22, R8 ;  /* 0x00000000081672ca */ /* 0x000fe400000e0000 */
[----:B------:R-:W-:Y:S01]  /*17d00*/  R2UR UR23, R9 ;  /* 0x00000000091772ca */ /* 0x000fe200000e0000 */
[----:B------:R-:W-:Y:S02]  /*17d10*/  WARPGROUP.DEPBAR.LE gsb0, 0x0 ;  /* 0x00008000000079c5 */ /* 0x000fe40000010000 */
[----:B------:R-:W-:Y:S01]  /*17d20*/  WARPGROUP.ARRIVE ;  /* 0x00000000000079c5 */ /* 0x000fe20000000000 */
[C---:B------:R-:W-:Y:S01]  /*17d30*/  FMUL.FTZ R6, R2.reuse, R104 ;  /* 0x0000006802067220 */ /* 0x040fe20000410000 */
[C---:B------:R-:W-:Y:S01]  /*17d40*/  FMUL.FTZ R7, R2.reuse, R105 ;  /* 0x0000006902077220 */ /* 0x040fe20000410000 */
[C---:B------:R-:W-:Y:S01]  /*17d50*/  FMUL.FTZ R15, R2.reuse, R110 ;  /* 0x0000006e020f7220 */ /* 0x040fe20000410000 */
[C---:B------:R-:W-:Y:S01]  /*17d60*/  FMUL.FTZ R8, R2.reuse, R108 ;  /* 0x0000006c02087220 */ /* 0x040fe20000410000 */
[----:B------:R-:W-:-:S05]  /*17d70*/  FMUL.FTZ R10, R2, R106 ;  /* 0x0000006a020a7220 */ /* 0x000fca0000410000 */
[----:B------:R-:W-:Y:S01]  /*17d80*/  QGMMA.64x32x32.F32.E4M3.E4M3 R88, gdesc[UR20], R88, gsb0 ;  /* 0x00600000145879f3 */ /* 0x000fe20008000858 */
[----:B------:R-:W-:Y:S01]  /*17d90*/  R2UR UR22, R78 ;  /* 0x000000004e1672ca */ /* 0x000fe200000e0000 */
[----:B------:R-:W1:Y:S01]  /*17da0*/  MUFU.TANH R6, R6 ;  /* 0x0000000600067308 */ /* 0x000e620000002400 */
[----:B------:R-:W-:Y:S01]  /*17db0*/  R2UR UR23, R79 ;  /* 0x000000004f1772ca */ /* 0x000fe200000e0000 */
        /* <DEDUP_REMOVED lines=11> */
[----:B------:R-:W-:-:S03]  /*17e70*/  FMUL.FTZ R77, R2, R119 ;  /* 0x00000077024d7220 */ /* 0x000fc60000410000 */
[----:B------:R-:W3:Y:S08]  /*17e80*/  MUFU.TANH R15, R15 ;  /* 0x0000000f000f7308 */ /* 0x000ef00000002400 */
[----:B------:R-:W4:Y:S08]  /*17e90*/  MUFU.TANH R8, R8 ;  /* 0x0000000800087308 */ /* 0x000f300000002400 */
[----:B------:R-:W5:Y:S08]  /*17ea0*/  MUFU.TANH R10, R10 ;  /* 0x0000000a000a7308 */ /* 0x000f700000002400 */
[----:B------:R-:W0:Y:S08]  /*17eb0*/  MUFU.TANH R9, R9 ;  /* 0x0000000900097308 */ /* 0x000e300000002400 */
[----:B------:R-:W0:Y:S08]  /*17ec0*/  MUFU.TANH R11, R11 ;  /* 0x0000000b000b7308 */ /* 0x000e300000002400 */
[----:B------:R-:W0:Y:S01]  /*17ed0*/  MUFU.TANH R12, R12 ;  /* 0x0000000c000c7308 */ /* 0x000e220000002400 */
[----:B------:R-:W-:-:S02]  /*17ee0*/  WARPGROUP.DEPBAR.LE gsb0, 0x0 ;  /* 0x00008000000079c5 */ /* 0x000fc40000010000 */
[----:B------:R-:W-:Y:S01]  /*17ef0*/  WARPGROUP.ARRIVE ;  /* 0x00000000000079c5 */ /* 0x000fe20000000000 */
[C---:B------:R-:W-:Y:S01]  /*17f00*/  FMUL.FTZ R85, R2.reuse, R94 ;  /* 0x0000005e02557220 */ /* 0x040fe20000410000 */
[----:B------:R-:W-:Y:S01]  /*17f10*/  FMUL.FTZ R84, R2, R95 ;  /* 0x0000005f02547220 */ /* 0x000fe20000410000 */
[----:B------:R-:W-:Y:S02]  /*17f20*/  VIADD R94, R4, 0x682 ;  /* 0x00000682045e7836 */ /* 0x000fe40000000000 */
[C---:B------:R-:W-:Y:S01]  /*17f30*/  FMUL.FTZ R74, R2.reuse, R88 ;  /* 0x00000058024a7220 */ /* 0x040fe20000410000 */
[----:B------:R-:W-:Y:S01]  /*17f40*/  IMAD.MOV.U32 R95, RZ, RZ, -0x7fffffe0 ;  /* 0x80000020ff5f7424 */ /* 0x000fe200078e00ff */
[----:B------:R-:W-:Y:S01]  /*17f50*/  QGMMA.64x32x32.F32.E4M3.E4M3 R56, gdesc[UR20], R56, gsb0 ;  /* 0x00600000143879f3 */ /* 0x000fe20008000838 */
[----:B------:R-:W-:Y:S01]  /*17f60*/  FMUL.FTZ R88, R2, R101 ;  /* 0x0000006502587220 */ /* 0x000fe20000410000 */
[----:B------:R-:W-:Y:S01]  /*17f70*/  R2UR UR22, R94 ;  /* 0x000000005e1672ca */ /* 0x000fe200000e0000 */
[C---:B------:R-:W-:Y:S01]  /*17f80*/  FMUL.FTZ R82, R2.reuse, R97 ;  /* 0x0000006102527220 */ /* 0x040fe20000410000 */
[----:B------:R-:W-:Y:S01]  /*17f90*/  R2UR UR23, R95 ;  /* 0x000000005f1772ca */ /* 0x000fe200000e0000 */
[----:B------:R-:W-:Y:S01]  /*17fa0*/  FMUL.FTZ R75, R2, R89 ;  /* 0x00000059024b7220 */ /* 0x000fe20000410000 */
[----:B------:R-:W-:Y:S01]  /*17fb0*/  IADD3 R4, R4, 0x702, RZ ;  /* 0x0000070204047810 */ /* 0x000fe20007ffe0ff */
        /* <DEDUP_REMOVED lines=23> */
[----:B------:R-:W-:Y:S01]  /*18130*/  FMUL.FTZ R62, R2, R64 ;  /* 0x00000040023e7220 */ /* 0x000fe20000410000 */
[----:B------:R-:W-:Y:S01]  /*18140*/  QGMMA.64x32x32.F32.E4M3.E4M3 R40, gdesc[UR20], R40, gsb0 ;  /* 0x00600000142879f3 */ /* 0x000fe20008000828 */
[----:B------:R-:W-:Y:S01]  /*18150*/  R2UR UR22, R4 ;  /* 0x00000000041672ca */ /* 0x000fe200000e0000 */
[C---:B------:R-:W-:Y:S01]  /*18160*/  FMUL.FTZ R95, R2.reuse, R58 ;  /* 0x0000003a025f7220 */ /* 0x040fe20000410000 */
[----:B------:R-:W-:Y:S01]  /*18170*/  R2UR UR23, R5 ;  /* 0x00000000051772ca */ /* 0x000fe200000e0000 */
        /* <DEDUP_REMOVED lines=10> */
[----:B------:R-:W-:-:S02]  /*18220*/  FMUL.FTZ R69, R2, R71 ;  /* 0x0000004702457220 */ /* 0x000fc40000410000 */
[----:B------:R-:W0:Y:S08]  /*18230*/  MUFU.TANH R74, R74 ;  /* 0x0000004a004a7308 */ /* 0x000e300000002400 */
[----:B------:R-:W0:Y:S08]  /*18240*/  MUFU.TANH R75, R75 ;  /* 0x0000004b004b7308 */ /* 0x000e300000002400 */
[----:B------:R-:W0:Y:S08]  /*18250*/  MUFU.TANH R77, R77 ;  /* 0x0000004d004d7308 */ /* 0x000e300000002400 */
[----:B------:R-:W0:Y:S08]  /*18260*/  MUFU.TANH R78, R78 ;  /* 0x0000004e004e7308 */ /* 0x000e300000002400 */
[----:B------:R-:W0:Y:S08]  /*18270*/  MUFU.TANH R81, R81 ;  /* 0x0000005100517308 */ /* 0x000e300000002400 */
[----:B------:R-:W0:Y:S01]  /*18280*/  MUFU.TANH R84, R84 ;  /* 0x0000005400547308 */ /* 0x000e220000002400 */
[----:B------:R-:W-:-:S02]  /*18290*/  WARPGROUP.DEPBAR.LE gsb0, 0x0 ;  /* 0x00008000000079c5 */ /* 0x000fc40000010000 */
[C---:B------:R-:W-:Y:S01]  /*182a0*/  FMUL.FTZ R67, R2.reuse, R40 ;  /* 0x0000002802437220 */ /* 0x040fe20000410000 */
[----:B------:R-:W-:Y:S02]  /*182b0*/  IMAD.IADD R40, R223, 0x1, R147 ;  /* 0x00000001df287824 */ /* 0x000fe400078e0293 */
[C---:B------:R-:W-:Y:S01]  /*182c0*/  FMUL.FTZ R63, R2.reuse, R41 ;  /* 0x00000029023f7220 */ /* 0x040fe20000410000 */
[----:B------:R-:W-:Y:S01]  /*182d0*/  WARPGROUP.ARRIVE ;  /* 0x00000000000079c5 */ /* 0x000fe20000000000 */
[----:B------:R-:W0:Y:S01]  /*182e0*/  MUFU.TANH R79, R79 ;  /* 0x0000004f004f7308 */ /* 0x000e220000002400 */
[----:B------:R-:W-:Y:S02]  /*182f0*/  IMAD R41, R161, -0xa0, R40 ;  /* 0xffffff60a1297824 */ /* 0x000fe400078e0228 */
[C---:B------:R-:W-:Y:S01]  /*18300*/  FMUL.FTZ R40, R2.reuse, R47 ;  /* 0x0000002f02287220 */ /* 0x040fe20000410000 */
[C---:B------:R-:W-:Y:S01]  /*18310*/  FMUL.FTZ R105, R2.reuse, R42 ;  /* 0x0000002a02697220 */ /* 0x040fe20000410000 */
[C---:B------:R-:W-:Y:S01]  /*18320*/  FMUL.FTZ R42, R2.reuse, R49 ;  /* 0x00000031022a7220 */ /* 0x040fe20000410000 */
[----:B------:R-:W-:Y:S01]  /*18330*/  QGMMA.64x32x32.F32.E4M3.E4M3 R24, gdesc[UR20], R24, gsb0 ;  /* 0x00600000141879f3 */ /* 0x000fe20008000818 */
[C---:B------:R-:W-:Y:S01]  /*18340*/  ISETP.GT.AND P2, PT, R41.reuse, RZ, PT ;  /* 0x000000ff2900720c */ /* 0x040fe20003f44270 */
[C---:B------:R-:W-:Y:S01]  /*18350*/  FMUL.FTZ R46, R2.reuse, R46 ;  /* 0x0000002e022e7220 */ /* 0x040fe20000410000 */
[C---:B------:R-:W-:Y:S01]  /*18360*/  ISETP.GT.AND P3, PT, R41.reuse, 0x1, PT ;  /* 0x000000012900780c */ /* 0x040fe20003f64270 */
[----:B------:R-:W0:Y:S01]  /*18370*/  MUFU.TANH R82, R82 ;  /* 0x0000005200527308 */ /* 0x000e220000002400 */
[----:B------:R-:W-:Y:S01]  /*18380*/  ISETP.GT.AND P4, PT, R41, 0x8, PT ;  /* 0x000000082900780c */ /* 0x000fe20003f84270 */
[----:B------:R-:W-:Y:S01]  /*18390*/  FMUL.FTZ R50, R2, R50 ;  /* 0x0000003202327220 */ /* 0x000fe20000410000 */
[----:B-1----:R-:W-:Y:S01]  /*183a0*/  FSEL R64, R6, -INF , P2 ;  /* 0xff80000006407808 */ /* 0x002fe20001000000 */
[C---:B------:R-:W-:Y:S01]  /*183b0*/  FMUL.FTZ R48, R2.reuse, R48 ;  /* 0x0000003002307220 */ /* 0x040fe20000410000 */
[----:B--2---:R-:W-:Y:S01]  /*183c0*/  FSEL R7, R7, -INF , P3 ;  /* 0xff80000007077808 */ /* 0x004fe20001800000 */
[C---:B------:R-:W-:Y:S01]  /*183d0*/  FMUL.FTZ R71, R2.reuse, R43 ;  /* 0x0000002b02477220 */ /* 0x040fe20000410000 */
[----:B---3--:R-:W-:Y:S01]  /*183e0*/  FSEL R6, R15, -INF , P4 ;  /* 0xff8000000f067808 */ /* 0x008fe20002000000 */
[----:B------:R-:W-:Y:S01]  /*183f0*/  MUFU.TANH R89, R89 ;  /* 0x0000005900597308 */ /* 0x000fe20000002400 */
[C---:B------:R-:W-:Y:S01]  /*18400*/  ISETP.GT.AND P5, PT, R41.reuse, 0x9, PT ;  /* 0x000000092900780c */ /* 0x040fe20003fa4270 */
[----:B------:R-:W-:Y:S01]  /*18410*/  FMUL.FTZ R43, R2, R44 ;  /* 0x0000002c022b7220 */ /* 0x000fe20000410000 */
[----:B----4-:R-:W-:Y:S01]  /*18420*/  FSEL R68, R8, -INF , P4 ;  /* 0xff80000008447808 */ /* 0x010fe20002000000 */
[----:B------:R-:W-:Y:S01]  /*18430*/  FMUL.FTZ R52, R2, R52 ;  /* 0x0000003402347220 */ /* 0x000fe20000410000 */
[----:B------:R-:W-:Y:S01]  /*18440*/  FMNMX.FTZ R15, R64, R7, !PT ;  /* 0x00000007400f7209 */ /* 0x000fe20007810000 */
[----:B------:R-:W-:Y:S01]  /*18450*/  FMUL.FTZ R107, R2, R54 ;  /* 0x00000036026b7220 */ /* 0x000fe20000410000 */
[----:B-----5:R-:W-:Y:S01]  /*18460*/  FSEL R4, R10, -INF , P2 ;  /* 0xff8000000a047808 */ /* 0x020fe20001000000 */
[----:B------:R-:W-:Y:S01]  /*18470*/  MUFU.TANH R90, R90 ;  /* 0x0000005a005a7308 */ /* 0x000fe20000002400 */
[----:B------:R-:W-:Y:S01]  /*18480*/  ISETP.GT.AND P2, PT, R41, 0x10, PT ;  /* 0x000000102900780c */ /* 0x000fe20003f44270 */
[C---:B------:R-:W-:Y:S01]  /*18490*/  FMUL.FTZ R51, R2.reuse, R51 ;  /* 0x0000003302337220 */ /* 0x040fe20000410000 */
[----:B0-----:R-:W-:Y:S01]  /*184a0*/  FSEL R70, R9, -INF , P5 ;  /* 0xff80000009467808 */ /* 0x001fe20002800000 */
[----:B------:R-:W-:Y:S01]  /*184b0*/  FMUL.FTZ R45, R2, R45 ;  /* 0x0000002d022d7220 */ /* 0x000fe20000410000 */
[----:B------:R-:W-:Y:S01]  /*184c0*/  FMNMX.FTZ R15, R68, R15, !PT ;  /* 0x0000000f440f7209 */ /* 0x000fe20007810000 */
[C---:B------:R-:W-:Y:S01]  /*184d0*/  FMUL.FTZ R53, R2.reuse, R53 ;  /* 0x0000003502357220 */ /* 0x040fe20000410000 */
[----:B------:R-:W-:Y:S01]  /*184e0*/  FSEL R5, R11, -INF , P3 ;  /* 0xff8000000b057808 */ /* 0x000fe20001800000 */
[----:B------:R0:W-:Y:S01]  /*184f0*/  MUFU.TANH R49, R40 ;  /* 0x0000002800317308 */ /* 0x0001e20000002400 */
[----:B------:R-:W-:Y:S01]  /*18500*/  ISETP.GT.AND P3, PT, R41, 0x11, PT ;  /* 0x000000112900780c */ /* 0x000fe20003f64270 */
[----:B------:R-:W-:Y:S01]  /*18510*/  FMUL.FTZ R55, R2, R55 ;  /* 0x0000003702377220 */ /* 0x000fe20000410000 */
[----:B------:R-:W-:-:S02]  /*18520*/  FSEL R92, R12, -INF , P2 ;  /* 0xff8000000c5c7808 */ /* 0x000fc40001000000 */
[----:B------:R-:W-:Y:S02]  /*18530*/  FMNMX.FTZ R15, R70, R15, !PT ;  /* 0x0000000f460f7209 */ /* 0x000fe40007810000 */
[----:B------:R-:W-:Y:S01]  /*18540*/  ISETP.GT.AND P4, PT, R41, 0x18, PT ;  /* 0x000000182900780c */ /* 0x000fe20003f84270 */
[----:B------:R-:W-:Y:S01]  /*18550*/  MUFU.TANH R83, R83 ;  /* 0x0000005300537308 */ /* 0x000fe20000002400 */
[----:B------:R-:W-:Y:S02]  /*18560*/  FSEL R96, R13, -INF , P3 ;  /* 0xff8000000d607808 */ /* 0x000fe40001800000 */
[----:B------:R-:W-:Y:S02]  /*18570*/  FMNMX.FTZ R15, R92, R15, !PT ;  /* 0x0000000f5c0f7209 */ /* 0x000fe40007810000 */
[----:B------:R-:W-:Y:S02]  /*18580*/  FSEL R8, R14, -INF , P5 ;  /* 0xff8000000e087808 */ /* 0x000fe40002800000 */
[----:B------:R-:W-:Y:S01]  /*18590*/  FSEL R14, R76, -INF , P4 ;  /* 0xff8000004c0e7808 */ /* 0x000fe20002000000 */
[----:B------:R-:W1:Y:S01]  /*185a0*/  MUFU.TANH R85, R85 ;  /* 0x0000005500557308 */ /* 0x000e620000002400 */
[----:B------:R-:W-:-:S02]  /*185b0*/  ISETP.GT.AND P5, PT, R41, 0x19, PT ;  /* 0x000000192900780c */ /* 0x000fc40003fa4270 */
[----:B------:R-:W-:Y:S02]  /*185c0*/  FSEL R76, R20, -INF , P4 ;  /* 0xff800000144c7808 */ /* 0x000fe40002000000 */
[----:B------:R-:W-:Y:S02]  /*185d0*/  FMNMX.FTZ R15, R96, R15, !PT ;  /* 0x0000000f600f7209 */ /* 0x000fe40007810000 */
[----:B------:R-:W-:Y:S01]  /*185e0*/  FSEL R10, R73, -INF , P2 ;  /* 0xff800000490a7808 */ /* 0x000fe20001000000 */
[----:B------:R-:W2:Y:S01]  /*185f0*/  MUFU.TANH R57, R57 ;  /* 0x0000003900397308 */ /* 0x000ea20000002400 */
[----:B------:R-:W-:Y:S02]  /*18600*/  ISETP.GT.AND P2, PT, R41, 0x20, PT ;  /* 0x000000202900780c */ /* 0x000fe40003f44270 */
[----:B------:R-:W-:Y:S02]  /*18610*/  FSEL R98, R21, -INF , P5 ;  /* 0xff80000015627808 */ /* 0x000fe40002800000 */
[----:B------:R-:W-:-:S02]  /*18620*/  FMNMX.FTZ R15, R76, R15, !PT ;  /* 0x0000000f4c0f7209 */ /* 0x000fc40007810000 */
[----:B------:R-:W-:Y:S01]  /*18630*/  FSEL R12, R72, -INF , P3 ;  /* 0xff800000480c7808 */ /* 0x000fe20001800000 */
[----:B------:R-:W3:Y:S01]  /*18640*/  MUFU.TANH R86, R86 ;  /* 0x0000005600567308 */ /* 0x000ee20000002400 */
[----:B0-----:R-:W-:Y:S01]  /*18650*/  FSEL R40, R80, -INF , P2 ;  /* 0xff80000050287808 */ /* 0x001fe20001000000 */
[----:B------:R-:W-:Y:S02]  /*18660*/  WARPGROUP.DEPBAR.LE gsb0, 0x0 ;  /* 0x00008000000079c5 */ /* 0x000fe40000010000 */
[C---:B------:R-:W-:Y:S01]  /*18670*/  ISETP.GT.AND P3, PT, R41.reuse, 0x21, PT ;  /* 0x000000212900780c */ /* 0x040fe20003f64270 */
[----:B------:R-:W-:Y:S01]  /*18680*/  FMUL.FTZ R25, R2, R25 ;  /* 0x0000001902197220 */ /* 0x000fe20000410000 */
[----:B------:R-:W-:Y:S01]  /*18690*/  FSEL R80, R74, -INF , P2 ;  /* 0xff8000004a507808 */ /* 0x000fe20001000000 */
[----:B------:R-:W-:Y:S01]  /*186a0*/  FMUL.FTZ R27, R2, R27 ;  /* 0x0000001b021b7220 */ /* 0x000fe20000410000 */
[----:B------:R-:W-:Y:S01]  /*186b0*/  FMNMX.FTZ R15, R98, R15, !PT ;  /* 0x0000000f620f7209 */ /* 0x000fe20007810000 */
[----:B------:R0:W-:Y:S01]  /*186c0*/  MUFU.TANH R9, R42 ;  /* 0x0000002a00097308 */ /* 0x0001e20000002400 */
[----:B------:R-:W-:Y:S01]  /*186d0*/  ISETP.GT.AND P4, PT, R41, 0x28, PT ;  /* 0x000000282900780c */ /* 0x000fe20003f84270 */
[C---:B------:R-:W-:Y:S01]  /*186e0*/  FMUL.FTZ R29, R2.reuse, R29 ;  /* 0x0000001d021d7220 */ /* 0x040fe20000410000 */
[----:B------:R-:W-:Y:S01]  /*186f0*/  FSEL R100, R75, -INF , P3 ;  /* 0xff8000004b647808 */ /* 0x000fe20001800000 */
[----:B------:R-:W-:Y:S01]  /*18700*/  FMUL.FTZ R33, R2, R33 ;  /* 0x0000002102217220 */ /* 0x000fe20000410000 */
[----:B------:R-:W-:Y:S01]  /*18710*/  FMNMX.FTZ R21, R80, R15, !PT ;  /* 0x0000000f50157209 */ /* 0x000fe20007810000 */
[C---:B------:R-:W-:Y:S01]  /*18720*/  FMUL.FTZ R15, R2.reuse, R24 ;  /* 0x00000018020f7220 */ /* 0x040fe20000410000 */
[----:B------:R-:W-:Y:S01]  /*18730*/  FSEL R20, R77, -INF , P5 ;  /* 0xff8000004d147808 */ /* 0x000fe20002800000 */
[----:B------:R4:W-:Y:S01]  /*18740*/  MUFU.TANH R47, R46 ;  /* 0x0000002e002f7308 */ /* 0x0009e20000002400 */
[----:B------:R-:W-:Y:S01]  /*18750*/  ISETP.GT.AND P5, PT, R41, 0x29, PT ;  /* 0x000000292900780c */ /* 0x000fe20003fa4270 */
[----:B------:R-:W-:Y:S01]  /*18760*/  FMUL.FTZ R31, R2, R31 ;  /* 0x0000001f021f7220 */ /* 0x000fe20000410000 */
[----:B------:R-:W-:Y:S01]  /*18770*/  FSEL R102, R78, -INF , P4 ;  /* 0xff8000004e667808 */ /* 0x000fe20002000000 */
[----:B------:R-:W-:Y:S01]  /*18780*/  FMUL.FTZ R37, R2, R37 ;  /* 0x0000002502257220 */ /* 0x000fe20000410000 */
[----:B------:R-:W-:Y:S01]  /*18790*/  FMNMX.FTZ R21, R100, R21, !PT ;  /* 0x0000001564157209 */ /* 0x000fe20007810000 */
[C---:B------:R-:W-:Y:S01]  /*187a0*/  FMUL.FTZ R35, R2.reuse, R35 ;  /* 0x0000002302237220 */ /* 0x040fe20000410000 */
[----:B0-----:R-:W-:Y:S01]  /*187b0*/  FSEL R42, R81, -INF , P3 ;  /* 0xff800000512a7808 */ /* 0x001fe20001800000 */
[----:B------:R-:W0:Y:S01]  /*187c0*/  MUFU.TANH R88, R88 ;  /* 0x0000005800587308 */ /* 0x000e220000002400 */
[C---:B------:R-:W-:Y:S01]  /*187d0*/  ISETP.GT.AND P3, PT, R41.reuse, 0x31, PT ;  /* 0x000000312900780c */ /* 0x040fe20003f64270 */
[----:B------:R-:W-:Y:S01]  /*187e0*/  FMUL.FTZ R39, R2, R39 ;  /* 0x0000002702277220 */ /* 0x000fe20000410000 */
[----:B------:R-:W-:-:S02]  /*187f0*/  ISETP.GT.AND P2, PT, R41, 0x30, PT ;  /* 0x000000302900780c */ /* 0x000fc40003f44270 */
[----:B----4-:R-:W-:Y:S02]  /*18800*/  FSEL R46, R84, -INF , P5 ;  /* 0xff800000542e7808 */ /* 0x010fe40002800000 */
[----:B------:R-:W-:Y:S01]  /*18810*/  FSEL R84, R79, -INF , P5 ;  /* 0xff8000004f547808 */ /* 0x000fe20002800000 */
[----:B------:R4:W-:Y:S01]  /*18820*/  MUFU.TANH R13, R50 ;  /* 0x00000032000d7308 */ /* 0x0009e20000002400 */
[----:B------:R-:W-:Y:S02]  /*18830*/  FMNMX.FTZ R21, R102, R21, !PT ;  /* 0x0000001566157209 */ /* 0x000fe40007810000 */
[----:B------:R-:W-:Y:S02]  /*18840*/  FSEL R104, R82, -INF , P3 ;  /* 0xff80000052687808 */ /* 0x000fe40001800000 */
[----:B------:R-:W-:Y:S02]  /*18850*/  FMNMX.FTZ R21, R84, R21, !PT ;  /* 0x0000001554157209 */ /* 0x000fe40007810000 */
[----:B-1----:R-:W-:Y:S01]  /*18860*/  FSEL R44, R85, -INF , P4 ;  /* 0xff800000552c7808 */ /* 0x002fe20002000000 */
[----:B------:R1:W-:Y:S01]  /*18870*/  MUFU.TANH R11, R48 ;  /* 0x00000030000b7308 */ /* 0x0003e20000002400 */
[----:B----4-:R-:W-:-:S02]  /*18880*/  FSEL R50, R89, -INF , P3 ;  /* 0xff80000059327808 */ /* 0x010fc40001800000 */
[C---:B------:R-:W-:Y:S02]  /*18890*/  ISETP.GT.AND P3, PT, R41.reuse, 0x41, PT ;  /* 0x000000412900780c */ /* 0x040fe40003f64270 */
[----:B------:R-:W-:Y:S02]  /*188a0*/  ISETP.GT.AND P4, PT, R41, 0x38, PT ;  /* 0x000000382900780c */ /* 0x000fe40003f84270 */
[----:B--2---:R-:W-:Y:S01]  /*188b0*/  FSEL R112, R57, -INF , P3 ;  /* 0xff80000039707808 */ /* 0x004fe20001800000 */
[----:B------:R-:W2:Y:S01]  /*188c0*/  MUFU.TANH R56, R56 ;  /* 0x0000003800387308 */ /* 0x000ea20000002400 */
[----:B-1----:R-:W-:Y:S02]  /*188d0*/  FSEL R48, R90, -INF , P2 ;  /* 0xff8000005a307808 */ /* 0x002fe40001000000 */
[----:B------:R-:W-:Y:S02]  /*188e0*/  FSEL R90, R83, -INF , P2 ;  /* 0xff800000535a7808 */ /* 0x000fe40001000000 */
[----:B------:R-:W-:-:S02]  /*188f0*/  ISETP.GT.AND P5, PT, R41, 0x39, PT ;  /* 0x000000392900780c */ /* 0x000fc40003fa4270 */
[----:B------:R-:W-:Y:S01]  /*18900*/  FMNMX.FTZ R57, R90, R21, !PT ;  /* 0x000000155a397209 */ /* 0x000fe20007810000 */
[----:B------:R-:W-:Y:S01]  /*18910*/  MUFU.TANH R91, R91 ;  /* 0x0000005b005b7308 */ /* 0x000fe20000002400 */
[----:B---3--:R-:W-:Y:S01]  /*18920*/  FSEL R106, R86, -INF , P4 ;  /* 0xff800000566a7808 */ /* 0x008fe20002000000 */
[----:B------:R-:W-:Y:S01]  /*18930*/  FMUL.FTZ R21, R2, R26 ;  /* 0x0000001a02157220 */ /* 0x000fe20000410000 */
[----:B------:R-:W-:Y:S02]  /*18940*/  FMNMX.FTZ R57, R104, R57, !PT ;  /* 0x0000003968397209 */ /* 0x000fe40007810000 */
[----:B------:R-:W-:Y:S02]  /*18950*/  ISETP.GT.AND P2, PT, R41, 0x40, PT ;  /* 0x000000402900780c */ /* 0x000fe40003f44270 */
[----:B0-----:R-:W-:Y:S01]  /*18960*/  FSEL R108, R88, -INF , P5 ;  /* 0xff800000586c7808 */ /* 0x001fe20002800000 */
[----:B------:R-:W0:Y:S01]  /*18970*/  MUFU.TANH R93, R93 ;  /* 0x0000005d005d7308 */ /* 0x000e220000002400 */
[----:B------:R-:W-:-:S02]  /*18980*/  FMNMX.FTZ R57, R106, R57, !PT ;  /* 0x000000396a397209 */ /* 0x000fc40007810000 */
[----:B--2---:R-:W-:Y:S02]  /*18990*/  FSEL R110, R56, -INF , P2 ;  /* 0xff800000386e7808 */ /* 0x004fe40001000000 */
[----:B------:R-:W-:Y:S01]  /*189a0*/  FMNMX.FTZ R73, R108, R57, !PT ;  /* 0x000000396c497209 */ /* 0x000fe20007810000 */
[----:B------:R-:W-:Y:S01]  /*189b0*/  FMUL.FTZ R57, R2, R28 ;  /* 0x0000001c02397220 */ /* 0x000fe20000410000 */
[----:B------:R-:W-:Y:S01]  /*189c0*/  MOV R89, UR6 ;  /* 0x0000000600597c02 */ /* 0x000fe20008000f00 */
[----:B------:R-:W-:Y:S01]  /*189d0*/  MUFU.TANH R94, R94 ;  /* 0x0000005e005e7308 */ /* 0x000fe20000002400 */
[----:B------:R-:W-:Y:S02]  /*189e0*/  FMNMX.FTZ R73, R110, R73, !PT ;  /* 0x000000496e497209 */ /* 0x000fe40007810000 */
[----:B------:R-:W-:Y:S02]  /*189f0*/  MOV R85, R87 ;  /* 0x0000005700557202 */ /* 0x000fe40000000f00 */
[----:B------:R-:W-:-:S03]  /*18a00*/  FMNMX.FTZ R73, R112, R73, !PT ;  /* 0x0000004970497209 */ /* 0x000fc60007810000 */
[----:B------:R-:W1:Y:S01]  /*18a10*/  MUFU.TANH R95, R95 ;  /* 0x0000005f005f7308 */ /* 0x000e620000002400 */
[----:B0-----:R-:W-:Y:S02]  /*18a20*/  FSEL R54, R93, -INF , P5 ;  /* 0xff8000005d367808 */ /* 0x001fe40002800000 */
[----:B------:R-:W-:-:S05]  /*18a30*/  ISETP.GT.AND P5, PT, R41, 0x49, PT ;  /* 0x000000492900780c */ /* 0x000fca0003fa4270 */
[----:B------:R-:W0:Y:S08]  /*18a40*/  MUFU.TANH R60, R60 ;  /* 0x0000003c003c7308 */ /* 0x000e300000002400 */
[----:B------:R-:W2:Y:S01]  /*18a50*/  MUFU.TANH R58, R58 ;  /* 0x0000003a003a7308 */ /* 0x000ea20000002400 */
[----:B-1----:R-:W-:Y:S02]  /*18a60*/  FSEL R24, R95, -INF , P2 ;  /* 0xff8000005f187808 */ /* 0x002fe40001000000 */
[----:B------:R-:W-:-:S05]  /*18a70*/  ISETP.GT.AND P2, PT, R41, 0x50, PT ;  /* 0x000000502900780c */ /* 0x000fca0003f44270 */
[----:B------:R-:W1:Y:S01]  /*18a80*/  MUFU.TANH R62, R62 ;  /* 0x0000003e003e7308 */ /* 0x000e620000002400 */
[----:B0-----:R-:W-:-:S07]  /*18a90*/  FSEL R116, R60, -INF , P5 ;  /* 0xff8000003c747808 */ /* 0x001fce0002800000 */
[----:B------:R-:W0:Y:S01]  /*18aa0*/  MUFU.TANH R99, R99 ;  /* 0x0000006300637308 */ /* 0x000e220000002400 */
[----:B--2---:R-:W-:Y:S02]  /*18ab0*/  FSEL R56, R58, -INF , P3 ;  /* 0xff8000003a387808 */ /* 0x004fe40001800000 */
[----:B------:R-:W-:-:S05]  /*18ac0*/  ISETP.GT.AND P3, PT, R41, 0x51, PT ;  /* 0x000000512900780c */ /* 0x000fca0003f64270 */
[----:B------:R2:W-:Y:S01]  /*18ad0*/  MUFU.TANH R144, R52 ;  /* 0x0000003400907308 */ /* 0x0005e20000002400 */
[----:B-1----:R-:W-:-:S07]  /*18ae0*/  FSEL R118, R62, -INF , P2 ;  /* 0xff8000003e767808 */ /* 0x002fce0001000000 */
[----:B------:R-:W1:Y:S01]  /*18af0*/  MUFU.TANH R59, R59 ;  /* 0x0000003b003b7308 */ /* 0x000e620000002400 */
[----:B--2---:R-:W-:Y:S02]  /*18b00*/  FSEL R52, R91, -INF , P4 ;  /* 0xff8000005b347808 */ /* 0x004fe40002000000 */
[----:B------:R-:W-:-:S04]  /*18b10*/  ISETP.GT.AND P4, PT, R41, 0x48, PT ;  /* 0x000000482900780c */ /* 0x000fc80003f84270 */
[----:B------:R-:W-:Y:S01]  /*18b20*/  FSEL R114, R94, -INF , P4 ;  /* 0xff8000005e727808 */ /* 0x000fe20002000000 */
[----:B------:R-:W2:Y:S01]  /*18b30*/  MUFU.TANH R97, R97 ;  /* 0x0000006100617308 */ /* 0x000ea20000002400 */
[----:B0-----:R-:W-:Y:S02]  /*18b40*/  FSEL R58, R99, -INF , P4 ;  /* 0xff800000633a7808 */ /* 0x001fe40002000000 */
[----:B------:R-:W-:Y:S02]  /*18b50*/  FMNMX.FTZ R73, R114, R73, !PT ;  /* 0x0000004972497209 */ /* 0x000fe40007810000 */
[----:B------:R-:W-:Y:S02]  /*18b60*/  ISETP.GT.AND P4, PT, R41, 0x58, PT ;  /* 0x000000582900780c */ /* 0x000fe40003f84270 */
[----:B------:R-:W-:Y:S01]  /*18b70*/  FMNMX.FTZ R73, R116, R73, !PT ;  /* 0x0000004974497209 */ /* 0x000fe20007810000 */
[----:B------:R-:W0:Y:S01]  /*18b80*/  MUFU.TANH R101, R101 ;  /* 0x0000006500657308 */ /* 0x000e220000002400 */
[----:B-1----:R-:W-:Y:S01]  /*18b90*/  FSEL R122, R59, -INF , P3 ;  /* 0xff8000003b7a7808 */ /* 0x002fe20001800000 */
[----:B------:R-:W-:Y:S01]  /*18ba0*/  FMUL.FTZ R59, R2, R30 ;  /* 0x0000001e023b7220 */ /* 0x000fe20000410000 */
[----:B------:R-:W-:-:S04]  /*18bb0*/  FMNMX.FTZ R73, R118, R73, !PT ;  /* 0x0000004976497209 */ /* 0x000fc80007810000 */
[----:B------:R-:W-:Y:S01]  /*18bc0*/  FMNMX.FTZ R73, R122, R73, !PT ;  /* 0x000000497a497209 */ /* 0x000fe20007810000 */
[----:B------:R-:W1:Y:S01]  /*18bd0*/  MUFU.TANH R65, R65 ;  /* 0x0000004100417308 */ /* 0x000e620000002400 */
[----:B--2---:R-:W-:Y:S02]  /*18be0*/  FSEL R26, R97, -INF , P5 ;  /* 0xff800000611a7808 */ /* 0x004fe40002800000 */
[----:B------:R-:W-:-:S05]  /*18bf0*/  ISETP.GT.AND P5, PT, R41, 0x59, PT ;  /* 0x000000592900780c */ /* 0x000fca0003fa4270 */
[----:B------:R-:W2:Y:S01]  /*18c00*/  MUFU.TANH R103, R103 ;  /* 0x0000006700677308 */ /* 0x000ea20000002400 */
[----:B0-----:R-:W-:Y:S02]  /*18c10*/  FSEL R60, R101, -INF , P2 ;  /* 0xff800000653c7808 */ /* 0x001fe40001000000 */
[----:B------:R-:W-:-:S05]  /*18c20*/  ISETP.GT.AND P2, PT, R41, 0x60, PT ;  /* 0x000000602900780c */ /* 0x000fca0003f44270 */
[----:B------:R-:W0:Y:S01]  /*18c30*/  MUFU.TANH R61, R61 ;  /* 0x0000003d003d7308 */ /* 0x000e220000002400 */
[----:B-1----:R-:W-:-:S04]  /*18c40*/  FSEL R128, R65, -INF , P4 ;  /* 0xff80000041807808 */ /* 0x002fc80002000000 */
[----:B------:R-:W-:-:S03]  /*18c50*/  FMNMX.FTZ R73, R128, R73, !PT ;  /* 0x0000004980497209 */ /* 0x000fc60007810000 */
[----:B------:R-:W1:Y:S01]  /*18c60*/  MUFU.TANH R67, R67 ;  /* 0x0000004300437308 */ /* 0x000e620000002400 */
[----:B--2---:R-:W-:Y:S02]  /*18c70*/  FSEL R62, R103, -INF , P4 ;  /* 0xff800000673e7808 */ /* 0x004fe40002000000 */
[----:B------:R-:W-:-:S04]  /*18c80*/  ISETP.GT.AND P4, PT, R41, 0x68, PT ;  /* 0x000000682900780c */ /* 0x000fc80003f84270 */
[----:B------:R-:W-:Y:S01]  /*18c90*/  FSEL R74, R47, -INF , P4 ;  /* 0xff8000002f4a7808 */ /* 0x000fe20002000000 */
[----:B------:R-:W2:Y:S01]  /*18ca0*/  MUFU.TANH R105, R105 ;  /* 0x0000006900697308 */ /* 0x000ea20000002400 */
[----:B0-----:R-:W-:-:S04]  /*18cb0*/  FSEL R130, R61, -INF , P5 ;  /* 0xff8000003d827808 */ /* 0x001fc80002800000 */
[----:B------:R-:W-:-:S03]  /*18cc0*/  FMNMX.FTZ R73, R130, R73, !PT ;  /* 0x0000004982497209 */ /* 0x000fc60007810000 */
        /* <DEDUP_REMOVED lines=8> */
[----:B0-----:R-:W-:Y:S01]  /*18d50*/  FSEL R28, R66, -INF , P3 ;  /* 0xff800000421c7808 */ /* 0x001fe20001800000 */
[----:B------:R-:W-:Y:S01]  /*18d60*/  FMUL.FTZ R11, R2, R34 ;  /* 0x00000022020b7220 */ /* 0x000fe20000410000 */
[----:B------:R-:W-:-:S05]  /*18d70*/  ISETP.GT.AND P3, PT, R41, 0x61, PT ;  /* 0x000000612900780c */ /* 0x000fca0003f64270 */
[----:B------:R-:W0:Y:S01]  /*18d80*/  MUFU.TANH R71, R71 ;  /* 0x0000004700477308 */ /* 0x000e220000002400 */
[----:B-1----:R-:W-:Y:S01]  /*18d90*/  FSEL R136, R43, -INF , P4 ;  /* 0xff8000002b887808 */ /* 0x002fe20002000000 */
[C---:B------:R-:W-:Y:S01]  /*18da0*/  FMUL.FTZ R43, R2.reuse, R32 ;  /* 0x00000020022b7220 */ /* 0x040fe20000410000 */
[----:B------:R-:W-:Y:S01]  /*18db0*/  FSEL R32, R13, -INF , P2 ;  /* 0xff8000000d207808 */ /* 0x000fe20001000000 */
[----:B------:R-:W-:Y:S01]  /*18dc0*/  FMUL.FTZ R13, R2, R38 ;  /* 0x00000026020d7220 */ /* 0x000fe20000410000 */
[C---:B------:R-:W-:Y:S02]  /*18dd0*/  ISETP.GT.AND P2, PT, R41.reuse, 0x80, PT ;  /* 0x000000802900780c */ /* 0x040fe40003f44270 */
[----:B------:R-:W-:Y:S01]  /*18de0*/  ISETP.GT.AND P4, PT, R41, 0x78, PT ;  /* 0x000000782900780c */ /* 0x000fe20003f84270 */
[----:B------:R-:W1:Y:S01]  /*18df0*/  MUFU.TANH R15, R15 ;  /* 0x0000000f000f7308 */ /* 0x000e620000002400 */
[----:B--2---:R-:W-:Y:S02]  /*18e00*/  FSEL R134, R63, -INF , P3 ;  /* 0xff8000003f867808 */ /* 0x004fe40001800000 */
[----:B------:R-:W-:-:S02]  /*18e10*/  FSEL R144, R144, -INF , P4 ;  /* 0xff80000090907808 */ /* 0x000fc40002000000 */
[----:B------:R-:W-:-:S03]  /*18e20*/  FMNMX.FTZ R73, R134, R73, !PT ;  /* 0x0000004986497209 */ /* 0x000fc60007810000 */
[----:B------:R-:W2:Y:S01]  /*18e30*/  MUFU.TANH R69, R69 ;  /* 0x0000004500457308 */ /* 0x000ea20000002400 */
[----:B0-----:R-:W-:Y:S02]  /*18e40*/  FSEL R72, R71, -INF , P3 ;  /* 0xff80000047487808 */ /* 0x001fe40001800000 */
[----:B------:R-:W-:Y:S02]  /*18e50*/  ISETP.GT.AND P3, PT, R41, 0x71, PT ;  /* 0x000000712900780c */ /* 0x000fe40003f64270 */
[----:B------:R-:W-:Y:S02]  /*18e60*/  FMNMX.FTZ R73, R136, R73, !PT ;  /* 0x0000004988497209 */ /* 0x000fe40007810000 */
[----:B------:R-:W-:Y:S01]  /*18e70*/  FSEL R142, R9, -INF , P3 ;  /* 0xff800000098e7808 */ /* 0x000fe20001800000 */
[----:B------:R-:W0:Y:S01]  /*18e80*/  MUFU.TANH R51, R51 ;  /* 0x0000003300337308 */ /* 0x000e220000002400 */
[----:B-1----:R-:W-:Y:S01]  /*18e90*/  FSEL R150, R15, -INF , P2 ;  /* 0xff8000000f967808 */ /* 0x002fe20001000000 */
[----:B------:R-:W-:Y:S01]  /*18ea0*/  FMUL.FTZ R9, R2, R36 ;  /* 0x0000002402097220 */ /* 0x000fe20000410000 */
[----:B------:R-:W-:-:S04]  /*18eb0*/  FMNMX.FTZ R15, R4, R5, !PT ;  /* 0x00000005040f7209 */ /* 0x000fc80007810000 */
[----:B------:R-:W-:Y:S01]  /*18ec0*/  FMNMX.FTZ R15, R6, R15, !PT ;  /* 0x0000000f060f7209 */ /* 0x000fe20007810000 */
[----:B------:R-:W1:Y:S01]  /*18ed0*/  MUFU.TANH R45, R45 ;  /* 0x0000002d002d7308 */ /* 0x000e620000002400 */
[----:B--2---:R-:W-:Y:S02]  /*18ee0*/  FSEL R66, R69, -INF , P5 ;  /* 0xff80000045427808 */ /* 0x004fe40002800000 */
[----:B------:R-:W-:-:S04]  /*18ef0*/  ISETP.GT.AND P5, PT, R41, 0x69, PT ;  /* 0x000000692900780c */ /* 0x000fc80003fa4270 */
[----:B------:R-:W-:Y:S01]  /*18f00*/  FSEL R78, R49, -INF , P5 ;  /* 0xff800000314e7808 */ /* 0x000fe20002800000 */
[----:B------:R-:W2:Y:S01]  /*18f10*/  MUFU.TANH R25, R25 ;  /* 0x0000001900197308 */ /* 0x000ea20000002400 */
[----:B0-----:R-:W-:Y:S02]  /*18f20*/  FSEL R82, R51, -INF , P3 ;  /* 0xff80000033527808 */ /* 0x001fe40001800000 */
[----:B------:R-:W-:-:S05]  /*18f30*/  ISETP.GT.AND P3, PT, R41, 0x81, PT ;  /* 0x000000812900780c */ /* 0x000fca0003f64270 */
[----:B------:R-:W0:Y:S01]  /*18f40*/  MUFU.TANH R53, R53 ;  /* 0x0000003500357308 */ /* 0x000e220000002400 */
[----:B-1----:R-:W-:Y:S02]  /*18f50*/  FSEL R138, R45, -INF , P5 ;  /* 0xff8000002d8a7808 */ /* 0x002fe40002800000 */
        /* <DEDUP_REMOVED lines=8> */
[----:B------:R-:W-:Y:S02]  /*18fe0*/  FMNMX.FTZ R73, R142, R73, !PT ;  /* 0x000000498e497209 */ /* 0x000fe40007810000 */
[----:B------:R-:W-:-:S02]  /*18ff0*/  FMNMX.FTZ R25, R12, R25, !PT ;  /* 0x000000190c197209 */ /* 0x000fc40007810000 */
[----:B0-----:R-:W-:Y:S02]  /*19000*/  FSEL R146, R53, -INF , P5 ;  /* 0xff80000035927808 */ /* 0x001fe40002800000 */
[----:B------:R-:W-:Y:S01]  /*19010*/  FMNMX.FTZ R25, R14, R25, !PT ;  /* 0x000000190e197209 */ /* 0x000fe20007810000 */
[----:B------:R-:W0:Y:S01]  /*19020*/  MUFU.TANH R55, R55 ;  /* 0x0000003700377308 */ /* 0x000e220000002400 */
[----:B------:R-:W-:Y:S02]  /*19030*/  FMNMX.FTZ R73, R144, R73, !PT ;  /* 0x0000004990497209 */ /* 0x000fe40007810000 */
[----:B-1----:R-:W-:Y:S02]  /*19040*/  FSEL R120, R27, -INF , P3 ;  /* 0xff8000001b787808 */ /* 0x002fe40001800000 */
[----:B------:R-:W-:Y:S02]  /*19050*/  FMNMX.FTZ R27, R20, R25, !PT ;  /* 0x00000019141b7209 */ /* 0x000fe40007810000 */
[----:B------:R-:W-:Y:S01]  /*19060*/  FMNMX.FTZ R73, R146, R73, !PT ;  /* 0x0000004992497209 */ /* 0x000fe20007810000 */
[----:B------:R-:W1:Y:S01]  /*19070*/  MUFU.TANH R57, R57 ;  /* 0x0000003900397308 */ /* 0x000e620000002400 */
[----:B--2---:R-:W-:-:S02]  /*19080*/  FSEL R86, R107, -INF , P4 ;  /* 0xff8000006b567808 */ /* 0x004fc40002000000 */
[----:B------:R-:W-:Y:S02]  /*19090*/  FMNMX.FTZ R27, R40, R27, !PT ;  /* 0x0000001b281b7209 */ /* 0x000fe40007810000 */
[----:B------:R-:W-:Y:S02]  /*190a0*/  ISETP.GT.AND P4, PT, R41, 0x88, PT ;  /* 0x000000882900780c */ /* 0x000fe40003f84270 */
[----:B------:R-:W-:Y:S01]  /*190b0*/  FMNMX.FTZ R73, R150, R73, !PT ;  /* 0x0000004996497209 */ /* 0x000fe20007810000 */
[----:B------:R-:W2:Y:S01]  /*190c0*/  MUFU.TANH R21, R21 ;  /* 0x0000001500157308 */ /* 0x000ea20000002400 */
[----:B0-----:R-:W-:Y:S02]  /*190d0*/  FSEL R88, R55, -INF , P5 ;  /* 0xff80000037587808 */ /* 0x001fe40002800000 */
[----:B------:R-:W-:Y:S02]  /*190e0*/  FMNMX.FTZ R27, R42, R27, !PT ;  /* 0x0000001b2a1b7209 */ /* 0x000fe40007810000 */
[----:B------:R-:W-:-:S02]  /*190f0*/  ISETP.GT.AND P5, PT, R41, 0x89, PT ;  /* 0x000000892900780c */ /* 0x000fc40003fa4270 */
[----:B------:R-:W-:Y:S01]  /*19100*/  FMNMX.FTZ R73, R152, R73, !PT ;  /* 0x0000004998497209 */ /* 0x000fe20007810000 */
[----:B------:R-:W0:Y:S01]  /*19110*/  MUFU.TANH R29, R29 ;  /* 0x0000001d001d7308 */ /* 0x000e220000002400 */
[----:B-1----:R-:W-:Y:S02]  /*19120*/  FSEL R154, R57, -INF , P4 ;  /* 0xff800000399a7808 */ /* 0x002fe40002000000 */
[----:B------:R-:W-:Y:S02]  /*19130*/  FMNMX.FTZ R27, R44, R27, !PT ;  /* 0x0000001b2c1b7209 */ /* 0x000fe40007810000 */
[----:B------:R-:W-:Y:S02]  /*19140*/  FMNMX.FTZ R73, R154, R73, !PT ;  /* 0x000000499a497209 */ /* 0x000fe40007810000 */
[----:B------:R-:W-:Y:S01]  /*19150*/  ISETP.GT.AND P3, PT, R41, 0x91, PT ;  /* 0x000000912900780c */ /* 0x000fe20003f64270 */
[----:B------:R-:W1:Y:S01]  /*19160*/  MUFU.TANH R43, R43 ;  /* 0x0000002b002b7308 */ /* 0x000e620000002400 */
[----:B--2---:R-:W-:-:S02]  /*19170*/  FSEL R36, R21, -INF , P2 ;  /* 0xff80000015247808 */ /* 0x004fc40001000000 */
[----:B------:R-:W-:-:S05]  /*19180*/  ISETP.GT.AND P2, PT, R41, 0x90, PT ;  /* 0x000000902900780c */ /* 0x000fca0003f44270 */
[----:B------:R-:W2:Y:S01]  /*19190*/  MUFU.TANH R59, R59 ;  /* 0x0000003b003b7308 */ /* 0x000ea20000002400 */
[----:B0-----:R-:W-:Y:S02]  /*191a0*/  FSEL R156, R29, -INF , P5 ;  /* 0xff8000001d9c7808 */ /* 0x001fe40002800000 */
[----:B------:R-:W-:Y:S02]  /*191b0*/  FMNMX.FTZ R29, R46, R27, !PT ;  /* 0x0000001b2e1d7209 */ /* 0x000fe40007810000 */
[----:B------:R-:W-:Y:S02]  /*191c0*/  FMNMX.FTZ R73, R156, R73, !PT ;  /* 0x000000499c497209 */ /* 0x000fe40007810000 */
[----:B------:R-:W-:Y:S01]  /*191d0*/  FMNMX.FTZ R29, R48, R29, !PT ;  /* 0x0000001d301d7209 */ /* 0x000fe20007810000 */
[----:B------:R-:W0:Y:S01]  /*191e0*/  MUFU.TANH R33, R33 ;  /* 0x0000002100217308 */ /* 0x000e220000002400 */
[----:B-1----:R-:W-:Y:S02]  /*191f0*/  FSEL R158, R43, -INF , P2 ;  /* 0xff8000002b9e7808 */ /* 0x002fe40001000000 */
[----:B------:R-:W-:-:S02]  /*19200*/  FMNMX.FTZ R29, R50, R29, !PT ;  /* 0x0000001d321d7209 */ /* 0x000fc40007810000 */
[----:B------:R-:W-:Y:S02]  /*19210*/  FMNMX.FTZ R73, R158, R73, !PT ;  /* 0x000000499e497209 */ /* 0x000fe40007810000 */
[----:B------:R-:W-:Y:S01]  /*19220*/  FMNMX.FTZ R29, R52, R29, !PT ;  /* 0x0000001d341d7209 */ /* 0x000fe20007810000 */
[----:B------:R-:W1:Y:S01]  /*19230*/  MUFU.TANH R31, R31 ;  /* 0x0000001f001f7308 */ /* 0x000e620000002400 */
[----:B--2---:R-:W-:Y:S02]  /*19240*/  FSEL R124, R59, -INF , P4 ;  /* 0xff8000003b7c7808 */ /* 0x004fe40002000000 */
[----:B------:R-:W-:-:S05]  /*19250*/  ISETP.GT.AND P4, PT, R41, 0x98, PT ;  /* 0x000000982900780c */ /* 0x000fca0003f84270 */
[----:B------:R-:W2:Y:S01]  /*19260*/  MUFU.TANH R9, R9 ;  /* 0x0000000900097308 */ /* 0x000ea20000002400 */
[----:B0-----:R-:W-:-:S04]  /*19270*/  FSEL R160, R33, -INF , P3 ;  /* 0xff80000021a07808 */ /* 0x001fc80001800000 */
[----:B------:R-:W-:-:S03]  /*19280*/  FMNMX.FTZ R73, R160, R73, !PT ;  /* 0x00000049a0497209 */ /* 0x000fc60007810000 */
[----:B------:R-:W0:Y:S01]  /*19290*/  MUFU.TANH R37, R37 ;  /* 0x0000002500257308 */ /* 0x000e220000002400 */
[----:B-1----:R-:W-:Y:S02]  /*192a0*/  FSEL R126, R31, -INF , P5 ;  /* 0xff8000001f7e7808 */ /* 0x002fe40002800000 */
[----:B------:R-:W-:Y:S02]  /*192b0*/  ISETP.GT.AND P5, PT, R41, 0x99, PT ;  /* 0x000000992900780c */ /* 0x000fe40003fa4270 */
[----:B------:R-:W-:-:S03]  /*192c0*/  FMNMX.FTZ R31, R54, R29, !PT ;  /* 0x0000001d361f7209 */ /* 0x000fc60007810000 */
[----:B------:R1:W-:Y:S01]  /*192d0*/  MUFU.TANH R43, R35 ;  /* 0x00000023002b7308 */ /* 0x0003e20000002400 */
[----:B--2---:R-:W-:Y:S02]  /*192e0*/  FSEL R162, R9, -INF , P4 ;  /* 0xff80000009a27808 */ /* 0x004fe40002000000 */
[----:B------:R-:W-:Y:S02]  /*192f0*/  FMNMX.FTZ R31, R24, R31, !PT ;  /* 0x0000001f181f7209 */ /* 0x000fe40007810000 */
[----:B------:R-:W-:Y:S02]  /*19300*/  FMNMX.FTZ R73, R162, R73, !PT ;  /* 0x00000049a2497209 */ /* 0x000fe40007810000 */
[----:B------:R-:W-:Y:S01]  /*19310*/  FMNMX.FTZ R31, R56, R31, !PT ;  /* 0x0000001f381f7209 */ /* 0x000fe20007810000 */
[----:B------:R-:W-:Y:S01]  /*19320*/  MUFU.TANH R41, R11 ;  /* 0x0000000b00297308 */ /* 0x000fe20000002400 */
[----:B0-----:R-:W-:Y:S02]  /*19330*/  FSEL R164, R37, -INF , P5 ;  /* 0xff80000025a47808 */ /* 0x001fe40002800000 */
[----:B------:R-:W-:-:S02]  /*19340*/  FMNMX.FTZ R31, R58, R31, !PT ;  /* 0x0000001f3a1f7209 */ /* 0x000fc40007810000 */
[----:B------:R-:W-:Y:S02]  /*19350*/  FMNMX.FTZ R73, R164, R73, !PT ;  /* 0x00000049a4497209 */ /* 0x000fe40007810000 */
[----:B------:R-:W-:Y:S01]  /*19360*/  FMNMX.FTZ R33, R26, R31, !PT ;  /* 0x0000001f1a217209 */ /* 0x000fe20007810000 */
[----:B------:R0:W-:Y:S02]  /*19370*/  MUFU.TANH R47, R39 ;  /* 0x00000027002f7308 */ /* 0x0001e40000002400 */
[----:B------:R-:W2:Y:S01]  /*19380*/  SHFL.BFLY PT, R94, R73, 0x2, 0x1f ;  /* 0x0c401f00495e7f89 */ /* 0x000ea200000e0000 */
[----:B------:R-:W-:-:S04]  /*19390*/  FMNMX.FTZ R33, R60, R33, !PT ;  /* 0x000000213c217209 */ /* 0x000fc80007810000 */
[----:B------:R-:W-:Y:S01]  /*193a0*/  FMNMX.FTZ R33, R28, R33, !PT ;  /* 0x000000211c217209 */ /* 0x000fe20007810000 */
[----:B------:R3:W4:Y:S03]  /*193b0*/  MUFU.TANH R45, R13 ;  /* 0x0000000d002d7308 */ /* 0x0007260000002400 */
[----:B------:R-:W-:-:S04]  /*193c0*/  FMNMX.FTZ R33, R62, R33, !PT ;  /* 0x000000213e217209 */ /* 0x000fc80007810000 */
[----:B-1----:R-:W-:-:S04]  /*193d0*/  FMNMX.FTZ R35, R66, R33, !PT ;  /* 0x0000002142237209 */ /* 0x002fc80007810000 */
[----:B------:R-:W-:-:S04]  /*193e0*/  FMNMX.FTZ R35, R30, R35, !PT ;  /* 0x000000231e237209 */ /* 0x000fc80007810000 */
[----:B------:R-:W-:Y:S02]  /*193f0*/  FMNMX.FTZ R35, R72, R35, !PT ;  /* 0x0000002348237209 */ /* 0x000fe40007810000 */
[----:B--2---:R-:W-:Y:S02]  /*19400*/  FMNMX.FTZ R9, R73, R94, !PT ;  /* 0x0000005e49097209 */ /* 0x004fe40007810000 */
[----:B------:R-:W-:-:S03]  /*19410*/  FMNMX.FTZ R35, R74, R35, !PT ;  /* 0x000000234a237209 */ /* 0x000fc60007810000 */
[----:B------:R-:W1:Y:S01]  /*19420*/  SHFL.BFLY PT, R94, R9, 0x1, 0x1f ;  /* 0x0c201f00095e7f89 */ /* 0x000e6200000e0000 */
[----:B------:R-:W-:-:S04]  /*19430*/  FMNMX.FTZ R37, R78, R35, !PT ;  /* 0x000000234e257209 */ /* 0x000fc80007810000 */
[----:B------:R-:W-:-:S04]  /*19440*/  FMNMX.FTZ R37, R32, R37, !PT ;  /* 0x0000002520257209 */ /* 0x000fc80007810000 */
[----:B------:R-:W-:-:S04]  /*19450*/  FMNMX.FTZ R37, R82, R37, !PT ;  /* 0x0000002552257209 */ /* 0x000fc80007810000 */
[----:B------:R-:W-:-:S04]  /*19460*/  FMNMX.FTZ R37, R86, R37, !PT ;  /* 0x0000002556257209 */ /* 0x000fc80007810000 */
[----:B0-----:R-:W-:-:S04]  /*19470*/  FMNMX.FTZ R39, R88, R37, !PT ;  /* 0x0000002558277209 */ /* 0x001fc80007810000 */
[----:B------:R-:W-:Y:S02]  /*19480*/  FMNMX.FTZ R39, R36, R39, !PT ;  /* 0x0000002724277209 */ /* 0x000fe40007810000 */
[----:B-1----:R-:W-:Y:S02]  /*19490*/  FMNMX.FTZ R94, R9, R94, !PT ;  /* 0x0000005e095e7209 */ /* 0x002fe40007810000 */
[----:B------:R-:W-:Y:S02]  /*194a0*/  FMNMX.FTZ R39, R120, R39, !PT ;  /* 0x0000002778277209 */ /* 0x000fe40007810000 */
[C---:B------:R-:W-:Y:S01]  /*194b0*/  FSETP.NEU.FTZ.AND P6, PT, R94.reuse, -INF , PT ;  /* 0xff8000005e00780b */ /* 0x040fe20003fdd000 */
[----:B------:R-:W-:-:S01]  /*194c0*/  FFMA.FTZ R21, R94, R89, -8 ;  /* 0xc10000005e157423 */ /* 0x000fc20000010059 */
[----:B------:R-:W-:-:S04]  /*194d0*/  FMNMX.FTZ R39, R124, R39, !PT ;  /* 0x000000277c277209 */ /* 0x000fc80007810000 */
[----:B------:R-:W-:-:S05]  /*194e0*/  FSEL R21, R21, RZ, P6 ;  /* 0x000000ff15157208 */ /* 0x000fca0003000000 */
[-CC-:B------:R-:W-:Y:S01]  /*194f0*/  FFMA.FTZ R102, R102, R89.reuse, -R21.reuse ;  /* 0x0000005966667223 */ /* 0x180fe20000010815 */
[----:B------:R-:W-:-:S01]  /*19500*/  FFMA.FTZ R80, R80, R89, -R21 ;  /* 0x0000005950507223 */ /* 0x000fc20000010815 */
[-CC-:B---3--:R-:W-:Y:S01]  /*19510*/  FFMA.FTZ R13, R76, R89.reuse, -R21.reuse ;  /* 0x000000594c0d7223 */ /* 0x188fe20000010815 */
[----:B------:R-:W-:-:S01]  /*19520*/  FFMA.FTZ R76, R84, R89, -R21 ;  /* 0x00000059544c7223 */ /* 0x000fc20000010815 */
[----:B------:R0:W-:Y:S01]  /*19530*/  MUFU.EX2 R25, R102 ;  /* 0x0000006600197308 */ /* 0x0001e20000000800 */
[----:B------:R-:W-:-:S01]  /*19540*/  FFMA.FTZ R84, R108, R89, -R21 ;  /* 0x000000596c547223 */ /* 0x000fc20000010815 */
[-CC-:B------:R-:W-:Y:S01]  /*19550*/  FFMA.FTZ R110, R110, R89.reuse, -R21.reuse ;  /* 0x000000596e6e7223 */ /* 0x180fe20000010815 */
[----:B----4-:R-:W-:Y:S01]  /*19560*/  FSEL R108, R45, -INF , P4 ;  /* 0xff8000002d6c7808 */ /* 0x010fe20002000000 */
[-CC-:B------:R-:W-:Y:S01]  /*19570*/  FFMA.FTZ R34, R7, R89.reuse, -R21.reuse ;  /* 0x0000005907227223 */ /* 0x180fe20000010815 */
[----:B------:R-:W-:-:S01]  /*19580*/  FFMA.FTZ R7, R68, R89, -R21 ;  /* 0x0000005944077223 */ /* 0x000fc20000010815 */
[-CC-:B------:R-:W-:Y:S01]  /*19590*/  FFMA.FTZ R68, R98, R89.reuse, -R21.reuse ;  /* 0x0000005962447223 */ /* 0x180fe20000010815 */
[----:B------:R-:W-:-:S01]  /*195a0*/  FFMA.FTZ R9, R64, R89, -R21 ;  /* 0x0000005940097223 */ /* 0x000fc20000010815 */
[----:B------:R1:W-:Y:S01]  /*195b0*/  MUFU.EX2 R15, R80 ;  /* 0x00000050000f7308 */ /* 0x0003e20000000800 */
[----:B0-----:R-:W-:Y:S01]  /*195c0*/  FSEL R102, R41, -INF , P2 ;  /* 0xff80000029667808 */ /* 0x001fe20001000000 */
[--C-:B------:R-:W-:Y:S01]  /*195d0*/  FFMA.FTZ R132, R132, R89, -R21.reuse ;  /* 0x0000005984847223 */ /* 0x100fe20000010815 */
[----:B------:R-:W-:Y:S01]  /*195e0*/  FMNMX.FTZ R41, R126, R39, !PT ;  /* 0x000000277e297209 */ /* 0x000fe20007810000 */
[-CC-:B------:R-:W-:Y:S01]  /*195f0*/  FFMA.FTZ R38, R70, R89.reuse, -R21.reuse ;  /* 0x0000005946267223 */ /* 0x180fe20000010815 */
[----:B------:R-:W-:-:S01]  /*19600*/  FFMA.FTZ R90, R90, R89, -R21 ;  /* 0x000000595a5a7223 */ /* 0x000fc20000010815 */
[--C-:B------:R-:W-:Y:S01]  /*19610*/  FFMA.FTZ R106, R106, R89, -R21.reuse ;  /* 0x000000596a6a7223 */ /* 0x100fe20000010815 */
[----:B------:R-:W-:Y:S01]  /*19620*/  FMNMX.FTZ R41, R102, R41, !PT ;  /* 0x0000002966297209 */ /* 0x000fe20007810000 */
[----:B------:R0:W-:Y:S01]  /*19630*/  MUFU.EX2 R31, R110 ;  /* 0x0000006e001f7308 */ /* 0x0001e20000000800 */
[----:B-1----:R-:W-:-:S01]  /*19640*/  FFMA.FTZ R80, R104, R89, -R21 ;  /* 0x0000005968507223 */ /* 0x002fc20000010815 */
[----:B------:R-:W-:Y:S01]  /*19650*/  FSEL R104, R43, -INF , P3 ;  /* 0xff8000002b687808 */ /* 0x000fe20001800000 */
[----:B------:R-:W-:-:S01]  /*19660*/  FFMA.FTZ R114, R114, R89, -R21 ;  /* 0x0000005972727223 */ /* 0x000fc20000010815 */
[-CC-:B------:R-:W-:Y:S01]  /*19670*/  FFMA.FTZ R118, R118, R89.reuse, -R21.reuse ;  /* 0x0000005976767223 */ /* 0x180fe20000010815 */
[----:B------:R-:W-:-:S01]  /*19680*/  FFMA.FTZ R128, R128, R89, -R21 ;  /* 0x0000005980807223 */ /* 0x000fc20000010815 */
[----:B------:R-:W-:Y:S01]  /*19690*/  FMNMX.FTZ R41, R104, R41, !PT ;  /* 0x0000002968297209 */ /* 0x000fe20007810000 */
[----:B------:R-:W-:-:S01]  /*196a0*/  FFMA.FTZ R11, R92, R89, -R21 ;  /* 0x000000595c0b7223 */ /* 0x000fc20000010815 */
[----:B------:R-:W-:Y:S01]  /*196b0*/  MUFU.EX2 R9, R9 ;  /* 0x0000000900097308 */ /* 0x000fe20000000800 */
[----:B0-----:R-:W-:Y:S01]  /*196c0*/  FSEL R110, R47, -INF , P5 ;  /* 0xff8000002f6e7808 */ /* 0x001fe20002800000 */
[--C-:B------:R-:W-:Y:S01]  /*196d0*/  FFMA.FTZ R64, R96, R89, -R21.reuse ;  /* 0x0000005960407223 */ /* 0x100fe20000010815 */
[----:B------:R-:W-:Y:S01]  /*196e0*/  FMNMX.FTZ R41, R108, R41, !PT ;  /* 0x000000296c297209 */ /* 0x000fe20007810000 */
[-CC-:B------:R-:W-:Y:S01]  /*196f0*/  FFMA.FTZ R70, R100, R89.reuse, -R21.reuse ;  /* 0x0000005964467223 */ /* 0x180fe20000010815 */
[----:B------:R-:W-:-:S01]  /*19700*/  FFMA.FTZ R92, R116, R89, -R21 ;  /* 0x00000059745c7223 */ /* 0x000fc20000010815 */
[--C-:B------:R-:W-:Y:S01]  /*19710*/  FFMA.FTZ R96, R122, R89, -R21.reuse ;  /* 0x000000597a607223 */ /* 0x100fe20000010815 */
        /* <DEDUP_REMOVED lines=11> */
[-CC-:B------:R-:W-:Y:S01]  /*197d0*/  FFMA.FTZ R51, R158, R89.reuse, -R21.reuse ;  /* 0x000000599e337223 */ /* 0x180fe20000010815 */
[----:B------:R-:W-:-:S05]  /*197e0*/  FFMA.FTZ R130, R164, R89, -R21 ;  /* 0x00000059a4827223 */ /* 0x000fca0000010815 */
[----:B------:R-:W-:Y:S08]  /*197f0*/  MUFU.EX2 R7, R7 ;  /* 0x0000000700077308 */ /* 0x000ff00000000800 */
[----:B------:R-:W1:Y:S01]  /*19800*/  MUFU.EX2 R38, R38 ;  /* 0x0000002600267308 */ /* 0x000e620000000800 */
[----:B0-----:R-:W-:Y:S01]  /*19810*/  FMNMX.FTZ R53, R47, R98, !PT ;  /* 0x000000622f357209 */ /* 0x001fe20007810000 */
[----:B------:R-:W-:-:S06]  /*19820*/  FFMA.FTZ R47, R150, R89, -R21 ;  /* 0x00000059962f7223 */ /* 0x000fcc0000010815 */
[----:B------:R0:W-:Y:S01]  /*19830*/  MUFU.EX2 R27, R90 ;  /* 0x0000005a001b7308 */ /* 0x0001e20000000800 */
[----:B------:R-:W2:Y:S07]  /*19840*/  SHFL.BFLY PT, R98, R53, 0x1, 0x1f ;  /* 0x0c201f0035627f89 */ /* 0x000eae00000e0000 */
[----:B------:R3:W-:Y:S01]  /*19850*/  MUFU.EX2 R29, R106 ;  /* 0x0000006a001d7308 */ /* 0x0007e20000000800 */
[----:B0-----:R-:W-:-:S01]  /*19860*/  FFMA.FTZ R90, R112, R89, -R21 ;  /* 0x00000059705a7223 */ /* 0x001fc20000010815 */
[----:B------:R-:W-:Y:S01]  /*19870*/  FFMA.FTZ R112, R138, R89, -R21 ;  /* 0x000000598a707223 */ /* 0x000fe20000010815 */
[----:B-1----:R-:W-:-:S04]  /*19880*/  F2FP.SATFINITE.E4M3.F32.PACK_AB_MERGE_C R176, R38, R7, RZ ;  /* 0x0000000726b0723e */ /* 0x002fc800048070ff */
[----:B------:R-:W-:Y:S01]  /*19890*/  F2FP.SATFINITE.E4M3.F32.PACK_AB_MERGE_C R176, R34, R9, R176 ;  /* 0x0000000922b0723e */ /* 0x000fe200048070b0 */
[----:B------:R0:W-:Y:S01]  /*198a0*/  MUFU.EX2 R33, R114 ;  /* 0x0000007200217308 */ /* 0x0001e20000000800 */
[----:B---3--:R-:W-:-:S07]  /*198b0*/  FFMA.FTZ R106, R134, R89, -R21 ;  /* 0x00000059866a7223 */ /* 0x008fce0000010815 */
[----:B------:R1:W-:Y:S01]  /*198c0*/  MUFU.EX2 R35, R118 ;  /* 0x0000007600237308 */ /* 0x0003e20000000800 */
[----:B--2---:R-:W-:Y:S01]  /*198d0*/  FMNMX.FTZ R98, R53, R98, !PT ;  /* 0x0000006235627209 */ /* 0x004fe20007810000 */
[-CC-:B0-----:R-:W-:Y:S01]  /*198e0*/  FFMA.FTZ R114, R142, R89.reuse, -R21.reuse ;  /* 0x000000598e727223 */ /* 0x181fe20000010815 */
[----:B------:R-:W-:-:S02]  /*198f0*/  FFMA.FTZ R53, R162, R89, -R21 ;  /* 0x00000059a2357223 */ /* 0x000fc40000010815 */
[C---:B------:R-:W-:Y:S01]  /*19900*/  FSETP.NEU.FTZ.AND P2, PT, R98.reuse, -INF , PT ;  /* 0xff8000006200780b */ /* 0x040fe20003f5d000 */
[----:B------:R-:W-:-:S02]  /*19910*/  FFMA.FTZ R55, R98, R89, -8 ;  /* 0xc100000062377423 */ /* 0x000fc40000010059 */
[----:B------:R0:W-:Y:S01]  /*19920*/  MUFU.EX2 R37, R128 ;  /* 0x0000008000257308 */ /* 0x0001e20000000800 */
[----:B-1----:R-:W-:-:S02]  /*19930*/  FFMA.FTZ R118, R152, R89, -R21 ;  /* 0x0000005998767223 */ /* 0x002fc40000010815 */
[----:B------:R-:W-:-:S02]  /*19940*/  FSEL R55, R55, RZ, P2 ;  /* 0x000000ff37377208 */ /* 0x000fc40001000000 */
[----:B------:R-:W-:-:S03]  /*19950*/  ISETP.GE.AND P2, PT, R147, 0xa1, PT ;  /* 0x000000a19300780c */ /* 0x000fc60003f46270 */
[-CC-:B------:R-:W-:Y:S01]  /*19960*/  FFMA.FTZ R4, R4, R89.reuse, -R55.reuse ;  /* 0x0000005904047223 */ /* 0x180fe20000010837 */
[----:B------:R-:W-:-:S01]  /*19970*/  FFMA.FTZ R5, R5, R89, -R55 ;  /* 0x0000005905057223 */ /* 0x000fc20000010837 */
[-CC-:B------:R-:W-:Y:S01]  /*19980*/  FFMA.FTZ R57, R6, R89.reuse, -R55.reuse ;  /* 0x0000005906397223 */ /* 0x180fe20000010837 */
[----:B------:R-:W-:-:S01]  /*19990*/  FFMA.FTZ R132, R8, R89, -R55 ;  /* 0x0000005908847223 */ /* 0x000fc20000010837 */
[-C--:B------:R-:W-:Y:S01]  /*199a0*/  FFMA.FTZ R6, R10, R89.reuse, -R55 ;  /* 0x000000590a067223 */ /* 0x080fe20000010837 */
[----:B0-----:R-:W-:-:S01]  /*199b0*/  FFMA.FTZ R128, R160, R89, -R21 ;  /* 0x00000059a0807223 */ /* 0x001fc20000010815 */
[----:B------:R-:W-:Y:S01]  /*199c0*/  MUFU.EX2 R4, R4 ;  /* 0x0000000400047308 */ /* 0x000fe20000000800 */
[----:B------:R-:W-:-:S01]  /*199d0*/  FFMA.FTZ R21, R12, R89, -R55 ;  /* 0x000000590c157223 */ /* 0x000fc20000010837 */
[-CC-:B------:R-:W-:Y:S01]  /*199e0*/  FFMA.FTZ R67, R14, R89.reuse, -R55.reuse ;  /* 0x000000590e437223 */ /* 0x180fe20000010837 */
[----:B------:R-:W-:-:S01]  /*199f0*/  FFMA.FTZ R134, R20, R89, -R55 ;  /* 0x0000005914867223 */ /* 0x000fc20000010837 */
[----:B------:R-:W-:Y:S01]  /*19a00*/  FFMA.FTZ R12, R24, R89, -R55 ;  /* 0x00000059180c7223 */ /* 0x000fe20000010837 */
[----:B------:R-:W-:-:S01]  /*19a10*/  FADD.FTZ R20, R9, R34 ;  /* 0x0000002209147221 */ /* 0x000fc20000010000 */
[-CC-:B------:R-:W-:Y:S01]  /*19a20*/  FFMA.FTZ R8, R40, R89.reuse, -R55.reuse ;  /* 0x0000005928087223 */ /* 0x180fe20000010837 */
[----:B------:R-:W-:-:S01]  /*19a30*/  FFMA.FTZ R59, R42, R89, -R55 ;  /* 0x000000592a3b7223 */ /* 0x000fc20000010837 */
[----:B------:R-:W0:Y:S01]  /*19a40*/  MUFU.EX2 R5, R5 ;  /* 0x0000000500057308 */ /* 0x000e220000000800 */
[----:B------:R-:W-:-:S01]  /*19a50*/  FADD.FTZ R77, R7, R20 ;  /* 0x00000014074d7221 */ /* 0x000fc20000010000 */
        /* <DEDUP_REMOVED lines=15> */
[----:B0-----:R-:W-:-:S01]  /*19b50*/  FADD.FTZ R24, R4, R5 ;  /* 0x0000000504187221 */ /* 0x001fc20000010000 */
[----:B------:R-:W-:-:S02]  /*19b60*/  @!P1 VIADD R20, R3, 0x29840 ;  /* 0x0002984003149836 */ /* 0x000fc40000000000 */
[----:B------:R-:W-:-:S01]  /*19b70*/  FFMA.FTZ R30, R30, R89, -R55 ;  /* 0x000000591e1e7223 */ /* 0x000fc20000010837 */
[-CC-:B------:R-:W-:Y:S01]  /*19b80*/  FFMA.FTZ R72, R72, R89.reuse, -R55.reuse ;  /* 0x0000005948487223 */ /* 0x180fe20000010837 */
[----:B------:R-:W-:-:S01]  /*19b90*/  FFMA.FTZ R74, R74, R89, -R55 ;  /* 0x000000594a4a7223 */ /* 0x000fc20000010837 */
[----:B------:R-:W-:Y:S01]  /*19ba0*/  FFMA.FTZ R78, R78, R89, -R55 ;  /* 0x000000594e4e7223 */ /* 0x000fe20000010837 */
[----:B------:R-:W-:Y:S01]  /*19bb0*/  @!P1 PRMT R20, RZ, 0x654, R20 ;  /* 0x00000654ff149816 */ /* 0x000fe20000000014 */
[----:B------:R-:W0:Y:S01]  /*19bc0*/  MUFU.EX2 R11, R11 ;  /* 0x0000000b000b7308 */ /* 0x000e220000000800 */
[----:B-1----:R-:W-:-:S01]  /*19bd0*/  FADD.FTZ R79, R57, R24 ;  /* 0x00000018394f7221 */ /* 0x002fc20000010000 */
[----:B------:R-:W-:Y:S01]  /*19be0*/  FADD.FTZ R24, R38, R77 ;  /* 0x0000004d26187221 */ /* 0x000fe20000010000 */
[----:B------:R1:W-:Y:S01]  /*19bf0*/  @!P1 SYNCS.ARRIVE.TRANS64.RED.A1T0 RZ, [R20+URZ], RZ ;  /* 0x000000ff14ff99a7 */ /* 0x0003e2000810043f */
[----:B------:R-:W-:-:S01]  /*19c00*/  FFMA.FTZ R82, R82, R89, -R55 ;  /* 0x0000005952527223 */ /* 0x000fc20000010837 */
[-CC-:B------:R-:W-:Y:S01]  /*19c10*/  FFMA.FTZ R86, R86, R89.reuse, -R55.reuse ;  /* 0x0000005956567223 */ /* 0x180fe20000010837 */
[----:B------:R-:W-:-:S01]  /*19c20*/  FFMA.FTZ R88, R88, R89, -R55 ;  /* 0x0000005958587223 */ /* 0x000fc20000010837 */
[----:B------:R-:W-:Y:S01]  /*19c30*/  FFMA.FTZ R36, R36, R89, -R55 ;  /* 0x0000005924247223 */ /* 0x000fe20000010837 */
[----:B------:R-:W3:Y:S01]  /*19c40*/  MUFU.EX2 R6, R6 ;  /* 0x0000000600067308 */ /* 0x000ee20000000800 */
[----:B--2---:R-:W-:-:S01]  /*19c50*/  FADD.FTZ R79, R132, R79 ;  /* 0x0000004f844f7221 */ /* 0x004fc20000010000 */
[-CC-:B------:R-:W-:Y:S01]  /*19c60*/  FFMA.FTZ R120, R120, R89.reuse, -R55.reuse ;  /* 0x0000005978787223 */ /* 0x180fe20000010837 */
[----:B------:R-:W-:-:S01]  /*19c70*/  FFMA.FTZ R124, R124, R89, -R55 ;  /* 0x000000597c7c7223 */ /* 0x000fc20000010837 */
[-CC-:B------:R-:W-:Y:S01]  /*19c80*/  FFMA.FTZ R126, R126, R89.reuse, -R55.reuse ;  /* 0x000000597e7e7223 */ /* 0x180fe20000010837 */
[----:B------:R-:W-:-:S01]  /*19c90*/  FFMA.FTZ R102, R102, R89, -R55 ;  /* 0x0000005966667223 */ /* 0x000fc20000010837 */
[----:B------:R-:W-:Y:S01]  /*19ca0*/  F2FP.SATFINITE.E4M3.F32.PACK_AB_MERGE_C R57, R132, R57, RZ ;  /* 0x000000398439723e */ /* 0x000fe200048070ff */
[----:B------:R-:W-:-:S01]  /*19cb0*/  FFMA.FTZ R104, R104, R89, -R55 ;  /* 0x0000005968687223 */ /* 0x000fc20000010837 */
[----:B------:R-:W-:Y:S01]  /*19cc0*/  MUFU.EX2 R64, R64 ;  /* 0x0000004000407308 */ /* 0x000fe20000000800 */
[----:B0-----:R-:W-:-:S01]  /*19cd0*/  FADD.FTZ R77, R11, R24 ;  /* 0x000000180b4d7221 */ /* 0x001fc20000010000 */
[----:B------:R-:W-:Y:S01]  /*19ce0*/  F2FP.SATFINITE.E4M3.F32.PACK_AB_MERGE_C R177, R5, R4, R57 ;  /* 0x0000000405b1723e */ /* 0x000fe20004807039 */
[----:B------:R-:W-:-:S01]  /*19cf0*/  FFMA.FTZ R108, R108, R89, -R55 ;  /* 0x000000596c6c7223 */ /* 0x000fc20000010837 */
[--C-:B------:R-:W-:Y:S01]  /*19d00*/  IMAD.MOV.U32 R60, RZ, RZ, R87.reuse ;  /* 0x000000ffff3c7224 */ /* 0x100fe200078e0057 */
[----:B------:R-:W-:Y:S01]  /*19d10*/  MOV R34, R87 ;  /* 0x0000005700227202 */ /* 0x000fe20000000f00 */
[----:B------:R-:W-:-:S02]  /*19d20*/  IMAD.MOV.U32 R57, RZ, RZ, R87 ;  /* 0x000000ffff397224 */ /* 0x000fc400078e0057 */
[----:B------:R-:W0:Y:S01]  /*19d30*/  MUFU.EX2 R21, R21 ;  /* 0x0000001500157308 */ /* 0x000e220000000800 */
[----:B---3--:R-:W-:-:S01]  /*19d40*/  FADD.FTZ R24, R6, R79 ;  /* 0x0000004f06187221 */ /* 0x008fc20000010000 */
[--C-:B------:R-:W-:Y:S02]  /*19d50*/  IMAD.MOV.U32 R56, RZ, RZ, R87.reuse ;  /* 0x000000ffff387224 */ /* 0x100fe400078e0057 */
[--C-:B------:R-:W-:Y:S02]  /*19d60*/  IMAD.MOV.U32 R50, RZ, RZ, R87.reuse ;  /* 0x000000ffff327224 */ /* 0x100fe400078e0057 */
[--C-:B------:R-:W-:Y:S02]  /*19d70*/  IMAD.MOV.U32 R48, RZ, RZ, R87.reuse ;  /* 0x000000ffff307224 */ /* 0x100fe400078e0057 */
[----:B------:R-:W-:Y:S01]  /*19d80*/  MUFU.EX2 R13, R13 ;  /* 0x0000000d000d7308 */ /* 0x000fe20000000800 */
[--C-:B------:R-:W-:Y:S02]  /*19d90*/  IMAD.MOV.U32 R44, RZ, RZ, R87.reuse ;  /* 0x000000ffff2c7224 */ /* 0x100fe400078e0057 */
[----:B------:R-:W-:-:S02]  /*19da0*/  IMAD.MOV.U32 R42, RZ, RZ, R87 ;  /* 0x000000ffff2a7224 */ /* 0x000fc400078e0057 */
[----:B------:R-:W-:-:S03]  /*19db0*/  IMAD.MOV.U32 R38, RZ, RZ, R87 ;  /* 0x000000ffff267224 */ /* 0x000fc600078e0057 */
[----:B------:R-:W2:Y:S01]  /*19dc0*/  MUFU.EX2 R67, R67 ;  /* 0x0000004300437308 */ /* 0x000ea20000000800 */
[----:B0-----:R-:W-:-:S07]  /*19dd0*/  FADD.FTZ R24, R21, R24 ;  /* 0x0000001815187221 */ /* 0x001fce0000010000 */
[----:B------:R-:W0:Y:S08]  /*19de0*/  MUFU.EX2 R68, R68 ;  /* 0x0000004400447308 */ /* 0x000e300000000800 */
[----:B------:R-:W3:Y:S01]  /*19df0*/  MUFU.EX2 R134, R134 ;  /* 0x0000008600867308 */ /* 0x000ee20000000800 */
[----:B--2---:R-:W-:-:S01]  /*19e00*/  FADD.FTZ R79, R67, R24 ;  /* 0x00000018434f7221 */ /* 0x004fc20000010000 */
[-CC-:B------:R-:W-:Y:S01]  /*19e10*/  FFMA.FTZ R24, R32, R89.reuse, -R55.reuse ;  /* 0x0000005920187223 */ /* 0x180fe20000010837 */
[----:B------:R-:W-:-:S01]  /*19e20*/  FFMA.FTZ R55, R110, R89, -R55 ;  /* 0x000000596e377223 */ /* 0x000fc20000010837 */
[----:B------:R-:W-:-:S04]  /*19e30*/  IMAD.MOV.U32 R32, RZ, RZ, R87 ;  /* 0x000000ffff207224 */ /* 0x000fc800078e0057 */
[----:B------:R-:W2:Y:S01]  /*19e40*/  MUFU.EX2 R8, R8 ;  /* 0x0000000800087308 */ /* 0x000ea20000000800 */
[----:B0-----:R-:W-:-:S04]  /*19e50*/  F2FP.SATFINITE.E4M3.F32.PACK_AB_MERGE_C R178, R68, R13, RZ ;  /* 0x0000000d44b2723e */ /* 0x001fc800048070ff */
[----:B------:R-:W-:-:S03]  /*19e60*/  F2FP.SATFINITE.E4M3.F32.PACK_AB_MERGE_C R178, R64, R11, R178 ;  /* 0x0000000b40b2723e */ /* 0x000fc600048070b2 */
[----:B------:R-:W0:Y:S01]  /*19e70*/  MUFU.EX2 R70, R70 ;  /* 0x0000004600467308 */ /* 0x000e220000000800 */
[----:B---3--:R-:W-:-:S01]  /*19e80*/  FADD.FTZ R79, R134, R79 ;  /* 0x0000004f864f7221 */ /* 0x008fc20000010000 */
[----:B------:R-:W-:-:S04]  /*19e90*/  F2FP.SATFINITE.E4M3.F32.PACK_AB_MERGE_C R67, R134, R67, RZ ;  /* 0x000000438643723e */ /* 0x000fc800048070ff */
[----:B------:R-:W-:Y:S02]  /*19ea0*/  F2FP.SATFINITE.E4M3.F32.PACK_AB_MERGE_C R179, R21, R6, R67 ;  /* 0x0000000615b3723e */ /* 0x000fe40004807043 */
[----:B------:R3:W-:Y:S01]  /*19eb0*/  MUFU.EX2 R73, R26 ;  /* 0x0000001a00497308 */ /* 0x0007e20000000800 */
[----:B------:R-:W-:-:S07]  /*19ec0*/  MOV R67, R87 ;  /* 0x0000005700437202 */ /* 0x000fce0000000f00 */
[----:B------:R-:W4:Y:S01]  /*19ed0*/  MUFU.EX2 R59, R59 ;  /* 0x0000003b003b7308 */ /* 0x000f220000000800 */
[----:B---3--:R-:W-:-:S01]  /*19ee0*/  FADD.FTZ R26, R64, R77 ;  /* 0x0000004d401a7221 */ /* 0x008fc20000010000 */
[----:B------:R-:W-:-:S03]  /*19ef0*/  MOV R64, R87 ;  /* 0x0000005700407202 */ /* 0x000fc60000000f00 */
[----:B------:R-:W-:-:S03]  /*19f00*/  FADD.FTZ R77, R13, R26 ;  /* 0x0000001a0d4d7221 */ /* 0x000fc60000010000 */
[----:B------:R-:W3:Y:S01]  /*19f10*/  MUFU.EX2 R40, R40 ;  /* 0x0000002800287308 */ /* 0x000ee20000000800 */
[----:B------:R-:W-:-:S01]  /*19f20*/  FADD.FTZ R26, R68, R77 ;  /* 0x0000004d441a7221 */ /* 0x000fc20000010000 */
[----:B------:R-:W-:-:S03]  /*19f30*/  IMAD.MOV.U32 R68, RZ, RZ, R87 ;  /* 0x000000ffff447224 */ /* 0x000fc600078e0057 */
[----:B------:R-:W-:Y:S01]  /*19f40*/  FADD.FTZ R77, R15, R26 ;  /* 0x0000001a0f4d7221 */ /* 0x000fe20000010000 */
[----:B--2---:R-:W-:-:S02]  /*19f50*/  FADD.FTZ R26, R8, R79 ;  /* 0x0000004f081a7221 */ /* 0x004fc40000010000 */
[----:B------:R-:W2:Y:S01]  /*19f60*/  MUFU.EX2 R76, R76 ;  /* 0x0000004c004c7308 */ /* 0x000ea20000000800 */
[----:B0-----:R-:W-:-:S01]  /*19f70*/  FADD.FTZ R28, R70, R77 ;  /* 0x0000004d461c7221 */ /* 0x001fc20000010000 */
[----:B----4-:R-:W-:-:S03]  /*19f80*/  FADD.FTZ R79, R59, R26 ;  /* 0x0000001a3b4f7221 */ /* 0x010fc60000010000 */
[----:B------:R-:W-:-:S03]  /*19f90*/  FADD.FTZ R81, R25, R28 ;  /* 0x0000001c19517221 */ /* 0x000fc60000010000 */
[----:B------:R-:W0:Y:S01]  /*19fa0*/  MUFU.EX2 R69, R46 ;  /* 0x0000002e00457308 */ /* 0x000e220000000800 */
[----:B---3--:R-:W-:-:S07]  /*19fb0*/  FADD.FTZ R26, R40, R79 ;  /* 0x0000004f281a7221 */ /* 0x008fce0000010000 */
[----:B------:R-:W3:Y:S01]  /*19fc0*/  MUFU.EX2 R10, R10 ;  /* 0x0000000a000a7308 */ /* 0x000ee20000000800 */
[----:B--2---:R-:W-:-:S01]  /*19fd0*/  FADD.FTZ R28, R76, R81 ;  /* 0x000000514c1c7221 */ /* 0x004fc20000010000 */
[----:B------:R-:W-:Y:S02]  /*19fe0*/  F2FP.SATFINITE.E4M3.F32.PACK_AB_MERGE_C R180, R76, R25, RZ ;  /* 0x000000194cb4723e */ /* 0x000fe400048070ff */
[----:B------:R-:W-:Y:S01]  /*19ff0*/  MOV R76, R87 ;  /* 0x00000057004c7202 */ /* 0x000fe20000000f00 */
[----:B------:R-:W-:Y:S01]  /*1a000*/  FADD.FTZ R81, R27, R28 ;  /* 0x0000001c1b517221 */ /* 0x000fe20000010000 */
[----:B------:R-:W-:Y:S02]  /*1a010*/  F2FP.SATFINITE.E4M3.F32.PACK_AB_MERGE_C R180, R70, R15, R180 ;  /* 0x0000000f46b4723e */ /* 0x000fe400048070b4 */
[----:B------:R-:W2:Y:S01]  /*1a020*/  MUFU.EX2 R80, R80 ;  /* 0x0000005000507308 */ /* 0x000ea20000000800 */
[----:B0-----:R-:W-:-:S01]  /*1a030*/  FADD.FTZ R79, R69, R26 ;  /* 0x0000001a454f7221 */ /* 0x001fc20000010000 */
[----:B------:R-:W-:Y:S01]  /*1a040*/  F2FP.SATFINITE.E4M3.F32.PACK_AB_MERGE_C R40, R69, R40, RZ ;  /* 0x000000284528723e */ /* 0x000fe200048070ff */
[----:B------:R-:W-:Y:S01]  /*1a050*/  IMAD.MOV.U32 R69, RZ, RZ, R87 ;  /* 0x000000ffff457224 */ /* 0x000fe200078e0057 */
[----:B------:R-:W-:-:S02]  /*1a060*/  MOV R70, R87 ;  /* 0x0000005700467202 */ /* 0x000fc40000000f00 */
[----:B------:R-:W-:Y:S01]  /*1a070*/  F2FP.SATFINITE.E4M3.F32.PACK_AB_MERGE_C R181, R59, R8, R40 ;  /* 0x000000083bb5723e */ /* 0x000fe20004807028 */
[----:B------:R-:W-:Y:S01]  /*1a080*/  IMAD.MOV.U32 R59, RZ, RZ, R87 ;  /* 0x000000ffff3b7224 */ /* 0x000fe200078e0057 */
[----:B------:R-:W0:Y:S01]  /*1a090*/  MUFU.EX2 R61, R61 ;  /* 0x0000003d003d7308 */ /* 0x000e220000000800 */
[----:B---3--:R-:W-:-:S01]  /*1a0a0*/  FADD.FTZ R26, R10, R79 ;  /* 0x0000004f0a1a7221 */ /* 0x008fc20000010000 */
[-C--:B------:R-:W-:Y:S02]  /*1a0b0*/  MOV R46, R87.reuse ;  /* 0x00000057002e7202 */ /* 0x080fe40000000f00 */
[----:B------:R-:W-:-:S04]  /*1a0c0*/  MOV R40, R87 ;  /* 0x0000005700287202 */ /* 0x000fc80000000f00 */
[----:B------:R-:W3:Y:S01]  /*1a0d0*/  MUFU.EX2 R52, R52 ;  /* 0x0000003400347308 */ /* 0x000ee20000000800 */
[----:B--2---:R-:W-:-:S04]  /*1a0e0*/  FADD.FTZ R28, R80, R81 ;  /* 0x00000051501c7221 */ /* 0x004fc80000010000 */
[----:B------:R-:W-:-:S03]  /*1a0f0*/  FADD.FTZ R83, R29, R28 ;  /* 0x0000001c1d537221 */ /* 0x000fc60000010000 */
[----:B------:R-:W2:Y:S01]  /*1a100*/  MUFU.EX2 R84, R84 ;  /* 0x0000005400547308 */ /* 0x000ea20000000800 */
[----:B0-----:R-:W-:-:S07]  /*1a110*/  FADD.FTZ R81, R61, R26 ;  /* 0x0000001a3d517221 */ /* 0x001fce0000010000 */
[----:B------:R-:W0:Y:S01]  /*1a120*/  MUFU.EX2 R71, R54 ;  /* 0x0000003600477308 */ /* 0x000e220000000800 */
[----:B---3--:R-:W-:-:S07]  /*1a130*/  FADD.FTZ R26, R52, R81 ;  /* 0x00000051341a7221 */ /* 0x008fce0000010000 */
[----:B------:R-:W3:Y:S01]  /*1a140*/  MUFU.EX2 R12, R12 ;  /* 0x0000000c000c7308 */ /* 0x000ee20000000800 */
[----:B--2---:R-:W-:-:S01]  /*1a150*/  FADD.FTZ R28, R84, R83 ;  /* 0x00000053541c7221 */ /* 0x004fc20000010000 */
[----:B------:R-:W-:Y:S01]  /*1a160*/  F2FP.SATFINITE.E4M3.F32.PACK_AB_MERGE_C R182, R84, R29, RZ ;  /* 0x0000001d54b6723e */ /* 0x000fe200048070ff */
[--C-:B------:R-:W-:Y:S02]  /*1a170*/  IMAD.MOV.U32 R84, RZ, RZ, R87.reuse ;  /* 0x000000ffff547224 */ /* 0x100fe400078e0057 */
[----:B------:R-:W-:Y:S01]  /*1a180*/  FADD.FTZ R81, R31, R28 ;  /* 0x0000001c1f517221 */ /* 0x000fe20000010000 */
[----:B------:R-:W-:Y:S01]  /*1a190*/  F2FP.SATFINITE.E4M3.F32.PACK_AB_MERGE_C R182, R80, R27, R182 ;  /* 0x0000001b50b6723e */ /* 0x000fe200048070b6 */
[----:B------:R-:W-:Y:S01]  /*1a1a0*/  IMAD.MOV.U32 R83, RZ, RZ, R87 ;  /* 0x000000ffff537224 */ /* 0x000fe200078e0057 */
[----:B------:R-:W2:Y:S01]  /*1a1b0*/  MUFU.EX2 R90, R90 ;  /* 0x0000005a005a7308 */ /* 0x000ea20000000800 */
[----:B0-----:R-:W-:-:S01]  /*1a1c0*/  FADD.FTZ R7, R71, R26 ;  /* 0x0000001a47077221 */ /* 0x001fc20000010000 */
[----:B------:R-:W-:Y:S01]  /*1a1d0*/  F2FP.SATFINITE.E4M3.F32.PACK_AB_MERGE_C R52, R71, R52, RZ ;  /* 0x000000344734723e */ /* 0x000fe200048070ff */
[----:B------:R-:W-:-:S02]  /*1a1e0*/  IMAD.MOV.U32 R80, RZ, RZ, R87 ;  /* 0x000000ffff507224 */ /* 0x000fc400078e0057 */
[--C-:B------:R-:W-:Y:S01]  /*1a1f0*/  IMAD.MOV.U32 R71, RZ, RZ, R87.reuse ;  /* 0x000000ffff477224 */ /* 0x100fe200078e0057 */
[----:B------:R-:W-:Y:S01]  /*1a200*/  F2FP.SATFINITE.E4M3.F32.PACK_AB_MERGE_C R183, R61, R10, R52 ;  /* 0x0000000a3db7723e */ /* 0x000fe20004807034 */
[----:B------:R-:W-:Y:S01]  /*1a210*/  IMAD.MOV.U32 R54, RZ, RZ, R87 ;  /* 0x000000ffff367224 */ /* 0x000fe200078e0057 */
[----:B------:R-:W0:Y:S01]  /*1a220*/  MUFU.EX2 R63, R63 ;  /* 0x0000003f003f7308 */ /* 0x000e220000000800 */
[----:B---3--:R-:W-:-:S01]  /*1a230*/  FADD.FTZ R26, R12, R7 ;  /* 0x000000070c1a7221 */ /* 0x008fc20000010000 */
[-C--:B------:R-:W-:Y:S01]  /*1a240*/  MOV R61, R87.reuse ;  /* 0x00000057003d7202 */ /* 0x080fe20000000f00 */
[----:B------:R-:W-:Y:S01]  /*1a250*/  IMAD.MOV.U32 R27, RZ, RZ, R87 ;  /* 0x000000ffff1b7224 */ /* 0x000fe200078e0057 */
[----:B------:R-:W-:-:S04]  /*1a260*/  MOV R52, R87 ;  /* 0x0000005700347202 */ /* 0x000fc80000000f00 */
[----:B------:R-:W3:Y:S01]  /*1a270*/  MUFU.EX2 R58, R58 ;  /* 0x0000003a003a7308 */ /* 0x000ee20000000800 */
[----:B--2---:R-:W-:-:S01]  /*1a280*/  FADD.FTZ R28, R90, R81 ;  /* 0x000000515a1c7221 */ /* 0x004fc20000010000 */
[----:B------:R-:W-:-:S03]  /*1a290*/  IMAD.MOV.U32 R81, RZ, RZ, R87 ;  /* 0x000000ffff517224 */ /* 0x000fc600078e0057 */
[----:B------:R-:W-:-:S03]  /*1a2a0*/  FADD.FTZ R25, R33, R28 ;  /* 0x0000001c21197221 */ /* 0x000fc60000010000 */
[----:B------:R-:W2:Y:S01]  /*1a2b0*/  MUFU.EX2 R92, R92 ;  /* 0x0000005c005c7308 */ /* 0x000ea20000000800 */
[----:B0-----:R-:W-:-:S07]  /*1a2c0*/  FADD.FTZ R13, R63, R26 ;  /* 0x0000001a3f0d7221 */ /* 0x001fce0000010000 */
[----:B------:R-:W0:Y:S01]  /*1a2d0*/  MUFU.EX2 R14, R14 ;  /* 0x0000000e000e7308 */ /* 0x000e220000000800 */
[----:B---3--:R-:W-:-:S01]  /*1a2e0*/  FADD.FTZ R26, R58, R13 ;  /* 0x0000000d3a1a7221 */ /* 0x008fc20000010000 */
[----:B------:R-:W-:-:S03]  /*1a2f0*/  F2FP.SATFINITE.E4M3.F32.PACK_AB_MERGE_C R58, R73, R58, RZ ;  /* 0x0000003a493a723e */ /* 0x000fc600048070ff */
[----:B------:R-:W-:Y:S01]  /*1a300*/  FADD.FTZ R13, R73, R26 ;  /* 0x0000001a490d7221 */ /* 0x000fe20000010000 */
[----:B------:R-:W-:Y:S01]  /*1a310*/  F2FP.SATFINITE.E4M3.F32.PACK_AB_MERGE_C R185, R63, R12, R58 ;  /* 0x0000000c3fb9723e */ /* 0x000fe2000480703a */
[----:B------:R-:W-:Y:S01]  /*1a320*/  IMAD.MOV.U32 R63, RZ, RZ, R87 ;  /* 0x000000ffff3f7224 */ /* 0x000fe200078e0057 */
[----:B------:R-:W3:Y:S01]  /*1a330*/  MUFU.EX2 R96, R96 ;  /* 0x0000006000607308 */ /* 0x000ee20000000800 */
[C---:B--2---:R-:W-:Y:S01]  /*1a340*/  F2FP.SATFINITE.E4M3.F32.PACK_AB_MERGE_C R184, R92.reuse, R33, RZ ;  /* 0x000000215cb8723e */ /* 0x044fe200048070ff */
[----:B------:R-:W-:Y:S01]  /*1a350*/  FADD.FTZ R92, R92, R25 ;  /* 0x000000195c5c7221 */ /* 0x000fe20000010000 */
[----:B------:R-:W-:Y:S01]  /*1a360*/  MOV R73, R87 ;  /* 0x0000005700497202 */ /* 0x000fe20000000f00 */
[----:B------:R-:W-:Y:S01]  /*1a370*/  IMAD.MOV.U32 R33, RZ, RZ, R87 ;  /* 0x000000ffff217224 */ /* 0x000fe200078e0057 */
[----:B------:R-:W-:Y:S01]  /*1a380*/  F2FP.SATFINITE.E4M3.F32.PACK_AB_MERGE_C R184, R90, R31, R184 ;  /* 0x0000001f5ab8723e */ /* 0x000fe200048070b8 */
[----:B------:R-:W-:Y:S01]  /*1a390*/  FADD.FTZ R25, R35, R92 ;  /* 0x0000005c23197221 */ /* 0x000fe20000010000 */
[----:B------:R-:W-:Y:S01]  /*1a3a0*/  MOV R58, R87 ;  /* 0x00000057003a7202 */ /* 0x000fe20000000f00 */
[----:B------:R-:W2:Y:S01]  /*1a3b0*/  MUFU.EX2 R65, R65 ;  /* 0x0000004100417308 */ /* 0x000ea20000000800 */
[----:B0-----:R-:W-:-:S01]  /*1a3c0*/  FADD.FTZ R26, R14, R13 ;  /* 0x0000000d0e1a7221 */ /* 0x001fc20000010000 */
[----:B------:R-:W-:-:S06]  /*1a3d0*/  MOV R31, R87 ;  /* 0x00000057001f7202 */ /* 0x000fcc0000000f00 */
[----:B------:R-:W0:Y:S01]  /*1a3e0*/  MUFU.EX2 R62, R62 ;  /* 0x0000003e003e7308 */ /* 0x000e220000000800 */
[----:B---3--:R-:W-:-:S04]  /*1a3f0*/  FADD.FTZ R28, R96, R25 ;  /* 0x00000019601c7221 */ /* 0x008fc80000010000 */
[----:B------:R-:W-:-:S03]  /*1a400*/  FADD.FTZ R29, R37, R28 ;  /* 0x0000001c251d7221 */ /* 0x000fc60000010000 */
[----:B------:R-:W3:Y:S01]  /*1a410*/  MUFU.EX2 R100, R100 ;  /* 0x0000006400647308 */ /* 0x000ee20000000800 */
[----:B--2---:R-:W-:-:S07]  /*1a420*/  FADD.FTZ R25, R65, R26 ;  /* 0x0000001a41197221 */ /* 0x004fce0000010000 */
[----:B------:R2:W4:Y:S01]  /*1a430*/  MUFU.EX2 R75, R66 ;  /* 0x00000042004b7308 */ /* 0x0005220000000800 */
[----:B0-----:R-:W-:-:S07]  /*1a440*/  FADD.FTZ R26, R62, R25 ;  /* 0x000000193e1a7221 */ /* 0x001fce0000010000 */
[----:B------:R-:W0:Y:S01]  /*1a450*/  MUFU.EX2 R3, R30 ;  /* 0x0000001e00037308 */ /* 0x000e220000000800 */
[C---:B---3--:R-:W-:Y:S01]  /*1a460*/  F2FP.SATFINITE.E4M3.F32.PACK_AB_MERGE_C R37, R100.reuse, R37, RZ ;  /* 0x000000256425723e */ /* 0x048fe200048070ff */
[----:B------:R-:W-:Y:S01]  /*1a470*/  FADD.FTZ R100, R100, R29 ;  /* 0x0000001d64647221 */ /* 0x000fe20000010000 */
[----:B--2---:R-:W-:Y:S02]  /*1a480*/  IMAD.MOV.U32 R66, RZ, RZ, R87 ;  /* 0x000000ffff427224 */ /* 0x004fe400078e0057 */
[----:B------:R-:W-:Y:S01]  /*1a490*/  F2FP.SATFINITE.E4M3.F32.PACK_AB_MERGE_C R186, R96, R35, R37 ;  /* 0x0000002360ba723e */ /* 0x000fe20004807025 */
[----:B------:R-:W-:-:S01]  /*1a4a0*/  FADD.FTZ R9, R39, R100 ;  /* 0x0000006427097221 */ /* 0x000fc20000010000 */
[----:B------:R-:W-:Y:S01]  /*1a4b0*/  MOV R37, R87 ;  /* 0x0000005700257202 */ /* 0x000fe20000000f00 */
[----:B------:R-:W2:Y:S01]  /*1a4c0*/  MUFU.EX2 R106, R106 ;  /* 0x0000006a006a7308 */ /* 0x000ea20000000800 */
[----:B----4-:R-:W-:-:S01]  /*1a4d0*/  FADD.FTZ R26, R75, R26 ;  /* 0x0000001a4b1a7221 */ /* 0x010fc20000010000 */
[----:B------:R-:W-:Y:S01]  /*1a4e0*/  F2FP.SATFINITE.E4M3.F32.PACK_AB_MERGE_C R62, R75, R62, RZ ;  /* 0x0000003e4b3e723e */ /* 0x000fe200048070ff */
[----:B------:R-:W-:-:S02]  /*1a4f0*/  IMAD.MOV.U32 R75, RZ, RZ, R87 ;  /* 0x000000ffff4b7224 */ /* 0x000fc400078e0057 */
[--C-:B------:R-:W-:Y:S01]  /*1a500*/  IMAD.MOV.U32 R35, RZ, RZ, R87.reuse ;  /* 0x000000ffff237224 */ /* 0x100fe200078e0057 */
[----:B------:R-:W-:Y:S01]  /*1a510*/  F2FP.SATFINITE.E4M3.F32.PACK_AB_MERGE_C R187, R65, R14, R62 ;  /* 0x0000000e41bb723e */ /* 0x000fe2000480703e */
[----:B------:R-:W-:Y:S01]  /*1a520*/  IMAD.MOV.U32 R65, RZ, RZ, R87 ;  /* 0x000000ffff417224 */ /* 0x000fe200078e0057 */
[----:B-1----:R1:W3:Y:S01]  /*1a530*/  MUFU.EX2 R20, R72 ;  /* 0x0000004800147308 */ /* 0x0022e20000000800 */
[----:B0-----:R-:W-:-:S01]  /*1a540*/  FADD.FTZ R11, R3, R26 ;  /* 0x0000001a030b7221 */ /* 0x001fc20000010000 */
[--C-:B------:R-:W-:Y:S02]  /*1a550*/  IMAD.MOV.U32 R62, RZ, RZ, R87.reuse ;  /* 0x000000ffff3e7224 */ /* 0x100fe400078e0057 */
[--C-:B------:R-:W-:Y:S02]  /*1a560*/  IMAD.MOV.U32 R30, RZ, RZ, R87.reuse ;  /* 0x000000ffff1e7224 */ /* 0x100fe400078e0057 */
[----:B------:R-:W-:Y:S02]  /*1a570*/  IMAD.MOV.U32 R29, RZ, RZ, R87 ;  /* 0x000000ffff1d7224 */ /* 0x000fe400078e0057 */
[----:B------:R-:W0:Y:S01]  /*1a580*/  MUFU.EX2 R41, R136 ;  /* 0x0000008800297308 */ /* 0x000e220000000800 */
[----:B--2---:R-:W-:-:S01]  /*1a590*/  FADD.FTZ R26, R106, R9 ;  /* 0x000000096a1a7221 */ /* 0x004fc20000010000 */
[----:B-1----:R-:W-:-:S06]  /*1a5a0*/  IMAD.MOV.U32 R72, RZ, RZ, R87 ;  /* 0x000000ffff487224 */ /* 0x002fcc00078e0057 */
[----:B------:R-:W1:Y:S01]  /*1a5b0*/  MUFU.EX2 R74, R74 ;  /* 0x0000004a004a7308 */ /* 0x000e620000000800 */
[----:B---3--:R-:W-:-:S07]  /*1a5c0*/  FADD.FTZ R11, R20, R11 ;  /* 0x0000000b140b7221 */ /* 0x008fce0000010000 */
[----:B------:R-:W2:Y:S01]  /*1a5d0*/  MUFU.EX2 R112, R112 ;  /* 0x0000007000707308 */ /* 0x000ea20000000800 */
[----:B0-----:R-:W-:-:S07]  /*1a5e0*/  FADD.FTZ R15, R41, R26 ;  /* 0x0000001a290f7221 */ /* 0x001fce0000010000 */
[----:B------:R0:W3:Y:S01]  /*1a5f0*/  MUFU.EX2 R77, R78 ;  /* 0x0000004e004d7308 */ /* 0x0000e20000000800 */
[----:B-1----:R-:W-:-:S07]  /*1a600*/  FADD.FTZ R26, R74, R11 ;  /* 0x0000000b4a1a7221 */ /* 0x002fce0000010000 */
[----:B------:R-:W1:Y:S01]  /*1a610*/  MUFU.EX2 R43, R43 ;  /* 0x0000002b002b7308 */ /* 0x000e620000000800 */
[C---:B--2---:R-:W-:Y:S01]  /*1a620*/  F2FP.SATFINITE.E4M3.F32.PACK_AB_MERGE_C R41, R112.reuse, R41, RZ ;  /* 0x000000297029723e */ /* 0x044fe200048070ff */
[----:B------:R-:W-:Y:S01]  /*1a630*/  FADD.FTZ R112, R112, R15 ;  /* 0x0000000f70707221 */ /* 0x000fe20000010000 */
[----:B0-----:R-:W-:Y:S02]  /*1a640*/  IMAD.MOV.U32 R78, RZ, RZ, R87 ;  /* 0x000000ffff4e7224 */ /* 0x001fe400078e0057 */
[----:B------:R-:W-:Y:S01]  /*1a650*/  F2FP.SATFINITE.E4M3.F32.PACK_AB_MERGE_C R188, R106, R39, R41 ;  /* 0x000000276abc723e */ /* 0x000fe20004807029 */
[--C-:B------:R-:W-:Y:S02]  /*1a660*/  IMAD.MOV.U32 R41, RZ, RZ, R87.reuse ;  /* 0x000000ffff297224 */ /* 0x100fe400078e0057 */
[----:B------:R-:W0:Y:S01]  /*1a670*/  MUFU.EX2 R24, R24 ;  /* 0x0000001800187308 */ /* 0x000e220000000800 */
[C---:B---3--:R-:W-:Y:S01]  /*1a680*/  F2FP.SATFINITE.E4M3.F32.PACK_AB_MERGE_C R74, R77.reuse, R74, RZ ;  /* 0x0000004a4d4a723e */ /* 0x048fe200048070ff */
[----:B------:R-:W-:Y:S01]  /*1a690*/  FADD.FTZ R77, R77, R26 ;  /* 0x0000001a4d4d7221 */ /* 0x000fe20000010000 */
[----:B------:R-:W-:-:S02]  /*1a6a0*/  IMAD.MOV.U32 R39, RZ, RZ, R87 ;  /* 0x000000ffff277224 */ /* 0x000fc400078e0057 */
[----:B------:R-:W-:Y:S01]  /*1a6b0*/  F2FP.SATFINITE.E4M3.F32.PACK_AB_MERGE_C R189, R20, R3, R74 ;  /* 0x0000000314bd723e */ /* 0x000fe2000480704a */
[----:B------:R-:W-:Y:S02]  /*1a6c0*/  IMAD.MOV.U32 R74, RZ, RZ, R87 ;  /* 0x000000ffff4a7224 */ /* 0x000fe400078e0057 */
[----:B------:R-:W2:Y:S01]  /*1a6d0*/  MUFU.EX2 R114, R114 ;  /* 0x0000007200727308 */ /* 0x000ea20000000800 */
[----:B-1----:R-:W-:-:S07]  /*1a6e0*/  FADD.FTZ R11, R43, R112 ;  /* 0x000000702b0b7221 */ /* 0x002fce0000010000 */
[----:B------:R1:W3:Y:S01]  /*1a6f0*/  MUFU.EX2 R79, R82 ;  /* 0x00000052004f7308 */ /* 0x0002e20000000800 */
[----:B0-----:R-:W-:-:S01]  /*1a700*/  FADD.FTZ R26, R24, R77 ;  /* 0x0000004d181a7221 */ /* 0x001fc20000010000 */
[----:B------:R-:W-:-:S06]  /*1a710*/  IMAD.MOV.U32 R77, RZ, RZ, R87 ;  /* 0x000000ffff4d7224 */ /* 0x000fcc00078e0057 */
[----:B------:R-:W-:Y:S01]  /*1a720*/  MUFU.EX2 R45, R45 ;  /* 0x0000002d002d7308 */ /* 0x000fe20000000800 */
[----:B--2---:R-:W-:-:S01]  /*1a730*/  FADD.FTZ R28, R114, R11 ;  /* 0x0000000b721c7221 */ /* 0x004fc20000010000 */
[----:B-1----:R-:W-:-:S06]  /*1a740*/  MOV R82, R87 ;  /* 0x0000005700527202 */ /* 0x002fcc0000000f00 */
[----:B------:R-:W0:Y:S01]  /*1a750*/  MUFU.EX2 R116, R116 ;  /* 0x0000007400747308 */ /* 0x000e220000000800 */
[----:B---3--:R-:W-:-:S07]  /*1a760*/  FADD.FTZ R15, R79, R26 ;  /* 0x0000001a4f0f7221 */ /* 0x008fce0000010000 */
[----:B------:R-:W1:Y:S08]  /*1a770*/  MUFU.EX2 R86, R86 ;  /* 0x0000005600567308 */ /* 0x000e700000000800 */
[----:B------:R-:W2:Y:S01]  /*1a780*/  MUFU.EX2 R7, R88 ;  /* 0x0000005800077308 */ /* 0x000ea20000000800 */
[----:B0-----:R-:W-:Y:S01]  /*1a790*/  F2FP.SATFINITE.E4M3.F32.PACK_AB_MERGE_C R25, R116, R45, RZ ;  /* 0x0000002d7419723e */ /* 0x001fe200048070ff */
[----:B------:R-:W-:Y:S01]  /*1a7a0*/  FADD.FTZ R45, R45, R28 ;  /* 0x0000001c2d2d7221 */ /* 0x000fe20000010000 */
[----:B------:R-:W-:-:S02]  /*1a7b0*/  MOV R28, R87 ;  /* 0x00000057001c7202 */ /* 0x000fc40000000f00 */
[----:B------:R-:W-:Y:S01]  /*1a7c0*/  F2FP.SATFINITE.E4M3.F32.PACK_AB_MERGE_C R190, R114, R43, R25 ;  /* 0x0000002b72be723e */ /* 0x000fe20004807019 */
[----:B------:R-:W-:-:S01]  /*1a7d0*/  FADD.FTZ R116, R116, R45 ;  /* 0x0000002d74747221 */ /* 0x000fc20000010000 */
[----:B------:R-:W-:Y:S01]  /*1a7e0*/  IMAD.MOV.U32 R45, RZ, RZ, R87 ;  /* 0x000000ffff2d7224 */ /* 0x000fe200078e0057 */
[----:B------:R-:W-:Y:S01]  /*1a7f0*/  MUFU.EX2 R49, R49 ;  /* 0x0000003100317308 */ /* 0x000fe20000000800 */
[----:B-1----:R-:W-:-:S01]  /*1a800*/  FADD.FTZ R26, R86, R15 ;  /* 0x0000000f561a7221 */ /* 0x002fc20000010000 */
[-C--:B------:R-:W-:Y:S02]  /*1a810*/  MOV R43, R87.reuse ;  /* 0x00000057002b7202 */ /* 0x080fe40000000f00 */
[----:B------:R-:W-:-:S04]  /*1a820*/  MOV R25, R87 ;  /* 0x0000005700197202 */ /* 0x000fc80000000f00 */
[----:B------:R-:W0:Y:S01]  /*1a830*/  MUFU.EX2 R122, R122 ;  /* 0x0000007a007a7308 */ /* 0x000e220000000800 */
[C---:B--2---:R-:W-:Y:S01]  /*1a840*/  F2FP.SATFINITE.E4M3.F32.PACK_AB_MERGE_C R86, R7.reuse, R86, RZ ;  /* 0x000000560756723e */ /* 0x044fe200048070ff */
[----:B------:R-:W-:Y:S01]  /*1a850*/  FADD.FTZ R7, R7, R26 ;  /* 0x0000001a07077221 */ /* 0x000fe20000010000 */
[--C-:B------:R-:W-:Y:S02]  /*1a860*/  IMAD.MOV.U32 R26, RZ, RZ, R87.reuse ;  /* 0x000000ffff1a7224 */ /* 0x100fe400078e0057 */
[----:B------:R-:W-:Y:S01]  /*1a870*/  F2FP.SATFINITE.E4M3.F32.PACK_AB_MERGE_C R191, R79, R24, R86 ;  /* 0x000000184fbf723e */ /* 0x000fe20004807056 */
[--C-:B------:R-:W-:Y:S01]  /*1a880*/  IMAD.MOV.U32 R86, RZ, RZ, R87.reuse ;  /* 0x000000ffff567224 */ /* 0x100fe200078e0057 */
[----:B------:R-:W-:Y:S01]  /*1a890*/  MOV R79, R87 ;  /* 0x00000057004f7202 */ /* 0x000fe20000000f00 */
[----:B------:R-:W1:Y:S01]  /*1a8a0*/  MUFU.EX2 R47, R47 ;  /* 0x0000002f002f7308 */ /* 0x000e620000000800 */
[----:B------:R-:W-:-:S07]  /*1a8b0*/  IMAD.MOV.U32 R24, RZ, RZ, R87 ;  /* 0x000000ffff187224 */ /* 0x000fce00078e0057 */
[----:B------:R-:W2:Y:S01]  /*1a8c0*/  MUFU.EX2 R36, R36 ;  /* 0x0000002400247308 */ /* 0x000ea20000000800 */
[----:B0-----:R-:W-:-:S07]  /*1a8d0*/  F2FP.SATFINITE.E4M3.F32.PACK_AB_MERGE_C R15, R122, R49, RZ ;  /* 0x000000317a0f723e */ /* 0x001fce00048070ff */
[----:B------:R-:W0:Y:S01]  /*1a8e0*/  MUFU.EX2 R118, R118 ;  /* 0x0000007600767308 */ /* 0x000e220000000800 */
[----:B-1----:R-:W-:-:S07]  /*1a8f0*/  FADD.FTZ R5, R47, R116 ;  /* 0x000000742f057221 */ /* 0x002fce0000010000 */
[----:B------:R-:W1:Y:S01]  /*1a900*/  MUFU.EX2 R13, R120 ;  /* 0x00000078000d7308 */ /* 0x000e620000000800 */
[----:B--2---:R-:W-:-:S07]  /*1a910*/  FADD.FTZ R4, R36, R7 ;  /* 0x0000000724047221 */ /* 0x004fce0000010000 */
[----:B------:R-:W2:Y:S01]  /*1a920*/  MUFU.EX2 R124, R124 ;  /* 0x0000007c007c7308 */ /* 0x000ea20000000800 */
[C---:B0-----:R-:W-:Y:S01]  /*1a930*/  F2FP.SATFINITE.E4M3.F32.PACK_AB_MERGE_C R192, R118.reuse, R47, R15 ;  /* 0x0000002f76c0723e */ /* 0x041fe2000480700f */
[----:B------:R-:W-:Y:S01]  /*1a940*/  FADD.FTZ R118, R118, R5 ;  /* 0x0000000576767221 */ /* 0x000fe20000010000 */
[----:B------:R-:W-:-:S03]  /*1a950*/  IMAD.MOV.U32 R47, RZ, RZ, R87 ;  /* 0x000000ffff2f7224 */ /* 0x000fc600078e0057 */
[----:B------:R-:W-:Y:S02]  /*1a960*/  FADD.FTZ R49, R49, R118 ;  /* 0x0000007631317221 */ /* 0x000fe40000010000 */
[----:B------:R-:W0:Y:S01]  /*1a970*/  MUFU.EX2 R9, R126 ;  /* 0x0000007e00097308 */ /* 0x000e220000000800 */
[----:B-1----:R-:W-:-:S01]  /*1a980*/  FADD.FTZ R5, R13, R4 ;  /* 0x000000040d057221 */ /* 0x002fc20000010000 */
[----:B------:R-:W-:Y:S01]  /*1a990*/  FADD.FTZ R122, R122, R49 ;  /* 0x000000317a7a7221 */ /* 0x000fe20000010000 */
[----:B------:R-:W-:-:S05]  /*1a9a0*/  MOV R49, R87 ;  /* 0x0000005700317202 */ /* 0x000fca0000000f00 */
[----:B------:R-:W-:Y:S01]  /*1a9b0*/  MUFU.EX2 R53, R53 ;  /* 0x0000003500357308 */ /* 0x000fe20000000800 */
[----:B--2---:R-:W-:-:S07]  /*1a9c0*/  FADD.FTZ R4, R124, R5 ;  /* 0x000000057c047221 */ /* 0x004fce0000010000 */
[----:B------:R-:W1:Y:S01]  /*1a9d0*/  MUFU.EX2 R130, R130 ;  /* 0x0000008200827308 */ /* 0x000e620000000800 */
[C---:B0-----:R-:W-:Y:S01]  /*1a9e0*/  F2FP.SATFINITE.E4M3.F32.PACK_AB_MERGE_C R124, R9.reuse, R124, RZ ;  /* 0x0000007c097c723e */ /* 0x041fe200048070ff */
[----:B------:R-:W-:-:S03]  /*1a9f0*/  FADD.FTZ R9, R9, R4 ;  /* 0x0000000409097221 */ /* 0x000fc60000010000 */
[----:B------:R-:W-:Y:S01]  /*1aa00*/  F2FP.SATFINITE.E4M3.F32.PACK_AB_MERGE_C R193, R13, R36, R124 ;  /* 0x000000240dc1723e */ /* 0x000fe2000480707c */
[----:B------:R-:W-:Y:S02]  /*1aa10*/  IMAD.MOV.U32 R36, RZ, RZ, R87 ;  /* 0x000000ffff247224 */ /* 0x000fe400078e0057 */
[----:B------:R-:W0:Y:S08]  /*1aa20*/  MUFU.EX2 R51, R51 ;  /* 0x0000003300337308 */ /* 0x000e300000000800 */
[----:B------:R-:W2:Y:S01]  /*1aa30*/  MUFU.EX2 R102, R102 ;  /* 0x0000006600667308 */ /* 0x000ea20000000800 */
[----:B-1----:R-:W-:-:S07]  /*1aa40*/  F2FP.SATFINITE.E4M3.F32.PACK_AB_MERGE_C R6, R130, R53, RZ ;  /* 0x000000358206723e */ /* 0x002fce00048070ff */
[----:B------:R-:W1:Y:S01]  /*1aa50*/  MUFU.EX2 R128, R128 ;  /* 0x0000008000807308 */ /* 0x000e620000000800 */
[----:B0-----:R-:W-:-:S07]  /*1aa60*/  FADD.FTZ R5, R51, R122 ;  /* 0x0000007a33057221 */ /* 0x001fce0000010000 */
[----:B------:R-:W0:Y:S01]  /*1aa70*/  MUFU.EX2 R11, R104 ;  /* 0x00000068000b7308 */ /* 0x000e220000000800 */
[----:B--2---:R-:W-:-:S07]  /*1aa80*/  FADD.FTZ R4, R102, R9 ;  /* 0x0000000966047221 */ /* 0x004fce0000010000 */
[----:B------:R-:W2:Y:S01]  /*1aa90*/  MUFU.EX2 R108, R108 ;  /* 0x0000006c006c7308 */ /* 0x000ea20000000800 */
[C---:B-1----:R-:W-:Y:S01]  /*1aaa0*/  F2FP.SATFINITE.E4M3.F32.PACK_AB_MERGE_C R194, R128.reuse, R51, R6 ;  /* 0x0000003380c2723e */ /* 0x042fe20004807006 */
[----:B------:R-:W-:Y:S01]  /*1aab0*/  FADD.FTZ R128, R128, R5 ;  /* 0x0000000580807221 */ /* 0x000fe20000010000 */
[----:B------:R-:W-:-:S03]  /*1aac0*/  IMAD.MOV.U32 R51, RZ, RZ, R87 ;  /* 0x000000ffff337224 */ /* 0x000fc600078e0057 */
[----:B------:R-:W-:Y:S02]  /*1aad0*/  FADD.FTZ R53, R53, R128 ;  /* 0x0000008035357221 */ /* 0x000fe40000010000 */
[----:B------:R-:W1:Y:S01]  /*1aae0*/  MUFU.EX2 R55, R55 ;  /* 0x0000003700377308 */ /* 0x000e620000000800 */
[----:B0-----:R-:W-:-:S04]  /*1aaf0*/  FADD.FTZ R3, R11, R4 ;  /* 0x000000040b037221 */ /* 0x001fc80000010000 */
[----:B--2---:R-:W-:Y:S01]  /*1ab00*/  FADD.FTZ R4, R108, R3 ;  /* 0x000000036c047221 */ /* 0x004fe20000010000 */
[----:B------:R-:W-:-:S01]  /*1ab10*/  FADD.FTZ R3, R130, R53 ;  /* 0x0000003582037221 */ /* 0x000fc20000010000 */
[----:B------:R-:W-:Y:S01]  /*1ab20*/  IMAD.MOV.U32 R53, RZ, RZ, R87 ;  /* 0x000000ffff357224 */ /* 0x000fe200078e0057 */
[C---:B-1----:R-:W-:Y:S01]  /*1ab30*/  F2FP.SATFINITE.E4M3.F32.PACK_AB_MERGE_C R5, R55.reuse, R108, RZ ;  /* 0x0000006c3705723e */ /* 0x042fe200048070ff */
[----:B------:R-:W-:Y:S01]  /*1ab40*/  FADD.FTZ R4, R55, R4 ;  /* 0x0000000437047221 */ /* 0x000fe20000010000 */
[----:B------:R-:W-:Y:S02]  /*1ab50*/  MOV R55, R87 ;  /* 0x0000005700377202 */ /* 0x000fe40000000f00 */
[----:B------:R-:W-:Y:S01]  /*1ab60*/  F2FP.SATFINITE.E4M3.F32.PACK_AB_MERGE_C R195, R11, R102, R5 ;  /* 0x000000660bc3723e */ /* 0x000fe20004807005 */
[----:B------:R-:W-:Y:S06]  /*1ab70*/  @!P2 BRA `(.L_x_570) ;  /* 0x0000003c00b4a947 */ /* 0x000fec0003800000 */
[----:B------:R-:W-:Y:S01]  /*1ab80*/  VIADD R5, R161, 0xfffffffe ;  /* 0xfffffffea1057836 */ /* 0x000fe20000000000 */
[----:B------:R-:W-:Y:S01]  /*1ab90*/  MOV R6, R98 ;  /* 0x0000006200067202 */ /* 0x000fe20000000f00 */
[----:B------:R-:W-:Y:S01]  /*1aba0*/  IMAD.MOV.U32 R7, RZ, RZ, R94 ;  /* 0x000000ffff077224 */ /* 0x000fe200078e005e */
[----:B------:R-:W-:Y:S01]  /*1abb0*/  MOV R9, R148 ;  /* 0x0000009400097202 */ /* 0x000fe20000000f00 */
[----:B------:R-:W-:Y:S01]  /*1abc0*/  IMAD.MOV.U32 R8, RZ, RZ, R175 ;  /* 0x000000ffff087224 */ /* 0x000fe200078e00af */
        /* <DEDUP_REMOVED lines=31> */
[----:B------:R-:W-:-:S07]  /*1adc0*/  CS2R R24, SRZ ;  /* 0x0000000000187805 */ /* 0x000fce000001ff00 */
.L_x_582:
[----:B------:R-:W-:Y:S01]  /*1add0*/  ISETP.NE.AND P1, PT, R9, 0x1, PT ;  /* 0x000000010900780c */ /* 0x000fe20003f25270 */
[----:B------:R-:W-:Y:S05]  /*1ade0*/  YIELD ;  /* 0x0000000000007946 */ /* 0x000fea0003800000 */
[----:B------:R-:W-:Y:S02]  /*1adf0*/  SEL R175, RZ, 0x1, P1 ;  /* 0x00000001ffaf7807 */ /* 0x000fe40000800000 */
[----:B------:R-:W-:Y:S02]  /*1ae00*/  ISETP.NE.AND P1, PT, R198, RZ, PT ;  /* 0x000000ffc600720c */ /* 0x000fe40003f25270 */
[----:B------:R-:W-:-:S11]  /*1ae10*/  LOP3.LUT R175, R8, R175, RZ, 0x3c, !PT ;  /* 0x000000af08af7212 */ /* 0x000fd600078e3cff */
[----:B------:R-:W-:Y:S05]  /*1ae20*/  @P1 BRA `(.L_x_571) ;  /* 0x00000000003c1947 */ /* 0x000fea0003800000 */
[----:B------:R-:W-:Y:S05]  /*1ae30*/  @!P0 BRA `(.L_x_572) ;  /* 0x0000000000048947 */ /* 0x000fea0003800000 */
[----:B------:R-:W-:Y:S01]  /*1ae40*/  BPT.TRAP 0x1 ;  /* 0x000000040000795c */ /* 0x000fe20000300000 */
.L_x_572:
[----:B------:R-:W-:-:S05]  /*1ae50*/  VIADD R10, R9, 0x1 ;  /* 0x00000001090a7836 */ /* 0x000fca0000000000 */
[----:B------:R-:W-:-:S04]  /*1ae60*/  ISETP.NE.AND P2, PT, R10, 0x2, PT ;  /* 0x000000020a00780c */ /* 0x000fc80003f45270 */
[----:B------:R-:W-:Y:S02]  /*1ae70*/  SEL R11, R10, RZ, P2 ;  /* 0x000000ff0a0b7207 */ /* 0x000fe40001000000 */
[----:B------:R-:W-:-:S03]  /*1ae80*/  SHF.L.U32 R10, R175, 0x1f, RZ ;  /* 0x0000001faf0a7819 */ /* 0x000fc600000006ff */
[----:B------:R-:W-:-:S04]  /*1ae90*/  IMAD R11, R11, 0x8, R18 ;  /* 0x000000080b0b7824 */ /* 0x000fc800078e0212 */
[----:B------:R0:W1:Y:S01]  /*1aea0*/  SYNCS.PHASECHK.TRANS64.TRYWAIT P2, [R11+URZ+0x29830], R10 ;  /* 0x0298300a0b0075a7 */ /* 0x000062000804017f */
[----:B------:R-:W-:Y:S05]  /*1aeb0*/  @!P0 BRA `(.L_x_573) ;  /* 0x0000000000048947 */ /* 0x000fea0003800000 */
[----:B------:R-:W-:Y:S01]  /*1aec0*/  BPT.TRAP 0x1 ;  /* 0x000000040000795c */ /* 0x000fe20000300000 */
.L_x_573:
[----:B------:R-:W-:Y:S04]  /*1aed0*/  BSSY B0, `(.L_x_571) ;  /* 0x0000004000007945 */ /* 0x000fe80003800000 */
[----:B-1----:R-:W-:Y:S05]  /*1aee0*/  @P2 BRA `(.L_x_574) ;  /* 0x0000000000082947 */ /* 0x002fea0003800000 */
[----:B------:R-:W1:Y:S02]  /*1aef0*/  SYNCS.PHASECHK.TRANS64.TRYWAIT P2, [R11+URZ+0x29830], R10 ;  /* 0x0298300a0b0075a7 */ /* 0x000e64000804017f */
[----:B-1----:R-:W-:Y:S05]  /*1af00*/  @!P2 BRA `(.L_x_575) ;  /* 0x000000d400aca947 */ /* 0x002fea0003800000 */
.L_x_574:
[----:B------:R-:W-:Y:S05]  /*1af10*/  BSYNC B0 ;  /* 0x0000000000007941 */ /* 0x000fea0003800000 */
.L_x_571:
[----:B01----:R-:W0:Y:S01]  /*1af20*/  S2R R11, SR_TID.X ;  /* 0x00000000000b7919 */ /* 0x003e220000002100 */
[----:B------:R-:W-:Y:S01]  /*1af30*/  IADD3 R10, R9, 0x1, RZ ;  /* 0x00000001090a7810 */ /* 0x000fe20007ffe0ff */
[----:B------:R-:W-:Y:S05]  /*1af40*/  WARPSYNC.ALL ;  /* 0x0000000000007948 */ /* 0x000fea0003800000 */
[C---:B------:R-:W-:Y:S01]  /*1af50*/  ISETP.NE.AND P2, PT, R10.reuse, 0x2, PT ;  /* 0x000000020a00780c */ /* 0x040fe20003f45270 */
[----:B------:R-:W-:Y:S01]  /*1af60*/  IMAD.MOV.U32 R15, RZ, RZ, -0x7fffffe0 ;  /* 0x80000020ff0f7424 */ /* 0x000fe200078e00ff */
[----:B------:R-:W-:Y:S01]  /*1af70*/  MOV R13, 0x80000020 ;  /* 0x80000020000d7802 */ /* 0x000fe20000000f00 */
[----:B------:R-:W-:Y:S01]  /*1af80*/  UMOV UR28, UR24 ;  /* 0x00000018001c7c82 */ /* 0x000fe20008000000 */
[----:B------:R-:W-:Y:S01]  /*1af90*/  SEL R10, R10, RZ, P2 ;  /* 0x000000ff0a0a7207 */ /* 0x000fe20001000000 */
[----:B------:R-:W-:Y:S01]  /*1afa0*/  UMOV UR29, UR25 ;  /* 0x00000019001d7c82 */ /* 0x000fe20008000000 */
[----:B------:R-:W-:Y:S01]  /*1afb0*/  R2UR UR27, R13 ;  /* 0x000000000d1b72ca */ /* 0x000fe200000e0000 */
[----:B------:R-:W-:Y:S01]  /*1afc0*/  IMAD.MOV.U32 R21, RZ, RZ, -0x7fffffe0 ;  /* 0x80000020ff157424 */ /* 0x000fe200078e00ff */
[----:B------:R-:W-:Y:S01]  /*1afd0*/  R2UR UR31, R15 ;  /* 0x000000000f1f72ca */ /* 0x000fe200000e0000 */
[----:B------:R-:W-:Y:S01]  /*1afe0*/  IMAD R12, R10, 0x780, R0 ;  /* 0x000007800a0c7824 */ /* 0x000fe200078e0200 */
[----:B------:R-:W-:Y:S01]  /*1aff0*/  UMOV UR32, UR24 ;  /* 0x0000001800207c82 */ /* 0x000fe20008000000 */
[----:B------:R-:W-:Y:S01]  /*1b000*/  UMOV UR33, UR25 ;  /* 0x0000001900217c82 */ /* 0x000fe20008000000 */
[----:B------:R-:W-:Y:S01]  /*1b010*/  R2UR UR35, R21 ;  /* 0x00000000152372ca */ /* 0x000fe200000e0000 */
[C---:B------:R-:W-:Y:S01]  /*1b020*/  VIADD R14, R12.reuse, 0x80 ;  /* 0x000000800c0e7836 */ /* 0x040fe20000000000 */
[C---:B------:R-:W-:Y:S01]  /*1b030*/  R2UR UR26, R12.reuse ;  /* 0x000000000c1a72ca */ /* 0x040fe200000e0000 */
[----:B------:R-:W-:Y:S01]  /*1b040*/  VIADD R20, R12, 0x100 ;  /* 0x000001000c147836 */ /* 0x000fe20000000000 */
[----:B------:R-:W-:Y:S01]  /*1b050*/  R2UR UR47, R15 ;  /* 0x000000000f2f72ca */ /* 0x000fe200000e0000 */
[----:B------:R-:W-:Y:S01]  /*1b060*/  UMOV UR44, UR24 ;  /* 0x00000018002c7c82 */ /* 0x000fe20008000000 */
[----:B------:R-:W-:Y:S01]  /*1b070*/  R2UR UR30, R14 ;  /* 0x000000000e1e72ca */ /* 0x000fe200000e0000 */
[----:B------:R-:W-:Y:S01]  /*1b080*/  UMOV UR45, UR25 ;  /* 0x00000019002d7c82 */ /* 0x000fe20008000000 */
[----:B------:R-:W-:Y:S01]  /*1b090*/  R2UR UR34, R20 ;  /* 0x00000000142272ca */ /* 0x000fe200000e0000 */
[C---:B------:R-:W-:Y:S01]  /*1b0a0*/  VIADD R20, R12.reuse, 0x200 ;  /* 0x000002000c147836 */ /* 0x040fe20000000000 */
[----:B------:R-:W-:Y:S01]  /*1b0b0*/  IADD3 R14, R12, 0x180, RZ ;  /* 0x000001800c0e7810 */ /* 0x000fe20007ffe0ff */
[----:B------:R-:W-:Y:S01]  /*1b0c0*/  UMOV UR48, UR24 ;  /* 0x0000001800307c82 */ /* 0x000fe20008000000 */
[----:B------:R-:W-:Y:S01]  /*1b0d0*/  R2UR UR51, R21 ;  /* 0x00000000153372ca */ /* 0x000fe200000e0000 */
[----:B------:R-:W-:Y:S01]  /*1b0e0*/  UMOV UR49, UR25 ;  /* 0x0000001900317c82 */ /* 0x000fe20008000000 */
[----:B0-----:R-:W-:Y:S01]  /*1b0f0*/  SHF.R.U32.HI R11, RZ, 0x7, R11 ;  /* 0x00000007ff0b7819 */ /* 0x001fe2000001160b */
[----:B------:R-:W-:Y:S01]  /*1b100*/  IMAD.MOV.U32 R15, RZ, RZ, -0x7fffffe0 ;  /* 0x80000020ff0f7424 */ /* 0x000fe200078e00ff */
[----:B------:R-:W-:Y:S01]  /*1b110*/  R2UR UR46, R14 ;  /* 0x000000000e2e72ca */ /* 0x000fe200000e0000 */
[----:B------:R-:W-:Y:S01]  /*1b120*/  IMAD.MOV.U32 R13, RZ, RZ, -0x7fffffe0 ;  /* 0x80000020ff0d7424 */ /* 0x000fe200078e00ff */
[----:B------:R-:W-:Y:S01]  /*1b130*/  R2UR UR50, R20 ;  /* 0x00000000143272ca */ /* 0x000fe200000e0000 */
[----:B------:R-:W-:Y:S01]  /*1b140*/  VIADD R11, R11, 0x8 ;  /* 0x000000080b0b7836 */ /* 0x000fe20000000000 */
[----:B------:R-:W-:-:S02]  /*1b150*/  IADD3 R14, R12, 0x2, RZ ;  /* 0x000000020c0e7810 */ /* 0x000fc40007ffe0ff */
[----:B------:R-:W-:Y:S02]  /*1b160*/  R2UR UR7, R15 ;  /* 0x000000000f0772ca */ /* 0x000fe400000e0000 */
[----:B------:R0:W-:Y:S01]  /*1b170*/  BAR.SYNC.DEFER_BLOCKING R11, 0x100 ;  /* 0x0004000b0000751d */ /* 0x0001e20000010000 */
[----:B------:R-:W-:Y:S01]  /*1b180*/  R2UR UR6, R14 ;  /* 0x000000000e0672ca */ /* 0x000fe200000e0000 */
[----:B------:R-:W-:Y:S01]  /*1b190*/  VIADD R14, R12, 0x82 ;  /* 0x000000820c0e7836 */ /* 0x000fe20000000000 */
[----:B------:R-:W-:-:S03]  /*1b1a0*/  MOV R15, 0x80000020 ;  /* 0x80000020000f7802 */ /* 0x000fc60000000f00 */
[----:B------:R-:W-:-:S06]  /*1b1b0*/  WARPGROUP.ARRIVE ;  /* 0x00000000000079c5 */ /* 0x000fcc0000000000 */
[----:B------:R-:W-:Y:S03]  /*1b1c0*/  QGMMA.64x32x32.F32.E4M3.E4M3 R152, gdesc[UR24], RZ, !UPT, gsb0 ;  /* 0x00600000189879f3 */ /* 0x000fe6000c0008ff */
[----:B------:R-:W-:Y:S02]  /*1b1d0*/  WARPGROUP.DEPBAR.LE gsb0, 0x0 ;  /* 0x00008000000079c5 */ /* 0x000fe40000010000 */
[----:B------:R-:W-:-:S06]  /*1b1e0*/  WARPGROUP.ARRIVE ;  /* 0x00000000000079c5 */ /* 0x000fcc0000000000 */
[----:B------:R-:W-:Y:S01]  /*1b1f0*/  QGMMA.64x32x32.F32.E4M3.E4M3 R136, gdesc[UR28], RZ, !UPT, gsb0 ;  /* 0x006000001c8879f3 */ /* 0x000fe2000c0008ff */
[----:B------:R-:W-:Y:S01]  /*1b200*/  R2UR UR30, R14 ;  /* 0x000000000e1e72ca */ /* 0x000fe200000e0000 */
[----:B------:R-:W-:Y:S01]  /*1b210*/  UMOV UR28, UR4 ;  /* 0x00000004001c7c82 */ /* 0x000fe20008000000 */
[----:B------:R-:W-:Y:S01]  /*1b220*/  R2UR UR31, R15 ;  /* 0x000000000f1f72ca */ /* 0x000fe200000e0000 */
[----:B------:R-:W-:Y:S01]  /*1b230*/  UMOV UR29, UR5 ;  /* 0x00000005001d7c82 */ /* 0x000fe20008000000 */
[----:B------:R-:W-:Y:S02]  /*1b240*/  VIADD R14, R12, 0x102 ;  /* 0x000001020c0e7836 */ /* 0x000fe40000000000 */
[----:B------:R-:W-:Y:S01]  /*1b250*/  IMAD.MOV.U32 R15, RZ, RZ, -0x7fffffe0 ;  /* 0x80000020ff0f7424 */ /* 0x000fe200078e00ff */
[----:B------:R-:W-:Y:S02]  /*1b260*/  WARPGROUP.DEPBAR.LE gsb0, 0x0 ;  /* 0x00008000000079c5 */ /* 0x000fe40000010000 */
[----:B------:R-:W-:-:S06]  /*1b270*/  WARPGROUP.ARRIVE ;  /* 0x00000000000079c5 */ /* 0x000fcc0000000000 */
[----:B------:R-:W-:Y:S01]  /*1b280*/  QGMMA.64x32x32.F32.E4M3.E4M3 R120, gdesc[UR32], RZ, !UPT, gsb0 ;  /* 0x00600000207879f3 */ /* 0x000fe2000c0008ff */
[----:B------:R-:W-:Y:S01]  /*1b290*/  R2UR UR34, R14 ;  /* 0x000000000e2272ca */ /* 0x000fe200000e0000 */
[----:B------:R-:W-:Y:S01]  /*1b2a0*/  UMOV UR32, UR4 ;  /* 0x0000000400207c82 */ /* 0x000fe20008000000 */
[----:B------:R-:W-:Y:S01]  /*1b2b0*/  R2UR UR35, R15 ;  /* 0x000000000f2372ca */ /* 0x000fe200000e0000 */
[----:B------:R-:W-:Y:S01]  /*1b2c0*/  UMOV UR33, UR5 ;  /* 0x0000000500217c82 */ /* 0x000fe20008000000 */
[----:B------:R-:W-:Y:S01]  /*1b2d0*/  IMAD.MOV.U32 R15, RZ, RZ, -0x7fffffe0 ;  /* 0x80000020ff0f7424 */ /* 0x000fe200078e00ff */
[----:B------:R-:W-:Y:S01]  /*1b2e0*/  IADD3 R14, R12, 0x182, RZ ;  /* 0x000001820c0e7810 */ /* 0x000fe20007ffe0ff */
[----:B------:R-:W-:Y:S02]  /*1b2f0*/  WARPGROUP.DEPBAR.LE gsb0, 0x0 ;  /* 0x00008000000079c5 */ /* 0x000fe40000010000 */
[----:B------:R-:W-:-:S06]  /*1b300*/  WARPGROUP.ARRIVE ;  /* 0x00000000000079c5 */ /* 0x000fcc0000000000 */
[----:B------:R-:W-:Y:S01]  /*1b310*/  QGMMA.64x32x32.F32.E4M3.E4M3 R104, gdesc[UR44], RZ, !UPT, gsb0 ;  /* 0x006000002c6879f3 */ /* 0x000fe2000c0008ff */
[----:B------:R-:W-:Y:S01]  /*1b320*/  R2UR UR46, R14 ;  /* 0x000000000e2e72ca */ /* 0x000fe200000e0000 */
[----:B------:R-:W-:Y:S01]  /*1b330*/  UMOV UR44, UR4 ;  /* 0x00000004002c7c82 */ /* 0x000fe20008000000 */
[----:B------:R-:W-:Y:S01]  /*1b340*/  R2UR UR47, R15 ;  /* 0x000000000f2f72ca */ /* 0x000fe200000e0000 */
[----:B------:R-:W-:Y:S01]  /*1b350*/  UMOV UR45, UR5 ;  /* 0x00000005002d7c82 */ /* 0x000fe20008000000 */
[----:B------:R-:W-:Y:S01]  /*1b360*/  VIADD R14, R12, 0x202 ;  /* 0x000002020c0e7836 */ /* 0x000fe20000000000 */
[----:B------:R-:W-:Y:S01]  /*1b370*/  MOV R15, 0x80000020 ;  /* 0x80000020000f7802 */ /* 0x000fe20000000f00 */
        /* <DEDUP_REMOVED lines=15> */
[----:B------:R-:W-:Y:S03]  /*1b470*/  QGMMA.64x32x32.F32.E4M3.E4M3 R152, gdesc[UR4], R152, gsb0 ;  /* 0x00600000049879f3 */ /* 0x000fe60008000898 */
[----:B------:R-:W-:Y:S02]  /*1b480*/  WARPGROUP.DEPBAR.LE gsb0, 0x0 ;  /* 0x00008000000079c5 */ /* 0x000fe40000010000 */
[----:B------:R-:W-:-:S06]  /*1b490*/  WARPGROUP.ARRIVE ;  /* 0x00000000000079c5 */ /* 0x000fcc0000000000 */
[----:B------:R-:W-:Y:S01]  /*1b4a0*/  QGMMA.64x32x32.F32.E4M3.E4M3 R136, gdesc[UR28], R136, gsb0 ;  /* 0x006000001c8879f3 */ /* 0x000fe20008000888 */
        /* <DEDUP_REMOVED lines=32> */
[----:B------:R-:W-:-:S04]  /*1b6b0*/  MOV R15, 0x80000020 ;  /* 0x80000020000f7802 */ /* 0x000fc80000000f00 */
        /* <DEDUP_REMOVED lines=109> */
[C---:B------:R-:W-:Y:S01]  /*1bd90*/  VIADD R14, R12.reuse, 0x682 ;  /* 0x000006820c0e7836 */ /* 0x040fe20000000000 */
[----:B------:R-:W-:Y:S01]  /*1bda0*/  IADD3 R12, R12, 0x702, RZ ;  /* 0x000007020c0c7810 */ /* 0x000fe20007ffe0ff */
        /* <DEDUP_REMOVED lines=31> */
[----:B0-----:R-:W-:Y:S05]  /*1bfa0*/  @P1 BRA `(.L_x_576) ;  /* 0x0000000000301947 */ /* 0x001fea0003800000 */
[----:B------:R-:W-:Y:S05]  /*1bfb0*/  @!P0 BRA `(.L_x_577) ;  /* 0x0000000000048947 */ /* 0x000fea0003800000 */
[----:B------:R-:W-:Y:S01]  /*1bfc0*/  BPT.TRAP 0x1 ;  /* 0x000000040000795c */ /* 0x000fe20000300000 */
.L_x_577:
[----:B------:R-:W-:Y:S01]  /*1bfd0*/  SHF.L.U32 R8, R8, 0x1f, RZ ;  /* 0x0000001f08087819 */ /* 0x000fe200000006ff */
[----:B------:R-:W-:-:S04]  /*1bfe0*/  IMAD R11, R9, 0x8, R18 ;  /* 0x00000008090b7824 */ /* 0x000fc800078e0212 */
[----:B------:R0:W1:Y:S01]  /*1bff0*/  SYNCS.PHASECHK.TRANS64.TRYWAIT P1, [R11+URZ+0x29850], R8 ;  /* 0x029850080b0075a7 */ /* 0x000062000802017f */
[----:B------:R-:W-:Y:S05]  /*1c000*/  @!P0 BRA `(.L_x_578) ;  /* 0x0000000000048947 */ /* 0x000fea0003800000 */
[----:B------:R-:W-:Y:S01]  /*1c010*/  BPT.TRAP 0x1 ;  /* 0x000000040000795c */ /* 0x000fe20000300000 */
.L_x_578:
[----:B------:R-:W-:Y:S04]  /*1c020*/  BSSY B0, `(.L_x_576) ;  /* 0x0000004000007945 */ /* 0x000fe80003800000 */
[----:B-1----:R-:W-:Y:S05]  /*1c030*/  @P1 BRA `(.L_x_579) ;  /* 0x0000000000081947 */ /* 0x002fea0003800000 */
[----:B------:R-:W1:Y:S02]  /*1c040*/  SYNCS.PHASECHK.TRANS64.TRYWAIT P1, [R11+URZ+0x29850], R8 ;  /* 0x029850080b0075a7 */ /* 0x000e64000802017f */
[----:B-1----:R-:W-:Y:S05]  /*1c050*/  @!P1 BRA `(.L_x_580) ;  /* 0x000000c4006c9947 */ /* 0x002fea0003800000 */
.L_x_579:
[----:B------:R-:W-:Y:S05]  /*1c060*/  BSYNC B0 ;  /* 0x0000000000007941 */ /* 0x000fea0003800000 */
.L_x_576:
[C---:B01----:R-:W-:Y:S01]  /*1c070*/  FMUL.FTZ R8, R2.reuse, R152 ;  /* 0x0000009802087220 */ /* 0x043fe20000410000 */
[C---:B------:R-:W-:Y:S01]  /*1c080*/  FMUL.FTZ R152, R2.reuse, R160 ;  /* 0x000000a002987220 */ /* 0x040fe20000410000 */
        /* <DEDUP_REMOVED lines=38> */
[----:B------:R-:W-:Y:S01]  /*1c2f0*/  FMUL.FTZ R161, R2, R149 ;  /* 0x0000009502a17220 */ /* 0x000fe20000410000 */
[----:B0-----:R-:W-:Y:S01]  /*1c300*/  FMNMX.FTZ R116, R8, R7, !PT ;  /* 0x0000000708747209 */ /* 0x001fe20007810000 */
[C---:B------:R-:W-:Y:S01]  /*1c310*/  FMUL.FTZ R156, R2.reuse, R164 ;  /* 0x000000a4029c7220 */ /* 0x040fe20000410000 */
[----:B------:R-:W0:Y:S01]  /*1c320*/  MUFU.TANH R14, R14 ;  /* 0x0000000e000e7308 */ /* 0x000e220000002400 */
[C---:B------:R-:W-:Y:S01]  /*1c330*/  FMUL.FTZ R149, R2.reuse, R151 ;  /* 0x0000009702957220 */ /* 0x040fe20000410000 */
[C---:B------:R-:W-:Y:S01]  /*1c340*/  FMUL.FTZ R151, R2.reuse, R117 ;  /* 0x0000007502977220 */ /* 0x040fe20000410000 */
[----:B-1----:R-:W-:Y:S01]  /*1c350*/  FMNMX.FTZ R117, R13, R6, !PT ;  /* 0x000000060d757209 */ /* 0x002fe20007810000 */
[C---:B------:R-:W-:Y:S01]  /*1c360*/  FMUL.FTZ R158, R2.reuse, R166 ;  /* 0x000000a6029e7220 */ /* 0x040fe20000410000 */
[----:B--2---:R-:W-:Y:S01]  /*1c370*/  FMNMX.FTZ R163, R11, R116, !PT ;  /* 0x000000740ba37209 */ /* 0x004fe20007810000 */
[C---:B------:R-:W-:Y:S01]  /*1c380*/  FMUL.FTZ R157, R2.reuse, R165 ;  /* 0x000000a5029d7220 */ /* 0x040fe20000410000 */
[----:B------:R-:W-:Y:S01]  /*1c390*/  FMUL.FTZ R116, R2, R118 ;  /* 0x0000007602747220 */ /* 0x000fe20000410000 */
[----:B------:R-:W1:Y:S01]  /*1c3a0*/  MUFU.TANH R20, R20 ;  /* 0x0000001400147308 */ /* 0x000e620000002400 */
[----:B---3--:R-:W-:Y:S01]  /*1c3b0*/  FMNMX.FTZ R117, R12, R117, !PT ;  /* 0x000000750c757209 */ /* 0x008fe20007810000 */
[C---:B------:R-:W-:Y:S01]  /*1c3c0*/  FMUL.FTZ R159, R2.reuse, R167 ;  /* 0x000000a7029f7220 */ /* 0x040fe20000410000 */
[C---:B------:R-:W-:Y:S01]  /*1c3d0*/  FMUL.FTZ R136, R2.reuse, R136 ;  /* 0x0000008802887220 */ /* 0x040fe20000410000 */
[C---:B------:R-:W-:Y:S01]  /*1c3e0*/  FMUL.FTZ R138, R2.reuse, R138 ;  /* 0x0000008a028a7220 */ /* 0x040fe20000410000 */
[C---:B------:R-:W-:Y:S01]  /*1c3f0*/  FMUL.FTZ R137, R2.reuse, R137 ;  /* 0x0000008902897220 */ /* 0x040fe20000410000 */
[C---:B------:R-:W-:Y:S01]  /*1c400*/  FMUL.FTZ R139, R2.reuse, R139 ;  /* 0x0000008b028b7220 */ /* 0x040fe20000410000 */
[----:B------:R-:W-:Y:S01]  /*1c410*/  FMUL.FTZ R140, R2, R140 ;  /* 0x0000008c028c7220 */ /* 0x000fe20000410000 */
[----:B------:R-:W2:Y:S01]  /*1c420*/  MUFU.TANH R15, R15 ;  /* 0x0000000f000f7308 */ /* 0x000ea20000002400 */
        /* <DEDUP_REMOVED lines=35> */
[----:B------:R-:W-:Y:S01]  /*1c660*/  FMUL.FTZ R93, R2, R103 ;  /* 0x00000067025d7220 */ /* 0x000fe20000410000 */
[----:B------:R-:W-:Y:S05]  /*1c670*/  WARPSYNC.ALL ;  /* 0x0000000000007948 */ /* 0x000fea0003800000 */
[----:B------:R-:W1:Y:S01]  /*1c680*/  MUFU.TANH R155, R155 ;  /* 0x0000009b009b7308 */ /* 0x000e620000002400 */
[----:B--2---:R-:W-:Y:S01]  /*1c690*/  FMNMX.FTZ R164, R154, R119, !PT ;  /* 0x000000779aa47209 */ /* 0x004fe20007810000 */
[----:B------:R-:W-:-:S06]  /*1c6a0*/  WARPGROUP.ARRIVE ;  /* 0x00000000000079c5 */ /* 0x000fcc0000000000 */
[----:B------:R-:W2:Y:S01]  /*1c6b0*/  S2R R225, SR_TID.X ;  /* 0x0000000000e17919 */ /* 0x000ea20000002100 */
[----:B0-----:R-:W-:Y:S01]  /*1c6c0*/  FMNMX.FTZ R119, R153, R118, !PT ;  /* 0x0000007699777209 */ /* 0x001fe20007810000 */
[----:B------:R-:W0:Y:S08]  /*1c6d0*/  MUFU.TANH R156, R156 ;  /* 0x0000009c009c7308 */ /* 0x000e300000002400 */
[----:B------:R-:W3:Y:S01]  /*1c6e0*/  MUFU.TANH R158, R158 ;  /* 0x0000009e009e7308 */ /* 0x000ee20000002400 */
[----:B-1----:R-:W-:-:S07]  /*1c6f0*/  FMNMX.FTZ R163, R155, R164, !PT ;  /* 0x000000a49ba37209 */ /* 0x002fce0007810000 */
[----:B------:R-:W1:Y:S01]  /*1c700*/  MUFU.TANH R157, R157 ;  /* 0x0000009d009d7308 */ /* 0x000e620000002400 */
[----:B0-----:R-:W-:-:S07]  /*1c710*/  FMNMX.FTZ R88, R156, R119, !PT ;  /* 0x000000779c587209 */ /* 0x001fce0007810000 */
[----:B------:R-:W0:Y:S01]  /*1c720*/  MUFU.TANH R159, R159 ;  /* 0x0000009f009f7308 */ /* 0x000e220000002400 */
[----:B---3--:R-:W-:Y:S01]  /*1c730*/  FMNMX.FTZ R118, R158, R163, !PT ;  /* 0x000000a39e767209 */ /* 0x008fe20007810000 */
[----:B------:R-:W-:Y:S01]  /*1c740*/  FMUL.FTZ R163, R2, R89 ;  /* 0x0000005902a37220 */ /* 0x000fe20000410000 */
[----:B--2---:R-:W-:Y:S02]  /*1c750*/  LOP3.LUT R227, R225, 0x7f, RZ, 0xc0, !PT ;  /* 0x0000007fe1e37812 */ /* 0x004fe400078ec0ff */
[----:B------:R-:W2:Y:S02]  /*1c760*/  S2R R225, SR_TID.X ;  /* 0x0000000000e17919 */ /* 0x000ea40000002100 */
[----:B------:R-:W-:Y:S01]  /*1c770*/  ISETP.NE.AND P1, PT, R227, RZ, PT ;  /* 0x000000ffe300720c */ /* 0x000fe20003f25270 */
[----:B------:R-:W3:Y:S01]  /*1c780*/  MUFU.TANH R136, R136 ;  /* 0x0000008800887308 */ /* 0x000ee20000002400 */
[----:B-1----:R-:W-:-:S07]  /*1c790*/  FMNMX.FTZ R119, R157, R88, !PT ;  /* 0x000000589d777209 */ /* 0x002fce0007810000 */
[----:B------:R-:W1:Y:S01]  /*1c7a0*/  MUFU.TANH R138, R138 ;  /* 0x0000008a008a7308 */ /* 0x000e620000002400 */
[----:B0-----:R-:W-:Y:S01]  /*1c7b0*/  FMNMX.FTZ R89, R159, R118, !PT ;  /* 0x000000769f597209 */ /* 0x001fe20007810000 */
[----:B------:R-:W-:-:S06]  /*1c7c0*/  FMUL.FTZ R118, R2, R90 ;  /* 0x0000005a02767220 */ /* 0x000fcc0000410000 */
[----:B------:R-:W0:Y:S01]  /*1c7d0*/  MUFU.TANH R137, R137 ;  /* 0x0000008900897308 */ /* 0x000e220000002400 */
[----:B---3--:R-:W-:-:S07]  /*1c7e0*/  FMNMX.FTZ R88, R136, R119, !PT ;  /* 0x0000007788587209 */ /* 0x008fce0007810000 */
[----:B------:R-:W3:Y:S01]  /*1c7f0*/  MUFU.TANH R139, R139 ;  /* 0x0000008b008b7308 */ /* 0x000ee20000002400 */
[----:B-1----:R-:W-:Y:S02]  /*1c800*/  FMNMX.FTZ R164, R138, R89, !PT ;  /* 0x000000598aa47209 */ /* 0x002fe40007810000 */
[----:B--2---:R-:W-:-:S05]  /*1c810*/  SHF.R.U32.HI R225, RZ, 0x7, R225 ;  /* 0x00000007ffe17819 */ /* 0x004fca00000116e1 */
[----:B------:R-:W1:Y:S01]  /*1c820*/  MUFU.TANH R140, R140 ;  /* 0x0000008c008c7308 */ /* 0x000e620000002400 */
[----:B0-----:R-:W-:-:S07]  /*1c830*/  FMNMX.FTZ R89, R137, R88, !PT ;  /* 0x0000005889597209 */ /* 0x001fce0007810000 */
[----:B------:R-:W0:Y:S01]  /*1c840*/  MUFU.TANH R142, R142 ;  /* 0x0000008e008e7308 */ /* 0x000e220000002400 */
[----:B---3--:R-:W-:Y:S01]  /*1c850*/  FMNMX.FTZ R119, R139, R164, !PT ;  /* 0x000000a48b777209 */ /* 0x008fe20007810000 */
[----:B------:R-:W-:-:S06]  /*1c860*/  FMUL.FTZ R164, R2, R95 ;  /* 0x0000005f02a47220 */ /* 0x000fcc0000410000 */
[----:B------:R-:W2:Y:S01]  /*1c870*/  MUFU.TANH R141, R141 ;  /* 0x0000008d008d7308 */ /* 0x000ea20000002400 */
[----:B-1----:R-:W-:-:S07]  /*1c880*/  FMNMX.FTZ R88, R140, R89, !PT ;  /* 0x000000598c587209 */ /* 0x002fce0007810000 */
[----:B------:R-:W1:Y:S01]  /*1c890*/  MUFU.TANH R143, R143 ;  /* 0x0000008f008f7308 */ /* 0x000e620000002400 */
[----:B0-----:R-:W-:Y:S01]  /*1c8a0*/  FMNMX.FTZ R90, R142, R119, !PT ;  /* 0x000000778e5a7209 */ /* 0x001fe20007810000 */
[----:B------:R-:W-:-:S06]  /*1c8b0*/  FMUL.FTZ R119, R2, R91 ;  /* 0x0000005b02777220 */ /* 0x000fcc0000410000 */
[----:B------:R-:W0:Y:S01]  /*1c8c0*/  MUFU.TANH R144, R144 ;  /* 0x0000009000907308 */ /* 0x000e220000002400 */
[----:B--2---:R-:W-:-:S07]  /*1c8d0*/  FMNMX.FTZ R89, R141, R88, !PT ;  /* 0x000000588d597209 */ /* 0x004fce0007810000 */
[----:B------:R-:W2:Y:S01]  /*1c8e0*/  MUFU.TANH R146, R146 ;  /* 0x0000009200927308 */ /* 0x000ea20000002400 */
[----:B-1----:R-:W-:-:S07]  /*1c8f0*/  FMNMX.FTZ R91, R143, R90, !PT ;  /* 0x0000005a8f5b7209 */ /* 0x002fce0007810000 */
[----:B------:R-:W1:Y:S01]  /*1c900*/  MUFU.TANH R145, R145 ;  /* 0x0000009100917308 */ /* 0x000e620000002400 */
[----:B0-----:R-:W-:-:S07]  /*1c910*/  FMNMX.FTZ R88, R144, R89, !PT ;  /* 0x0000005990587209 */ /* 0x001fce0007810000 */
        /* <DEDUP_REMOVED lines=103> */
[----:B--2---:R-:W-:-:S05]  /*1cf90*/  FMNMX.FTZ R90, R236, R89, !PT ;  /* 0x00000059ec5a7209 */ /* 0x004fca0007810000 */
[----:B------:R-:W2:Y:S02]  /*1cfa0*/  SHFL.BFLY PT, R89, R90, 0x2, 0x1f ;  /* 0x0c401f005a597f89 */ /* 0x000ea400000e0000 */
[----:B------:R-:W3:Y:S01]  /*1cfb0*/  MUFU.TANH R93, R93 ;  /* 0x0000005d005d7308 */ /* 0x000ee20000002400 */
[----:B-1----:R-:W-:-:S04]  /*1cfc0*/  FMNMX.FTZ R91, R232, R91, !PT ;  /* 0x0000005be85b7209 */ /* 0x002fc80007810000 */
[----:B0-----:R-:W-:-:S04]  /*1cfd0*/  FMNMX.FTZ R88, R102, R91, !PT ;  /* 0x0000005b66587209 */ /* 0x001fc80007810000 */
[----:B---3--:R-:W-:Y:S02]  /*1cfe0*/  FMNMX.FTZ R91, R93, R88, !PT ;  /* 0x000000585d5b7209 */ /* 0x008fe40007810000 */
[----:B------:R-:W-:Y:S02]  /*1cff0*/  IADD3 R88, R18, 0x400, RZ ;  /* 0x0000040012587810 */ /* 0x000fe40007ffe0ff */
[----:B--2---:R-:W-:Y:S01]  /*1d000*/  FMNMX.FTZ R95, R90, R89, !PT ;  /* 0x000000595a5f7209 */ /* 0x004fe20007810000 */
[----:B------:R-:W-:Y:S01]  /*1d010*/  IMAD.MOV.U32 R89, RZ, RZ, -0x3ffffff0 ;  /* 0xc0000010ff597424 */ /* 0x000fe200078e00ff */
[----:B------:R-:W-:Y:S01]  /*1d020*/  SHF.R.U32.HI R88, RZ, 0x4, R88 ;  /* 0x00000004ff587819 */ /* 0x000fe20000011658 */
[----:B------:R-:W0:Y:S03]  /*1d030*/  SHFL.BFLY PT, R94, R91, 0x2, 0x1f ;  /* 0x0c401f005b5e7f89 */ /* 0x000e2600000e0000 */
[----:B------:R-:W-:-:S02]  /*1d040*/  LOP3.LUT R88, R88, 0x3fff, RZ, 0xc0, !PT ;  /* 0x00003fff58587812 */ /* 0x000fc400078ec0ff */
[----:B------:R-:W-:Y:S01]  /*1d050*/  R2UR UR7, R89 ;  /* 0x00000000590772ca */ /* 0x000fe200000e0000 */
[----:B------:R-:W-:Y:S01]  /*1d060*/  IMAD.U32 R89, RZ, RZ, UR56 ;  /* 0x00000038ff597e24 */ /* 0x000fe2000f8e00ff */
[----:B------:R-:W-:-:S05]  /*1d070*/  LOP3.LUT R88, R88, 0x10000, RZ, 0xfc, !PT ;  /* 0x0001000058587812 */ /* 0x000fca00078efcff */
[----:B------:R-:W-:-:S05]  /*1d080*/  IMAD R88, R9, 0x500, R88 ;  /* 0x0000050009587824 */ /* 0x000fca00078e0258 */
[C---:B------:R-:W-:Y:S02]  /*1d090*/  R2UR UR6, R88.reuse ;  /* 0x00000000580672ca */ /* 0x040fe400000e0000 */
[----:B------:R-:W-:Y:S02]  /*1d0a0*/  IADD3 R90, R88, 0x100, RZ ;  /* 0x00000100585a7810 */ /* 0x000fe40007ffe0ff */
[----:B0-----:R-:W-:Y:S01]  /*1d0b0*/  FMNMX.FTZ R97, R91, R94, !PT ;  /* 0x0000005e5b617209 */ /* 0x001fe20007810000 */
[----:B------:R-:W-:Y:S01]  /*1d0c0*/  IMAD.MOV.U32 R91, RZ, RZ, -0x3ffffff0 ;  /* 0xc0000010ff5b7424 */ /* 0x000fe200078e00ff */
[----:B------:R-:W0:Y:S07]  /*1d0d0*/  SHFL.BFLY PT, R94, R95, 0x1, 0x1f ;  /* 0x0c201f005f5e7f89 */ /* 0x000e2e00000e0000 */
[----:B------:R-:W-:Y:S01]  /*1d0e0*/  QGMMA.64x128x32.F32.E4M3.E4M3 R24, R176, gdesc[UR4], R24, gsb0 ;  /* 0x01e00004b0187df3 */ /* 0x000fe20008000818 */
[----:B------:R-:W-:Y:S01]  /*1d0f0*/  R2UR UR6, R90 ;  /* 0x000000005a0672ca */ /* 0x000fe200000e0000 */
[----:B------:R-:W1:Y:S01]  /*1d100*/  SHFL.BFLY PT, R98, R97, 0x1, 0x1f ;  /* 0x0c201f0061627f89 */ /* 0x000e6200000e0000 */
[----:B------:R-:W-:-:S02]  /*1d110*/  R2UR UR7, R91 ;  /* 0x000000005b0772ca */ /* 0x000fc400000e0000 */
[----:B0-----:R-:W-:-:S05]  /*1d120*/  FMNMX.FTZ R94, R95, R94, !PT ;  /* 0x0000005e5f5e7209 */ /* 0x001fca0007810000 */
[----:B------:R-:W-:Y:S01]  /*1d130*/  FFMA.FTZ R90, R94, R89, -8 ;  /* 0xc10000005e5a7423 */ /* 0x000fe20000010059 */
[----:B-1----:R-:W-:-:S03]  /*1d140*/  FMNMX.FTZ R98, R97, R98, !PT ;  /* 0x0000006261627209 */ /* 0x002fc60007810000 */
[-CC-:B------:R-:W-:Y:S01]  /*1d150*/  FFMA.FTZ R95, R8, R89.reuse, -R90.reuse ;  /* 0x00000059085f7223 */ /* 0x180fe2000001085a */
[----:B------:R-:W-:-:S01]  /*1d160*/  FFMA.FTZ R8, R11, R89, -R90 ;  /* 0x000000590b087223 */ /* 0x000fc2000001085a */
[----:B------:R-:W-:Y:S01]  /*1d170*/  FADD.FTZ R6, -R98, R6 ;  /* 0x0000000662067221 */ /* 0x000fe20000010100 */
[----:B------:R-:W-:-:S01]  /*1d180*/  FFMA.FTZ R11, R14, R89, -R90 ;  /* 0x000000590e0b7223 */ /* 0x000fc2000001085a */
[-CC-:B------:R-:W-:Y:S01]  /*1d190*/  FFMA.FTZ R14, R15, R89.reuse, -R90.reuse ;  /* 0x000000590f0e7223 */ /* 0x180fe2000001085a */
[----:B------:R-:W-:-:S01]  /*1d1a0*/  FFMA.FTZ R15, R152, R89, -R90 ;  /* 0x00000059980f7223 */ /* 0x000fc2000001085a */
[-C--:B------:R-:W-:Y:S01]  /*1d1b0*/  FMUL.FTZ R6, R6, R89.reuse ;  /* 0x0000005906067220 */ /* 0x080fe20000410000 */
        /* <DEDUP_REMOVED lines=17> */
[----:B0-----:R-:W-:-:S02]  /*1d2d0*/  VIADD R6, R88, 0x200 ;  /* 0x0000020058067836 */ /* 0x001fc40000000000 */
        /* <DEDUP_REMOVED lines=11> */
[----:B------:R-:W-:-:S03]  /*1d390*/  FFMA.FTZ R145, R236, R89, -R90 ;  /* 0x00000059ec917223 */ /* 0x000fc6000001085a */
[----:B------:R-:W-:Y:S08]  /*1d3a0*/  MUFU.EX2 R14, R14 ;  /* 0x0000000e000e7308 */ /* 0x000ff00000000800 */
        /* <DEDUP_REMOVED lines=8> */
[----:B------:R-:W-:Y:S01]  /*1d430*/  MUFU.EX2 R103, R103 ;  /* 0x0000006700677308 */ /* 0x000fe20000000800 */
[----:B------:R-:W-:-:S02]  /*1d440*/  WARPGROUP.DEPBAR.LE gsb0, 0x0 ;  /* 0x00008000000079c5 */ /* 0x000fc40000010000 */
[----:B------:R-:W-:Y:S01]  /*1d450*/  WARPGROUP.ARRIVE ;  /* 0x00000000000079c5 */ /* 0x000fe20000000000 */
[----:B------:R-:W-:-:S01]  /*1d460*/  FADD.FTZ R176, -R94, R7 ;  /* 0x000000075eb07221 */ /* 0x000fc20000010100 */
[----:B------:R-:W-:Y:S01]  /*1d470*/  MOV R7, 0xc0000010 ;  /* 0xc000001000077802 */ /* 0x000fe20000000f00 */
[----:B------:R-:W-:-:S01]  /*1d480*/  FFMA.FTZ R178, R125, R89, -R90 ;  /* 0x000000597db27223 */ /* 0x000fc2000001085a */
[-CC-:B------:R-:W-:Y:S01]  /*1d490*/  FFMA.FTZ R125, R131, R89.reuse, -R90.reuse ;  /* 0x00000059837d7223 */ /* 0x180fe2000001085a */
[-C--:B------:R-:W-:Y:S01]  /*1d4a0*/  FMUL.FTZ R176, R176, R89.reuse ;  /* 0x00000059b0b07220 */ /* 0x080fe20000410000 */
[----:B------:R-:W-:Y:S01]  /*1d4b0*/  QGMMA.64x128x32.F32.E4M3.E4M3 R24, R180, gdesc[UR4], R24, gsb0 ;  /* 0x01e00004b4187df3 */ /* 0x000fe20008000818 */
[----:B------:R-:W-:Y:S01]  /*1d4c0*/  R2UR UR6, R6 ;  /* 0x00000000060672ca */ /* 0x000fe200000e0000 */
[----:B------:R-:W-:Y:S01]  /*1d4d0*/  VIADD R6, R88, 0x300 ;  /* 0x0000030058067836 */ /* 0x000fe20000000000 */
[----:B------:R-:W-:Y:S01]  /*1d4e0*/  R2UR UR7, R7 ;  /* 0x00000000070772ca */ /* 0x000fe200000e0000 */
[----:B------:R-:W-:Y:S01]  /*1d4f0*/  IMAD.MOV.U32 R7, RZ, RZ, -0x3ffffff0 ;  /* 0xc0000010ff077424 */ /* 0x000fe200078e00ff */
[----:B------:R-:W0:Y:S01]  /*1d500*/  MUFU.EX2 R176, R176 ;  /* 0x000000b000b07308 */ /* 0x000e220000000800 */
[----:B------:R-:W-:-:S01]  /*1d510*/  FFMA.FTZ R131, R162, R89, -R90 ;  /* 0x00000059a2837223 */ /* 0x000fc2000001085a */
[----:B------:R-:W-:-:S06]  /*1d520*/  FFMA.FTZ R162, R163, R89, -R90 ;  /* 0x00000059a3a27223 */ /* 0x000fcc000001085a */
[----:B------:R-:W-:Y:S08]  /*1d530*/  MUFU.EX2 R144, R144 ;  /* 0x0000009000907308 */ /* 0x000ff00000000800 */
[----:B------:R-:W-:Y:S01]  /*1d540*/  MUFU.EX2 R137, R137 ;  /* 0x0000008900897308 */ /* 0x000fe20000000800 */
[----:B0-----:R-:W-:-:S07]  /*1d550*/  FFMA.FTZ R3, R176, R3, R95 ;  /* 0x00000003b0037223 */ /* 0x001fce000001005f */
        /* <DEDUP_REMOVED lines=20> */
[-C--:B------:R-:W-:Y:S01]  /*1d6a0*/  FFMA.FTZ R151, R98, R89.reuse, -8 ;  /* 0xc100000062977423 */ /* 0x080fe20000010059 */
[----:B------:R-:W-:-:S01]  /*1d6b0*/  FFMA.FTZ R133, R166, R89, -R90 ;  /* 0x00000059a6857223 */ /* 0x000fc2000001085a */
[----:B------:R-:W-:Y:S01]  /*1d6c0*/  QGMMA.64x128x32.F32.E4M3.E4M3 R24, R184, gdesc[UR4], R24, gsb0 ;  /* 0x01e00004b8187df3 */ /* 0x000fe20008000818 */
[----:B------:R-:W-:Y:S01]  /*1d6d0*/  R2UR UR6, R6 ;  /* 0x00000000060672ca */ /* 0x000fe200000e0000 */
[----:B------:R-:W-:Y:S01]  /*1d6e0*/  FADD.FTZ R6, R8, R3 ;  /* 0x0000000308067221 */ /* 0x000fe20000010000 */
[----:B------:R-:W-:Y:S01]  /*1d6f0*/  R2UR UR7, R7 ;  /* 0x00000000070772ca */ /* 0x000fe200000e0000 */
[-CC-:B------:R-:W-:Y:S01]  /*1d700*/  FFMA.FTZ R166, R226, R89.reuse, -R90.reuse ;  /* 0x00000059e2a67223 */ /* 0x180fe2000001085a */
[----:B------:R-:W-:-:S01]  /*1d710*/  FFMA.FTZ R226, R230, R89, -R90 ;  /* 0x00000059e6e27223 */ /* 0x000fc2000001085a */
[----:B------:R-:W-:Y:S01]  /*1d720*/  FFMA.FTZ R90, R13, R89, -R151 ;  /* 0x000000590d5a7223 */ /* 0x000fe20000010897 */
[----:B------:R-:W-:-:S01]  /*1d730*/  FADD.FTZ R7, R11, R6 ;  /* 0x000000060b077221 */ /* 0x000fc20000010000 */
[-CC-:B------:R-:W-:Y:S01]  /*1d740*/  FFMA.FTZ R13, R12, R89.reuse, -R151.reuse ;  /* 0x000000590c0d7223 */ /* 0x180fe20000010897 */
[----:B------:R-:W-:-:S01]  /*1d750*/  FFMA.FTZ R12, R20, R89, -R151 ;  /* 0x00000059140c7223 */ /* 0x000fc20000010897 */
[----:B------:R-:W-:Y:S01]  /*1d760*/  FFMA.FTZ R21, R21, R89, -R151 ;  /* 0x0000005915157223 */ /* 0x000fe20000010897 */
[----:B------:R-:W-:-:S01]  /*1d770*/  FADD.FTZ R6, R14, R7 ;  /* 0x000000070e067221 */ /* 0x000fc20000010000 */
[----:B------:R-:W0:Y:S01]  /*1d780*/  MUFU.EX2 R90, R90 ;  /* 0x0000005a005a7308 */ /* 0x000e220000000800 */
[----:B------:R-:W-:-:S01]  /*1d790*/  FFMA.FTZ R20, R154, R89, -R151 ;  /* 0x000000599a147223 */ /* 0x000fc20000010897 */
[----:B------:R-:W-:Y:S01]  /*1d7a0*/  FFMA.FTZ R153, R155, R89, -R151 ;  /* 0x000000599b997223 */ /* 0x000fe20000010897 */
[----:B------:R-:W-:-:S01]  /*1d7b0*/  FADD.FTZ R7, R15, R6 ;  /* 0x000000060f077221 */ /* 0x000fc20000010000 */
[-CC-:B------:R-:W-:Y:S01]  /*1d7c0*/  FFMA.FTZ R154, R158, R89.reuse, -R151.reuse ;  /* 0x000000599e9a7223 */ /* 0x180fe20000010897 */
[----:B------:R-:W-:-:S01]  /*1d7d0*/  FFMA.FTZ R155, R159, R89, -R151 ;  /* 0x000000599f9b7223 */ /* 0x000fc20000010897 */
[----:B------:R-:W-:Y:S01]  /*1d7e0*/  FFMA.FTZ R138, R138, R89, -R151 ;  /* 0x000000598a8a7223 */ /* 0x000fe20000010897 */
[----:B------:R-:W-:-:S01]  /*1d7f0*/  FADD.FTZ R6, R152, R7 ;  /* 0x0000000798067221 */ /* 0x000fc20000010000 */
[----:B------:R-:W1:Y:S01]  /*1d800*/  MUFU.EX2 R13, R13 ;  /* 0x0000000d000d7308 */ /* 0x000e620000000800 */
[----:B------:R-:W-:-:S01]  /*1d810*/  FFMA.FTZ R139, R139, R89, -R151 ;  /* 0x000000598b8b7223 */ /* 0x000fc20000010897 */
[----:B------:R-:W-:Y:S01]  /*1d820*/  FFMA.FTZ R142, R142, R89, -R151 ;  /* 0x000000598e8e7223 */ /* 0x000fe20000010897 */
[----:B------:R-:W-:-:S01]  /*1d830*/  FADD.FTZ R7, R97, R6 ;  /* 0x0000000661077221 */ /* 0x000fc20000010000 */
[-CC-:B------:R-:W-:Y:S01]  /*1d840*/  FFMA.FTZ R143, R143, R89.reuse, -R151.reuse ;  /* 0x000000598f8f7223 */ /* 0x180fe20000010897 */
[----:B------:R-:W-:-:S01]  /*1d850*/  FFMA.FTZ R146, R146, R89, -R151 ;  /* 0x0000005992927223 */ /* 0x000fc20000010897 */
[----:B------:R-:W-:Y:S01]  /*1d860*/  FFMA.FTZ R147, R147, R89, -R151 ;  /* 0x0000005993937223 */ /* 0x000fe20000010897 */
[----:B------:R-:W-:-:S01]  /*1d870*/  FADD.FTZ R6, R156, R7 ;  /* 0x000000079c067221 */ /* 0x000fc20000010000 */
[----:B------:R-:W2:Y:S01]  /*1d880*/  MUFU.EX2 R12, R12 ;  /* 0x0000000c000c7308 */ /* 0x000ea20000000800 */
[----:B0-----:R-:W-:-:S01]  /*1d890*/  FFMA.FTZ R4, R91, R4, R90 ;  /* 0x000000045b047223 */ /* 0x001fc2000001005a */
[----:B------:R-:W-:Y:S01]  /*1d8a0*/  FFMA.FTZ R148, R148, R89, -R151 ;  /* 0x0000005994947223 */ /* 0x000fe20000010897 */
[----:B------:R-:W-:-:S01]  /*1d8b0*/  FADD.FTZ R7, R99, R6 ;  /* 0x0000000663077221 */ /* 0x000fc20000010000 */
[-CC-:B------:R-:W-:Y:S01]  /*1d8c0*/  FFMA.FTZ R149, R149, R89.reuse, -R151.reuse ;  /* 0x0000005995957223 */ /* 0x180fe20000010897 */
[----:B------:R-:W-:-:S01]  /*1d8d0*/  FFMA.FTZ R120, R120, R89, -R151 ;  /* 0x0000005978787223 */ /* 0x000fc20000010897 */
[----:B------:R-:W-:Y:S01]  /*1d8e0*/  FFMA.FTZ R157, R122, R89, -R151 ;  /* 0x000000597a9d7223 */ /* 0x000fe20000010897 */
[----:B------:R-:W-:-:S01]  /*1d8f0*/  FADD.FTZ R6, R136, R7 ;  /* 0x0000000788067221 */ /* 0x000fc20000010000 */
[----:B------:R-:W0:Y:S01]  /*1d900*/  MUFU.EX2 R21, R21 ;  /* 0x0000001500157308 */ /* 0x000e220000000800 */
[----:B-1----:R-:W-:-:S01]  /*1d910*/  FADD.FTZ R3, R13, R4 ;  /* 0x000000040d037221 */ /* 0x002fc20000010000 */
[----:B------:R-:W-:Y:S01]  /*1d920*/  FFMA.FTZ R122, R124, R89, -R151 ;  /* 0x000000597c7a7223 */ /* 0x000fe20000010897 */
[----:B------:R-:W-:-:S01]  /*1d930*/  FADD.FTZ R7, R101, R6 ;  /* 0x0000000665077221 */ /* 0x000fc20000010000 */
[----:B------:R-:W-:Y:S01]  /*1d940*/  IADD3 R6, R88, 0x400, RZ ;  /* 0x0000040058067810 */ /* 0x000fe20007ffe0ff */
[----:B------:R-:W-:-:S01]  /*1d950*/  FFMA.FTZ R159, R126, R89, -R151 ;  /* 0x000000597e9f7223 */ /* 0x000fc20000010897 */
[----:B------:R-:W-:Y:S01]  /*1d960*/  FFMA.FTZ R124, R128, R89, -R151 ;  /* 0x00000059807c7223 */ /* 0x000fe20000010897 */
[----:B------:R-:W-:-:S01]  /*1d970*/  FADD.FTZ R88, R140, R7 ;  /* 0x000000078c587221 */ /* 0x000fc20000010000 */
[----:B------:R-:W1:Y:S01]  /*1d980*/  MUFU.EX2 R20, R20 ;  /* 0x0000001400147308 */ /* 0x000e620000000800 */
[----:B--2---:R-:W-:-:S01]  /*1d990*/  FADD.FTZ R4, R12, R3 ;  /* 0x000000030c047221 */ /* 0x004fc20000010000 */
[----:B------:R-:W-:-:S02]  /*1d9a0*/  IMAD.MOV.U32 R7, RZ, RZ, -0x3ffffff0 ;  /* 0xc0000010ff077424 */ /* 0x000fc400078e00ff */
[----:B------:R-:W-:-:S01]  /*1d9b0*/  FADD.FTZ R167, R103, R88 ;  /* 0x0000005867a77221 */ /* 0x000fc20000010000 */
[-CC-:B------:R-:W-:Y:S01]  /*1d9c0*/  FFMA.FTZ R161, R130, R89.reuse, -R151.reuse ;  /* 0x0000005982a17223 */ /* 0x180fe20000010897 */
[----:B------:R-:W-:-:S01]  /*1d9d0*/  FFMA.FTZ R126, R132, R89, -R151 ;  /* 0x00000059847e7223 */ /* 0x000fc20000010897 */
[----:B------:R-:W-:Y:S01]  /*1d9e0*/  FFMA.FTZ R165, R110, R89, -R151 ;  /* 0x000000596ea57223 */ /* 0x000fe20000010897 */
[----:B------:R-:W-:-:S01]  /*1d9f0*/  FADD.FTZ R88, R144, R167 ;  /* 0x000000a790587221 */ /* 0x000fc20000010000 */
[----:B------:R-:W2:Y:S01]  /*1da00*/  MUFU.EX2 R153, R153 ;  /* 0x0000009900997308 */ /* 0x000ea20000000800 */
[----:B0-----:R-:W-:-:S01]  /*1da10*/  FADD.FTZ R3, R21, R4 ;  /* 0x0000000415037221 */ /* 0x001fc20000010000 */
        /* <DEDUP_REMOVED lines=10> */
[-CC-:B------:R-:W-:Y:S01]  /*1dac0*/  FFMA.FTZ R88, R116, R89.reuse, -R151.reuse ;  /* 0x0000005974587223 */ /* 0x180fe20000010897 */
[----:B------:R-:W-:-:S01]  /*1dad0*/  FFMA.FTZ R117, R117, R89, -R151 ;  /* 0x0000005975757223 */ /* 0x000fc20000010897 */
[----:B------:R-:W-:Y:S01]  /*1dae0*/  FFMA.FTZ R119, R119, R89, -R151 ;  /* 0x0000005977777223 */ /* 0x000fe20000010897 */
[----:B------:R-:W-:-:S01]  /*1daf0*/  FADD.FTZ R110, R150, R167 ;  /* 0x000000a7966e7221 */ /* 0x000fc20000010000 */
[----:B------:R-:W1:Y:S01]  /*1db00*/  MUFU.EX2 R155, R155 ;  /* 0x0000009b009b7308 */ /* 0x000e620000000800 */
[----:B--2---:R-:W-:-:S01]  /*1db10*/  FADD.FTZ R3, R153, R4 ;  /* 0x0000000499037221 */ /* 0x004fc20000010000 */
[----:B------:R-:W-:Y:S01]  /*1db20*/  FFMA.FTZ R92, R92, R89, -R151 ;  /* 0x000000595c5c7223 */ /* 0x000fe20000010897 */
        /* <DEDUP_REMOVED lines=9> */
[----:B------:R-:W-:-:S04]  /*1dbc0*/  FFMA.FTZ R110, R118, R89, -R151 ;  /* 0x00000059766e7223 */ /* 0x000fc80000010897 */
        /* <DEDUP_REMOVED lines=15> */
[----:B--2---:R-:W-:-:S01]  /*1dcc0*/  FADD.FTZ R4, R148, R3 ;  /* 0x0000000394047221 */ /* 0x004fc20000010000 */
[----:B------:R-:W-:Y:S02]  /*1dcd0*/  WARPGROUP.DEPBAR.LE gsb0, 0x0 ;  /* 0x00008000000079c5 */ /* 0x000fe40000010000 */
[----:B------:R-:W-:-:S04]  /*1dce0*/  WARPGROUP.ARRIVE ;  /* 0x00000000000079c5 */ /* 0x000fc80000000000 */
[----:B------:R-:W2:Y:S01]  /*1dcf0*/  MUFU.EX2 R157, R157 ;  /* 0x0000009d009d7308 */ /* 0x000ea20000000800 */
[----:B0-----:R-:W-:-:S01]  /*1dd00*/  FADD.FTZ R3, R149, R4 ;  /* 0x0000000495037221 */ /* 0x001fc20000010000 */
[----:B------:R-:W-:Y:S01]  /*1dd10*/  QGMMA.64x128x32.F32.E4M3.E4M3 R24, R188, gdesc[UR4], R24, gsb0 ;  /* 0x01e00004bc187df3 */ /* 0x000fe20008000818 */
[----:B------:R-:W-:Y:S02]  /*1dd20*/  R2UR UR6, R6 ;  /* 0x00000000060672ca */ /* 0x000fe400000e0000 */
[----:B------:R-:W-:Y:S01]  /*1dd30*/  R2UR UR7, R7 ;  /* 0x00000000070772ca */ /* 0x000fe200000e0000 */
[----:B------:R-:W-:-:S02]  /*1dd40*/  FFMA.FTZ R7, R114, R89, -R151 ;  /* 0x0000005972077223 */ /* 0x000fc40000010897 */
[----:B------:R-:W0:Y:S01]  /*1dd50*/  MUFU.EX2 R122, R122 ;  /* 0x0000007a007a7308 */ /* 0x000e220000000800 */
[----:B-1----:R-:W-:-:S07]  /*1dd60*/  FADD.FTZ R4, R120, R3 ;  /* 0x0000000378047221 */ /* 0x002fce0000010000 */
[----:B------:R-:W1:Y:S01]  /*1dd70*/  MUFU.EX2 R159, R159 ;  /* 0x0000009f009f7308 */ /* 0x000e620000000800 */
[----:B--2---:R-:W-:-:S07]  /*1dd80*/  FADD.FTZ R3, R157, R4 ;  /* 0x000000049d037221 */ /* 0x004fce0000010000 */
[----:B------:R-:W2:Y:S01]  /*1dd90*/  MUFU.EX2 R124, R124 ;  /* 0x0000007c007c7308 */ /* 0x000ea20000000800 */
[----:B0-----:R-:W-:-:S07]  /*1dda0*/  FADD.FTZ R4, R122, R3 ;  /* 0x000000037a047221 */ /* 0x001fce0000010000 */
[----:B------:R-:W-:Y:S01]  /*1ddb0*/  MUFU.EX2 R180, R180 ;  /* 0x000000b400b47308 */ /* 0x000fe20000000800 */
[----:B-1----:R-:W-:-:S07]  /*1ddc0*/  FADD.FTZ R3, R159, R4 ;  /* 0x000000049f037221 */ /* 0x002fce0000010000 */
[----:B------:R-:W0:Y:S01]  /*1ddd0*/  MUFU.EX2 R161, R161 ;  /* 0x000000a100a17308 */ /* 0x000e220000000800 */
[----:B--2---:R-:W-:-:S07]  /*1dde0*/  FADD.FTZ R4, R124, R3 ;  /* 0x000000037c047221 */ /* 0x004fce0000010000 */
[----:B------:R-:W1:Y:S08]  /*1ddf0*/  MUFU.EX2 R126, R126 ;  /* 0x0000007e007e7308 */ /* 0x000e700000000800 */
[----:B------:R-:W-:Y:S01]  /*1de00*/  MUFU.EX2 R182, R182 ;  /* 0x000000b600b67308 */ /* 0x000fe20000000800 */
[----:B0-----:R-:W-:-:S07]  /*1de10*/  FADD.FTZ R3, R161, R4 ;  /* 0x00000004a1037221 */ /* 0x001fce0000010000 */
[----:B------:R-:W0:Y:S01]  /*1de20*/  MUFU.EX2 R163, R163 ;  /* 0x000000a300a37308 */ /* 0x000e220000000800 */
[----:B-1----:R-:W-:-:S07]  /*1de30*/  FADD.FTZ R4, R126, R3 ;  /* 0x000000037e047221 */ /* 0x002fce0000010000 */
[----:B------:R-:W1:Y:S08]  /*1de40*/  MUFU.EX2 R105, R105 ;  /* 0x0000006900697308 */ /* 0x000e700000000800 */
[----:B------:R2:W-:Y:S01]  /*1de50*/  MUFU.EX2 R6, R112 ;  /* 0x0000007000067308 */ /* 0x0005e20000000800 */
[----:B0-----:R-:W-:-:S07]  /*1de60*/  FADD.FTZ R4, R163, R4 ;  /* 0x00000004a3047221 */ /* 0x001fce0000010000 */
[----:B------:R-:W0:Y:S01]  /*1de70*/  MUFU.EX2 R106, R106 ;  /* 0x0000006a006a7308 */ /* 0x000e220000000800 */
[----:B--2---:R-:W-:-:S01]  /*1de80*/  FADD.FTZ R112, R180, R167 ;  /* 0x000000a7b4707221 */ /* 0x004fc20000010000 */
[----:B-1----:R-:W-:-:S03]  /*1de90*/  FADD.FTZ R3, R105, R4 ;  /* 0x0000000469037221 */ /* 0x002fc60000010000 */
[----:B------:R-:W-:-:S03]  /*1dea0*/  FADD.FTZ R167, R125, R112 ;  /* 0x000000707da77221 */ /* 0x000fc60000010000 */
[----:B------:R-:W1:Y:S01]  /*1deb0*/  MUFU.EX2 R108, R108 ;  /* 0x0000006c006c7308 */ /* 0x000e620000000800 */
[----:B------:R-:W-:-:S04]  /*1dec0*/  FADD.FTZ R167, R182, R167 ;  /* 0x000000a7b6a77221 */ /* 0x000fc80000010000 */
[----:B------:R-:W-:Y:S01]  /*1ded0*/  FADD.FTZ R112, R104, R167 ;  /* 0x000000a768707221 */ /* 0x000fe20000010000 */
[----:B------:R-:W-:-:S02]  /*1dee0*/  FFMA.FTZ R167, R164, R89, -R151 ;  /* 0x00000059a4a77223 */ /* 0x000fc40000010897 */
[----:B------:R-:W2:Y:S01]  /*1def0*/  MUFU.EX2 R165, R165 ;  /* 0x000000a500a57308 */ /* 0x000ea20000000800 */
[----:B------:R-:W-:-:S01]  /*1df00*/  FADD.FTZ R112, R127, R112 ;  /* 0x000000707f707221 */ /* 0x000fc20000010000 */
[----:B0-----:R-:W-:-:S03]  /*1df10*/  FADD.FTZ R3, R106, R3 ;  /* 0x000000036a037221 */ /* 0x001fc60000010000 */
[----:B------:R-:W-:-:S03]  /*1df20*/  FADD.FTZ R112, R107, R112 ;  /* 0x000000706b707221 */ /* 0x000fc60000010000 */
[----:B------:R-:W0:Y:S01]  /*1df30*/  MUFU.EX2 R7, R7 ;  /* 0x0000000700077308 */ /* 0x000e220000000800 */
[----:B-1----:R-:W-:-:S01]  /*1df40*/  FADD.FTZ R4, R108, R3 ;  /* 0x000000036c047221 */ /* 0x002fc20000010000 */
[----:B------:R-:W-:-:S04]  /*1df50*/  FADD.FTZ R112, R109, R112 ;  /* 0x000000706d707221 */ /* 0x000fc80000010000 */
[----:B------:R-:W-:Y:S02]  /*1df60*/  FADD.FTZ R112, R111, R112 ;  /* 0x000000706f707221 */ /* 0x000fe40000010000 */
[----:B------:R-:W1:Y:S01]  /*1df70*/  MUFU.EX2 R88, R88 ;  /* 0x0000005800587308 */ /* 0x000e620000000800 */
[----:B--2---:R-:W-:-:S01]  /*1df80*/  FADD.FTZ R3, R165, R4 ;  /* 0x00000004a5037221 */ /* 0x004fc20000010000 */
[----:B------:R-:W-:-:S03]  /*1df90*/  FADD.FTZ R112, R113, R112 ;  /* 0x0000007071707221 */ /* 0x000fc60000010000 */
[----:B------:R-:W-:Y:S01]  /*1dfa0*/  FADD.FTZ R4, R6, R3 ;  /* 0x0000000306047221 */ /* 0x000fe20000010000 */
[----:B------:R-:W-:-:S01]  /*1dfb0*/  FADD.FTZ R112, R115, R112 ;  /* 0x0000007073707221 */ /* 0x000fc20000010000 */
[----:B------:R-:W-:Y:S01]  /*1dfc0*/  IADD3 R3, -R225, 0xb, RZ ;  /* 0x0000000be1037810 */ /* 0x000fe20007ffe1ff */
        /* <DEDUP_REMOVED lines=8> */
[----:B------:R-:W-:Y:S01]  /*1e050*/  QGMMA.64x128x32.F32.E4M3.E4M3 R24, R192, gdesc[UR4], R24, gsb0 ;  /* 0x01e00004c0187df3 */ /* 0x000fe20008000818 */
[----:B0-----:R-:W-:-:S01]  /*1e060*/  FADD.FTZ R179, R117, R4 ;  /* 0x0000000475b37221 */ /* 0x001fc20000010000 */
[----:B------:R-:W-:-:S04]  /*1e070*/  @!P1 IMAD R4, R10, 0x8, R18 ;  /* 0x000000080a049824 */ /* 0x000fc800078e0212 */
[----:B------:R-:W0:Y:S01]  /*1e080*/  MUFU.EX2 R162, R162 ;  /* 0x000000a200a27308 */ /* 0x000e220000000800 */
[----:B------:R-:W-:-:S01]  /*1e090*/  FADD.FTZ R181, R131, R112 ;  /* 0x0000007083b57221 */ /* 0x000fc20000010000 */
[----:B------:R-:W-:-:S06]  /*1e0a0*/  @!P1 IADD3 R4, R4, 0x29840, RZ ;  /* 0x0002984004049810 */ /* 0x000fcc0007ffe0ff */
[----:B------:R-:W-:Y:S01]  /*1e0b0*/  MUFU.EX2 R119, R119 ;  /* 0x0000007700777308 */ /* 0x000fe20000000800 */
[----:B-1----:R-:W-:-:S01]  /*1e0c0*/  FADD.FTZ R112, R110, R179 ;  /* 0x000000b36e707221 */ /* 0x002fc20000010000 */
[----:B------:R-:W-:-:S06]  /*1e0d0*/  @!P1 PRMT R4, RZ, 0x654, R4 ;  /* 0x00000654ff049816 */ /* 0x000fcc0000000004 */
[----:B------:R-:W1:Y:S01]  /*1e0e0*/  MUFU.EX2 R133, R133 ;  /* 0x0000008500857308 */ /* 0x000e620000000800 */
[----:B0-----:R-:W-:-:S07]  /*1e0f0*/  FADD.FTZ R114, R162, R181 ;  /* 0x000000b5a2727221 */ /* 0x001fce0000010000 */
[----:B------:R-:W0:Y:S08]  /*1e100*/  MUFU.EX2 R92, R92 ;  /* 0x0000005c005c7308 */ /* 0x000e300000000800 */
[----:B------:R-:W2:Y:S01]  /*1e110*/  MUFU.EX2 R166, R166 ;  /* 0x000000a600a67308 */ /* 0x000ea20000000800 */
[----:B-1----:R-:W-:-:S07]  /*1e120*/  FADD.FTZ R151, R133, R114 ;  /* 0x0000007285977221 */ /* 0x002fce0000010000 */
[----:B------:R-:W1:Y:S08]  /*1e130*/  MUFU.EX2 R167, R167 ;  /* 0x000000a700a77308 */ /* 0x000e700000000800 */
[----:B------:R-:W3:Y:S08]  /*1e140*/  MUFU.EX2 R135, R135 ;  /* 0x0000008700877308 */ /* 0x000ef00000000800 */
[----:B------:R-:W4:Y:S08]  /*1e150*/  MUFU.EX2 R96, R96 ;  /* 0x0000006000607308 */ /* 0x000f300000000800 */
[----:B------:R-:W5:Y:S08]  /*1e160*/  MUFU.EX2 R226, R226 ;  /* 0x000000e200e27308 */ /* 0x000f700000000800 */
[----:B------:R-:W5:Y:S08]  /*1e170*/  MUFU.EX2 R177, R177 ;  /* 0x000000b100b17308 */ /* 0x000f700000000800 */
[----:B------:R-:W5:Y:S08]  /*1e180*/  MUFU.EX2 R100, R100 ;  /* 0x0000006400647308 */ /* 0x000f700000000800 */
[----:B------:R-:W5:Y:S08]  /*1e190*/  MUFU.EX2 R102, R102 ;  /* 0x0000006600667308 */ /* 0x000f700000000800 */
[----:B------:R-:W5:Y:S08]  /*1e1a0*/  MUFU.EX2 R145, R145 ;  /* 0x0000009100917308 */ /* 0x000f700000000800 */
[----:B------:R-:W5:Y:S01]  /*1e1b0*/  MUFU.EX2 R93, R93 ;  /* 0x0000005d005d7308 */ /* 0x000f620000000800 */
[----:B------:R-:W-:-:S02]  /*1e1c0*/  WARPGROUP.DEPBAR.LE gsb0, 0x0 ;  /* 0x00008000000079c5 */ /* 0x000fc40000010000 */
[----:B------:R0:W-:Y:S06]  /*1e1d0*/  BAR.ARV R3, 0x100 ;  /* 0x000400030000751d */ /* 0x0001ec0000002000 */
[----:B------:R2:W-:Y:S01]  /*1e1e0*/  @!P1 SYNCS.ARRIVE.TRANS64.RED.A1T0 RZ, [R4+URZ], RZ ;  /* 0x000000ff04ff99a7 */ /* 0x0005e2000810043f */
[----:B0-----:R-:W-:-:S04]  /*1e1f0*/  FADD.FTZ R3, R119, R112 ;  /* 0x0000007077037221 */ /* 0x001fc80000010000 */
[----:B------:R-:W-:Y:S01]  /*1e200*/  FADD.FTZ R112, R92, R3 ;  /* 0x000000035c707221 */ /* 0x000fe20000010000 */
[----:B--2---:R-:W-:-:S03]  /*1e210*/  FADD.FTZ R4, R166, R151 ;  /* 0x00000097a6047221 */ /* 0x004fc60000010000 */
[----:B-1----:R-:W-:Y:S01]  /*1e220*/  FADD.FTZ R3, R167, R112 ;  /* 0x00000070a7037221 */ /* 0x002fe20000010000 */
[----:B---3--:R-:W-:-:S03]  /*1e230*/  FADD.FTZ R151, R135, R4 ;  /* 0x0000000487977221 */ /* 0x008fc60000010000 */
[----:B----4-:R-:W-:Y:S01]  /*1e240*/  FADD.FTZ R4, R96, R3 ;  /* 0x0000000360047221 */ /* 0x010fe20000010000 */
[----:B-----5:R-:W-:-:S03]  /*1e250*/  FADD.FTZ R151, R226, R151 ;  /* 0x00000097e2977221 */ /* 0x020fc60000010000 */
[----:B------:R-:W-:Y:S01]  /*1e260*/  FADD.FTZ R3, R177, R4 ;  /* 0x00000004b1037221 */ /* 0x000fe20000010000 */
[----:B------:R-:W-:-:S03]  /*1e270*/  FADD.FTZ R4, R100, R151 ;  /* 0x0000009764047221 */ /* 0x000fc60000010000 */
[----:B------:R-:W-:Y:S01]  /*1e280*/  FADD.FTZ R112, R102, R3 ;  /* 0x0000000366707221 */ /* 0x000fe20000010000 */
[----:B------:R-:W-:-:S03]  /*1e290*/  FADD.FTZ R3, R145, R4 ;  /* 0x0000000491037221 */ /* 0x000fc60000010000 */
[----:B------:R-:W-:Y:S01]  /*1e2a0*/  FADD.FTZ R4, R93, R112 ;  /* 0x000000705d047221 */ /* 0x000fe20000010000 */
[----:B------:R-:W-:Y:S06]  /*1e2b0*/  @!P0 BRA `(.L_x_581) ;  /* 0x0000000000048947 */ /* 0x000fec0003800000 */
[----:B------:R-:W-:Y:S01]  /*1e2c0*/  BPT.TRAP 0x1 ;  /* 0x000000040000795c */ /* 0x000fe20000300000 */
.L_x_581:
[----:B------:R-:W-:Y:S01]  /*1e2d0*/  F2FP.SATFINITE.E4M3.F32.PACK_AB_MERGE_C R11, R14, R11, RZ ;  /* 0x0000000b0e0b723e */ /* 0x000fe200048070ff */
[-C--:B------:R-:W-:Y:S01]  /*1e2e0*/  FMUL.FTZ R24, R24, R176.reuse ;  /* 0x000000b018187220 */ /* 0x080fe20000410000 */
[----:B------:R-:W-:Y:S01]  /*1e2f0*/  ISETP.GT.AND P1, PT, R5, RZ, PT ;  /* 0x000000ff0500720c */ /* 0x000fe20003f24270 */
[----:B------:R-:W-:Y:S01]  /*1e300*/  FMUL.FTZ R25, R25, R176 ;  /* 0x000000b019197220 */ /* 0x000fe20000410000 */
[----:B------:R-:W-:Y:S01]  /*1e310*/  F2FP.SATFINITE.E4M3.F32.PACK_AB_MERGE_C R11, R8, R95, R11 ;  /* 0x0000005f080b723e */ /* 0x000fe2000480700b */
[----:B------:R-:W-:Y:S01]  /*1e320*/  IMAD R8, R9, 0x8, R18 ;  /* 0x0000000809087824 */ /* 0x000fe200078e0212 */
[----:B------:R-:W-:Y:S01]  /*1e330*/  F2FP.SATFINITE.E4M3.F32.PACK_AB_MERGE_C R12, R21, R12, RZ ;  /* 0x0000000c150c723e */ /* 0x000fe200048070ff */
[----:B------:R-:W-:Y:S01]  /*1e340*/  IMAD.U32 R9, RZ, RZ, UR37 ;  /* 0x00000025ff097e24 */ /* 0x000fe2000f8e00ff */
[----:B------:R-:W-:Y:S01]  /*1e350*/  F2FP.SATFINITE.E4M3.F32.PACK_AB_MERGE_C R101, R140, R101, RZ ;  /* 0x000000658c65723e */ /* 0x000fe200048070ff */
[-C--:B------:R-:W-:Y:S01]  /*1e360*/  FMUL.FTZ R28, R28, R176.reuse ;  /* 0x000000b01c1c7220 */ /* 0x080fe20000410000 */
[----:B------:R-:W-:Y:S01]  /*1e370*/  IADD3 R8, R8, 0x29860, RZ ;  /* 0x0002986008087810 */ /* 0x000fe20007ffe0ff */
[-C--:B------:R-:W-:Y:S01]  /*1e380*/  FMUL.FTZ R29, R29, R176.reuse ;  /* 0x000000b01d1d7220 */ /* 0x080fe20000410000 */
[----:B------:R-:W-:Y:S01]  /*1e390*/  F2FP.SATFINITE.E4M3.F32.PACK_AB_MERGE_C R125, R182, R125, RZ ;  /* 0x0000007db67d723e */ /* 0x000fe200048070ff */
[-C--:B------:R-:W-:Y:S01]  /*1e3a0*/  FMUL.FTZ R32, R32, R176.reuse ;  /* 0x000000b020207220 */ /* 0x080fe20000410000 */
[----:B------:R-:W-:Y:S01]  /*1e3b0*/  PRMT R8, R9, 0x654, R8 ;  /* 0x0000065409087816 */ /* 0x000fe20000000008 */
[----:B------:R-:W-:Y:S01]  /*1e3c0*/  FMUL.FTZ R33, R33, R176 ;  /* 0x000000b021217220 */ /* 0x000fe20000410000 */
[----:B------:R-:W-:Y:S01]  /*1e3d0*/  F2FP.SATFINITE.E4M3.F32.PACK_AB_MERGE_C R88, R117, R88, RZ ;  /* 0x000000587558723e */ /* 0x000fe200048070ff */
[----:B------:R-:W-:Y:S01]  /*1e3e0*/  FMUL.FTZ R36, R36, R176 ;  /* 0x000000b024247220 */ /* 0x000fe20000410000 */
[----:B------:R-:W-:Y:S01]  /*1e3f0*/  F2FP.SATFINITE.E4M3.F32.PACK_AB_MERGE_C R102, R93, R102, RZ ;  /* 0x000000665d66723e */ /* 0x000fe200048070ff */
[----:B------:R0:W-:Y:S01]  /*1e400*/  SYNCS.ARRIVE.TRANS64.RED.A1T0 RZ, [R8+URZ], RZ ;  /* 0x000000ff08ff79a7 */ /* 0x0001e2000810043f */
[----:B------:R-:W-:Y:S01]  /*1e410*/  F2FP.SATFINITE.E4M3.F32.PACK_AB_MERGE_C R12, R13, R90, R12 ;  /* 0x0000005a0d0c723e */ /* 0x000fe2000480700c */
[-C--:B------:R-:W-:Y:S01]  /*1e420*/  FMUL.FTZ R37, R37, R176.reuse ;  /* 0x000000b025257220 */ /* 0x080fe20000410000 */
[----:B------:R-:W-:Y:S01]  /*1e430*/  F2FP.SATFINITE.E4M3.F32.PACK_AB_MERGE_C R101, R136, R99, R101 ;  /* 0x000000638865723e */ /* 0x000fe20004807065 */
[-C--:B------:R-:W-:Y:S01]  /*1e440*/  FMUL.FTZ R40, R40, R176.reuse ;  /* 0x000000b028287220 */ /* 0x080fe20000410000 */
        /* <DEDUP_REMOVED lines=41> */
[-C--:B------:R-:W-:Y:S01]  /*1e6e0*/  FMUL.FTZ R26, R26, R91.reuse ;  /* 0x0000005b1a1a7220 */ /* 0x080fe20000410000 */
[----:B------:R-:W-:Y:S01]  /*1e6f0*/  F2FP.SATFINITE.E4M3.F32.PACK_AB_MERGE_C R179, R153, R20, R154 ;  /* 0x0000001499b3723e */ /* 0x000fe2000480709a */
[-C--:B------:R-:W-:Y:S01]  /*1e700*/  FMUL.FTZ R27, R27, R91.reuse ;  /* 0x0000005b1b1b7220 */ /* 0x080fe20000410000 */
[----:B------:R-:W-:Y:S01]  /*1e710*/  F2FP.SATFINITE.E4M3.F32.PACK_AB_MERGE_C R181, R139, R138, R142 ;  /* 0x0000008a8bb5723e */ /* 0x000fe2000480708e */
[----:B------:R-:W-:Y:S01]  /*1e720*/  FMUL.FTZ R30, R30, R91 ;  /* 0x0000005b1e1e7220 */ /* 0x000fe20000410000 */
[----:B------:R-:W-:Y:S01]  /*1e730*/  F2FP.SATFINITE.E4M3.F32.PACK_AB_MERGE_C R182, R144, R103, R137 ;  /* 0x0000006790b6723e */ /* 0x000fe20004807089 */
[-C--:B------:R-:W-:Y:S01]  /*1e740*/  FMUL.FTZ R31, R31, R91.reuse ;  /* 0x0000005b1f1f7220 */ /* 0x080fe20000410000 */
[----:B------:R-:W-:Y:S01]  /*1e750*/  F2FP.SATFINITE.E4M3.F32.PACK_AB_MERGE_C R183, R147, R146, R148 ;  /* 0x0000009293b7723e */ /* 0x000fe20004807094 */
[----:B------:R-:W-:Y:S01]  /*1e760*/  FMUL.FTZ R34, R34, R91 ;  /* 0x0000005b22227220 */ /* 0x000fe20000410000 */
[----:B------:R-:W-:Y:S01]  /*1e770*/  F2FP.SATFINITE.E4M3.F32.PACK_AB_MERGE_C R184, R150, R141, R121 ;  /* 0x0000008d96b8723e */ /* 0x000fe20004807079 */
[-C--:B------:R-:W-:Y:S01]  /*1e780*/  FMUL.FTZ R35, R35, R91.reuse ;  /* 0x0000005b23237220 */ /* 0x080fe20000410000 */
[----:B------:R-:W-:Y:S01]  /*1e790*/  F2FP.SATFINITE.E4M3.F32.PACK_AB_MERGE_C R185, R157, R120, R122 ;  /* 0x000000789db9723e */ /* 0x000fe2000480707a */
[-C--:B------:R-:W-:Y:S01]  /*1e7a0*/  FMUL.FTZ R38, R38, R91.reuse ;  /* 0x0000005b26267220 */ /* 0x080fe20000410000 */
[----:B------:R-:W-:Y:S01]  /*1e7b0*/  F2FP.SATFINITE.E4M3.F32.PACK_AB_MERGE_C R187, R161, R124, R126 ;  /* 0x0000007ca1bb723e */ /* 0x000fe2000480707e */
[-C--:B------:R-:W-:Y:S01]  /*1e7c0*/  FMUL.FTZ R39, R39, R91.reuse ;  /* 0x0000005b27277220 */ /* 0x080fe20000410000 */
[----:B------:R-:W-:Y:S01]  /*1e7d0*/  F2FP.SATFINITE.E4M3.F32.PACK_AB_MERGE_C R188, R127, R104, R107 ;  /* 0x000000687fbc723e */ /* 0x000fe2000480706b */
[----:B------:R-:W-:Y:S01]  /*1e7e0*/  FMUL.FTZ R42, R42, R91 ;  /* 0x0000005b2a2a7220 */ /* 0x000fe20000410000 */
[----:B------:R-:W-:Y:S01]  /*1e7f0*/  F2FP.SATFINITE.E4M3.F32.PACK_AB_MERGE_C R189, R106, R105, R108 ;  /* 0x000000696abd723e */ /* 0x000fe2000480706c */
[----:B------:R-:W-:Y:S01]  /*1e800*/  FMUL.FTZ R43, R43, R91 ;  /* 0x0000005b2b2b7220 */ /* 0x000fe20000410000 */
        /* <DEDUP_REMOVED lines=26> */
[----:B------:R-:W-:Y:S01]  /*1e9b0*/  VIADD R5, R5, 0xffffffff ;  /* 0xffffffff05057836 */ /* 0x000fe20000000000 */
[----:B------:R-:W-:Y:S01]  /*1e9c0*/  MOV R7, R94 ;  /* 0x0000005e00077202 */ /* 0x000fe20000000f00 */
[----:B------:R-:W-:Y:S01]  /*1e9d0*/  IMAD.MOV.U32 R6, RZ, RZ, R98 ;  /* 0x000000ffff067224 */ /* 0x000fe200078e0062 */
[----:B------:R-:W-:Y:S01]  /*1e9e0*/  MOV R176, R11 ;  /* 0x0000000b00b07202 */ /* 0x000fe20000000f00 */
[----:B0-----:R-:W-:-:S02]  /*1e9f0*/  IMAD.MOV.U32 R8, RZ, RZ, R175 ;  /* 0x000000ffff087224 */ /* 0x001fc400078e00af */
[----:B------:R-:W-:Y:S02]  /*1ea00*/  IMAD.MOV.U32 R9, RZ, RZ, R10 ;  /* 0x000000ffff097224 */ /* 0x000fe400078e000a */
[----:B------:R-:W-:Y:S02]  /*1ea10*/  IMAD.MOV.U32 R177, RZ, RZ, R12 ;  /* 0x000000ffffb17224 */ /* 0x000fe400078e000c */
[----:B------:R-:W-:Y:S01]  /*1ea20*/  IMAD.MOV.U32 R180, RZ, RZ, R101 ;  /* 0x000000ffffb47224 */ /* 0x000fe200078e0065 */
[----:B------:R-:W-:Y:S06]  /*1ea30*/  @P1 BRA `(.L_x_582) ;  /* 0xffffffc000e41947 */ /* 0x000fec000383ffff */
[----:B------:R-:W-:-:S07]  /*1ea40*/  MOV R148, R10 ;  /* 0x0000000a00947202 */ /* 0x000fce0000000f00 */
.L_x_570:
[----:B------:R-:W-:Y:S05]  /*1ea50*/  WARPSYNC.ALL ;  /* 0x0000000000007948 */ /* 0x000fea0003800000 */
[----:B------:R-:W-:Y:S06]  /*1ea60*/  BAR.ARV 0x8, 0x120 ;  /* 0x0204800000007b1d */ /* 0x000fec0000002000 */
[----:B------:R-:W-:Y:S05]  /*1ea70*/  @!P0 BRA `(.L_x_583) ;  /* 0x0000000000048947 */ /* 0x000fea0003800000 */
[----:B------:R-:W-:Y:S01]  /*1ea80*/  BPT.TRAP 0x1 ;  /* 0x000000040000795c */ /* 0x000fe20000300000 */
.L_x_583:
[----:B------:R-:W-:Y:S01]  /*1ea90*/  IMAD R13, R148, 0x8, R18 ;  /* 0x00000008940d7824 */ /* 0x000fe200078e0212 */
[----:B------:R-:W-:-:S04]  /*1eaa0*/  SHF.L.U32 R0, R175, 0x1f, RZ ;  /* 0x0000001faf007819 */ /* 0x000fc800000006ff */
[----:B------:R0:W1:Y:S01]  /*1eab0*/  SYNCS.PHASECHK.TRANS64.TRYWAIT P1, [R13+URZ+0x29850], R0 ;  /* 0x029850000d0075a7 */ /* 0x000062000802017f */
[----:B------:R-:W-:Y:S05]  /*1eac0*/  @!P0 BRA `(.L_x_584) ;  /* 0x0000000000048947 */ /* 0x000fea0003800000 */
[----:B------:R-:W-:Y:S01]  /*1ead0*/  BPT.TRAP 0x1 ;  /* 0x000000040000795c */ /* 0x000fe20000300000 */
.L_x_584:
[----:B------:R-:W-:-:S05]  /*1eae0*/  VIADD R18, R18, 0x400 ;  /* 0x0000040012127836 */ /* 0x000fca0000000000 */
[----:B------:R-:W-:-:S04]  /*1eaf0*/  SHF.R.U32.HI R18, RZ, 0x4, R18 ;  /* 0x00000004ff127819 */ /* 0x000fc80000011612 */
[----:B------:R-:W-:-:S04]  /*1eb00*/  LOP3.LUT R18, R18, 0x3fff, RZ, 0xc0, !PT ;  /* 0x00003fff12127812 */ /* 0x000fc800078ec0ff */
[----:B------:R-:W-:Y:S01]  /*1eb10*/  LOP3.LUT R7, R18, 0x10000, RZ, 0xfc, !PT ;  /* 0x0001000012077812 */ /* 0x000fe200078efcff */
[----:B-1----:R-:W-:Y:S06]  /*1eb20*/  @P1 BRA `(.L_x_585) ;  /* 0x0000000000081947 */ /* 0x002fec0003800000 */
[----:B------:R-:W1:Y:S02]  /*1eb30*/  SYNCS.PHASECHK.TRANS64.TRYWAIT P1, [R13+URZ+0x29850], R0 ;  /* 0x029850000d0075a7 */ /* 0x000e64000802017f */
[----:B-1----:R-:W-:Y:S05]  /*1eb40*/  @!P1 BRA `(.L_x_586) ;  /* 0x0000009800c49947 */ /* 0x002fea0003800000 */
.L_x_585:
[----:B------:R-:W-:Y:S01]  /*1eb50*/  IMAD R6, R148, 0x500, R7 ;  /* 0x0000050094067824 */ /* 0x000fe200078e0207 */
[----:B------:R-:W-:Y:S01]  /*1eb60*/  MOV R7, 0xc0000010 ;  /* 0xc000001000077802 */ /* 0x000fe20000000f00 */
[----:B------:R-:W-:Y:S05]  /*1eb70*/  WARPSYNC.ALL ;  /* 0x0000000000007948 */ /* 0x000fea0003800000 */
[C---:B------:R-:W-:Y:S01]  /*1eb80*/  R2UR UR6, R6.reuse ;  /* 0x00000000060672ca */ /* 0x040fe200000e0000 */
[----:B------:R-:W-:Y:S01]  /*1eb90*/  WARPGROUP.ARRIVE ;  /* 0x00000000000079c5 */ /* 0x000fe20000000000 */
[----:B------:R-:W-:Y:S01]  /*1eba0*/  R2UR UR7, R7 ;  /* 0x00000000070772ca */ /* 0x000fe200000e0000 */
[C---:B------:R-:W-:Y:S01]  /*1ebb0*/  VIADD R8, R6.reuse, 0x100 ;  /* 0x0000010006087836 */ /* 0x040fe20000000000 */
[----:B------:R-:W-:Y:S01]  /*1ebc0*/  ULDC.64 UR4, c[0x0][0x9a0] ;  /* 0x0002680000047ab9 */ /* 0x000fe20000000a00 */
[----:B------:R-:W-:Y:S01]  /*1ebd0*/  IMAD.MOV.U32 R9, RZ, RZ, -0x3ffffff0 ;  /* 0xc0000010ff097424 */ /* 0x000fe200078e00ff */
[----:B------:R-:W-:Y:S01]  /*1ebe0*/  ISETP.NE.U32.AND P1, PT, RZ, UR4, PT ;  /* 0x00000004ff007c0c */ /* 0x000fe2000bf25070 */
[----:B------:R-:W-:-:S02]  /*1ebf0*/  VIADD R14, R6, 0x200 ;  /* 0x00000200060e7836 */ /* 0x000fc40000000000 */
[----:B------:R-:W-:Y:S01]  /*1ec00*/  IMAD.MOV.U32 R15, RZ, RZ, -0x3ffffff0 ;  /* 0xc0000010ff0f7424 */ /* 0x000fe200078e00ff */
[----:B------:R-:W-:-:S05]  /*1ec10*/  ISETP.NE.AND.EX P1, PT, RZ, UR5, PT, P1 ;  /* 0x00000005ff007c0c */ /* 0x000fca000bf25310 */
[----:B------:R-:W-:Y:S01]  /*1ec20*/  QGMMA.64x128x32.F32.E4M3.E4M3 R24, R176, gdesc[UR4], R24, gsb0 ;  /* 0x01e00004b0187df3 */ /* 0x000fe20008000818 */
[----:B------:R-:W-:Y:S02]  /*1ec30*/  R2UR UR6, R8 ;  /* 0x00000000080672ca */ /* 0x000fe400000e0000 */
[----:B------:R-:W-:-:S05]  /*1ec40*/  R2UR UR7, R9 ;  /* 0x00000000090772ca */ /* 0x000fca00000e0000 */
[----:B------:R-:W0:Y:S01]  /*1ec50*/  @P1 LDC.64 R8, c[0x0][0x9c8] ;  /* 0x00027200ff081b82 */ /* 0x000e220000000a00 */
[----:B------:R-:W-:-:S07]  /*1ec60*/  @P1 SHF.R.S32.HI R7, RZ, 0x1f, R202 ;  /* 0x0000001fff071819 */ /* 0x000fce00000114ca */
[----:B------:R-:W2:Y:S01]  /*1ec70*/  @P1 LDC.64 R10, c[0x0][0x9d0] ;  /* 0x00027400ff0a1b82 */ /* 0x000ea20000000a00 */
[----:B01----:R-:W-:-:S04]  /*1ec80*/  @P1 IMAD R0, R210, R8, RZ ;  /* 0x00000008d2001224 */ /* 0x003fc800078e02ff */
[C---:B------:R-:W-:Y:S02]  /*1ec90*/  @P1 IMAD R5, R206.reuse, R9, R0 ;  /* 0x00000009ce051224 */ /* 0x040fe400078e0200 */
[----:B------:R-:W-:-:S04]  /*1eca0*/  @P1 IMAD.WIDE.U32 R8, R206, R8, RZ ;  /* 0x00000008ce081225 */ /* 0x000fc800078e00ff */
[----:B--2---:R-:W-:Y:S01]  /*1ecb0*/  @P1 IMAD R0, R7, R10, RZ ;  /* 0x0000000a07001224 */ /* 0x004fe200078e02ff */
[----:B------:R-:W-:-:S03]  /*1ecc0*/  @P1 IADD3 R9, R9, R5, RZ ;  /* 0x0000000509091210 */ /* 0x000fc60007ffe0ff */
[C---:B------:R-:W-:Y:S01]  /*1ecd0*/  @P1 IMAD R5, R202.reuse, R11, R0 ;  /* 0x0000000bca051224 */ /* 0x040fe200078e0200 */
[----:B------:R-:W-:Y:S01]  /*1ece0*/  MOV R0, 0x3f800000 ;  /* 0x3f80000000007802 */ /* 0x000fe20000000f00 */
[----:B------:R-:W-:-:S04]  /*1ecf0*/  @P1 IMAD.WIDE.U32 R8, R202, R10, R8 ;  /* 0x0000000aca081225 */ /* 0x000fc800078e0008 */
[----:B------:R-:W-:Y:S01]  /*1ed00*/  @P1 IMAD.IADD R5, R9, 0x1, R5 ;  /* 0x0000000109051824 */ /* 0x000fe200078e0205 */
[----:B------:R-:W-:-:S04]  /*1ed10*/  @P1 LEA R10, P2, R8, UR4, 0x2 ;  /* 0x00000004080a1c11 */ /* 0x000fc8000f8410ff */
[----:B------:R-:W-:-:S05]  /*1ed20*/  @P1 LEA.HI.X R11, R8, UR5, R5, 0x2, P2 ;  /* 0x00000005080b1c11 */ /* 0x000fca00090f1405 */
[----:B------:R0:W2:Y:S01]  /*1ed30*/  @P1 LDG.E R0, desc[UR54][R10.64] ;  /* 0x000000360a001981 */ /* 0x0000a2000c1e1900 */
[----:B------:R-:W-:Y:S02]  /*1ed40*/  WARPGROUP.DEPBAR.LE gsb0, 0x0 ;  /* 0x00008000000079c5 */ /* 0x000fe40000010000 */
[----:B------:R-:W-:-:S06]  /*1ed50*/  WARPGROUP.ARRIVE ;  /* 0x00000000000079c5 */ /* 0x000fcc0000000000 */
[----:B------:R-:W-:Y:S01]  /*1ed60*/  QGMMA.64x128x32.F32.E4M3.E4M3 R24, R180, gdesc[UR4], R24, gsb0 ;  /* 0x01e00004b4187df3 */ /* 0x000fe20008000818 */
[----:B------:R-:W-:Y:S02]  /*1ed70*/  R2UR UR6, R14 ;  /* 0x000000000e0672ca */ /* 0x000fe400000e0000 */
[----:B------:R-:W-:Y:S01]  /*1ed80*/  R2UR UR7, R15 ;  /* 0x000000000f0772ca */ /* 0x000fe200000e0000 */
[----:B------:R-:W-:Y:S01]  /*1ed90*/  VIADD R8, R6, 0x300 ;  /* 0x0000030006087836 */ /* 0x000fe20000000000 */
[----:B------:R-:W-:Y:S01]  /*1eda0*/  MOV R9, 0xc0000010 ;  /* 0xc000001000097802 */ /* 0x000fe20000000f00 */
[----:B------:R-:W-:Y:S02]  /*1edb0*/  WARPGROUP.DEPBAR.LE gsb0, 0x0 ;  /* 0x00008000000079c5 */ /* 0x000fe40000010000 */
[----:B------:R-:W-:-:S08]  /*1edc0*/  WARPGROUP.ARRIVE ;  /* 0x00000000000079c5 */ /* 0x000fd00000000000 */
[----:B------:R-:W-:Y:S01]  /*1edd0*/  QGMMA.64x128x32.F32.E4M3.E4M3 R24, R184, gdesc[UR4], R24, gsb0 ;  /* 0x01e00004b8187df3 */ /* 0x000fe20008000818 */
[----:B------:R-:W-:Y:S02]  /*1ede0*/  R2UR UR6, R8 ;  /* 0x00000000080672ca */ /* 0x000fe400000e0000 */
[----:B------:R-:W-:Y:S01]  /*1edf0*/  R2UR UR7, R9 ;  /* 0x00000000090772ca */ /* 0x000fe200000e0000 */
[----:B------:R-:W-:Y:S02]  /*1ee00*/  VIADD R6, R6, 0x400 ;  /* 0x0000040006067836 */ /* 0x000fe40000000000 */
[----:B------:R-:W-:Y:S01]  /*1ee10*/  IMAD.MOV.U32 R7, RZ, RZ, -0x3ffffff0 ;  /* 0xc0000010ff077424 */ /* 0x000fe200078e00ff */
[----:B------:R-:W1:Y:S01]  /*1ee20*/  SHFL.BFLY PT, R2, R3, 0x2, 0x1f ;  /* 0x0c401f0003027f89 */ /* 0x000e6200000e0000 */
[----:B------:R-:W-:Y:S02]  /*1ee30*/  WARPGROUP.DEPBAR.LE gsb0, 0x0 ;  /* 0x00008000000079c5 */ /* 0x000fe40000010000 */
[----:B------:R-:W-:-:S06]  /*1ee40*/  WARPGROUP.ARRIVE ;  /* 0x00000000000079c5 */ /* 0x000fcc0000000000 */
[----:B------:R-:W-:Y:S01]  /*1ee50*/  QGMMA.64x128x32.F32.E4M3.E4M3 R24, R188, gdesc[UR4], R24, gsb0 ;  /* 0x01e00004bc187df3 */ /* 0x000fe20008000818 */
[----:B------:R-:W-:Y:S02]  /*1ee60*/  R2UR UR6, R6 ;  /* 0x00000000060672ca */ /* 0x000fe400000e0000 */
[----:B------:R-:W-:Y:S02]  /*1ee70*/  R2UR UR7, R7 ;  /* 0x00000000070772ca */ /* 0x000fe400000e0000 */
[----:B------:R-:W3:Y:S01]  /*1ee80*/  SHFL.BFLY PT, R7, R4, 0x2, 0x1f ;  /* 0x0c401f0004077f89 */ /* 0x000ee200000e0000 */
[----:B-1----:R-:W-:-:S05]  /*1ee90*/  FADD.FTZ R2, R2, R3 ;  /* 0x0000000302027221 */ /* 0x002fca0000010000 */
[----:B------:R-:W1:Y:S01]  /*1eea0*/  SHFL.BFLY PT, R5, R2, 0x1, 0x1f ;  /* 0x0c201f0002057f89 */ /* 0x000e6200000e0000 */
[----:B---3--:R-:W-:-:S05]  /*1eeb0*/  FADD.FTZ R7, R7, R4 ;  /* 0x0000000407077221 */ /* 0x008fca0000010000 */
[----:B------:R-:W3:Y:S01]  /*1eec0*/  SHFL.BFLY PT, R6, R7, 0x1, 0x1f ;  /* 0x0c201f0007067f89 */ /* 0x000ee200000e0000 */
[----:B-1----:R-:W-:-:S05]  /*1eed0*/  FADD.FTZ R8, R2, R5 ;  /* 0x0000000502087221 */ /* 0x002fca0000010000 */
[C---:B------:R-:W-:Y:S01]  /*1eee0*/  FSETP.NE.FTZ.AND P1, PT, R8.reuse, RZ, PT ;  /* 0x000000ff0800720b */ /* 0x040fe20003f35000 */
[----:B0-----:R-:W-:Y:S01]  /*1eef0*/  FMUL.FTZ R10, R8, 0.00390625 ;  /* 0x3b800000080a7820 */ /* 0x001fe20000410000 */
[----:B------:R-:W-:-:S04]  /*1ef00*/  MOV R3, RZ ;  /* 0x000000ff00037202 */ /* 0x000fc80000000f00 */
[----:B------:R-:W-:Y:S01]  /*1ef10*/  FSETP.NE.FTZ.AND P2, PT, R10, RZ, PT ;  /* 0x000000ff0a00720b */ /* 0x000fe20003f55000 */
[----:B---3--:R-:W-:-:S04]  /*1ef20*/  FADD.FTZ R6, R7, R6 ;  /* 0x0000000607067221 */ /* 0x008fc80000010000 */
        /* <DEDUP_REMOVED lines=10> */
[----:B------:R-:W3:Y:S01]  /*1efd0*/  @P1 MUFU.RCP R7, R6 ;  /* 0x0000000600071308 */ /* 0x000ee20000001000 */
[C---:B------:R-:W-:Y:S01]  /*1efe0*/  @P2 FMUL.FTZ R5, R89.reuse, 0.69314718246459960938 ;  /* 0x3f31721859052820 */ /* 0x040fe20000410000 */
[----:B0-----:R-:W-:Y:S01]  /*1eff0*/  @P2 FMUL.FTZ R2, R2, 0.69314718246459960938 ;  /* 0x3f31721802022820 */ /* 0x001fe20000410000 */
[----:B------:R-:W-:Y:S01]  /*1f000*/  @P3 FMUL.FTZ R12, R89, 0.69314718246459960938 ;  /* 0x3f317218590c3820 */ /* 0x000fe20000410000 */
[----:B------:R-:W-:Y:S01]  /*1f010*/  IMAD.MOV.U32 R90, RZ, RZ, -0x800000 ;  /* 0xff800000ff5a7424 */ /* 0x000fe200078e00ff */
[----:B------:R-:W-:Y:S01]  /*1f020*/  MOV R88, 0xff800000 ;  /* 0xff80000000587802 */ /* 0x000fe20000000f00 */
[----:B------:R-:W-:Y:S01]  /*1f030*/  @P2 FFMA.FTZ R90, R5, R94, R2 ;  /* 0x0000005e055a2223 */ /* 0x000fe20000010002 */
[----:B-1----:R-:W-:Y:S01]  /*1f040*/  @P3 FMUL.FTZ R9, R4, 0.69314718246459960938 ;  /* 0x3f31721804093820 */ /* 0x002fe20000410000 */
[----:B--2---:R-:W-:-:S03]  /*1f050*/  FMUL.FTZ R3, R3, R0 ;  /* 0x0000000003037220 */ /* 0x004fc60000410000 */
[----:B------:R-:W-:Y:S01]  /*1f060*/  @P3 FFMA.FTZ R88, R12, R98, R9 ;  /* 0x000000620c583223 */ /* 0x000fe20000010009 */
[----:B---3--:R-:W-:Y:S01]  /*1f070*/  FMUL.FTZ R2, R7, R0 ;  /* 0x0000000007027220 */ /* 0x008fe20000410000 */
[----:B------:R-:W-:Y:S02]  /*1f080*/  WARPGROUP.DEPBAR.LE gsb0, 0x0 ;  /* 0x00008000000079c5 */ /* 0x000fe40000010000 */
[----:B------:R-:W-:Y:S05]  /*1f090*/  @!P0 BRA `(.L_x_587) ;  /* 0x0000000000048947 */ /* 0x000fea0003800000 */
[----:B------:R-:W-:Y:S01]  /*1f0a0*/  BPT.TRAP 0x1 ;  /* 0x000000040000795c */ /* 0x000fe20000300000 */
.L_x_587:
[----:B------:R-:W-:Y:S01]  /*1f0b0*/  VIADD R0, R13, 0x29860 ;  /* 0x000298600d007836 */ /* 0x000fe20000000000 */
[----:B------:R-:W-:Y:S01]  /*1f0c0*/  IADD3 R148, R148, 0x1, RZ ;  /* 0x0000000194947810 */ /* 0x000fe20007ffe0ff */
[----:B------:R-:W-:Y:S02]  /*1f0d0*/  IMAD.U32 R5, RZ, RZ, UR37 ;  /* 0x00000025ff057e24 */ /* 0x000fe4000f8e00ff */
[-C--:B------:R-:W-:Y:S01]  /*1f0e0*/  FMUL.FTZ R102, R24, R3.reuse ;  /* 0x0000000318667220 */ /* 0x080fe20000410000 */
[-C--:B------:R-:W-:Y:S01]  /*1f0f0*/  FMUL.FTZ R99, R29, R3.reuse ;  /* 0x000000031d637220 */ /* 0x080fe20000410000 */
[----:B------:R-:W-:Y:S01]  /*1f100*/  ISETP.NE.AND P0, PT, R148, 0x2, PT ;  /* 0x000000029400780c */ /* 0x000fe20003f05270 */
[-C--:B------:R-:W-:Y:S01]  /*1f110*/  FMUL.FTZ R98, R32, R3.reuse ;  /* 0x0000000320627220 */ /* 0x080fe20000410000 */
[----:B------:R-:W-:Y:S01]  /*1f120*/  PRMT R0, R5, 0x654, R0 ;  /* 0x0000065405007816 */ /* 0x000fe20000000000 */
        /* <DEDUP_REMOVED lines=11> */
[----:B0-----:R-:W-:Y:S01]  /*1f1e0*/  SEL R0, RZ, 0x1, P0 ;  /* 0x00000001ff007807 */ /* 0x001fe20000000000 */
        /* <DEDUP_REMOVED lines=51> */
[----:B------:R-:W-:Y:S01]  /*1f520*/  FMUL.FTZ R87, R87, R2 ;  /* 0x0000000257577220 */ /* 0x000fe20000410000 */
[----:B------:R-:W-:Y:S01]  /*1f530*/  LOP3.LUT R175, R175, R0, RZ, 0x3c, !PT ;  /* 0x00000000afaf7212 */ /* 0x000fe200078e3cff */
[----:B------:R-:W-:Y:S01]  /*1f540*/  UIADD3 UR43, UR43, 0x1, URZ ;  /* 0x000000012b2b7890 */ /* 0x000fe2000fffe03f */
[----:B------:R-:W-:-:S11]  /*1f550*/  SEL R148, R148, RZ, P0 ;  /* 0x000000ff94947207 */ /* 0x000fd60000000000 */
.L_x_524:
[----:B------:R-:W-:Y:S05]  /*1f560*/  WARPSYNC.ALL ;  /* 0x0000000000007948 */ /* 0x000fea0003800000 */
[----:B------:R-:W0:Y:S08]  /*1f570*/  S2UR UR37, SR_CgaCtaId ;  /* 0x00000000002579c3 */ /* 0x000e300000008800 */
[----:B------:R-:W-:Y:S06]  /*1f580*/  BAR.SYNC.DEFER_BLOCKING 0x5, 0x180 ;  /* 0x0146000000007b1d */ /* 0x000fec0000010000 */
[----:B------:R-:W-:Y:S01]  /*1f590*/  UMOV UR4, 0x400 ;  /* 0x0000040000047882 */ /* 0x000fe20000000000 */
[----:B------:R-:W-:Y:S01]  /*1f5a0*/  BSSY B0, `(.L_x_588) ;  /* 0x0000242000007945 */ /* 0x000fe20003800000 */
[----:B0-----:R-:W-:-:S06]  /*1f5b0*/  ULEA UR4, UR37, UR4, 0x18 ;  /* 0x0000000425047291 */ /* 0x001fcc000f8ec03f */
[----:B------:R-:W-:-:S05]  /*1f5c0*/  IMAD.U32 R18, RZ, RZ, UR4 ;  /* 0x00000004ff127e24 */ /* 0x000fca000f8e00ff */
[----:B------:R0:W1:Y:S01]  /*1f5d0*/  LDS.128 R144, [R18+0x298d0] ;  /* 0x0298d00012907984 */ /* 0x0000620000000c00 */
[----:B------:R-:W-:Y:S06]  /*1f5e0*/  BAR.ARV 0x4, 0x180 ;  /* 0x0106000000007b1d */ /* 0x000fec0000002000 */
[----:B------:R-:W-:Y:S05]  /*1f5f0*/  @P1 BRA `(.L_x_589) ;  /* 0x0000001800741947 */ /* 0x000fea0003800000 */
[----:B------:R-:W2:Y:S01]  /*1f600*/  S2R R54, SR_TID.X ;  /* 0x0000000000367919 */ /* 0x000ea20000002100 */
[----:B------:R-:W-:Y:S01]  /*1f610*/  ULDC.64 UR4, c[0x4][0x40] ;  /* 0x0100100000047ab9 */ /* 0x000fe20000000a00 */
[----:B--2---:R-:W-:-:S05]  /*1f620*/  IMAD.SHL.U32 R0, R54, 0x4, RZ ;  /* 0x0000000436007824 */ /* 0x004fca00078e00ff */
[----:B------:R-:W-:-:S04]  /*1f630*/  LOP3.LUT R0, R0, 0xc, RZ, 0xc0, !PT ;  /* 0x0000000c00007812 */ /* 0x000fc800078ec0ff */
[----:B------:R-:W-:-:S04]  /*1f640*/  IADD3 R2, P0, R0, UR4, RZ ;  /* 0x0000000400027c10 */ /* 0x000fc8000ff1e0ff */
[----:B------:R-:W-:-:S05]  /*1f650*/  IADD3.X R3, RZ, UR5, RZ, P0, !PT ;  /* 0x00000005ff037c10 */ /* 0x000fca00087fe4ff */
[----:B------:R2:W3:Y:S01]  /*1f660*/  LDG.E.CONSTANT R0, desc[UR54][R2.64] ;  /* 0x0000003602007981 */ /* 0x0004e2000c1e9900 */
[----:B------:R-:W-:Y:S01]  /*1f670*/  F2FP.BF16.F32.PACK_AB R68, R61, R68 ;  /* 0x000000443d44723e */ /* 0x000fe200000010ff */
[----:B------:R-:W-:Y:S01]  /*1f680*/  UMOV UR4, 0xffffffff ;  /* 0xffffffff00047882 */ /* 0x000fe20000000000 */
[----:B------:R-:W-:Y:S01]  /*1f690*/  F2FP.BF16.F32.PACK_AB R50, R53, R60 ;  /* 0x0000003c3532723e */ /* 0x000fe200000010ff */
[----:B------:R-:W4:Y:S01]  /*1f6a0*/  S2R R63, SR_SWINHI ;  /* 0x00000000003f7919 */ /* 0x000f220000002f00 */
[----:B------:R-:W-:Y:S02]  /*1f6b0*/  F2FP.BF16.F32.PACK_AB R46, R43, R46 ;  /* 0x0000002e2b2e723e */ /* 0x000fe400000010ff */
[----:B------:R-:W-:Y:S02]  /*1f6c0*/  F2FP.BF16.F32.PACK_AB R43, R4, R5 ;  /* 0x00000005042b723e */ /* 0x000fe400000010ff */
[----:B------:R-:W-:Y:S02]  /*1f6d0*/  F2FP.BF16.F32.PACK_AB R37, R36, R37 ;  /* 0x000000252425723e */ /* 0x000fe400000010ff */
[----:B------:R-:W-:-:S02]  /*1f6e0*/  F2FP.BF16.F32.PACK_AB R77, R9, R10 ;  /* 0x0000000a094d723e */ /* 0x000fc400000010ff */
[----:B------:R-:W-:Y:S02]  /*1f6f0*/  F2FP.BF16.F32.PACK_AB R36, R7, R8 ;  /* 0x000000080724723e */ /* 0x000fe400000010ff */
[----:B------:R-:W-:Y:S02]  /*1f700*/  F2FP.BF16.F32.PACK_AB R59, R39, R42 ;  /* 0x0000002a273b723e */ /* 0x000fe400000010ff */
        /* <DEDUP_REMOVED lines=10> */
[----:B------:R-:W-:Y:S02]  /*1f7b0*/  MOV R60, R18 ;  /* 0x00000012003c7202 */ /* 0x000fe40000000f00 */
[----:B----4-:R-:W-:Y:S02]  /*1f7c0*/  MOV R61, R63 ;  /* 0x0000003f003d7202 */ /* 0x010fe40000000f00 */
[----:B--2---:R-:W-:Y:S02]  /*1f7d0*/  LOP3.LUT P0, R2, R54, 0x3, RZ, 0xc0, !PT ;  /* 0x0000000336027812 */ /* 0x004fe4000780c0ff */
[----:B------:R-:W-:Y:S01]  /*1f7e0*/  F2FP.BF16.F32.PACK_AB R101, R101, R102 ;  /* 0x000000666565723e */ /* 0x000fe200000010ff */
[----:B------:R-:W-:Y:S01]  /*1f7f0*/  IMAD.WIDE R4, R234, 0x2, R60 ;  /* 0x00000002ea047825 */ /* 0x000fe200078e023c */
[----:B------:R-:W-:Y:S02]  /*1f800*/  F2FP.BF16.F32.PACK_AB R100, R99, R100 ;  /* 0x000000646364723e */ /* 0x000fe400000010ff */
[----:B------:R-:W-:-:S02]  /*1f810*/  ISETP.EQ.OR P0, PT, R2, 0x3, !P0 ;  /* 0x000000030200780c */ /* 0x000fc40004702670 */
[C---:B------:R-:W-:Y:S02]  /*1f820*/  IADD3 R9, P1, R4.reuse, 0x4040, RZ ;  /* 0x0000404004097810 */ /* 0x040fe40007f3e0ff */
[C---:B------:R-:W-:Y:S02]  /*1f830*/  IADD3 R7, P5, R4.reuse, 0x4060, RZ ;  /* 0x0000406004077810 */ /* 0x040fe40007fbe0ff */
[----:B------:R-:W-:Y:S02]  /*1f840*/  LOP3.LUT R8, R9, 0x380, RZ, 0xc0, !PT ;  /* 0x0000038009087812 */ /* 0x000fe400078ec0ff */
[----:B------:R-:W-:Y:S02]  /*1f850*/  LOP3.LUT R6, R7, 0x380, RZ, 0xc0, !PT ;  /* 0x0000038007067812 */ /* 0x000fe400078ec0ff */
[----:B------:R-:W-:Y:S02]  /*1f860*/  IADD3 R15, P3, R4, 0x4000, RZ ;  /* 0x00004000040f7810 */ /* 0x000fe40007f7e0ff */
[----:B------:R-:W-:-:S02]  /*1f870*/  SHF.R.U64 R8, R8, 0x3, RZ ;  /* 0x0000000308087819 */ /* 0x000fc400000012ff */
[----:B------:R-:W-:Y:S02]  /*1f880*/  SHF.R.U64 R6, R6, 0x3, RZ ;  /* 0x0000000306067819 */ /* 0x000fe400000012ff */
[----:B------:R-:W-:Y:S02]  /*1f890*/  LOP3.LUT R14, R15, 0x380, RZ, 0xc0, !PT ;  /* 0x000003800f0e7812 */ /* 0x000fe400078ec0ff */
[----:B------:R-:W-:Y:S01]  /*1f8a0*/  LOP3.LUT R8, R8, R9, RZ, 0x3c, !PT ;  /* 0x0000000908087212 */ /* 0x000fe200078e3cff */
[--C-:B------:R-:W-:Y:S01]  /*1f8b0*/  IMAD.X R9, RZ, RZ, R5.reuse, P1 ;  /* 0x000000ffff097224 */ /* 0x100fe200008e0605 */
[----:B------:R-:W-:Y:S01]  /*1f8c0*/  LOP3.LUT R6, R6, R7, RZ, 0x3c, !PT ;  /* 0x0000000706067212 */ /* 0x000fe200078e3cff */
[----:B------:R-:W-:Y:S01]  /*1f8d0*/  IMAD.X R7, RZ, RZ, R5, P5 ;  /* 0x000000ffff077224 */ /* 0x000fe200028e0605 */
[----:B------:R-:W-:Y:S02]  /*1f8e0*/  SHF.R.U64 R14, R14, 0x3, RZ ;  /* 0x000000030e0e7819 */ /* 0x000fe400000012ff */
[----:B------:R-:W-:-:S02]  /*1f8f0*/  IADD3 R21, P4, R4, 0x60, RZ ;  /* 0x0000006004157810 */ /* 0x000fc40007f9e0ff */
[C---:B------:R-:W-:Y:S02]  /*1f900*/  IADD3 R27, P1, R4.reuse, 0x20, RZ ;  /* 0x00000020041b7810 */ /* 0x040fe40007f3e0ff */
[C---:B------:R-:W-:Y:S02]  /*1f910*/  IADD3 R11, P2, R4.reuse, 0x4020, RZ ;  /* 0x00004020040b7810 */ /* 0x040fe40007f5e0ff */
[----:B------:R-:W-:Y:S02]  /*1f920*/  IADD3 R25, P5, R4, 0x40, RZ ;  /* 0x0000004004197810 */ /* 0x000fe40007fbe0ff */
[----:B------:R-:W-:Y:S02]  /*1f930*/  LOP3.LUT R14, R14, R15, RZ, 0x3c, !PT ;  /* 0x0000000f0e0e7212 */ /* 0x000fe400078e3cff */
[----:B------:R-:W-:Y:S02]  /*1f940*/  LOP3.LUT R20, R21, 0x380, RZ, 0xc0, !PT ;  /* 0x0000038015147812 */ /* 0x000fe400078ec0ff */
[----:B------:R-:W-:-:S02]  /*1f950*/  LOP3.LUT R26, R27, 0x380, RZ, 0xc0, !PT ;  /* 0x000003801b1a7812 */ /* 0x000fc400078ec0ff */
[----:B------:R-:W-:Y:S02]  /*1f960*/  LOP3.LUT R15, R4, 0x380, RZ, 0xc0, !PT ;  /* 0x00000380040f7812 */ /* 0x000fe400078ec0ff */
[----:B------:R-:W-:Y:S02]  /*1f970*/  LOP3.LUT R10, R11, 0x380, RZ, 0xc0, !PT ;  /* 0x000003800b0a7812 */ /* 0x000fe400078ec0ff */
[----:B------:R-:W-:Y:S02]  /*1f980*/  LOP3.LUT R24, R25, 0x380, RZ, 0xc0, !PT ;  /* 0x0000038019187812 */ /* 0x000fe400078ec0ff */
[----:B------:R-:W-:Y:S02]  /*1f990*/  SHF.R.U64 R20, R20, 0x3, RZ ;  /* 0x0000000314147819 */ /* 0x000fe400000012ff */
        /* <DEDUP_REMOVED lines=9> */
[----:B------:R-:W-:Y:S01]  /*1fa30*/  IMAD.X R15, RZ, RZ, R5, P3 ;  /* 0x000000ffff0f7224 */ /* 0x000fe200018e0605 */
[----:B------:R-:W-:-:S02]  /*1fa40*/  LOP3.LUT R10, R10, R11, RZ, 0x3c, !PT ;  /* 0x0000000b0a0a7212 */ /* 0x000fc400078e3cff */
[----:B------:R-:W-:Y:S02]  /*1fa50*/  LOP3.LUT R24, R24, R25, RZ, 0x3c, !PT ;  /* 0x0000001918187212 */ /* 0x000fe400078e3cff */
[-C--:B------:R-:W-:Y:S02]  /*1fa60*/  IADD3.X R11, RZ, R5.reuse, RZ, P2, !PT ;  /* 0x00000005ff0b7210 */ /* 0x080fe400017fe4ff */
[----:B------:R-:W-:Y:S02]  /*1fa70*/  IADD3.X R25, RZ, R5, RZ, P5, !PT ;  /* 0x00000005ff197210 */ /* 0x000fe40002ffe4ff */
        /* <DEDUP_REMOVED lines=12> */
[----:B------:R-:W-:Y:S02]  /*1fb40*/  SEL R13, R101, R100, P0 ;  /* 0x00000064650d7207 */ /* 0x000fe40000000000 */
[----:B------:R-:W-:Y:S02]  /*1fb50*/  SEL R3, R100, R101, P0 ;  /* 0x0000006564037207 */ /* 0x000fe40000000000 */
[----:B------:R-:W-:-:S02]  /*1fb60*/  MOV R79, R4 ;  /* 0x00000004004f7202 */ /* 0x000fc40000000f00 */
[----:B------:R-:W-:Y:S02]  /*1fb70*/  MOV R64, R6 ;  /* 0x0000000600407202 */ /* 0x000fe40000000f00 */
[----:B------:R-:W-:Y:S02]  /*1fb80*/  MOV R66, R8 ;  /* 0x0000000800427202 */ /* 0x000fe40000000f00 */
[----:B------:R-:W-:Y:S02]  /*1fb90*/  MOV R70, R10 ;  /* 0x0000000a00467202 */ /* 0x000fe40000000f00 */
[----:B------:R-:W-:Y:S02]  /*1fba0*/  MOV R72, R14 ;  /* 0x0000000e00487202 */ /* 0x000fe40000000f00 */
[----:B------:R-:W-:Y:S02]  /*1fbb0*/  MOV R74, R20 ;  /* 0x00000014004a7202 */ /* 0x000fe40000000f00 */
[----:B------:R-:W-:-:S02]  /*1fbc0*/  MOV R76, R24 ;  /* 0x00000018004c7202 */ /* 0x000fc40000000f00 */
[----:B------:R-:W-:Y:S02]  /*1fbd0*/  MOV R78, R26 ;  /* 0x0000001a004e7202 */ /* 0x000fe40000000f00 */
[----:B---3--:R-:W-:Y:S01]  /*1fbe0*/  LOP3.LUT R2, R0, 0x2, RZ, 0x3c, !PT ;  /* 0x0000000200027812 */ /* 0x008fe200078e3cff */
[----:B------:R-:W-:Y:S06]  /*1fbf0*/  BRA.DIV UR4, `(.L_x_590) ;  /* 0x0000008a04ac7947 */ /* 0x000fec000b800000 */
[----:B------:R-:W-:Y:S01]  /*1fc00*/  SEL R25, R48, R45, P0 ;  /* 0x0000002d30197207 */ /* 0x000fe20000000000 */
[----:B------:R-:W-:Y:S01]  /*1fc10*/  SHFL.IDX PT, R6, R13, R0, 0x1c1f ;  /* 0x001c1f000d067589 */ /* 0x000fe200000e0000 */
[----:B------:R-:W-:Y:S02]  /*1fc20*/  SEL R27, R45, R48, P0 ;  /* 0x000000302d1b7207 */ /* 0x000fe40000000000 */
[----:B------:R-:W-:Y:S01]  /*1fc30*/  SEL R33, R32, R35, P0 ;  /* 0x0000002320217207 */ /* 0x000fe20000000000 */
[----:B------:R-:W-:Y:S01]  /*1fc40*/  SHFL.IDX PT, R3, R3, R2, 0x1c1f ;  /* 0x001c1f0203037589 */ /* 0x000fe200000e0000 */
[----:B------:R-:W-:Y:S02]  /*1fc50*/  SEL R7, R96, R97, P0 ;  /* 0x0000006160077207 */ /* 0x000fe40000000000 */
[----:B------:R-:W-:Y:S01]  /*1fc60*/  SEL R29, R40, R37, P0 ;  /* 0x00000025281d7207 */ /* 0x000fe20000000000 */
[----:B------:R-:W-:Y:S01]  /*1fc70*/  SHFL.IDX PT, R27, R27, R2, 0x1c1f ;  /* 0x001c1f021b1b7589 */ /* 0x000fe200000e0000 */
[----:B------:R-:W-:-:S02]  /*1fc80*/  SEL R31, R37, R40, P0 ;  /* 0x00000028251f7207 */ /* 0x000fc40000000000 */
        /* <DEDUP_REMOVED lines=10> */
[----:B------:R-:W2:Y:S01]  /*1fd30*/  SHFL.IDX PT, R10, R5, R0, 0x1c1f ;  /* 0x001c1f00050a7589 */ /* 0x000ea200000e0000 */
[----:B------:R-:W-:Y:S02]  /*1fd40*/  SEL R65, R67, R38, P0 ;  /* 0x0000002643417207 */ /* 0x000fe40000000000 */
[----:B------:R-:W-:Y:S01]  /*1fd50*/  SEL R9, R93, R92, P0 ;  /* 0x0000005c5d097207 */ /* 0x000fe20000000000 */
[----:B------:R-:W3:Y:S01]  /*1fd60*/  SHFL.IDX PT, R38, R33, R0, 0x1c1f ;  /* 0x001c1f0021267589 */ /* 0x000ee200000e0000 */
[----:B------:R-:W-:Y:S02]  /*1fd70*/  SEL R39, R28, R39, P0 ;  /* 0x000000271c277207 */ /* 0x000fe40000000000 */
[----:B------:R-:W-:Y:S01]  /*1fd80*/  SEL R41, R43, R36, P0 ;  /* 0x000000242b297207 */ /* 0x000fe20000000000 */
[----:B------:R-:W-:Y:S01]  /*1fd90*/  SHFL.IDX PT, R26, R9, R0, 0x1c1f ;  /* 0x001c1f00091a7589 */ /* 0x000fe200000e0000 */
[----:B------:R-:W-:-:S02]  /*1fda0*/  SEL R49, R51, R50, P0 ;  /* 0x0000003233317207 */ /* 0x000fc40000000000 */
[----:B------:R-:W-:Y:S01]  /*1fdb0*/  SEL R53, R55, R52, P0 ;  /* 0x0000003437357207 */ /* 0x000fe20000000000 */
[----:B------:R-:W4:Y:S01]  /*1fdc0*/  SHFL.IDX PT, R21, R21, R2, 0x1c1f ;  /* 0x001c1f0215157589 */ /* 0x000f2200000e0000 */
[----:B------:R-:W-:Y:S02]  /*1fdd0*/  SEL R57, R46, R59, P0 ;  /* 0x0000003b2e397207 */ /* 0x000fe40000000000 */
[----:B------:R-:W-:Y:S01]  /*1fde0*/  SEL R67, R30, R69, P0 ;  /* 0x000000451e437207 */ /* 0x000fe20000000000 */
[----:B------:R-:W-:Y:S01]  /*1fdf0*/  SHFL.IDX PT, R37, R37, R0, 0x1c1f ;  /* 0x001c1f0025257589 */ /* 0x000fe200000e0000 */
[----:B------:R-:W-:Y:S02]  /*1fe00*/  SEL R71, R73, R34, P0 ;  /* 0x0000002249477207 */ /* 0x000fe40000000000 */
[----:B------:R-:W-:Y:S01]  /*1fe10*/  SEL R43, R36, R43, P0 ;  /* 0x0000002b242b7207 */ /* 0x000fe20000000000 */
[----:B------:R-:W0:Y:S01]  /*1fe20*/  SHFL.IDX PT, R20, R39, R2, 0x1c1f ;  /* 0x001c1f0227147589 */ /* 0x000e2200000e0000 */
[----:B------:R-:W-:-:S02]  /*1fe30*/  SEL R51, R50, R51, P0 ;  /* 0x0000003332337207 */ /* 0x000fc40000000000 */
[----:B------:R-:W-:Y:S01]  /*1fe40*/  SEL R55, R52, R55, P0 ;  /* 0x0000003734377207 */ /* 0x000fe20000000000 */
[----:B------:R-:W-:Y:S01]  /*1fe50*/  SHFL.IDX PT, R41, R41, R0, 0x1c1f ;  /* 0x001c1f0029297589 */ /* 0x000fe200000e0000 */
[----:B------:R-:W-:Y:S02]  /*1fe60*/  SEL R59, R59, R46, P0 ;  /* 0x0000002e3b3b7207 */ /* 0x000fe40000000000 */
[----:B------:R-:W-:Y:S01]  /*1fe70*/  SEL R69, R69, R30, P0 ;  /* 0x0000001e45457207 */ /* 0x000fe20000000000 */
[----:B------:R-:W1:Y:S01]  /*1fe80*/  SHFL.IDX PT, R40, R43, R2, 0x1c1f ;  /* 0x001c1f022b287589 */ /* 0x000e6200000e0000 */
[----:B------:R-:W-:Y:S02]  /*1fe90*/  SEL R73, R34, R73, P0 ;  /* 0x0000004922497207 */ /* 0x000fe40000000000 */
[----:B------:R-:W-:Y:S01]  /*1fea0*/  SEL R75, R77, R42, P0 ;  /* 0x0000002a4d4b7207 */ /* 0x000fe20000000000 */
[----:B------:R-:W1:Y:S01]  /*1feb0*/  SHFL.IDX PT, R30, R25, R0, 0x1c1f ;  /* 0x001c1f00191e7589 */ /* 0x000e6200000e0000 */
[----:B------:R-:W-:-:S02]  /*1fec0*/  SEL R77, R42, R77, P0 ;  /* 0x0000004d2a4d7207 */ /* 0x000fc40000000000 */
[----:B--2---:R-:W-:Y:S01]  /*1fed0*/  SEL R8, R10, R7, P0 ;  /* 0x000000070a087207 */ /* 0x004fe20000000000 */
[----:B------:R-:W2:Y:S01]  /*1fee0*/  SHFL.IDX PT, R34, R29, R0, 0x1c1f ;  /* 0x001c1f001d227589 */ /* 0x000ea200000e0000 */
[----:B---3--:R-:W-:Y:S02]  /*1fef0*/  SEL R36, R38, R35, P0 ;  /* 0x0000002326247207 */ /* 0x008fe40000000000 */
[----:B------:R-:W-:Y:S01]  /*1ff00*/  SEL R4, R6, R3, P0 ;  /* 0x0000000306047207 */ /* 0x000fe20000000000 */
[----:B------:R-:W-:Y:S01]  /*1ff10*/  SHFL.IDX PT, R45, R45, R0, 0x1c1f ;  /* 0x001c1f002d2d7589 */ /* 0x000fe200000e0000 */
[----:B------:R-:W-:Y:S02]  /*1ff20*/  SEL R10, R7, R10, P0 ;  /* 0x0000000a070a7207 */ /* 0x000fe40000000000 */
[----:B----4-:R-:W-:Y:S01]  /*1ff30*/  SEL R24, R26, R21, P0 ;  /* 0x000000151a187207 */ /* 0x010fe20000000000 */
[----:B------:R-:W-:Y:S01]  /*1ff40*/  SHFL.IDX PT, R49, R49, R0, 0x1c1f ;  /* 0x001c1f0031317589 */ /* 0x000fe200000e0000 */
[----:B------:R-:W-:-:S02]  /*1ff50*/  SEL R38, R35, R38, P0 ;  /* 0x0000002623267207 */ /* 0x000fc40000000000 */
[----:B0-----:R-:W-:Y:S01]  /*1ff60*/  SEL R12, R37, R20, P0 ;  /* 0x00000014250c7207 */ /* 0x001fe20000000000 */
[----:B------:R-:W-:Y:S01]  /*1ff70*/  SHFL.IDX PT, R53, R53, R0, 0x1c1f ;  /* 0x001c1f0035357589 */ /* 0x000fe200000e0000 */
[----:B------:R-:W-:Y:S01]  /*1ff80*/  SEL R14, R20, R37, P0 ;  /* 0x00000025140e7207 */ /* 0x000fe20000000000 */
[----:B------:R-:W-:Y:S01]  /*1ff90*/  IMAD.MOV.U32 R20, RZ, RZ, RZ ;  /* 0x000000ffff147224 */ /* 0x000fe200078e00ff */
[----:B------:R-:W-:Y:S01]  /*1ffa0*/  SEL R6, R3, R6, P0 ;  /* 0x0000000603067207 */ /* 0x000fe20000000000 */
[----:B------:R-:W-:Y:S01]  /*1ffb0*/  SHFL.IDX PT, R57, R57, R0, 0x1c1f ;  /* 0x001c1f0039397589 */ /* 0x000fe200000e0000 */
[----:B------:R-:W-:Y:S02]  /*1ffc0*/  SEL R26, R21, R26, P0 ;  /* 0x0000001a151a7207 */ /* 0x000fe40000000000 */
[----:B-1----:R-:W-:Y:S01]  /*1ffd0*/  SEL R44, R41, R40, P0 ;  /* 0x00000028292c7207 */ /* 0x002fe20000000000 */
[----:B------:R-:W-:Y:S01]  /*1ffe0*/  SHFL.IDX PT, R63, R63, R0, 0x1c1f ;  /* 0x001c1f003f3f7589 */ /* 0x000fe200000e0000 */
[----:B------:R-:W-:-:S02]  /*1fff0*/  SEL R28, R30, R27, P0 ;  /* 0x0000001b1e1c7207 */ /* 0x000fc40000000000 */
[----:B------:R-:W-:Y:S01]  /*20000*/  SEL R30, R27, R30, P0 ;  /* 0x0000001e1b1e7207 */ /* 0x000fe20000000000 */
[----:B------:R-:W-:Y:S01]  /*20010*/  SHFL.IDX PT, R67, R67, R0, 0x1c1f ;  /* 0x001c1f0043437589 */ /* 0x000fe200000e0000 */
[----:B--2---:R-:W-:Y:S02]  /*20020*/  SEL R32, R34, R31, P0 ;  /* 0x0000001f22207207 */ /* 0x004fe40000000000 */
[----:B------:R-:W-:Y:S01]  /*20030*/  SEL R34, R31, R34, P0 ;  /* 0x000000221f227207 */ /* 0x000fe20000000000 */
[----:B------:R-:W-:Y:S01]  /*20040*/  SHFL.IDX PT, R71, R71, R0, 0x1c1f ;  /* 0x001c1f0047477589 */ /* 0x000fe200000e0000 */
[----:B------:R-:W-:-:S03]  /*20050*/  SEL R46, R40, R41, P0 ;  /* 0x00000029282e7207 */ /* 0x000fc60000000000 */
[----:B------:R-:W0:Y:S04]  /*20060*/  SHFL.IDX PT, R42, R47, R2, 0x1c1f ;  /* 0x001c1f022f2a7589 */ /* 0x000e2800000e0000 */
[----:B------:R-:W1:Y:S04]  /*20070*/  SHFL.IDX PT, R48, R51, R2, 0x1c1f ;  /* 0x001c1f0233307589 */ /* 0x000e6800000e0000 */
[----:B------:R-:W2:Y:S04]  /*20080*/  SHFL.IDX PT, R50, R55, R2, 0x1c1f ;  /* 0x001c1f0237327589 */ /* 0x000ea800000e0000 */
[----:B------:R-:W3:Y:S04]  /*20090*/  SHFL.IDX PT, R52, R59, R2, 0x1c1f ;  /* 0x001c1f023b347589 */ /* 0x000ee800000e0000 */
[----:B------:R-:W4:Y:S04]  /*200a0*/  SHFL.IDX PT, R54, R65, R2, 0x1c1f ;  /* 0x001c1f0241367589 */ /* 0x000f2800000e0000 */
[----:B------:R-:W4:Y:S04]  /*200b0*/  SHFL.IDX PT, R56, R69, R2, 0x1c1f ;  /* 0x001c1f0245387589 */ /* 0x000f2800000e0000 */
[----:B------:R-:W4:Y:S01]  /*200c0*/  SHFL.IDX PT, R58, R73, R2, 0x1c1f ;  /* 0x001c1f02493a7589 */ /* 0x000f2200000e0000 */
[----:B0-----:R-:W-:-:S02]  /*200d0*/  SEL R5, R45, R42, P0 ;  /* 0x0000002a2d057207 */ /* 0x001fc40000000000 */
[----:B------:R-:W-:Y:S01]  /*200e0*/  SEL R7, R42, R45, P0 ;  /* 0x0000002d2a077207 */ /* 0x000fe20000000000 */
[----:B------:R0:W0:Y:S01]  /*200f0*/  SHFL.IDX PT, R75, R75, R0, 0x1c1f ;  /* 0x001c1f004b4b7589 */ /* 0x00002200000e0000 */
[----:B-1----:R-:W-:Y:S02]  /*20100*/  SEL R9, R49, R48, P0 ;  /* 0x0000003031097207 */ /* 0x002fe40000000000 */
[----:B------:R-:W-:Y:S01]  /*20110*/  SEL R11, R48, R49, P0 ;  /* 0x00000031300b7207 */ /* 0x000fe20000000000 */
[----:B------:R1:W0:Y:S01]  /*20120*/  SHFL.IDX PT, R62, R77, R2, 0x1c1f ;  /* 0x001c1f024d3e7589 */ /* 0x00022200000e0000 */
[----:B--2---:R-:W-:Y:S02]  /*20130*/  SEL R25, R53, R50, P0 ;  /* 0x0000003235197207 */ /* 0x004fe40000000000 */
[----:B------:R-:W-:Y:S02]  /*20140*/  SEL R27, R50, R53, P0 ;  /* 0x00000035321b7207 */ /* 0x000fe40000000000 */
[----:B---3--:R-:W-:-:S02]  /*20150*/  SEL R29, R57, R52, P0 ;  /* 0x00000034391d7207 */ /* 0x008fc40000000000 */
[----:B------:R-:W-:Y:S02]  /*20160*/  SEL R31, R52, R57, P0 ;  /* 0x00000039341f7207 */ /* 0x000fe40000000000 */
[----:B----4-:R-:W-:Y:S02]  /*20170*/  SEL R33, R63, R54, P0 ;  /* 0x000000363f217207 */ /* 0x010fe40000000000 */
[----:B------:R-:W-:Y:S02]  /*20180*/  SEL R35, R54, R63, P0 ;  /* 0x0000003f36237207 */ /* 0x000fe40000000000 */
[----:B------:R-:W-:Y:S02]  /*20190*/  SEL R37, R67, R56, P0 ;  /* 0x0000003843257207 */ /* 0x000fe40000000000 */
[----:B------:R-:W-:Y:S02]  /*201a0*/  SEL R39, R56, R67, P0 ;  /* 0x0000004338277207 */ /* 0x000fe40000000000 */
[----:B------:R-:W-:-:S02]  /*201b0*/  SEL R13, R71, R58, P0 ;  /* 0x0000003a470d7207 */ /* 0x000fc40000000000 */
[----:B-1----:R-:W-:-:S07]  /*201c0*/  SEL R15, R58, R71, P0 ;  /* 0x000000473a0f7207 */ /* 0x002fce0000000000 */
.L_x_801:
[----:B------:R-:W-:Y:S05]  /*201d0*/  WARPSYNC.ALL ;  /* 0x0000000000007948 */ /* 0x000fea0003800000 */
[----:B------:R-:W-:Y:S01]  /*201e0*/  BAR.SYNC.DEFER_BLOCKING 0x1, 0x100 ;  /* 0x0044000000007b1d */ /* 0x000fe20000010000 */
[----:B0-----:R-:W-:Y:S02]  /*201f0*/  SEL R45, R75, R62, P0 ;  /* 0x0000003e4b2d7207 */ /* 0x001fe40000000000 */
[----:B------:R-:W-:-:S03]  /*20200*/  SEL R47, R62, R75, P0 ;  /* 0x0000004b3e2f7207 */ /* 0x000fc60000000000 */
[----:B------:R-:W-:Y:S02]  /*20210*/  ULDC.64 UR4, c[0x0][0xbd8] ;  /* 0x0002f60000047ab9 */ /* 0x000fe40000000a00 */
[----:B------:R-:W-:Y:S02]  /*20220*/  ISETP.NE.U32.AND P2, PT, RZ, UR4, PT ;  /* 0x00000004ff007c0c */ /* 0x000fe4000bf45070 */
[----:B------:R-:W-:Y:S02]  /*20230*/  IADD3 R2, P1, R208, UR4, RZ ;  /* 0x00000004d0027c10 */ /* 0x000fe4000ff3e0ff */
[----:B------:R-:W-:Y:S02]  /*20240*/  ISETP.NE.AND.EX P2, PT, RZ, UR5, PT, P2 ;  /* 0x00000005ff007c0c */ /* 0x000fe4000bf45320 */
[----:B------:R-:W-:Y:S01]  /*20250*/  IADD3.X R3, R209, UR5, RZ, P1, !PT ;  /* 0x00000005d1037c10 */ /* 0x000fe20008ffe4ff */
[----:B------:R-:W-:Y:S02]  /*20260*/  ULDC.64 UR4, c[0x0][0xbe0] ;  /* 0x0002f80000047ab9 */ /* 0x000fe40000000a00 */
[----:B------:R-:W-:Y:S01]  /*20270*/  ISETP.NE.U32.AND P0, PT, RZ, UR4, PT ;  /* 0x00000004ff007c0c */ /* 0x000fe2000bf05070 */
[----:B------:R0:W-:Y:S04]  /*20280*/  STSM.16.M88.4 [R79], R4 ;  /* 0x000000044f007844 */ /* 0x0001e80000000200 */
[----:B------:R1:W-:Y:S04]  /*20290*/  STSM.16.M88.4 [R78], R8 ;  /* 0x000000084e007844 */ /* 0x0003e80000000200 */
[----:B------:R1:W-:Y:S04]  /*202a0*/  STSM.16.M88.4 [R76], R24 ;  /* 0x000000184c007844 */ /* 0x0003e80000000200 */
[----:B------:R1:W-:Y:S04]  /*202b0*/  STSM.16.M88.4 [R74], R28 ;  /* 0x0000001c4a007844 */ /* 0x0003e80000000200 */
[----:B------:R1:W-:Y:S04]  /*202c0*/  STSM.16.M88.4 [R72], R32 ;  /* 0x0000002048007844 */ /* 0x0003e80000000200 */
[----:B------:R1:W-:Y:S04]  /*202d0*/  STSM.16.M88.4 [R70], R36 ;  /* 0x0000002446007844 */ /* 0x0003e80000000200 */
[----:B------:R1:W-:Y:S01]  /*202e0*/  STSM.16.M88.4 [R66], R12 ;  /* 0x0000000c42007844 */ /* 0x0003e20000000200 */
[----:B------:R-:W-:-:S03]  /*202f0*/  ISETP.NE.AND.EX P0, PT, RZ, UR5, PT, P0 ;  /* 0x00000005ff007c0c */ /* 0x000fc6000bf05300 */
[----:B------:R1:W-:Y:S01]  /*20300*/  STSM.16.M88.4 [R64], R44 ;  /* 0x0000002c40007844 */ /* 0x0003e20000000200 */
[----:B------:R-:W-:Y:S09]  /*20310*/  BAR.SYNC.DEFER_BLOCKING 0x1, 0x100 ;  /* 0x0044000000007b1d */ /* 0x000ff20000010000 */
[----:B------:R-:W-:Y:S01]  /*20320*/  @P0 IADD3 R208, P1, R208, UR4, RZ ;  /* 0x00000004d0d00c10 */ /* 0x000fe2000ff3e0ff */
[----:B------:R-:W-:-:S02]  /*20330*/  ULDC UR4, c[0x0][0xa88] ;  /* 0x0002a20000047ab9 */ /* 0x000fc40000000800 */
[----:B------:R-:W-:Y:S01]  /*20340*/  IMAD.U32 R49, RZ, RZ, UR4 ;  /* 0x00000004ff317e24 */ /* 0x000fe2000f8e00ff */
[----:B------:R-:W-:Y:S01]  /*20350*/  @P0 IADD3.X R209, R209, UR5, RZ, P1, !PT ;  /* 0x00000005d1d10c10 */ /* 0x000fe20008ffe4ff */
[----:B------:R1:W5:Y:S01]  /*20360*/  @P2 LDG.E R20, desc[UR54][R2.64] ;  /* 0x0000003602142981 */ /* 0x000362000c1e1900 */
[----:B0-----:R-:W-:-:S03]  /*20370*/  LEA R5, R200, R199, 0x6 ;  /* 0x000000c7c8057211 */ /* 0x001fc600078e30ff */
[----:B------:R1:W5:Y:S02]  /*20380*/  @P0 LDG.E R49, desc[UR54][R208.64] ;  /* 0x00000036d0310981 */ /* 0x000364000c1e1900 */
[----:B------:R-:W-:Y:S01]  /*20390*/  IMAD.WIDE R60, R5, 0x2, R60 ;  /* 0x00000002053c7825 */ /* 0x000fe200078e023c */
[----:B------:R-:W-:Y:S06]  /*203a0*/  @P0 BRA `(.L_x_591) ;  /* 0x0000000000100947 */ /* 0x000fec0003800000 */
[----:B------:R-:W-:Y:S05]  /*203b0*/  @!P2 BRA `(.L_x_591) ;  /* 0x00000000000ca947 */ /* 0x000fea0003800000 */
[----:B------:R-:W2:Y:S04]  /*203c0*/  LDG.E R0, desc[UR54][R2.64] ;  /* 0x0000003602007981 */ /* 0x000ea8000c1e1900 */
[----:B-----5:R-:W2:Y:S02]  /*203d0*/  LDG.E R49, desc[UR54][R2.64+0x4] ;  /* 0x0000043602317981 */ /* 0x020ea4000c1e1900 */
[----:B--2---:R-:W-:-:S07]  /*203e0*/  IMAD.IADD R49, R49, 0x1, -R0 ;  /* 0x0000000131317824 */ /* 0x004fce00078e0a00 */
.L_x_591:
[----:B-1----:R-:W-:Y:S01]  /*203f0*/  SHF.R.S32.HI R46, RZ, 0x1f, R207 ;  /* 0x0000001fff2e7819 */ /* 0x002fe200000114cf */
[----:B------:R-:W-:Y:S01]  /*20400*/  ULDC.64 UR4, c[0x0][0xb70] ;  /* 0x0002dc0000047ab9 */ /* 0x000fe20000000a00 */
[----:B-----5:R-:W-:Y:S01]  /*20410*/  SHF.R.S32.HI R21, RZ, 0x1f, R20 ;  /* 0x0000001fff157819 */ /* 0x020fe20000011414 */
[----:B------:R-:W-:Y:S01]  /*20420*/  IMAD R6, R212, 0x80, R224 ;  /* 0x00000080d4067824 */ /* 0x000fe200078e02e0 */
[----:B------:R-:W-:Y:S01]  /*20430*/  SEL R210, R210, RZ, !P2 ;  /* 0x000000ffd2d27207 */ /* 0x000fe20005000000 */
[----:B------:R-:W-:Y:S01]  /*20440*/  IMAD R0, R46, UR4, RZ ;  /* 0x000000042e007c24 */ /* 0x000fe2000f8e02ff */
[----:B------:R-:W-:Y:S01]  /*20450*/  SEL R51, R206, RZ, !P2 ;  /* 0x000000ffce337207 */ /* 0x000fe20005000000 */
[C---:B------:R-:W-:Y:S01]  /*20460*/  IMAD.WIDE.U32 R2, R207.reuse, UR4, R20 ;  /* 0x00000004cf027c25 */ /* 0x040fe2000f8e0014 */
[C---:B------:R-:W-:Y:S02]  /*20470*/  IADD3 R9, P0, R60.reuse, 0x1000, RZ ;  /* 0x000010003c097810 */ /* 0x040fe40007f1e0ff */
[----:B------:R-:W-:Y:S01]  /*20480*/  IADD3 R25, P2, R60, 0x3000, RZ ;  /* 0x000030003c197810 */ /* 0x000fe20007f5e0ff */
[----:B------:R-:W-:Y:S01]  /*20490*/  IMAD R5, R207, UR5, R0 ;  /* 0x00000005cf057c24 */ /* 0x000fe2000f8e0200 */
[----:B------:R-:W-:Y:S01]  /*204a0*/  ULDC.64 UR4, c[0x0][0xb78] ;  /* 0x0002de0000047ab9 */ /* 0x000fe20000000a00 */
[----:B------:R-:W-:Y:S01]  /*204b0*/  LOP3.LUT R8, R9, 0x380, RZ, 0xc0, !PT ;  /* 0x0000038009087812 */ /* 0x000fe200078ec0ff */
[----:B------:R-:W-:Y:S01]  /*204c0*/  IMAD R0, R210, UR4, RZ ;  /* 0x00000004d2007c24 */ /* 0x000fe2000f8e02ff */
[----:B------:R-:W-:-:S02]  /*204d0*/  IADD3 R13, P1, R60, 0x2000, RZ ;  /* 0x000020003c0d7810 */ /* 0x000fc40007f3e0ff */
[----:B------:R-:W-:Y:S01]  /*204e0*/  IADD3 R3, R3, R5, RZ ;  /* 0x0000000503037210 */ /* 0x000fe20007ffe0ff */
[----:B------:R-:W-:Y:S01]  /*204f0*/  IMAD R4, R51, UR5, R0 ;  /* 0x0000000533047c24 */ /* 0x000fe2000f8e0200 */
[----:B------:R-:W-:Y:S02]  /*20500*/  SHF.R.S32.HI R5, RZ, 0x1f, R6 ;  /* 0x0000001fff057819 */ /* 0x000fe40000011406 */
[----:B------:R-:W-:Y:S01]  /*20510*/  LOP3.LUT R24, R25, 0x380, RZ, 0xc0, !PT ;  /* 0x0000038019187812 */ /* 0x000fe200078ec0ff */
[----:B------:R-:W-:Y:S01]  /*20520*/  IMAD.WIDE.U32 R2, R51, UR4, R2 ;  /* 0x0000000433027c25 */ /* 0x000fe2000f8e0002 */
[----:B------:R-:W-:Y:S01]  /*20530*/  ULDC.64 UR4, c[0x0][0xb40] ;  /* 0x0002d00000047ab9 */ /* 0x000fe20000000a00 */
[----:B------:R-:W-:Y:S02]  /*20540*/  SHF.R.U64 R8, R8, 0x3, RZ ;  /* 0x0000000308087819 */ /* 0x000fe400000012ff */
[----:B------:R-:W-:Y:S02]  /*20550*/  LOP3.LUT R12, R13, 0x380, RZ, 0xc0, !PT ;  /* 0x000003800d0c7812 */ /* 0x000fe400078ec0ff */
[----:B------:R-:W-:-:S02]  /*20560*/  IADD3 R0, P4, R6, R2, RZ ;  /* 0x0000000206007210 */ /* 0x000fc40007f9e0ff */
[----:B------:R-:W-:Y:S02]  /*20570*/  SHF.R.U64 R24, R24, 0x3, RZ ;  /* 0x0000000318187819 */ /* 0x000fe400000012ff */
[----:B------:R-:W-:Y:S02]  /*20580*/  IADD3.X R5, R5, R3, R4, P4, !PT ;  /* 0x0000000305057210 */ /* 0x000fe400027fe404 */
[----:B------:R-:W-:Y:S02]  /*20590*/  LEA R44, P5, R0, UR4, 0x2 ;  /* 0x00000004002c7c11 */ /* 0x000fe4000f8a10ff */
[----:B------:R-:W-:Y:S01]  /*205a0*/  LOP3.LUT R8, R8, R9, RZ, 0x3c, !PT ;  /* 0x0000000908087212 */ /* 0x000fe200078e3cff */
[----:B------:R-:W-:Y:S01]  /*205b0*/  IMAD.X R9, RZ, RZ, R61, P0 ;  /* 0x000000ffff097224 */ /* 0x000fe200000e063d */
[----:B------:R-:W-:Y:S02]  /*205c0*/  SHF.R.U64 R12, R12, 0x3, RZ ;  /* 0x000000030c0c7819 */ /* 0x000fe400000012ff */
[----:B------:R-:W-:Y:S01]  /*205d0*/  LEA.HI.X R45, R0, UR5, R5, 0x2, P5 ;  /* 0x00000005002d7c11 */ /* 0x000fe2000a8f1405 */
[----:B------:R-:W-:Y:S01]  /*205e0*/  VIADD R0, R6, 0x8 ;  /* 0x0000000806007836 */ /* 0x000fe20000000000 */
[----:B------:R-:W-:Y:S01]  /*205f0*/  LOP3.LUT R24, R24, R25, RZ, 0x3c, !PT ;  /* 0x0000001918187212 */ /* 0x000fe200078e3cff */
[----:B------:R-:W-:Y:S01]  /*20600*/  IMAD.X R25, RZ, RZ, R61, P2 ;  /* 0x000000ffff197224 */ /* 0x000fe200010e063d */
[----:B------:R-:W-:Y:S01]  /*20610*/  LOP3.LUT P0, RZ, R215, 0x3, RZ, 0xc0, !PT ;  /* 0x00000003d7ff7812 */ /* 0x000fe2000780c0ff */
[----:B------:R-:W-:Y:S01]  /*20620*/  ULDC.64 UR4, c[0x0][0xaa0] ;  /* 0x0002a80000047ab9 */ /* 0x000fe20000000a00 */
[----:B------:R-:W-:-:S02]  /*20630*/  IADD3 R29, P3, R60, 0x4000, RZ ;  /* 0x000040003c1d7810 */ /* 0x000fc40007f7e0ff */
[C---:B------:R-:W-:Y:S02]  /*20640*/  IADD3 R33, P4, R60.reuse, 0x5000, RZ ;  /* 0x000050003c217810 */ /* 0x040fe40007f9e0ff */
[----:B------:R-:W-:Y:S02]  /*20650*/  IADD3 R37, P5, R60, 0x6000, RZ ;  /* 0x000060003c257810 */ /* 0x000fe40007fbe0ff */
[----:B------:R-:W-:Y:S02]  /*20660*/  LOP3.LUT R12, R12, R13, RZ, 0x3c, !PT ;  /* 0x0000000d0c0c7212 */ /* 0x000fe400078e3cff */
[----:B------:R-:W-:Y:S02]  /*20670*/  IADD3 R3, P2, R60, 0x7000, RZ ;  /* 0x000070003c037810 */ /* 0x000fe40007f5e0ff */
[----:B------:R-:W-:Y:S02]  /*20680*/  IADD3.X R13, RZ, R61, RZ, P1, !PT ;  /* 0x0000003dff0d7210 */ /* 0x000fe40000ffe4ff */
[----:B------:R-:W-:-:S02]  /*20690*/  ISETP.GE.OR P1, PT, R6, R49, P0 ;  /* 0x000000310600720c */ /* 0x000fc40000726670 */
[----:B------:R-:W-:Y:S02]  /*206a0*/  LOP3.LUT R28, R29, 0x380, RZ, 0xc0, !PT ;  /* 0x000003801d1c7812 */ /* 0x000fe400078ec0ff */
[----:B------:R-:W-:Y:S02]  /*206b0*/  LOP3.LUT R32, R33, 0x380, RZ, 0xc0, !PT ;  /* 0x0000038021207812 */ /* 0x000fe400078ec0ff */
[----:B------:R-:W-:Y:S02]  /*206c0*/  LOP3.LUT R36, R37, 0x380, RZ, 0xc0, !PT ;  /* 0x0000038025247812 */ /* 0x000fe400078ec0ff */
[----:B------:R-:W-:Y:S02]  /*206d0*/  ISETP.GE.OR P0, PT, R0, R49, P0 ;  /* 0x000000310000720c */ /* 0x000fe40000706670 */
[----:B------:R-:W-:Y:S02]  /*206e0*/  LOP3.LUT R0, R3, 0x380, RZ, 0xc0, !PT ;  /* 0x0000038003007812 */ /* 0x000fe400078ec0ff */
[----:B------:R-:W-:Y:S01]  /*206f0*/  LOP3.LUT R5, R60, 0x380, RZ, 0xc0, !PT ;  /* 0x000003803c057812 */ /* 0x000fe200078ec0ff */
[----:B------:R-:W-:Y:S01]  /*20700*/  @!P1 STG.E desc[UR54][R44.64], R90 ;  /* 0x0000005a2c009986 */ /* 0x000fe2000c101936 */
[----:B------:R-:W-:-:S02]  /*20710*/  SHF.R.U64 R28, R28, 0x3, RZ ;  /* 0x000000031c1c7819 */ /* 0x000fc400000012ff */
[----:B------:R-:W-:Y:S02]  /*20720*/  SHF.R.U64 R32, R32, 0x3, RZ ;  /* 0x0000000320207819 */ /* 0x000fe400000012ff */
[----:B------:R-:W-:Y:S02]  /*20730*/  SHF.R.U64 R36, R36, 0x3, RZ ;  /* 0x0000000324247819 */ /* 0x000fe400000012ff */
[----:B------:R-:W-:Y:S01]  /*20740*/  SHF.R.U64 R0, R0, 0x3, RZ ;  /* 0x0000000300007819 */ /* 0x000fe200000012ff */
[----:B------:R0:W-:Y:S01]  /*20750*/  @!P0 STG.E desc[UR54][R44.64+0x20], R88 ;  /* 0x000020582c008986 */ /* 0x0001e2000c101936 */
[----:B------:R-:W-:Y:S02]  /*20760*/  SHF.R.U64 R5, R5, 0x3, RZ ;  /* 0x0000000305057819 */ /* 0x000fe400000012ff */
[----:B------:R-:W-:Y:S01]  /*20770*/  LOP3.LUT R28, R28, R29, RZ, 0x3c, !PT ;  /* 0x0000001d1c1c7212 */ /* 0x000fe200078e3cff */
[----:B------:R-:W5:Y:S01]  /*20780*/  LD.E.128 R8, desc[UR54][R8.64] ;  /* 0x0000003608087980 */ /* 0x000f62000c101d00 */
[----:B------:R-:W-:Y:S01]  /*20790*/  LOP3.LUT R32, R32, R33, RZ, 0x3c, !PT ;  /* 0x0000002120207212 */ /* 0x000fe200078e3cff */
[--C-:B------:R-:W-:Y:S01]  /*207a0*/  IMAD.X R33, RZ, RZ, R61.reuse, P4 ;  /* 0x000000ffff217224 */ /* 0x100fe200020e063d */
[----:B------:R-:W-:Y:S01]  /*207b0*/  LOP3.LUT R36, R36, R37, RZ, 0x3c, !PT ;  /* 0x0000002524247212 */ /* 0x000fe200078e3cff */
[----:B------:R-:W-:Y:S01]  /*207c0*/  IMAD.X R37, RZ, RZ, R61, P5 ;  /* 0x000000ffff257224 */ /* 0x000fe200028e063d */
[-C--:B------:R-:W-:Y:S01]  /*207d0*/  IADD3.X R29, RZ, R61.reuse, RZ, P3, !PT ;  /* 0x0000003dff1d7210 */ /* 0x080fe20001ffe4ff */
[----:B------:R-:W5:Y:S01]  /*207e0*/  LD.E.128 R12, desc[UR54][R12.64] ;  /* 0x000000360c0c7980 */ /* 0x000f62000c101d00 */
[----:B------:R-:W-:-:S02]  /*207f0*/  IADD3.X R41, RZ, R61, RZ, P2, !PT ;  /* 0x0000003dff297210 */ /* 0x000fc400017fe4ff */
[----:B------:R-:W-:Y:S01]  /*20800*/  LOP3.LUT R40, R0, R3, RZ, 0x3c, !PT ;  /* 0x0000000300287212 */ /* 0x000fe200078e3cff */
[----:B------:R-:W5:Y:S01]  /*20810*/  LD.E.128 R24, desc[UR54][R24.64] ;  /* 0x0000003618187980 */ /* 0x000f62000c101d00 */
[----:B------:R-:W-:Y:S01]  /*20820*/  LOP3.LUT R60, R5, R60, RZ, 0x3c, !PT ;  /* 0x0000003c053c7212 */ /* 0x000fe200078e3cff */
[----:B------:R-:W-:Y:S01]  /*20830*/  IMAD R21, R21, UR4, RZ ;  /* 0x0000000415157c24 */ /* 0x000fe2000f8e02ff */
[--C-:B------:R-:W-:Y:S01]  /*20840*/  SHF.R.S32.HI R3, RZ, 0x1f, R199.reuse ;  /* 0x0000001fff037819 */ /* 0x100fe200000114c7 */
[----:B------:R-:W5:Y:S01]  /*20850*/  LD.E.128 R28, desc[UR54][R28.64] ;  /* 0x000000361c1c7980 */ /* 0x000f62000c101d00 */
[----:B------:R-:W-:-:S03]  /*20860*/  IMAD.MOV.U32 R2, RZ, RZ, R199 ;  /* 0x000000ffff027224 */ /* 0x000fc600078e00c7 */
[----:B------:R1:W5:Y:S04]  /*20870*/  LD.E.128 R4, desc[UR54][R60.64] ;  /* 0x000000363c047980 */ /* 0x000368000c101d00 */
[----:B------:R-:W5:Y:S04]  /*20880*/  LD.E.128 R32, desc[UR54][R32.64] ;  /* 0x0000003620207980 */ /* 0x000f68000c101d00 */
[----:B------:R-:W5:Y:S04]  /*20890*/  LD.E.128 R36, desc[UR54][R36.64] ;  /* 0x0000003624247980 */ /* 0x000f68000c101d00 */
[----:B------:R-:W5:Y:S01]  /*208a0*/  LD.E.128 R40, desc[UR54][R40.64] ;  /* 0x0000003628287980 */ /* 0x000f62000c101d00 */
[----:B------:R-:W-:Y:S01]  /*208b0*/  @!PT LDS RZ, [RZ] ;  /* 0x00000000fffff984 */ /* 0x000fe20000000800 */
[----:B------:R-:W-:Y:S01]  /*208c0*/  @!PT LDS RZ, [RZ] ;  /* 0x00000000fffff984 */ /* 0x000fe20000000800 */
[----:B------:R-:W-:Y:S01]  /*208d0*/  @!PT LDS RZ, [RZ] ;  /* 0x00000000fffff984 */ /* 0x000fe20000000800 */
[----:B------:R-:W-:Y:S01]  /*208e0*/  @!PT LDS RZ, [RZ] ;  /* 0x00000000fffff984 */ /* 0x000fe20000000800 */
[----:B------:R2:W-:Y:S06]  /*208f0*/  MEMBAR.ALL.CTA ;  /* 0x0000000000007992 */ /* 0x0005ec0000008000 */
[----:B--2---:R-:W2:Y:S01]  /*20900*/  FENCE.VIEW.ASYNC.S ;  /* 0x00000000000073c6 */ /* 0x004ea20000000000 */
[----:B------:R-:W-:-:S04]  /*20910*/  IMAD.WIDE.U32 R2, R20, UR4, R2 ;  /* 0x0000000414027c25 */ /* 0x000fc8000f8e0002 */
[----:B------:R-:W-:Y:S01]  /*20920*/  IMAD R21, R20, UR5, R21 ;  /* 0x0000000514157c24 */ /* 0x000fe2000f8e0215 */
[----:B------:R-:W-:Y:S01]  /*20930*/  ULDC.64 UR4, c[0x0][0xae0] ;  /* 0x0002b80000047ab9 */ /* 0x000fe20000000a00 */
[----:B------:R-:W-:Y:S01]  /*20940*/  IMAD R49, R212, -0x80, R49 ;  /* 0xffffff80d4317824 */ /* 0x000fe200078e0231 */
[----:B------:R-:W-:Y:S01]  /*20950*/  IADD3 R0, R200, 0x20, RZ ;  /* 0x00000020c8007810 */ /* 0x000fe20007ffe0ff */
[----:B------:R-:W-:Y:S02]  /*20960*/  IMAD.IADD R3, R3, 0x1, R21 ;  /* 0x0000000103037824 */ /* 0x000fe400078e0215 */
[----:B0-----:R-:W-:Y:S01]  /*20970*/  IMAD R44, R46, UR4, RZ ;  /* 0x000000042e2c7c24 */ /* 0x001fe2000f8e02ff */
[CC--:B------:R-:W-:Y:S01]  /*20980*/  ISETP.GE.AND P3, PT, R200.reuse, R49.reuse, PT ;  /* 0x00000031c800720c */ /* 0x0c0fe20003f66270 */
[----:B------:R-:W-:Y:S01]  /*20990*/  VIADD R20, R200, 0x40 ;  /* 0x00000040c8147836 */ /* 0x000fe20000000000 */
[----:B------:R-:W-:Y:S01]  /*209a0*/  ISETP.GE.AND P0, PT, R0, R49, PT ;  /* 0x000000310000720c */ /* 0x000fe20003f06270 */
[----:B------:R-:W-:-:S02]  /*209b0*/  IMAD R45, R207, UR5, R44 ;  /* 0x00000005cf2d7c24 */ /* 0x000fc4000f8e022c */
[----:B------:R-:W-:Y:S01]  /*209c0*/  IMAD.WIDE.U32 R2, R207, UR4, R2 ;  /* 0x00000004cf027c25 */ /* 0x000fe2000f8e0002 */
[----:B------:R-:W-:-:S03]  /*209d0*/  ULDC.64 UR4, c[0x0][0xae8] ;  /* 0x0002ba0000047ab9 */ /* 0x000fc60000000a00 */
[----:B------:R-:W-:Y:S01]  /*209e0*/  VIADD R0, R18, 0x29820 ;  /* 0x0002982012007836 */ /* 0x000fe20000000000 */
[----:B------:R-:W-:Y:S01]  /*209f0*/  ISETP.GE.AND P1, PT, R20, R49, PT ;  /* 0x000000311400720c */ /* 0x000fe20003f26270 */
[----:B------:R-:W-:Y:S01]  /*20a00*/  IMAD R20, R210, UR4, RZ ;  /* 0x00000004d2147c24 */ /* 0x000fe2000f8e02ff */
[----:B------:R-:W-:Y:S01]  /*20a10*/  IADD3 R3, R3, R45, RZ ;  /* 0x0000002d03037210 */ /* 0x000fe20007ffe0ff */
[----:B------:R-:W-:Y:S01]  /*20a20*/  VIADD R21, R200, 0x60 ;  /* 0x00000060c8157836 */ /* 0x000fe20000000000 */
[----:B------:R-:W-:Y:S01]  /*20a30*/  PRMT R0, RZ, 0x654, R0 ;  /* 0x00000654ff007816 */ /* 0x000fe20000000000 */
[C---:B------:R-:W-:Y:S01]  /*20a40*/  IMAD R47, R51.reuse, UR5, R20 ;  /* 0x00000005332f7c24 */ /* 0x040fe2000f8e0214 */
[----:B------:R-:W-:Y:S01]  /*20a50*/  SHF.R.S32.HI R201, RZ, 0x1f, R200 ;  /* 0x0000001fffc97819 */ /* 0x000fe200000114c8 */
[----:B------:R-:W-:Y:S01]  /*20a60*/  IMAD.WIDE.U32 R44, R51, UR4, R2 ;  /* 0x00000004332c7c25 */ /* 0x000fe2000f8e0002 */
[----:B--2---:R1:W-:Y:S01]  /*20a70*/  SYNCS.ARRIVE.TRANS64.RED.A1T0 RZ, [R0+URZ], RZ ;  /* 0x000000ff00ff79a7 */ /* 0x0043e2000810043f */
[----:B------:R-:W-:Y:S01]  /*20a80*/  BSSY B1, `(.L_x_592) ;  /* 0x0000015000017945 */ /* 0x000fe20003800000 */
[----:B------:R-:W-:Y:S01]  /*20a90*/  ISETP.GE.AND P2, PT, R21, R49, PT ;  /* 0x000000311500720c */ /* 0x000fe20003f46270 */
[----:B------:R-:W-:-:S04]  /*20aa0*/  IMAD.WIDE R20, R212, 0x80, R200 ;  /* 0x00000080d4147825 */ /* 0x000fc800078e02c8 */
[----:B------:R-:W-:Y:S01]  /*20ab0*/  IMAD.IADD R49, R45, 0x1, R47 ;  /* 0x000000012d317824 */ /* 0x000fe200078e022f */
[----:B-1----:R-:W-:Y:S07]  /*20ac0*/  @P3 BRA `(.L_x_593) ;  /* 0x0000000000403947 */ /* 0x002fee0003800000 */
[----:B------:R-:W-:Y:S01]  /*20ad0*/  ULDC.64 UR4, c[0x0][0xad8] ;  /* 0x0002b60000047ab9 */ /* 0x000fe20000000a00 */
[----:B------:R-:W-:Y:S01]  /*20ae0*/  IMAD.MOV.U32 R2, RZ, RZ, R44 ;  /* 0x000000ffff027224 */ /* 0x000fe200078e002c */
[----:B------:R-:W-:Y:S01]  /*20af0*/  IADD3 R0, R199, 0x40, RZ ;  /* 0x00000040c7007810 */ /* 0x000fe20007ffe0ff */
[----:B------:R-:W-:Y:S01]  /*20b00*/  IMAD.MOV.U32 R3, RZ, RZ, R49 ;  /* 0x000000ffff037224 */ /* 0x000fe200078e0031 */
[----:B------:R-:W-:Y:S01]  /*20b10*/  ULDC.64 UR6, c[0x0][0xa80] ;  /* 0x0002a00000067ab9 */ /* 0x000fe20000000a00 */
[----:B------:R-:W-:Y:S02]  /*20b20*/  IMAD R47, R21, UR4, RZ ;  /* 0x00000004152f7c24 */ /* 0x000fe4000f8e02ff */
[C---:B------:R-:W-:Y:S01]  /*20b30*/  IMAD.WIDE.U32 R2, R20.reuse, UR4, R2 ;  /* 0x0000000414027c25 */ /* 0x040fe2000f8e0002 */
[----:B------:R-:W-:Y:S02]  /*20b40*/  ULDC UR4, c[0x0][0xa8c] ;  /* 0x0002a30000047ab9 */ /* 0x000fe40000000800 */
[----:B------:R-:W-:Y:S01]  /*20b50*/  ISETP.GE.AND P3, PT, R199, UR4, PT ;  /* 0x00000004c7007c0c */ /* 0x000fe2000bf66270 */
[----:B------:R-:W-:Y:S01]  /*20b60*/  IMAD R47, R20, UR5, R47 ;  /* 0x00000005142f7c24 */ /* 0x000fe2000f8e022f */
[----:B------:R-:W-:-:S02]  /*20b70*/  ISETP.GE.AND P4, PT, R0, UR4, PT ;  /* 0x0000000400007c0c */ /* 0x000fc4000bf86270 */
[----:B------:R-:W-:Y:S02]  /*20b80*/  LEA R46, P5, R2, UR6, 0x1 ;  /* 0x00000006022e7c11 */ /* 0x000fe4000f8a08ff */
[----:B------:R-:W-:-:S04]  /*20b90*/  IADD3 R3, R3, R47, RZ ;  /* 0x0000002f03037210 */ /* 0x000fc80007ffe0ff */
[----:B------:R-:W-:-:S05]  /*20ba0*/  LEA.HI.X R47, R2, UR7, R3, 0x1, P5 ;  /* 0x00000007022f7c11 */ /* 0x000fca000a8f0c03 */
[----:B-----5:R0:W-:Y:S04]  /*20bb0*/  @!P3 STG.E.128 desc[UR54][R46.64], R4 ;  /* 0x000000042e00b986 */ /* 0x0201e8000c101d36 */
[----:B------:R0:W-:Y:S02]  /*20bc0*/  @!P4 STG.E.128 desc[UR54][R46.64+0x80], R28 ;  /* 0x0000801c2e00c986 */ /* 0x0001e4000c101d36 */
.L_x_593:
[----:B------:R-:W-:Y:S05]  /*20bd0*/  BSYNC B1 ;  /* 0x0000000000017941 */ /* 0x000fea0003800000 */
.L_x_592:
[----:B------:R-:W-:Y:S04]  /*20be0*/  BSSY B1, `(.L_x_594) ;  /* 0x0000014000017945 */ /* 0x000fe80003800000 */
[----:B------:R-:W-:Y:S05]  /*20bf0*/  @P0 BRA `(.L_x_595) ;  /* 0x0000000000480947 */ /* 0x000fea0003800000 */
[----:B0----5:R-:W-:Y:S01]  /*20c00*/  IADD3 R5, P0, R20, 0x20, RZ ;  /* 0x0000002014057810 */ /* 0x021fe20007f1e0ff */
[----:B------:R-:W-:Y:S01]  /*20c10*/  ULDC.64 UR4, c[0x0][0xad8] ;  /* 0x0002b60000047ab9 */ /* 0x000fe20000000a00 */
[----:B------:R-:W-:Y:S01]  /*20c20*/  MOV R2, R44 ;  /* 0x0000002c00027202 */ /* 0x000fe20000000f00 */
[----:B------:R-:W-:Y:S01]  /*20c30*/  IMAD.MOV.U32 R3, RZ, RZ, R49 ;  /* 0x000000ffff037224 */ /* 0x000fe200078e0031 */
[----:B------:R-:W-:Y:S01]  /*20c40*/  ULDC.64 UR6, c[0x0][0xa80] ;  /* 0x0002a00000067ab9 */ /* 0x000fe20000000a00 */
[----:B------:R-:W-:Y:S02]  /*20c50*/  IMAD.X R0, RZ, RZ, R21, P0 ;  /* 0x000000ffff007224 */ /* 0x000fe400000e0615 */
[----:B------:R-:W-:Y:S02]  /*20c60*/  VIADD R4, R199, 0x40 ;  /* 0x00000040c7047836 */ /* 0x000fe40000000000 */
[----:B------:R-:W-:Y:S02]  /*20c70*/  IMAD R0, R0, UR4, RZ ;  /* 0x0000000400007c24 */ /* 0x000fe4000f8e02ff */
[----:B------:R-:W-:Y:S01]  /*20c80*/  IMAD.WIDE.U32 R2, R5, UR4, R2 ;  /* 0x0000000405027c25 */ /* 0x000fe2000f8e0002 */
[----:B------:R-:W-:-:S02]  /*20c90*/  ULDC UR4, c[0x0][0xa8c] ;  /* 0x0002a30000047ab9 */ /* 0x000fc40000000800 */
[----:B------:R-:W-:Y:S01]  /*20ca0*/  ISETP.GE.AND P3, PT, R199, UR4, PT ;  /* 0x00000004c7007c0c */ /* 0x000fe2000bf66270 */
[----:B------:R-:W-:Y:S01]  /*20cb0*/  IMAD R5, R5, UR5, R0 ;  /* 0x0000000505057c24 */ /* 0x000fe2000f8e0200 */
[----:B------:R-:W-:Y:S02]  /*20cc0*/  ISETP.GE.AND P4, PT, R4, UR4, PT ;  /* 0x0000000404007c0c */ /* 0x000fe4000bf86270 */
[----:B------:R-:W-:Y:S01]  /*20cd0*/  LEA R4, P0, R2, UR6, 0x1 ;  /* 0x0000000602047c11 */ /* 0x000fe2000f8008ff */
[----:B------:R-:W-:-:S05]  /*20ce0*/  IMAD.IADD R3, R3, 0x1, R5 ;  /* 0x0000000103037824 */ /* 0x000fca00078e0205 */
[----:B------:R-:W-:-:S05]  /*20cf0*/  LEA.HI.X R5, R2, UR7, R3, 0x1, P0 ;  /* 0x0000000702057c11 */ /* 0x000fca00080f0c03 */
[----:B------:R1:W-:Y:S04]  /*20d00*/  @!P3 STG.E.128 desc[UR54][R4.64], R8 ;  /* 0x000000080400b986 */ /* 0x0003e8000c101d36 */
[----:B------:R1:W-:Y:S02]  /*20d10*/  @!P4 STG.E.128 desc[UR54][R4.64+0x80], R32 ;  /* 0x000080200400c986 */ /* 0x0003e4000c101d36 */
.L_x_595:
[----:B------:R-:W-:Y:S05]  /*20d20*/  BSYNC B1 ;  /* 0x0000000000017941 */ /* 0x000fea0003800000 */
.L_x_594:
[----:B------:R-:W-:Y:S04]  /*20d30*/  BSSY B1, `(.L_x_596) ;  /* 0x0000014000017945 */ /* 0x000fe80003800000 */
[----:B------:R-:W-:Y:S05]  /*20d40*/  @P1 BRA `(.L_x_597) ;  /* 0x0000000000481947 */ /* 0x000fea0003800000 */
[----:B01---5:R-:W-:Y:S01]  /*20d50*/  IADD3 R5, P0, R20, 0x40, RZ ;  /* 0x0000004014057810 */ /* 0x023fe20007f1e0ff */
[----:B------:R-:W-:Y:S01]  /*20d60*/  ULDC.64 UR4, c[0x0][0xad8] ;  /* 0x0002b60000047ab9 */ /* 0x000fe20000000a00 */
[----:B------:R-:W-:Y:S01]  /*20d70*/  MOV R3, R49 ;  /* 0x0000003100037202 */ /* 0x000fe20000000f00 */
[----:B------:R-:W-:Y:S01]  /*20d80*/  IMAD.MOV.U32 R2, RZ, RZ, R44 ;  /* 0x000000ffff027224 */ /* 0x000fe200078e002c */
[----:B------:R-:W-:Y:S01]  /*20d90*/  IADD3.X R0, RZ, R21, RZ, P0, !PT ;  /* 0x00000015ff007210 */ /* 0x000fe200007fe4ff */
[----:B------:R-:W-:Y:S01]  /*20da0*/  VIADD R4, R199, 0x40 ;  /* 0x00000040c7047836 */ /* 0x000fe20000000000 */
[----:B------:R-:W-:Y:S01]  /*20db0*/  ULDC.64 UR6, c[0x0][0xa80] ;  /* 0x0002a00000067ab9 */ /* 0x000fe20000000a00 */
[----:B------:R-:W-:-:S04]  /*20dc0*/  IMAD.WIDE.U32 R2, R5, UR4, R2 ;  /* 0x0000000405027c25 */ /* 0x000fc8000f8e0002 */
[----:B------:R-:W-:Y:S01]  /*20dd0*/  IMAD R0, R0, UR4, RZ ;  /* 0x0000000400007c24 */ /* 0x000fe2000f8e02ff */
[----:B------:R-:W-:Y:S02]  /*20de0*/  ULDC UR4, c[0x0][0xa8c] ;  /* 0x0002a30000047ab9 */ /* 0x000fe40000000800 */
        /* <DEDUP_REMOVED lines=8> */
.L_x_597:
[----:B------:R-:W-:Y:S05]  /*20e70*/  BSYNC B1 ;  /* 0x0000000000017941 */ /* 0x000fea0003800000 */
.L_x_596:
[----:B------:R-:W-:Y:S05]  /*20e80*/  @P2 BRA `(.L_x_598) ;  /* 0x0000000800cc2947 */ /* 0x000fea0003800000 */
[----:B012--5:R-:W-:Y:S01]  /*20e90*/  IADD3 R5, P0, R20, 0x60, RZ ;  /* 0x0000006014057810 */ /* 0x027fe20007f1e0ff */
[----:B------:R-:W-:Y:S01]  /*20ea0*/  ULDC.64 UR6, c[0x0][0xad8] ;  /* 0x0002b60000067ab9 */ /* 0x000fe20000000a00 */
[----:B------:R-:W-:Y:S01]  /*20eb0*/  MOV R2, R44 ;  /* 0x0000002c00027202 */ /* 0x000fe20000000f00 */
[----:B------:R-:W-:Y:S01]  /*20ec0*/  IMAD.MOV.U32 R3, RZ, RZ, R49 ;  /* 0x000000ffff037224 */ /* 0x000fe200078e0031 */
[----:B------:R-:W-:Y:S01]  /*20ed0*/  ULDC UR4, c[0x0][0xa8c] ;  /* 0x0002a30000047ab9 */ /* 0x000fe20000000800 */
[----:B------:R-:W-:Y:S01]  /*20ee0*/  IMAD.X R20, RZ, RZ, R21, P0 ;  /* 0x000000ffff147224 */ /* 0x000fe200000e0615 */
[----:B------:R-:W-:Y:S01]  /*20ef0*/  ISETP.GE.AND P1, PT, R199, UR4, PT ;  /* 0x00000004c7007c0c */ /* 0x000fe2000bf26270 */
[----:B------:R-:W-:Y:S01]  /*20f00*/  IMAD.WIDE.U32 R2, R5, UR6, R2 ;  /* 0x0000000605027c25 */ /* 0x000fe2000f8e0002 */
[----:B------:R-:W-:-:S03]  /*20f10*/  IADD3 R0, R199, 0x40, RZ ;  /* 0x00000040c7007810 */ /* 0x000fc60007ffe0ff */
[----:B------:R-:W-:-:S04]  /*20f20*/  IMAD R20, R20, UR6, RZ ;  /* 0x0000000614147c24 */ /* 0x000fc8000f8e02ff */
[----:B------:R-:W-:Y:S01]  /*20f30*/  IMAD R5, R5, UR7, R20 ;  /* 0x0000000705057c24 */ /* 0x000fe2000f8e0214 */
[----:B------:R-:W-:Y:S02]  /*20f40*/  ULDC.64 UR6, c[0x0][0xa80] ;  /* 0x0002a00000067ab9 */ /* 0x000fe40000000a00 */
[----:B------:R-:W-:Y:S01]  /*20f50*/  LEA R4, P0, R2, UR6, 0x1 ;  /* 0x0000000602047c11 */ /* 0x000fe2000f8008ff */
[----:B------:R-:W-:-:S05]  /*20f60*/  IMAD.IADD R3, R3, 0x1, R5 ;  /* 0x0000000103037824 */ /* 0x000fca00078e0205 */
[----:B------:R-:W-:Y:S02]  /*20f70*/  LEA.HI.X R5, R2, UR7, R3, 0x1, P0 ;  /* 0x0000000702057c11 */ /* 0x000fe400080f0c03 */
[----:B------:R-:W-:-:S03]  /*20f80*/  ISETP.GE.AND P0, PT, R0, UR4, PT ;  /* 0x0000000400007c0c */ /* 0x000fc6000bf06270 */
[----:B------:R3:W-:Y:S10]  /*20f90*/  @!P1 STG.E.128 desc[UR54][R4.64], R24 ;  /* 0x0000001804009986 */ /* 0x0007f4000c101d36 */
[----:B------:R-:W-:Y:S05]  /*20fa0*/  @P0 BRA `(.L_x_598) ;  /* 0x0000000800840947 */ /* 0x000fea0003800000 */
[----:B------:R4:W-:Y:S01]  /*20fb0*/  STG.E.128 desc[UR54][R4.64+0x80], R40 ;  /* 0x0000802804007986 */ /* 0x0009e2000c101d36 */
[----:B------:R-:W-:Y:S05]  /*20fc0*/  BRA `(.L_x_598) ;  /* 0x00000008007c7947 */ /* 0x000fea0003800000 */
.L_x_589:
[----:B------:R-:W-:Y:S01]  /*20fd0*/  ULDC.64 UR4, c[0x0][0xbd8] ;  /* 0x0002f60000047ab9 */ /* 0x000fe20000000a00 */
[----:B------:R-:W-:Y:S01]  /*20fe0*/  IMAD.MOV.U32 R9, RZ, RZ, RZ ;  /* 0x000000ffff097224 */ /* 0x000fe200078e00ff */
[----:B------:R-:W-:Y:S02]  /*20ff0*/  ISETP.NE.U32.AND P0, PT, RZ, UR4, PT ;  /* 0x00000004ff007c0c */ /* 0x000fe4000bf05070 */
[----:B------:R-:W-:Y:S02]  /*21000*/  IADD3 R2, P1, R208, UR4, RZ ;  /* 0x00000004d0027c10 */ /* 0x000fe4000ff3e0ff */
[----:B------:R-:W-:Y:S02]  /*21010*/  ISETP.NE.AND.EX P0, PT, RZ, UR5, PT, P0 ;  /* 0x00000005ff007c0c */ /* 0x000fe4000bf05300 */
[----:B------:R-:W-:Y:S01]  /*21020*/  IADD3.X R3, R209, UR5, RZ, P1, !PT ;  /* 0x00000005d1037c10 */ /* 0x000fe20008ffe4ff */
[----:B------:R-:W-:Y:S02]  /*21030*/  ULDC.64 UR4, c[0x0][0xbe0] ;  /* 0x0002f80000047ab9 */ /* 0x000fe40000000a00 */
[----:B------:R-:W-:-:S04]  /*21040*/  ISETP.NE.U32.AND P1, PT, RZ, UR4, PT ;  /* 0x00000004ff007c0c */ /* 0x000fc8000bf25070 */
[----:B------:R-:W-:-:S04]  /*21050*/  ISETP.NE.AND.EX P1, PT, RZ, UR5, PT, P1 ;  /* 0x00000005ff007c0c */ /* 0x000fc8000bf25310 */
[----:B------:R2:W5:Y:S09]  /*21060*/  @P0 LDG.E R9, desc[UR54][R2.64] ;  /* 0x0000003602090981 */ /* 0x000572000c1e1900 */
[----:B------:R-:W-:Y:S01]  /*21070*/  @P1 IADD3 R208, P2, R208, UR4, RZ ;  /* 0x00000004d0d01c10 */ /* 0x000fe2000ff5e0ff */
[----:B------:R-:W-:-:S02]  /*21080*/  ULDC UR4, c[0x0][0xa88] ;  /* 0x0002a20000047ab9 */ /* 0x000fc40000000800 */
[----:B------:R-:W-:Y:S01]  /*21090*/  IMAD.U32 R7, RZ, RZ, UR4 ;  /* 0x00000004ff077e24 */ /* 0x000fe2000f8e00ff */
[----:B------:R-:W-:-:S05]  /*210a0*/  @P1 IADD3.X R209, R209, UR5, RZ, P2, !PT ;  /* 0x00000005d1d11c10 */ /* 0x000fca00097fe4ff */
[----:B------:R2:W5:Y:S01]  /*210b0*/  @P1 LDG.E R7, desc[UR54][R208.64] ;  /* 0x00000036d0071981 */ /* 0x000562000c1e1900 */
[----:B------:R-:W-:Y:S01]  /*210c0*/  ISETP.GE.AND P2, PT, R235, 0x80, PT ;  /* 0x00000080eb00780c */ /* 0x000fe20003f46270 */
[----:B------:R-:W-:-:S12]  /*210d0*/  @P1 BRA `(.L_x_599) ;  /* 0x0000000000101947 */ /* 0x000fd80003800000 */
[----:B------:R-:W-:Y:S05]  /*210e0*/  @!P0 BRA `(.L_x_599) ;  /* 0x00000000000c8947 */ /* 0x000fea0003800000 */
[----:B------:R-:W3:Y:S04]  /*210f0*/  LDG.E R0, desc[UR54][R2.64] ;  /* 0x0000003602007981 */ /* 0x000ee8000c1e1900 */
[----:B-----5:R-:W3:Y:S02]  /*21100*/  LDG.E R7, desc[UR54][R2.64+0x4] ;  /* 0x0000043602077981 */ /* 0x020ee4000c1e1900 */
[----:B---3--:R-:W-:-:S07]  /*21110*/  IADD3 R7, -R0, R7, RZ ;  /* 0x0000000700077210 */ /* 0x008fce0007ffe1ff */
.L_x_599:
[----:B------:R-:W-:Y:S01]  /*21120*/  BSSY B1, `(.L_x_600) ;  /* 0x000001d000017945 */ /* 0x000fe20003800000 */
[----:B------:R-:W-:Y:S02]  /*21130*/  SHF.R.S32.HI R8, RZ, 0x1f, R207 ;  /* 0x0000001fff087819 */ /* 0x000fe400000114cf */
[----:B------:R-:W-:Y:S02]  /*21140*/  SHF.R.S32.HI R10, RZ, 0x1f, R199 ;  /* 0x0000001fff0a7819 */ /* 0x000fe400000114c7 */
[----:B------:R-:W-:Y:S02]  /*21150*/  SEL R11, R206, RZ, !P0 ;  /* 0x000000ffce0b7207 */ /* 0x000fe40004000000 */
[----:B------:R-:W-:Y:S02]  /*21160*/  SEL R210, R210, RZ, !P0 ;  /* 0x000000ffd2d27207 */ /* 0x000fe40004000000 */
[----:B-----5:R-:W-:Y:S01]  /*21170*/  SHF.R.S32.HI R6, RZ, 0x1f, R9 ;  /* 0x0000001fff067819 */ /* 0x020fe20000011409 */
[----:B------:R-:W-:Y:S06]  /*21180*/  @P2 BRA `(.L_x_601) ;  /* 0x0000000000582947 */ /* 0x000fec0003800000 */
[----:B------:R-:W3:Y:S02]  /*21190*/  S2R R0, SR_TID.X ;  /* 0x0000000000007919 */ /* 0x000ee40000002100 */
[----:B---3--:R-:W-:-:S04]  /*211a0*/  IMAD R0, R212, 0x80, R0 ;  /* 0x00000080d4007824 */ /* 0x008fc800078e0200 */
[----:B------:R-:W-:-:S05]  /*211b0*/  VIADD R0, R0, 0xffffff80 ;  /* 0xffffff8000007836 */ /* 0x000fca0000000000 */
[----:B------:R-:W-:-:S13]  /*211c0*/  ISETP.GE.AND P0, PT, R0, R7, PT ;  /* 0x000000070000720c */ /* 0x000fda0003f06270 */
[----:B------:R-:W-:Y:S05]  /*211d0*/  @P0 BRA `(.L_x_601) ;  /* 0x0000000000440947 */ /* 0x000fea0003800000 */
[----:B--2---:R-:W-:Y:S01]  /*211e0*/  IADD3 R2, P0, R0, R9, RZ ;  /* 0x0000000900027210 */ /* 0x004fe20007f1e0ff */
[----:B------:R-:W-:-:S03]  /*211f0*/  ULDC.64 UR4, c[0x0][0xb70] ;  /* 0x0002dc0000047ab9 */ /* 0x000fc60000000a00 */
[----:B------:R-:W-:Y:S01]  /*21200*/  LEA.HI.X.SX32 R3, R0, R6, 0x1, P0 ;  /* 0x0000000600037211 */ /* 0x000fe200000f0eff */
[----:B------:R-:W-:-:S04]  /*21210*/  IMAD R0, R8, UR4, RZ ;  /* 0x0000000408007c24 */ /* 0x000fc8000f8e02ff */
[C---:B------:R-:W-:Y:S02]  /*21220*/  IMAD R5, R207.reuse, UR5, R0 ;  /* 0x00000005cf057c24 */ /* 0x040fe4000f8e0200 */
[----:B------:R-:W-:Y:S01]  /*21230*/  IMAD.WIDE.U32 R2, R207, UR4, R2 ;  /* 0x00000004cf027c25 */ /* 0x000fe2000f8e0002 */
[----:B------:R-:W-:-:S03]  /*21240*/  ULDC.64 UR4, c[0x0][0xb78] ;  /* 0x0002de0000047ab9 */ /* 0x000fc60000000a00 */
[----:B------:R-:W-:Y:S01]  /*21250*/  IMAD R0, R210, UR4, RZ ;  /* 0x00000004d2007c24 */ /* 0x000fe2000f8e02ff */
[----:B------:R-:W-:-:S03]  /*21260*/  IADD3 R3, R3, R5, RZ ;  /* 0x0000000503037210 */ /* 0x000fc60007ffe0ff */
[C---:B------:R-:W-:Y:S02]  /*21270*/  IMAD R5, R11.reuse, UR5, R0 ;  /* 0x000000050b057c24 */ /* 0x040fe4000f8e0200 */
[----:B------:R-:W-:Y:S01]  /*21280*/  IMAD.WIDE.U32 R2, R11, UR4, R2 ;  /* 0x000000040b027c25 */ /* 0x000fe2000f8e0002 */
[----:B------:R-:W-:-:S03]  /*21290*/  ULDC.64 UR4, c[0x0][0xb40] ;  /* 0x0002d00000047ab9 */ /* 0x000fc60000000a00 */
[----:B------:R-:W-:Y:S01]  /*212a0*/  IMAD.IADD R3, R3, 0x1, R5 ;  /* 0x0000000103037824 */ /* 0x000fe200078e0205 */
[----:B------:R-:W-:-:S04]  /*212b0*/  LEA R4, P0, R2, UR4, 0x2 ;  /* 0x0000000402047c11 */ /* 0x000fc8000f8010ff */
[----:B------:R-:W-:Y:S01]  /*212c0*/  LEA.HI.X R5, R2, UR5, R3, 0x2, P0 ;  /* 0x0000000502057c11 */ /* 0x000fe200080f1403 */
[----:B------:R-:W-:-:S05]  /*212d0*/  IMAD.MOV.U32 R3, RZ, RZ, -0x800000 ;  /* 0xff800000ff037424 */ /* 0x000fca00078e00ff */
[----:B------:R3:W-:Y:S03]  /*212e0*/  STG.E desc[UR54][R4.64], R3 ;  /* 0x0000000304007986 */ /* 0x0007e6000c101936 */
.L_x_601:
[----:B------:R-:W-:Y:S05]  /*212f0*/  BSYNC B1 ;  /* 0x0000000000017941 */ /* 0x000fea0003800000 */
.L_x_600:
[----:B------:R-:W-:Y:S01]  /*21300*/  ULDC.64 UR4, c[0x0][0xaa0] ;  /* 0x0002a80000047ab9 */ /* 0x000fe20000000a00 */
[----:B--2---:R-:W-:Y:S01]  /*21310*/  MOV R2, R199 ;  /* 0x000000c700027202 */ /* 0x004fe20000000f00 */
[----:B---3--:R-:W-:Y:S01]  /*21320*/  IMAD.MOV.U32 R3, RZ, RZ, R10 ;  /* 0x000000ffff037224 */ /* 0x008fe200078e000a */
[----:B------:R-:W-:Y:S01]  /*21330*/  IADD3 R4, R200, 0x20, RZ ;  /* 0x00000020c8047810 */ /* 0x000fe20007ffe0ff */
[----:B------:R-:W-:Y:S01]  /*21340*/  IMAD R0, R6, UR4, RZ ;  /* 0x0000000406007c24 */ /* 0x000fe2000f8e02ff */
[----:B------:R-:W-:Y:S01]  /*21350*/  BSSY B1, `(.L_x_602) ;  /* 0x0000029000017945 */ /* 0x000fe20003800000 */
[----:B------:R-:W-:-:S04]  /*21360*/  IMAD.WIDE.U32 R2, R9, UR4, R2 ;  /* 0x0000000409027c25 */ /* 0x000fc8000f8e0002 */
[----:B------:R-:W-:Y:S01]  /*21370*/  IMAD R9, R9, UR5, R0 ;  /* 0x0000000509097c24 */ /* 0x000fe2000f8e0200 */
[----:B------:R-:W-:Y:S01]  /*21380*/  ULDC.64 UR4, c[0x0][0xae0] ;  /* 0x0002b80000047ab9 */ /* 0x000fe20000000a00 */
[----:B------:R-:W-:Y:S02]  /*21390*/  IMAD R7, R212, -0x80, R7 ;  /* 0xffffff80d4077824 */ /* 0x000fe400078e0207 */
[----:B------:R-:W-:Y:S02]  /*213a0*/  IMAD R0, R8, UR4, RZ ;  /* 0x0000000408007c24 */ /* 0x000fe4000f8e02ff */
[----:B------:R-:W-:Y:S01]  /*213b0*/  IMAD.IADD R3, R3, 0x1, R9 ;  /* 0x0000000103037824 */ /* 0x000fe200078e0209 */
[-C--:B------:R-:W-:Y:S01]  /*213c0*/  ISETP.GE.AND P3, PT, R200, R7.reuse, PT ;  /* 0x00000007c800720c */ /* 0x080fe20003f66270 */
[C---:B------:R-:W-:Y:S01]  /*213d0*/  IMAD R5, R207.reuse, UR5, R0 ;  /* 0x00000005cf057c24 */ /* 0x040fe2000f8e0200 */
[----:B------:R-:W-:Y:S01]  /*213e0*/  ISETP.GE.AND P2, PT, R4, R7, PT ;  /* 0x000000070400720c */ /* 0x000fe20003f46270 */
[----:B------:R-:W-:Y:S01]  /*213f0*/  IMAD.WIDE.U32 R2, R207, UR4, R2 ;  /* 0x00000004cf027c25 */ /* 0x000fe2000f8e0002 */
[----:B------:R-:W-:-:S03]  /*21400*/  ULDC.64 UR4, c[0x0][0xae8] ;  /* 0x0002ba0000047ab9 */ /* 0x000fc60000000a00 */
[C---:B------:R-:W-:Y:S01]  /*21410*/  VIADD R0, R200.reuse, 0x40 ;  /* 0x00000040c8007836 */ /* 0x040fe20000000000 */
[----:B------:R-:W-:Y:S01]  /*21420*/  IADD3 R3, R3, R5, RZ ;  /* 0x0000000503037210 */ /* 0x000fe20007ffe0ff */
[----:B------:R-:W-:Y:S02]  /*21430*/  VIADD R4, R200, 0x60 ;  /* 0x00000060c8047836 */ /* 0x000fe40000000000 */
[----:B------:R-:W-:Y:S01]  /*21440*/  IMAD.MOV.U32 R6, RZ, RZ, R200 ;  /* 0x000000ffff067224 */ /* 0x000fe200078e00c8 */
[-C--:B------:R-:W-:Y:S01]  /*21450*/  ISETP.GE.AND P0, PT, R0, R7.reuse, PT ;  /* 0x000000070000720c */ /* 0x080fe20003f06270 */
[----:B------:R-:W-:Y:S01]  /*21460*/  IMAD R0, R210, UR4, RZ ;  /* 0x00000004d2007c24 */ /* 0x000fe2000f8e02ff */
[----:B------:R-:W-:Y:S01]  /*21470*/  ISETP.GE.AND P1, PT, R4, R7, PT ;  /* 0x000000070400720c */ /* 0x000fe20003f26270 */
[----:B------:R-:W-:Y:S01]  /*21480*/  IMAD.WIDE.U32 R4, R11, UR4, R2 ;  /* 0x000000040b047c25 */ /* 0x000fe2000f8e0002 */
[----:B------:R-:W-:-:S03]  /*21490*/  SHF.R.S32.HI R7, RZ, 0x1f, R200 ;  /* 0x0000001fff077819 */ /* 0x000fc600000114c8 */
[----:B------:R-:W-:Y:S02]  /*214a0*/  IMAD R9, R11, UR5, R0 ;  /* 0x000000050b097c24 */ /* 0x000fe4000f8e0200 */
[----:B------:R-:W-:-:S04]  /*214b0*/  IMAD.WIDE R6, R212, 0x80, R6 ;  /* 0x00000080d4067825 */ /* 0x000fc800078e0206 */
[----:B------:R-:W-:Y:S01]  /*214c0*/  IMAD.IADD R11, R5, 0x1, R9 ;  /* 0x00000001050b7824 */ /* 0x000fe200078e0209 */
[----:B------:R-:W-:Y:S06]  /*214d0*/  @P3 BRA `(.L_x_603) ;  /* 0x0000000000403947 */ /* 0x000fec0003800000 */
        /* <DEDUP_REMOVED lines=14> */
[----:B------:R2:W-:Y:S04]  /*215c0*/  @!P4 STG.E.128 desc[UR54][R8.64], RZ ;  /* 0x000000ff0800c986 */ /* 0x0005e8000c101d36 */
[----:B------:R2:W-:Y:S02]  /*215d0*/  @!P5 STG.E.128 desc[UR54][R8.64+0x80], RZ ;  /* 0x000080ff0800d986 */ /* 0x0005e4000c101d36 */
.L_x_603:
[----:B------:R-:W-:Y:S05]  /*215e0*/  BSYNC B1 ;  /* 0x0000000000017941 */ /* 0x000fea0003800000 */
.L_x_602:
[----:B------:R-:W-:Y:S04]  /*215f0*/  BSSY B1, `(.L_x_604) ;  /* 0x0000014000017945 */ /* 0x000fe80003800000 */
[----:B------:R-:W-:Y:S05]  /*21600*/  @P2 BRA `(.L_x_605) ;  /* 0x0000000000482947 */ /* 0x000fea0003800000 */
[----:B--2---:R-:W-:Y:S01]  /*21610*/  IADD3 R9, P2, R6, 0x20, RZ ;  /* 0x0000002006097810 */ /* 0x004fe20007f5e0ff */
        /* <DEDUP_REMOVED lines=15> */
[----:B------:R3:W-:Y:S04]  /*21710*/  @!P3 STG.E.128 desc[UR54][R8.64], RZ ;  /* 0x000000ff0800b986 */ /* 0x0007e8000c101d36 */
[----:B------:R3:W-:Y:S02]  /*21720*/  @!P4 STG.E.128 desc[UR54][R8.64+0x80], RZ ;  /* 0x000080ff0800c986 */ /* 0x0007e4000c101d36 */
.L_x_605:
[----:B------:R-:W-:Y:S05]  /*21730*/  BSYNC B1 ;  /* 0x0000000000017941 */ /* 0x000fea0003800000 */
.L_x_604:
[----:B------:R-:W-:Y:S04]  /*21740*/  BSSY B1, `(.L_x_606) ;  /* 0x0000014000017945 */ /* 0x000fe80003800000 */
[----:B------:R-:W-:Y:S05]  /*21750*/  @P0 BRA `(.L_x_607) ;  /* 0x0000000000480947 */ /* 0x000fea0003800000 */
[----:B--23--:R-:W-:Y:S01]  /*21760*/  IADD3 R9, P0, R6, 0x40, RZ ;  /* 0x0000004006097810 */ /* 0x00cfe20007f1e0ff */
        /* <DEDUP_REMOVED lines=17> */
.L_x_607:
[----:B------:R-:W-:Y:S05]  /*21880*/  BSYNC B1 ;  /* 0x0000000000017941 */ /* 0x000fea0003800000 */
.L_x_606:
[----:B------:R-:W-:Y:S05]  /*21890*/  @P1 BRA `(.L_x_598) ;  /* 0x0000000000481947 */ /* 0x000fea0003800000 */
[----:B------:R-:W-:Y:S01]  /*218a0*/  IADD3 R5, P0, R6, 0x60, RZ ;  /* 0x0000006006057810 */ /* 0x000fe20007f1e0ff */
        /* <DEDUP_REMOVED lines=12> */
[----:B------:R-:W-:Y:S02]  /*21970*/  LEA R4, P0, R2, UR6, 0x1 ;  /* 0x0000000602047c11 */ /* 0x000fe4000f8008ff */
[----:B------:R-:W-:-:S04]  /*21980*/  IADD3 R3, R3, R5, RZ ;  /* 0x0000000503037210 */ /* 0x000fc80007ffe0ff */
[----:B------:R-:W-:-:S05]  /*21990*/  LEA.HI.X R5, R2, UR7, R3, 0x1, P0 ;  /* 0x0000000702057c11 */ /* 0x000fca00080f0c03 */
[----:B------:R0:W-:Y:S04]  /*219a0*/  @!P1 STG.E.128 desc[UR54][R4.64], RZ ;  /* 0x000000ff04009986 */ /* 0x0001e8000c101d36 */
[----:B------:R0:W-:Y:S02]  /*219b0*/  @!P2 STG.E.128 desc[UR54][R4.64+0x80], RZ ;  /* 0x000080ff0400a986 */ /* 0x0001e4000c101d36 */
.L_x_598:
[----:B------:R-:W-:Y:S05]  /*219c0*/  BSYNC B0 ;  /* 0x0000000000007941 */ /* 0x000fea0003800000 */
.L_x_588:
[----:B------:R-:W-:Y:S02]  /*219d0*/  ULDC UR4, c[0x0][0xc14] ;  /* 0x0003050000047ab9 */ /* 0x000fe40000000800 */
[----:B-1----:R-:W-:-:S13]  /*219e0*/  ISETP.GE.AND P0, PT, R147, UR4, PT ;  /* 0x0000000493007c0c */ /* 0x002fda000bf06270 */
[----:B------:R-:W-:Y:S05]  /*219f0*/  @!P0 BRA `(.L_x_608) ;  /* 0xfffffdf800548947 */ /* 0x000fea000383ffff */
[----:B------:R-:W-:Y:S05]  /*21a00*/  BRA `(.L_x_414) ;  /* 0x0000006000ec7947 */ /* 0x000fea0003800000 */
.L_x_412:
[----:B------:R-:W-:-:S08]  /*21a10*/  NOP ;  /* 0x0000000000007918 */ /* 0x000fd00000000000 */
[----:B------:R-:W0:-:S00]  /*21a20*/  USETMAXREG.DEALLOC.CTAPOOL 0x18 ;  /* 0x00000018000079c8 */ /* 0x000e0000080e0500 */
[----:B0-----:R-:W2:Y:S01]  /*21a30*/  LDL.LU R2, [R1+0x18] ;  /* 0x0000180001027983 */ /* 0x001ea20000300800 */
[----:B------:R-:W-:-:S06]  /*21a40*/  LOP3.LUT R0, R0, 0x3, RZ, 0xc0, !PT ;  /* 0x0000000300007812 */ /* 0x000fcc00078ec0ff */
[----:B------:R-:W0:Y:S02]  /*21a50*/  SHFL.IDX PT, R0, R0, RZ, 0x1f ;  /* 0x00001fff00007589 */ /* 0x000e2400000e0000 */
[----:B0-----:R-:W-:Y:S01]  /*21a60*/  ISETP.NE.AND P0, PT, R0, RZ, PT ;  /* 0x000000ff0000720c */ /* 0x001fe20003f05270 */
[----:B------:R-:W-:Y:S01]  /*21a70*/  IMAD.MOV.U32 R0, RZ, RZ, RZ ;  /* 0x000000ffff007224 */ /* 0x000fe200078e00ff */
[----:B--2---:R-:W-:-:S11]  /*21a80*/  LOP3.LUT R2, R2, 0xfffffffd, RZ, 0xc0, !PT ;  /* 0xfffffffd02027812 */ /* 0x004fd600078ec0ff */
[----:B------:R-:W-:-:S05]  /*21a90*/  @P0 LOP3.LUT R2, R2, 0x2, RZ, 0xfc, !PT ;  /* 0x0000000202020812 */ /* 0x000fca00078efcff */
[----:B------:R0:W-:Y:S01]  /*21aa0*/  STL [R1+0x18], R2 ;  /* 0x0000180201007387 */ /* 0x0001e20000100800 */
[----:B------:R-:W-:Y:S05]  /*21ab0*/  @!P0 BRA `(.L_x_609) ;  /* 0x0000000000248947 */ /* 0x000fea0003800000 */
[----:B------:R-:W1:Y:S08]  /*21ac0*/  S2UR UR5, SR_CgaCtaId ;  /* 0x00000000000579c3 */ /* 0x000e700000008800 */
[----:B------:R-:W-:Y:S06]  /*21ad0*/  BAR.SYNC.DEFER_BLOCKING 0x5, 0x180 ;  /* 0x0146000000007b1d */ /* 0x000fec0000010000 */
[----:B------:R-:W-:-:S02]  /*21ae0*/  UMOV UR4, 0x400 ;  /* 0x0000040000047882 */ /* 0x000fc40000000000 */
[----:B-1----:R-:W-:-:S09]  /*21af0*/  ULEA UR4, UR5, UR4, 0x18 ;  /* 0x0000000405047291 */ /* 0x002fd2000f8ec03f */
[----:B------:R-:W1:Y:S04]  /*21b00*/  LDS.128 R4, [UR4+0x298d0] ;  /* 0x0298d004ff047984 */ /* 0x000e680008000c00 */
[----:B-1----:R1:W-:Y:S04]  /*21b10*/  STL.64 [R1], R4 ;  /* 0x0000000401007387 */ /* 0x0023e80000100a00 */
[----:B------:R1:W-:Y:S01]  /*21b20*/  STL.64 [R1+0x8], R6 ;  /* 0x0000080601007387 */ /* 0x0003e20000100a00 */
[----:B------:R-:W-:Y:S06]  /*21b30*/  BAR.ARV 0x4, 0x180 ;  /* 0x0106000000007b1d */ /* 0x000fec0000002000 */
[----:B------:R-:W-:Y:S05]  /*21b40*/  BRA `(.L_x_610) ;  /* 0x0000000800207947 */ /* 0x000fea0003800000 */
.L_x_609:
[----:B0-----:R-:W0:Y:S01]  /*21b50*/  S2R R2, SR_TID.X ;  /* 0x0000000000027919 */ /* 0x001e220000002100 */
[----:B------:R-:W-:Y:S01]  /*21b60*/  ULDC UR4, c[0x0][0xc14] ;  /* 0x0003050000047ab9 */ /* 0x000fe20000000800 */
[----:B------:R-:W1:Y:S01]  /*21b70*/  S2UR UR6, SR_CTAID.X ;  /* 0x00000000000679c3 */ /* 0x000e620000002500 */
[----:B------:R-:W-:Y:S01]  /*21b80*/  ULDC UR5, c[0x0][0xc10] ;  /* 0x0003040000057ab9 */ /* 0x000fe20000000800 */
        /* <DEDUP_REMOVED lines=16> */
[----:B0-----:R-:W-:-:S04]  /*21c90*/  SEL R4, R4, RZ, P2 ;  /* 0x000000ff04047207 */ /* 0x001fc80001000000 */
[----:B------:R-:W-:-:S05]  /*21ca0*/  IADD3 R4, R7, R4, RZ ;  /* 0x0000000407047210 */ /* 0x000fca0007ffe0ff */
[----:B------:R-:W0:Y:S02]  /*21cb0*/  SHFL.UP PT, R6, R4, 0x4, RZ ;  /* 0x0480000004067989 */ /* 0x000e2400000e00ff */
[----:B0-----:R-:W-:-:S05]  /*21cc0*/  SEL R3, R6, RZ, P3 ;  /* 0x000000ff06037207 */ /* 0x001fca0001800000 */
[----:B------:R-:W-:Y:S02]  /*21cd0*/  IMAD.IADD R3, R4, 0x1, R3 ;  /* 0x0000000104037824 */ /* 0x000fe400078e0203 */
[----:B------:R-:W-:-:S03]  /*21ce0*/  IMAD.MOV.U32 R4, RZ, RZ, RZ ;  /* 0x000000ffff047224 */ /* 0x000fc600078e00ff */
[----:B------:R-:W0:Y:S02]  /*21cf0*/  SHFL.UP PT, R2, R3, 0x8, RZ ;  /* 0x0500000003027989 */ /* 0x000e2400000e00ff */
[----:B0-----:R-:W-:-:S05]  /*21d00*/  SEL R2, R2, RZ, P4 ;  /* 0x000000ff02027207 */ /* 0x001fca0002000000 */
[----:B------:R-:W-:-:S05]  /*21d10*/  IMAD.IADD R7, R3, 0x1, R2 ;  /* 0x0000000103077824 */ /* 0x000fca00078e0202 */
[----:B------:R-:W0:Y:S02]  /*21d20*/  SHFL.UP PT, R2, R7, 0x10, RZ ;  /* 0x0600000007027989 */ /* 0x000e2400000e00ff */
[----:B0-----:R-:W-:-:S04]  /*21d30*/  SEL R2, R2, RZ, P5 ;  /* 0x000000ff02027207 */ /* 0x001fc80002800000 */
[----:B------:R-:W-:-:S05]  /*21d40*/  IADD3 R2, R7, R2, RZ ;  /* 0x0000000207027210 */ /* 0x000fca0007ffe0ff */
[----:B------:R-:W0:Y:S02]  /*21d50*/  SHFL.IDX PT, R6, R2, 0x1f, 0x1f ;  /* 0x03e01f0002067f89 */ /* 0x000e2400000e0000 */
[----:B0-----:R-:W-:-:S04]  /*21d60*/  IMAD R6, R6, UR5, RZ ;  /* 0x0000000506067c24 */ /* 0x001fc8000f8e02ff */
[----:B------:R-:W-:Y:S01]  /*21d70*/  IMAD.MOV.U32 R9, RZ, RZ, R6 ;  /* 0x000000ffff097224 */ /* 0x000fe200078e0006 */
[----:B-1----:R-:W-:-:S13]  /*21d80*/  ISETP.GT.AND P6, PT, R6, UR6, PT ;  /* 0x0000000606007c0c */ /* 0x002fda000bfc4270 */
[----:B------:R-:W-:Y:S05]  /*21d90*/  @P6 BRA `(.L_x_611) ;  /* 0x0000000000a46947 */ /* 0x000fea0003800000 */
[----:B------:R-:W0:Y:S01]  /*21da0*/  LDC R7, c[0x0][0xc14] ;  /* 0x00030500ff077b82 */ /* 0x000e220000000800 */
[----:B------:R-:W-:Y:S01]  /*21db0*/  MOV R6, R9 ;  /* 0x0000000900067202 */ /* 0x000fe20000000f00 */
[----:B------:R-:W-:Y:S01]  /*21dc0*/  UMOV UR4, URZ ;  /* 0x0000003f00047c82 */ /* 0x000fe20008000000 */
[----:B------:R-:W-:Y:S01]  /*21dd0*/  ULDC UR7, c[0x0][0xc14] ;  /* 0x0003050000077ab9 */ /* 0x000fe20000000800 */
[----:B------:R-:W-:-:S05]  /*21de0*/  ULDC UR5, c[0x0][0xc10] ;  /* 0x0003040000057ab9 */ /* 0x000fca0000000800 */
.L_x_615:
[----:B------:R-:W-:Y:S01]  /*21df0*/  IMAD.U32 R0, RZ, RZ, UR7 ;  /* 0x00000007ff007e24 */ /* 0x000fe2000f8e00ff */
[----:B------:R-:W-:-:S04]  /*21e00*/  UIADD3 UR4, UR4, 0x1f, URZ ;  /* 0x0000001f04047890 */ /* 0x000fc8000fffe03f */
[----:B------:R1:W-:Y:S02]  /*21e10*/  STL [R1+0xc], R0 ;  /* 0x00000c0001007387 */ /* 0x0003e40000100800 */
[----:B0-----:R-:W-:-:S13]  /*21e20*/  ISETP.LE.AND P6, PT, R7, UR4, PT ;  /* 0x0000000407007c0c */ /* 0x001fda000bfc3270 */
[----:B-1----:R-:W-:Y:S05]  /*21e30*/  @P6 BRA `(.L_x_612) ;  /* 0x00000004002c6947 */ /* 0x002fea0003800000 */
[----:B------:R-:W-:Y:S01]  /*21e40*/  VIADD R8, R5, UR4 ;  /* 0x0000000405087c36 */ /* 0x000fe20008000000 */
[----:B------:R-:W-:Y:S01]  /*21e50*/  BSSY B0, `(.L_x_613) ;  /* 0x0000007000007945 */ /* 0x000fe20003800000 */
[----:B------:R-:W-:-:S03]  /*21e60*/  MOV R0, RZ ;  /* 0x000000ff00007202 */ /* 0x000fc60000000f00 */
[----:B------:R-:W-:-:S13]  /*21e70*/  ISETP.GE.OR P6, PT, R8, R7, !P0 ;  /* 0x000000070800720c */ /* 0x000fda00047c6670 */
[----:B------:R-:W-:Y:S05]  /*21e80*/  @P6 BRA `(.L_x_614) ;  /* 0x00000000000c6947 */ /* 0x000fea0003800000 */
[----:B------:R-:W0:Y:S02]  /*21e90*/  LDC.64 R2, c[0x0][0xc58] ;  /* 0x00031600ff027b82 */ /* 0x000e240000000a00 */
[----:B0-----:R-:W-:-:S05]  /*21ea0*/  IMAD.WIDE R2, R8, 0x4, R2 ;  /* 0x0000000408027825 */ /* 0x001fca00078e0202 */
[----:B------:R0:W5:Y:S02]  /*21eb0*/  LDG.E R0, desc[UR54][R2.64] ;  /* 0x0000003602007981 */ /* 0x000164000c1e1900 */
.L_x_614:
[----:B------:R-:W-:Y:S05]  /*21ec0*/  BSYNC B0 ;  /* 0x0000000000007941 */ /* 0x000fea0003800000 */
.L_x_613:
[----:B0----5:R-:W0:Y:S02]  /*21ed0*/  SHFL.UP PT, R2, R0, 0x1, RZ ;  /* 0x0420000000027989 */ /* 0x021e2400000e00ff */
        /* <DEDUP_REMOVED lines=9> */
[----:B0-----:R-:W-:-:S05]  /*21f70*/  SEL R8, R8, RZ, P4 ;  /* 0x000000ff08087207 */ /* 0x001fca0002000000 */
[----:B------:R-:W-:-:S05]  /*21f80*/  IMAD.IADD R8, R9, 0x1, R8 ;  /* 0x0000000109087824 */ /* 0x000fca00078e0208 */
[----:B------:R-:W0:Y:S02]  /*21f90*/  SHFL.UP PT, R10, R8, 0x10, RZ ;  /* 0x06000000080a7989 */ /* 0x000e2400000e00ff */
[----:B0-----:R-:W-:-:S05]  /*21fa0*/  SEL R11, R10, RZ, P5 ;  /* 0x000000ff0a0b7207 */ /* 0x001fca0002800000 */
[----:B------:R-:W-:-:S05]  /*21fb0*/  IMAD.IADD R11, R8, 0x1, R11 ;  /* 0x00000001080b7824 */ /* 0x000fca00078e020b */
[----:B------:R-:W0:Y:S02]  /*21fc0*/  SHFL.IDX PT, R3, R11, 0x1f, 0x1f ;  /* 0x03e01f000b037f89 */ /* 0x000e2400000e0000 */
[----:B0-----:R-:W-:-:S05]  /*21fd0*/  IMAD R3, R3, UR5, RZ ;  /* 0x0000000503037c24 */ /* 0x001fca000f8e02ff */
[----:B------:R-:W-:-:S04]  /*21fe0*/  IADD3 R6, R3, R6, RZ ;  /* 0x0000000603067210 */ /* 0x000fc80007ffe0ff */
[----:B------:R-:W-:-:S13]  /*21ff0*/  ISETP.GT.AND P6, PT, R6, UR6, PT ;  /* 0x0000000606007c0c */ /* 0x000fda000bfc4270 */
[----:B------:R-:W-:Y:S05]  /*22000*/  @!P6 BRA `(.L_x_615) ;  /* 0xfffffffc0078e947 */ /* 0x000fea000383ffff */
[----:B------:R-:W-:Y:S02]  /*22010*/  IMAD.MOV.U32 R2, RZ, RZ, R11 ;  /* 0x000000ffff027224 */ /* 0x000fe400078e000b */
[----:B------:R-:W-:-:S07]  /*22020*/  IMAD.MOV.U32 R9, RZ, RZ, R3 ;  /* 0x000000ffff097224 */ /* 0x000fce00078e0003 */
.L_x_611:
[----:B------:R-:W-:-:S05]  /*22030*/  IADD3 R9, -R9, R6, RZ ;  /* 0x0000000609097210 */ /* 0x000fca0007ffe1ff */
[----:B------:R-:W-:-:S05]  /*22040*/  IMAD R3, R2, UR5, R9 ;  /* 0x0000000502037c24 */ /* 0x000fca000f8e0209 */
[----:B------:R-:W-:-:S13]  /*22050*/  ISETP.GT.AND P0, PT, R3, UR6, PT ;  /* 0x0000000603007c0c */ /* 0x000fda000bf04270 */
[----:B------:R-:W-:-:S04]  /*22060*/  VOTE.ANY R8, PT, !P0 ;  /* 0x0000000000087806 */ /* 0x000fc800040e0100 */
[----:B------:R-:W0:Y:S01]  /*22070*/  POPC R7, R8 ;  /* 0x0000000800077309 */ /* 0x000e220000000000 */
[----:B------:R-:W-:Y:S01]  /*22080*/  ISETP.NE.AND P0, PT, R8, RZ, PT ;  /* 0x000000ff0800720c */ /* 0x000fe20003f05270 */
[----:B0-----:R-:W0:Y:S02]  /*22090*/  SHFL.IDX PT, R0, R0, R7, 0x1f ;  /* 0x00001f0700007589 */ /* 0x001e2400000e0000 */
[----:B0-----:R-:W-:-:S04]  /*220a0*/  IABS R6, R0 ;  /* 0x0000000000067213 */ /* 0x001fc80000000000 */
[----:B------:R-:W0:Y:S08]  /*220b0*/  I2F.RP R10, R6 ;  /* 0x00000006000a7306 */ /* 0x000e300000209400 */
[----:B0-----:R-:W0:Y:S02]  /*220c0*/  MUFU.RCP R10, R10 ;  /* 0x0000000a000a7308 */ /* 0x001e240000001000 */
[----:B0-----:R-:W-:-:S06]  /*220d0*/  VIADD R3, R10, 0xffffffe ;  /* 0x0ffffffe0a037836 */ /* 0x001fcc0000000000 */
[----:B------:R-:W0:Y:S02]  /*220e0*/  F2I.FTZ.U32.TRUNC.NTZ R3, R3 ;  /* 0x0000000300037305 */ /* 0x000e24000021f000 */
[----:B0-----:R-:W-:Y:S01]  /*220f0*/  IMAD.MOV R13, RZ, RZ, -R3 ;  /* 0x000000ffff0d7224 */ /* 0x001fe200078e0a03 */
[----:B------:R-:W-:Y:S06]  /*22100*/  @!P0 BRA `(.L_x_616) ;  /* 0x0000000000088947 */ /* 0x000fec0003800000 */
[----:B------:R-:W-:-:S05]  /*22110*/  IADD3 R11, R7, -0x1, RZ ;  /* 0xffffffff070b7810 */ /* 0x000fca0007ffe0ff */
[----:B------:R0:W1:Y:S02]  /*22120*/  SHFL.IDX PT, R4, R2, R11, 0x1f ;  /* 0x00001f0b02047589 */ /* 0x00006400000e0000 */
.L_x_616:
[----:B-1----:R-:W-:Y:S02]  /*22130*/  IMAD R4, R4, UR5, R9 ;  /* 0x0000000504047c24 */ /* 0x002fe4000f8e0209 */
[----:B------:R-:W-:Y:S02]  /*22140*/  IMAD R9, R13, R6, RZ ;  /* 0x000000060d097224 */ /* 0x000fe400078e02ff */
[----:B0-----:R-:W-:Y:S01]  /*22150*/  IMAD.MOV.U32 R2, RZ, RZ, RZ ;  /* 0x000000ffff027224 */ /* 0x001fe200078e00ff */
[----:B------:R0:W-:Y:S03]  /*22160*/  STL [R1], R4 ;  /* 0x0000000401007387 */ /* 0x0001e60000100800 */
[----:B------:R-:W-:Y:S01]  /*22170*/  IMAD.HI.U32 R2, R3, R9, R2 ;  /* 0x0000000903027227 */ /* 0x000fe200078e0002 */
[----:B------:R-:W-:-:S04]  /*22180*/  IADD3 R9, -R4, UR6, RZ ;  /* 0x0000000604097c10 */ /* 0x000fc8000fffe1ff */
[----:B------:R-:W-:Y:S02]  /*22190*/  IABS R3, R9 ;  /* 0x0000000900037213 */ /* 0x000fe40000000000 */
[----:B0-----:R-:W-:-:S03]  /*221a0*/  IABS R4, R0 ;  /* 0x0000000000047213 */ /* 0x001fc60000000000 */
[----:B------:R-:W-:-:S04]  /*221b0*/  IMAD.HI.U32 R2, R2, R3, RZ ;  /* 0x0000000302027227 */ /* 0x000fc800078e00ff */
[----:B------:R-:W-:-:S04]  /*221c0*/  IMAD.MOV R4, RZ, RZ, -R4 ;  /* 0x000000ffff047224 */ /* 0x000fc800078e0a04 */
[----:B------:R-:W-:-:S05]  /*221d0*/  IMAD R3, R2, R4, R3 ;  /* 0x0000000402037224 */ /* 0x000fca00078e0203 */
[----:B------:R-:W-:-:S13]  /*221e0*/  ISETP.GT.U32.AND P1, PT, R6, R3, PT ;  /* 0x000000030600720c */ /* 0x000fda0003f24070 */
[-C--:B------:R-:W-:Y:S01]  /*221f0*/  @!P1 IADD3 R3, R3, -R6.reuse, RZ ;  /* 0x8000000603039210 */ /* 0x080fe20007ffe0ff */
[----:B------:R-:W-:Y:S01]  /*22200*/  @!P1 VIADD R2, R2, 0x1 ;  /* 0x0000000102029836 */ /* 0x000fe20000000000 */
[----:B------:R-:W-:Y:S02]  /*22210*/  ISETP.NE.AND P1, PT, R0, RZ, PT ;  /* 0x000000ff0000720c */ /* 0x000fe40003f25270 */
[----:B------:R-:W-:Y:S02]  /*22220*/  ISETP.GE.U32.AND P0, PT, R3, R6, PT ;  /* 0x000000060300720c */ /* 0x000fe40003f06070 */
[----:B------:R-:W-:-:S04]  /*22230*/  LOP3.LUT R3, R9, R0, RZ, 0x3c, !PT ;  /* 0x0000000009037212 */ /* 0x000fc800078e3cff */
[----:B------:R-:W-:-:S07]  /*22240*/  ISETP.GE.AND P2, PT, R3, RZ, PT ;  /* 0x000000ff0300720c */ /* 0x000fce0003f46270 */
[----:B------:R-:W-:-:S06]  /*22250*/  @P0 VIADD R2, R2, 0x1 ;  /* 0x0000000102020836 */ /* 0x000fcc0000000000 */
[----:B------:R-:W-:Y:S02]  /*22260*/  @!P2 IADD3 R2, -R2, RZ, RZ ;  /* 0x000000ff0202a210 */ /* 0x000fe40007ffe1ff */
[----:B------:R-:W-:-:S05]  /*22270*/  @!P1 LOP3.LUT R2, RZ, R0, RZ, 0x33, !PT ;  /* 0x00000000ff029212 */ /* 0x000fca00078e33ff */
[----:B------:R-:W-:-:S04]  /*22280*/  IMAD.MOV R3, RZ, RZ, -R2 ;  /* 0x000000ffff037224 */ /* 0x000fc800078e0a02 */
[----:B------:R-:W-:Y:S02]  /*22290*/  IMAD R3, R0, R3, R9 ;  /* 0x0000000300037224 */ /* 0x000fe400078e0209 */
[----:B------:R-:W-:-:S03]  /*222a0*/  VIADD R0, R7, UR4 ;  /* 0x0000000407007c36 */ /* 0x000fc60008000000 */
[----:B------:R1:W-:Y:S04]  /*222b0*/  STL [R1+0x4], R3 ;  /* 0x0000040301007387 */ /* 0x0003e80000100800 */
[----:B------:R1:W-:Y:S04]  /*222c0*/  STL [R1+0x8], R2 ;  /* 0x0000080201007387 */ /* 0x0003e80000100800 */
[----:B------:R1:W-:Y:S01]  /*222d0*/  STL [R1+0xc], R0 ;  /* 0x00000c0001007387 */ /* 0x0003e20000100800 */
[----:B------:R-:W-:Y:S05]  /*222e0*/  BRA `(.L_x_617) ;  /* 0x0000000000107947 */ /* 0x000fea0003800000 */
.L_x_612:
[----:B------:R-:W-:Y:S01]  /*222f0*/  MOV R0, UR6 ;  /* 0x0000000600007c02 */ /* 0x000fe20008000f00 */
[----:B------:R0:W-:Y:S04]  /*22300*/  STL [R1+0x4], RZ ;  /* 0x000004ff01007387 */ /* 0x0001e80000100800 */
[----:B------:R0:W-:Y:S04]  /*22310*/  STL [R1+0x8], RZ ;  /* 0x000008ff01007387 */ /* 0x0001e80000100800 */
[----:B------:R0:W-:Y:S02]  /*22320*/  STL [R1], R0 ;  /* 0x0000000001007387 */ /* 0x0001e40000100800 */
.L_x_617:
[----:B------:R-:W2:Y:S04]  /*22330*/  LDL R8, [R1] ;  /* 0x0000000001087983 */ /* 0x000ea80000100800 */
[----:B------:R-:W2:Y:S04]  /*22340*/  LDL R9, [R1+0x4] ;  /* 0x0000040001097983 */ /* 0x000ea80000100800 */
[----:B------:R-:W2:Y:S04]  /*22350*/  LDL R10, [R1+0x8] ;  /* 0x00000800010a7983 */ /* 0x000ea80000100800 */
[----:B------:R-:W2:Y:S01]  /*22360*/  LDL R11, [R1+0xc] ;  /* 0x00000c00010b7983 */ /* 0x000ea20000100800 */
[----:B------:R-:W-:-:S13]  /*22370*/  ISETP.NE.AND P0, PT, R5, RZ, PT ;  /* 0x000000ff0500720c */ /* 0x000fda0003f05270 */
[----:B-1----:R-:W1:Y:S01]  /*22380*/  @!P0 S2R R3, SR_CgaCtaId ;  /* 0x0000000000038919 */ /* 0x002e620000008800 */
[----:B0-----:R-:W-:-:S04]  /*22390*/  @!P0 MOV R0, 0x400 ;  /* 0x0000040000008802 */ /* 0x001fc80000000f00 */
[----:B-1----:R-:W-:-:S05]  /*223a0*/  @!P0 LEA R0, R3, R0, 0x18 ;  /* 0x0000000003008211 */ /* 0x002fca00078ec0ff */
[----:B--2---:R2:W-:Y:S01]  /*223b0*/  @!P0 STS.128 [R0+0x298d0], R8 ;  /* 0x0298d00800008388 */ /* 0x0045e20000000c00 */
[----:B------:R-:W-:Y:S06]  /*223c0*/  BAR.ARV 0x5, 0x180 ;  /* 0x0146000000007b1d */ /* 0x000fec0000002000 */
.L_x_610:
[----:B--2---:R-:W2:Y:S01]  /*223d0*/  LDL R0, [R1+0xc] ;  /* 0x00000c0001007983 */ /* 0x004ea20000100800 */
[----:B------:R-:W-:-:S03]  /*223e0*/  ULDC UR4, c[0x0][0xc14] ;  /* 0x0003050000047ab9 */ /* 0x000fc60000000800 */
[----:B------:R3:W-:Y:S01]  /*223f0*/  STL [R1+0x10], RZ ;  /* 0x000010ff01007387 */ /* 0x0007e20000100800 */
[----:B--2---:R-:W-:Y:S01]  /*22400*/  ISETP.GE.AND P0, PT, R0, UR4, PT ;  /* 0x0000000400007c0c */ /* 0x004fe2000bf06270 */
[----:B------:R-:W-:-:S05]  /*22410*/  IMAD.MOV.U32 R0, RZ, RZ, 0x1 ;  /* 0x00000001ff007424 */ /* 0x000fca00078e00ff */
[----:B------:R3:W-:Y:S04]  /*22420*/  STL [R1+0x1c], R0 ;  /* 0x00001c0001007387 */ /* 0x0007e80000100800 */
[----:B------:R3:W-:Y:S03]  /*22430*/  STL [R1+0x40], RZ ;  /* 0x000040ff01007387 */ /* 0x0007e60000100800 */
[----:B------:R-:W-:Y:S05]  /*22440*/  @P0 BRA `(.L_x_618) ;  /* 0x0000005400580947 */ /* 0x000fea0003800000 */
[----:B---3--:R-:W2:Y:S01]  /*22450*/  S2R R0, SR_TID.X ;  /* 0x0000000000007919 */ /* 0x008ea20000002100 */
[----:B------:R-:W-:Y:S01]  /*22460*/  BSSY B7, `(.L_x_618) ;  /* 0x0000554000077945 */ /* 0x000fe20003800000 */
[----:B------:R-:W-:Y:S01]  /*22470*/  ULDC UR38, c[0x0][0xc] ;  /* 0x0000030000267ab9 */ /* 0x000fe20000000800 */
[----:B------:R-:W-:Y:S01]  /*22480*/  ULOP3.LUT UR37, UR36, 0x1, URZ, 0xfc, !UPT ;  /* 0x0000000124257892 */ /* 0x000fe2000f8efc3f */
[----:B-1----:R-:W1:Y:S01]  /*22490*/  S2R R6, SR_TID.X ;  /* 0x0000000000067919 */ /* 0x002e620000002100 */
[----:B------:R-:W-:Y:S01]  /*224a0*/  ULOP3.LUT UR39, UR36, 0x2, URZ, 0xfc, !UPT ;  /* 0x0000000224277892 */ /* 0x000fe2000f8efc3f */
[----:B------:R-:W-:Y:S01]  /*224b0*/  ULDC.64 UR40, c[0x0][0x198] ;  /* 0x0000660000287ab9 */ /* 0x000fe20000000a00 */
[----:B--2---:R-:W-:Y:S02]  /*224c0*/  LOP3.LUT R0, R0, 0x7f, RZ, 0xc0, !PT ;  /* 0x0000007f00007812 */ /* 0x004fe400078ec0ff */
[----:B-1----:R-:W-:-:S03]  /*224d0*/  SHF.L.U32 R4, R6, 0x5, RZ ;  /* 0x0000000506047819 */ /* 0x002fc600000006ff */
[----:B------:R-:W-:Y:S01]  /*224e0*/  IMAD.SHL.U32 R0, R0, 0x10, RZ ;  /* 0x0000001000007824 */ /* 0x000fe200078e00ff */
[C---:B------:R-:W-:Y:S02]  /*224f0*/  SHF.L.U32 R7, R6.reuse, 0x2, RZ ;  /* 0x0000000206077819 */ /* 0x040fe400000006ff */
[----:B------:R-:W-:Y:S02]  /*22500*/  LOP3.LUT P0, RZ, R6, 0x4, RZ, 0xc0, !PT ;  /* 0x0000000406ff7812 */ /* 0x000fe4000780c0ff */
[----:B------:R-:W-:Y:S01]  /*22510*/  LOP3.LUT R3, R0, 0x600, RZ, 0xc0, !PT ;  /* 0x0000060000037812 */ /* 0x000fe200078ec0ff */
[----:B------:R-:W-:-:S03]  /*22520*/  IMAD.SHL.U32 R0, R6, 0x80, RZ ;  /* 0x0000008006007824 */ /* 0x000fc600078e00ff */
[----:B------:R-:W-:Y:S02]  /*22530*/  LOP3.LUT R5, R3, 0x60, R4, 0xf8, !PT ;  /* 0x0000006003057812 */ /* 0x000fe400078ef804 */
[----:B------:R-:W-:Y:S02]  /*22540*/  SHF.R.U32.HI R3, RZ, 0x1, R6 ;  /* 0x00000001ff037819 */ /* 0x000fe40000011606 */
[----:B0-----:R-:W-:Y:S02]  /*22550*/  LOP3.LUT R2, R0, 0x380, RZ, 0xc0, !PT ;  /* 0x0000038000027812 */ /* 0x001fe400078ec0ff */
[----:B------:R-:W-:Y:S02]  /*22560*/  LOP3.LUT R5, R5, 0x100, R4, 0xf8, !PT ;  /* 0x0000010005057812 */ /* 0x000fe400078ef804 */
[----:B------:R-:W-:Y:S02]  /*22570*/  LOP3.LUT R4, R4, 0x80, RZ, 0xc0, !PT ;  /* 0x0000008004047812 */ /* 0x000fe400078ec0ff */
[----:B------:R-:W-:Y:S01]  /*22580*/  LOP3.LUT R2, R2, 0x30, R3, 0xf8, !PT ;  /* 0x0000003002027812 */ /* 0x000fe200078ef803 */
[----:B------:R-:W-:Y:S01]  /*22590*/  IMAD.SHL.U32 R3, R6, 0x10, RZ ;  /* 0x0000001006037824 */ /* 0x000fe200078e00ff */
[----:B------:R-:W-:-:S04]  /*225a0*/  LOP3.LUT R4, R4, 0x10, R6, 0xf8, !PT ;  /* 0x0000001004047812 */ /* 0x000fc800078ef806 */
[----:B------:R-:W-:Y:S02]  /*225b0*/  LOP3.LUT R3, R2, 0x70, R3, 0x78, !PT ;  /* 0x0000007002037812 */ /* 0x000fe400078e7803 */
[----:B------:R-:W-:Y:S02]  /*225c0*/  LOP3.LUT R4, R4, 0x10, R7, 0x78, !PT ;  /* 0x0000001004047812 */ /* 0x000fe400078e7807 */
[----:B------:R-:W-:Y:S02]  /*225d0*/  LOP3.LUT R2, R3, 0xc00, R0, 0xf8, !PT ;  /* 0x00000c0003027812 */ /* 0x000fe400078ef800 */
[----:B------:R-:W-:-:S03]  /*225e0*/  LOP3.LUT R0, R5, R4, RZ, 0xfc, !PT ;  /* 0x0000000405007212 */ /* 0x000fc600078efcff */
[----:B------:R-:W-:Y:S04]  /*225f0*/  STL [R1+0x34], R2 ;  /* 0x0000340201007387 */ /* 0x000fe80000100800 */
[----:B------:R0:W-:Y:S04]  /*22600*/  STL [R1+0x30], R0 ;  /* 0x0000300001007387 */ /* 0x0001e80000100800 */
[----:B------:R1:W-:Y:S01]  /*22610*/  STL [R1+0x40], RZ ;  /* 0x000040ff01007387 */ /* 0x0003e20000100800 */
[----:B0-----:R-:W-:-:S05]  /*22620*/  IMAD.MOV.U32 R0, RZ, RZ, 0x40 ;  /* 0x00000040ff007424 */ /* 0x001fca00078e00ff */
[----:B------:R-:W-:Y:S01]  /*22630*/  SEL R2, R0, 0xffffffc0, !P0 ;  /* 0xffffffc000027807 */ /* 0x000fe20004000000 */
[----:B------:R-:W-:-:S05]  /*22640*/  IMAD.MOV.U32 R0, RZ, RZ, 0x1 ;  /* 0x00000001ff007424 */ /* 0x000fca00078e00ff */
[----:B------:R1:W-:Y:S04]  /*22650*/  STL [R1+0x20], R0 ;  /* 0x0000200001007387 */ /* 0x0003e80000100800 */
[----:B------:R1:W-:Y:S04]  /*22660*/  STL [R1+0x14], RZ ;  /* 0x000014ff01007387 */ /* 0x0003e80000100800 */
[----:B------:R1:W-:Y:S04]  /*22670*/  STL [R1+0x10], RZ ;  /* 0x000010ff01007387 */ /* 0x0003e80000100800 */
[----:B------:R1:W-:Y:S02]  /*22680*/  STL [R1+0x1c], R0 ;  /* 0x00001c0001007387 */ /* 0x0003e40000100800 */
.L_x_721:
[----:B-1----:R-:W2:Y:S01]  /*22690*/  LDL R0, [R1+0xc] ;  /* 0x00000c0001007983 */ /* 0x002ea20000100800 */
[----:B------:R-:W2:Y:S01]  /*226a0*/  LDC.64 R16, c[0x0][0xc60] ;  /* 0x00031800ff107b82 */ /* 0x000ea20000000a00 */
[----:B------:R-:W-:Y:S05]  /*226b0*/  YIELD ;  /* 0x0000000000007946 */ /* 0x000fea0003800000 */
[----:B------:R-:W-:Y:S01]  /*226c0*/  ULDC.64 UR4, c[0x0][0xa28] ;  /* 0x00028a0000047ab9 */ /* 0x000fe20000000a00 */
[----:B------:R-:W-:Y:S01]  /*226d0*/  ULDC.64 UR6, c[0x0][0xa00] ;  /* 0x0002800000067ab9 */ /* 0x000fe20000000a00 */
[----:B------:R-:W-:Y:S01]  /*226e0*/  ISETP.NE.U32.AND P0, PT, RZ, UR4, PT ;  /* 0x00000004ff007c0c */ /* 0x000fe2000bf05070 */
[----:B--2---:R-:W-:-:S06]  /*226f0*/  IMAD.WIDE R16, R0, 0x4, R16 ;  /* 0x0000000400107825 */ /* 0x004fcc00078e0210 */
[----:B------:R-:W2:Y:S01]  /*22700*/  LDG.E R16, desc[UR54][R16.64] ;  /* 0x0000003610107981 */ /* 0x000ea2000c1e1900 */
[----:B------:R-:W-:Y:S02]  /*22710*/  ISETP.NE.AND.EX P0, PT, RZ, UR5, PT, P0 ;  /* 0x00000005ff007c0c */ /* 0x000fe4000bf05300 */
[----:B------:R-:W-:Y:S02]  /*22720*/  ISETP.NE.U32.AND P1, PT, RZ, UR6, PT ;  /* 0x00000006ff007c0c */ /* 0x000fe4000bf25070 */
[----:B------:R-:W-:Y:S02]  /*22730*/  MOV R0, RZ ;  /* 0x000000ff00007202 */ /* 0x000fe40000000f00 */
[----:B------:R-:W-:Y:S01]  /*22740*/  ISETP.NE.AND.EX P1, PT, RZ, UR7, PT, P1 ;  /* 0x00000007ff007c0c */ /* 0x000fe2000bf25310 */
[----:B0-----:R-:W-:Y:S01]  /*22750*/  IMAD.MOV.U32 R4, RZ, RZ, RZ ;  /* 0x000000ffff047224 */ /* 0x001fe200078e00ff */
[----:B------:R-:W-:Y:S01]  /*22760*/  MOV R10, RZ ;  /* 0x000000ff000a7202 */ /* 0x000fe20000000f00 */
[----:B------:R-:W-:Y:S01]  /*22770*/  IMAD.MOV.U32 R8, RZ, RZ, RZ ;  /* 0x000000ffff087224 */ /* 0x000fe200078e00ff */
[----:B--2---:R-:W-:-:S03]  /*22780*/  SHF.R.S32.HI R18, RZ, 0x1f, R16 ;  /* 0x0000001fff127819 */ /* 0x004fc60000011410 */
[----:B------:R-:W-:-:S04]  /*22790*/  @P0 LEA R2, P2, R16, UR4, 0x2 ;  /* 0x0000000410020c11 */ /* 0x000fc8000f8410ff */
[C---:B------:R-:W-:Y:S01]  /*227a0*/  @P0 LEA.HI.X R3, R16.reuse, UR5, R18, 0x2, P2 ;  /* 0x0000000510030c11 */ /* 0x040fe200090f1412 */
[----:B------:R-:W-:Y:S01]  /*227b0*/  IMAD.SHL.U32 R17, R16, 0x4, RZ ;  /* 0x0000000410117824 */ /* 0x000fe200078e00ff */
[----:B------:R-:W-:-:S03]  /*227c0*/  ULDC.64 UR4, c[0x0][0xa08] ;  /* 0x0002820000047ab9 */ /* 0x000fc60000000a00 */
[----:B------:R0:W5:Y:S02]  /*227d0*/  @P0 LDG.E R0, desc[UR54][R2.64] ;  /* 0x0000003602000981 */ /* 0x000164000c1e1900 */
[----:B0-----:R-:W-:-:S04]  /*227e0*/  @P1 LEA R2, P0, R16, UR6, 0x2 ;  /* 0x0000000610021c11 */ /* 0x001fc8000f8010ff */
[----:B------:R-:W-:Y:S01]  /*227f0*/  @P1 LEA.HI.X R3, R16, UR7, R18, 0x2, P0 ;  /* 0x0000000710031c11 */ /* 0x000fe200080f1412 */
[----:B------:R-:W-:-:S04]  /*22800*/  ULDC.64 UR6, c[0x0][0xa10] ;  /* 0x0002840000067ab9 */ /* 0x000fc80000000a00 */
[----:B------:R0:W2:Y:S01]  /*22810*/  @P1 LDG.E R4, desc[UR54][R2.64] ;  /* 0x0000003602041981 */ /* 0x0000a2000c1e1900 */
[----:B------:R-:W-:Y:S02]  /*22820*/  ISETP.NE.U32.AND P1, PT, RZ, UR6, PT ;  /* 0x00000006ff007c0c */ /* 0x000fe4000bf25070 */
[----:B------:R-:W-:Y:S02]  /*22830*/  SHF.L.U64.HI R18, R16, 0x2, R18 ;  /* 0x0000000210127819 */ /* 0x000fe40000010212 */
[----:B------:R-:W-:Y:S02]  /*22840*/  ISETP.NE.AND.EX P1, PT, RZ, UR7, PT, P1 ;  /* 0x00000007ff007c0c */ /* 0x000fe4000bf25310 */
[----:B0-----:R-:W-:-:S04]  /*22850*/  IADD3 R2, P0, R17, UR6, RZ ;  /* 0x0000000611027c10 */ /* 0x001fc8000ff1e0ff */
[----:B------:R-:W-:Y:S01]  /*22860*/  IADD3.X R3, R18, UR7, RZ, P0, !PT ;  /* 0x0000000712037c10 */ /* 0x000fe200087fe4ff */
[----:B------:R-:W-:Y:S01]  /*22870*/  ULDC.64 UR6, c[0x0][0xa20] ;  /* 0x0002880000067ab9 */ /* 0x000fe20000000a00 */
[----:B------:R-:W-:-:S05]  /*22880*/  ISETP.NE.U32.AND P0, PT, RZ, UR4, PT ;  /* 0x00000004ff007c0c */ /* 0x000fca000bf05070 */
[----:B------:R-:W5:Y:S04]  /*22890*/  @P1 LDG.E R10, desc[UR54][R2.64] ;  /* 0x00000036020a1981 */ /* 0x000f68000c1e1900 */
[----:B------:R-:W5:Y:S04]  /*228a0*/  @P1 LDG.E R11, desc[UR54][R2.64] ;  /* 0x00000036020b1981 */ /* 0x000f68000c1e1900 */
[----:B------:R0:W5:Y:S01]  /*228b0*/  @P1 LDG.E R9, desc[UR54][R2.64+0x4] ;  /* 0x0000043602091981 */ /* 0x000162000c1e1900 */
[----:B------:R-:W-:Y:S02]  /*228c0*/  ISETP.NE.AND.EX P0, PT, RZ, UR5, PT, P0 ;  /* 0x00000005ff007c0c */ /* 0x000fe4000bf05300 */
[----:B0-----:R-:W-:-:S04]  /*228d0*/  IADD3 R2, P2, R17, UR4, RZ ;  /* 0x0000000411027c10 */ /* 0x001fc8000ff5e0ff */
[----:B------:R-:W-:Y:S01]  /*228e0*/  IADD3.X R3, R18, UR5, RZ, P2, !PT ;  /* 0x0000000512037c10 */ /* 0x000fe200097fe4ff */
[----:B------:R-:W-:Y:S01]  /*228f0*/  ULDC.64 UR4, c[0x0][0x3f8] ;  /* 0x0000fe0000047ab9 */ /* 0x000fe20000000a00 */
[----:B------:R-:W-:Y:S01]  /*22900*/  ISETP.NE.U32.AND P2, PT, RZ, UR6, PT ;  /* 0x00000006ff007c0c */ /* 0x000fe2000bf45070 */
[----:B------:R-:W-:-:S04]  /*22910*/  UISETP.NE.U32.AND UP0, UPT, UR4, URZ, UPT ;  /* 0x0000003f0400728c */ /* 0x000fc8000bf05070 */
[----:B------:R0:W5:Y:S01]  /*22920*/  @P0 LDG.E R8, desc[UR54][R2.64] ;  /* 0x0000003602080981 */ /* 0x000162000c1e1900 */
[----:B------:R-:W-:Y:S01]  /*22930*/  ISETP.NE.AND.EX P2, PT, RZ, UR7, PT, P2 ;  /* 0x00000007ff007c0c */ /* 0x000fe2000bf45320 */
[----:B------:R-:W-:Y:S01]  /*22940*/  UISETP.NE.AND.EX UP0, UPT, UR5, URZ, UPT, UP0 ;  /* 0x0000003f0500728c */ /* 0x000fe2000bf05300 */
[----:B------:R-:W-:Y:S02]  /*22950*/  ULDC UR4, c[0x0][0x404] ;  /* 0x0001010000047ab9 */ /* 0x000fe40000000800 */
[----:B------:R-:W-:Y:S01]  /*22960*/  ULDC UR5, c[0x0][0x2e0] ;  /* 0x0000b80000057ab9 */ /* 0x000fe20000000800 */
[----:B------:R-:W-:-:S04]  /*22970*/  USEL UR4, UR4, 0x1, UP0 ;  /* 0x0000000104047887 */ /* 0x000fc80008000000 */
[----:B------:R-:W-:-:S04]  /*22980*/  UIMAD UR4, UR4, UR5, URZ ;  /* 0x00000005040472a4 */ /* 0x000fc8000f8e023f */
[----:B------:R-:W-:Y:S02]  /*22990*/  @P2 IADD3 R6, P3, R17, UR6, RZ ;  /* 0x0000000611062c10 */ /* 0x000fe4000ff7e0ff */
[----:B------:R-:W-:Y:S02]  /*229a0*/  IMAD.U32 R5, RZ, RZ, UR4 ;  /* 0x00000004ff057e24 */ /* 0x000fe4000f8e00ff */
[----:B------:R-:W-:-:S05]  /*229b0*/  @P2 IADD3.X R7, R18, UR7, RZ, P3, !PT ;  /* 0x0000000712072c10 */ /* 0x000fca0009ffe4ff */
[----:B------:R0:W5:Y:S01]  /*229c0*/  @P2 LDG.E R5, desc[UR54][R6.64] ;  /* 0x0000003606052981 */ /* 0x000162000c1e1900 */
[----:B------:R-:W-:-:S03]  /*229d0*/  ULDC UR4, c[0x0][0x338] ;  /* 0x0000ce0000047ab9 */ /* 0x000fc60000000800 */
[----:B--2---:R1:W-:Y:S02]  /*229e0*/  STL [R1+0x28], R4 ;  /* 0x0000280401007387 */ /* 0x0043e40000100800 */
[----:B-1----:R-:W-:Y:S01]  /*229f0*/  MOV R4, UR4 ;  /* 0x0000000400047c02 */ /* 0x002fe20008000f00 */
[----:B0-----:R-:W-:Y:S06]  /*22a00*/  @P2 BRA `(.L_x_619) ;  /* 0x0000000000102947 */ /* 0x001fec0003800000 */
[----:B------:R-:W-:Y:S05]  /*22a10*/  @!P0 BRA `(.L_x_619) ;  /* 0x00000000000c8947 */ /* 0x000fea0003800000 */
[----:B-----5:R-:W2:Y:S04]  /*22a20*/  LDG.E R5, desc[UR54][R2.64] ;  /* 0x0000003602057981 */ /* 0x020ea8000c1e1900 */
[----:B------:R-:W2:Y:S02]  /*22a30*/  LDG.E R2, desc[UR54][R2.64+0x4] ;  /* 0x0000043602027981 */ /* 0x000ea4000c1e1900 */
[----:B--2---:R-:W-:-:S07]  /*22a40*/  IMAD.IADD R5, R2, 0x1, -R5 ;  /* 0x0000000102057824 */ /* 0x004fce00078e0a05 */
.L_x_619:
[----:B-----5:R-:W-:Y:S01]  /*22a50*/  IADD3 R5, -R0, R5, RZ ;  /* 0x0000000500057210 */ /* 0x020fe20007ffe1ff */
[----:B------:R-:W-:Y:S01]  /*22a60*/  @P1 IMAD.IADD R4, R9, 0x1, -R11 ;  /* 0x0000000109041824 */ /* 0x000fe200078e0a0b */
[----:B------:R-:W-:Y:S01]  /*22a70*/  IADD3 R0, R8, R0, RZ ;  /* 0x0000000008007210 */ /* 0x000fe20007ffe0ff */
[----:B------:R-:W-:Y:S02]  /*22a80*/  BSSY B0, `(.L_x_620) ;  /* 0x0000137000007945 */ /* 0x000fe40003800000 */
[----:B------:R-:W-:-:S04]  /*22a90*/  IMAD.IADD R19, R5, 0x1, R4 ;  /* 0x0000000105137824 */ /* 0x000fc800078e0204 */
[----:B------:R-:W-:-:S04]  /*22aa0*/  VIADD R2, R19, 0x9f ;  /* 0x0000009f13027836 */ /* 0x000fc80000000000 */
[----:B------:R-:W-:-:S05]  /*22ab0*/  IMAD.HI R2, R2, 0x66666667, RZ ;  /* 0x6666666702027827 */ /* 0x000fca00078e02ff */
[----:B------:R-:W-:-:S04]  /*22ac0*/  SHF.R.U32.HI R3, RZ, 0x1f, R2 ;  /* 0x0000001fff037819 */ /* 0x000fc80000011602 */
[----:B------:R-:W-:-:S05]  /*22ad0*/  LEA.HI.SX32 R6, R2, R3, 0x1a ;  /* 0x0000000302067211 */ /* 0x000fca00078fd2ff */
[----:B------:R-:W-:Y:S01]  /*22ae0*/  IMAD R2, R6, 0xa0, -R5 ;  /* 0x000000a006027824 */ /* 0x000fe200078e0a05 */
[----:B------:R-:W-:Y:S01]  /*22af0*/  IADD3 R5, -R5, RZ, RZ ;  /* 0x000000ff05057210 */ /* 0x000fe20007ffe1ff */
[----:B------:R0:W-:Y:S03]  /*22b00*/  STL [R1+0x3c], R6 ;  /* 0x00003c0601007387 */ /* 0x0001e60000100800 */
[----:B------:R-:W-:Y:S01]  /*22b10*/  VIMNMX R4, R2, R4, PT ;  /* 0x0000000402047248 */ /* 0x000fe20003fe0100 */
[----:B------:R0:W-:Y:S01]  /*22b20*/  STL [R1+0x2c], R0 ;  /* 0x00002c0001007387 */ /* 0x0001e20000100800 */
[----:B------:R-:W-:-:S04]  /*22b30*/  VIMNMX R2, RZ, R5, !PT ;  /* 0x00000005ff027248 */ /* 0x000fc80007fe0100 */
[----:B------:R-:W-:Y:S01]  /*22b40*/  ISETP.GT.AND P0, PT, R4, R2, PT ;  /* 0x000000020400720c */ /* 0x000fe20003f04270 */
[----:B------:R-:W-:-:S05]  /*22b50*/  IMAD.WIDE.U32 R2, R2, -0x33333333, RZ ;  /* 0xcccccccd02027825 */ /* 0x000fca00078e00ff */
[----:B------:R-:W-:-:S07]  /*22b60*/  SHF.R.U32.HI R3, RZ, 0x7, R3 ;  /* 0x00000007ff037819 */ /* 0x000fce0000011603 */
[----:B------:R-:W-:-:S04]  /*22b70*/  @P0 VIADD R4, R4, 0x9f ;  /* 0x0000009f04040836 */ /* 0x000fc80000000000 */
[----:B------:R-:W-:-:S04]  /*22b80*/  @P0 IMAD.HI R2, R4, 0x66666667, RZ ;  /* 0x6666666704020827 */ /* 0x000fc800078e02ff */
[----:B------:R-:W-:Y:S01]  /*22b90*/  IMAD.MOV.U32 R4, RZ, RZ, R3 ;  /* 0x000000ffff047224 */ /* 0x000fe200078e0003 */
[----:B------:R-:W-:-:S04]  /*22ba0*/  @P0 SHF.R.U32.HI R5, RZ, 0x1f, R2 ;  /* 0x0000001fff050819 */ /* 0x000fc80000011602 */
[----:B------:R-:W-:Y:S02]  /*22bb0*/  @P0 LEA.HI.SX32 R4, R2, R5, 0x1a ;  /* 0x0000000502040211 */ /* 0x000fe400078fd2ff */
[----:B------:R-:W-:Y:S02]  /*22bc0*/  PLOP3.LUT P0, PT, PT, PT, PT, 0x80, 0x0 ;  /* 0x000000000000781c */ /* 0x000fe40003f0f070 */
[----:B------:R-:W-:-:S13]  /*22bd0*/  ISETP.GT.AND P2, PT, R4, R3, PT ;  /* 0x000000030400720c */ /* 0x000fda0003f44270 */
[----:B0-----:R-:W-:Y:S05]  /*22be0*/  @!P2 BRA `(.L_x_621) ;  /* 0x000000100080a947 */ /* 0x001fea0003800000 */
[----:B------:R-:W2:Y:S01]  /*22bf0*/  LDL R6, [R1+0x8] ;  /* 0x0000080001067983 */ /* 0x000ea20000100800 */
[----:B------:R-:W0:Y:S01]  /*22c00*/  LDC R0, c[0x0][0x428] ;  /* 0x00010a00ff007b82 */ /* 0x000e220000000800 */
[----:B------:R-:W-:Y:S01]  /*22c10*/  UMOV UR4, 0xffffffff ;  /* 0xffffffff00047882 */ /* 0x000fe20000000000 */
[----:B0-----:R-:W-:-:S13]  /*22c20*/  ISETP.NE.AND P0, PT, R0, 0x1, PT ;  /* 0x000000010000780c */ /* 0x001fda0003f05270 */
[----:B------:R-:W2:Y:S08]  /*22c30*/  @P0 LDC R0, c[0x0][0x42c] ;  /* 0x00010b00ff000b82 */ /* 0x000eb00000000800 */
[----:B------:R-:W0:Y:S01]  /*22c40*/  @P0 LDC R5, c[0x0][0x430] ;  /* 0x00010c00ff050b82 */ /* 0x000e220000000800 */
[----:B--2---:R-:W-:-:S04]  /*22c50*/  @P0 IMAD.HI.U32 R0, R6, R0, RZ ;  /* 0x0000000006000227 */ /* 0x004fc800078e00ff */
[----:B------:R-:W-:Y:S01]  /*22c60*/  IMAD.MOV.U32 R2, RZ, RZ, R6 ;  /* 0x000000ffff027224 */ /* 0x000fe200078e0006 */
[----:B0-----:R-:W-:Y:S02]  /*22c70*/  @P0 SHF.R.U32.HI R2, RZ, R5, R0 ;  /* 0x00000005ff020219 */ /* 0x001fe40000011600 */
[----:B------:R-:W-:Y:S01]  /*22c80*/  SEL R0, R16, RZ, !P1 ;  /* 0x000000ff10007207 */ /* 0x000fe20004800000 */
[----:B------:R-:W-:Y:S06]  /*22c90*/  BRA.DIV UR4, `(.L_x_622) ;  /* 0x0000006a04807947 */ /* 0x000fec000b800000 */
[----:B------:R-:W0:Y:S02]  /*22ca0*/  S2R R5, SR_TID.X ;  /* 0x0000000000057919 */ /* 0x000e240000002100 */
[----:B0-----:R-:W-:-:S04]  /*22cb0*/  SHF.R.U32.HI R5, RZ, 0x5, R5 ;  /* 0x00000005ff057819 */ /* 0x001fc80000011605 */
[----:B------:R-:W-:-:S05]  /*22cc0*/  LOP3.LUT R5, R5, 0x3, RZ, 0xc0, !PT ;  /* 0x0000000305057812 */ /* 0x000fca00078ec0ff */
[----:B------:R0:W1:Y:S02]  /*22cd0*/  SHFL.IDX PT, R14, R5, RZ, 0x1f ;  /* 0x00001fff050e7589 */ /* 0x00006400000e0000 */
.L_x_804:
[----:B-1----:R-:W-:Y:S02]  /*22ce0*/  ISETP.NE.AND P0, PT, R14, RZ, PT ;  /* 0x000000ff0e00720c */ /* 0x002fe40003f05270 */
[----:B------:R-:W-:-:S11]  /*22cf0*/  PLOP3.LUT P6, PT, PT, PT, PT, 0x8, 0x0 ;  /* 0x000000000000781c */ /* 0x000fd60003fce170 */
[----:B------:R-:W-:Y:S05]  /*22d00*/  @P0 BRA `(.L_x_623) ;  /* 0x00000000000c0947 */ /* 0x000fea0003800000 */
[----:B------:R-:W-:-:S03]  /*22d10*/  UMOV UR4, 0xffffffff ;  /* 0xffffffff00047882 */ /* 0x000fc60000000000 */
[----:B------:R-:W-:Y:S05]  /*22d20*/  BRA.DIV UR4, `(.L_x_624) ;  /* 0x0000006a04907947 */ /* 0x000fea000b800000 */
[----:B------:R-:W-:-:S13]  /*22d30*/  ELECT P6, URZ, PT ;  /* 0x00000000003f782f */ /* 0x000fda00038c0000 */
.L_x_623:
[----:B0-----:R-:W2:Y:S01]  /*22d40*/  LDL R5, [R1+0x40] ;  /* 0x0000400001057983 */ /* 0x001ea20000100800 */
[----:B------:R-:W-:Y:S01]  /*22d50*/  BSSY B1, `(.L_x_625) ;  /* 0x000000b000017945 */ /* 0x000fe20003800000 */
[----:B------:R-:W0:Y:S01]  /*22d60*/  S2R R11, SR_CgaCtaId ;  /* 0x00000000000b7919 */ /* 0x000e220000008800 */
[----:B--2---:R-:W-:-:S05]  /*22d70*/  VIADD R5, R5, 0x1 ;  /* 0x0000000105057836 */ /* 0x004fca0000000000 */
[----:B------:R-:W-:-:S04]  /*22d80*/  LEA.HI R6, R5, R5, RZ, 0x1 ;  /* 0x0000000505067211 */ /* 0x000fc800078f08ff */
[----:B------:R-:W-:-:S04]  /*22d90*/  LOP3.LUT R6, R6, 0xfffffffe, RZ, 0xc0, !PT ;  /* 0xfffffffe06067812 */ /* 0x000fc800078ec0ff */
[----:B------:R-:W-:Y:S02]  /*22da0*/  IADD3 R5, R5, -R6, RZ ;  /* 0x8000000605057210 */ /* 0x000fe40007ffe0ff */
[----:B------:R-:W-:Y:S02]  /*22db0*/  MOV R6, 0x400 ;  /* 0x0000040000067802 */ /* 0x000fe40000000f00 */
[----:B------:R-:W-:Y:S02]  /*22dc0*/  SHF.L.U32 R5, R5, 0x1f, RZ ;  /* 0x0000001f05057819 */ /* 0x000fe400000006ff */
[----:B0-----:R-:W-:-:S04]  /*22dd0*/  LEA R11, R11, R6, 0x18 ;  /* 0x000000060b0b7211 */ /* 0x001fc800078ec0ff */
[----:B------:R-:W0:Y:S02]  /*22de0*/  SYNCS.PHASECHK.TRANS64.TRYWAIT P0, [R11+URZ+0x29820], R5 ;  /* 0x029820050b0075a7 */ /* 0x000e24000800017f */
[----:B0-----:R-:W-:Y:S05]  /*22df0*/  @!P0 BRA `(.L_x_626) ;  /* 0x00000068007c8947 */ /* 0x001fea0003800000 */
.L_x_807:
[----:B------:R-:W-:Y:S05]  /*22e00*/  BSYNC B1 ;  /* 0x0000000000017941 */ /* 0x000fea0003800000 */
.L_x_625:
[----:B------:R-:W-:Y:S04]  /*22e10*/  BSSY B1, `(.L_x_627) ;  /* 0x0000070000017945 */ /* 0x000fe80003800000 */
[----:B------:R-:W-:Y:S05]  /*22e20*/  @!P6 BRA `(.L_x_628) ;  /* 0x0000000400b8e947 */ /* 0x000fea0003800000 */
[----:B------:R-:W2:Y:S04]  /*22e30*/  LDL R8, [R1+0x14] ;  /* 0x0000140001087983 */ /* 0x000ea80000100800 */
[----:B------:R-:W3:Y:S01]  /*22e40*/  LDL R7, [R1+0x20] ;  /* 0x0000200001077983 */ /* 0x000ee20000100800 */
[----:B------:R-:W1:Y:S01]  /*22e50*/  S2R R6, SR_TID.X ;  /* 0x0000000000067919 */ /* 0x000e620000002100 */
[----:B------:R-:W-:Y:S01]  /*22e60*/  BSSY B2, `(.L_x_629) ;  /* 0x0000007000027945 */ /* 0x000fe20003800000 */
[----:B-1----:R-:W-:-:S04]  /*22e70*/  LOP3.LUT R6, R6, 0x7f, RZ, 0xc0, !PT ;  /* 0x0000007f06067812 */ /* 0x002fc800078ec0ff */
[----:B------:R-:W-:Y:S01]  /*22e80*/  ISETP.NE.AND P1, PT, R6, RZ, PT ;  /* 0x000000ff0600720c */ /* 0x000fe20003f25270 */
[----:B--2---:R-:W-:Y:S01]  /*22e90*/  IMAD R8, R8, 0x8, R11 ;  /* 0x0000000808087824 */ /* 0x004fe200078e020b */
[----:B---3--:R-:W-:-:S04]  /*22ea0*/  SHF.L.U32 R12, R7, 0x1f, RZ ;  /* 0x0000001f070c7819 */ /* 0x008fc800000006ff */
[----:B------:R-:W1:Y:S02]  /*22eb0*/  SYNCS.PHASECHK.TRANS64.TRYWAIT P0, [R8+URZ+0x298a0], R12 ;  /* 0x0298a00c080075a7 */ /* 0x000e64000800017f */
[----:B-1----:R-:W-:Y:S05]  /*22ec0*/  @!P0 BRA `(.L_x_630) ;  /* 0x00000068005c8947 */ /* 0x002fea0003800000 */
.L_x_808:
[----:B------:R-:W-:Y:S05]  /*22ed0*/  BSYNC B2 ;  /* 0x0000000000027941 */ /* 0x000fea0003800000 */
.L_x_629:
[----:B------:R-:W-:Y:S04]  /*22ee0*/  BSSY B2, `(.L_x_631) ;  /* 0x0000009000027945 */ /* 0x000fe80003800000 */
[----:B------:R-:W-:Y:S05]  /*22ef0*/  @P1 BRA `(.L_x_632) ;  /* 0x00000000001c1947 */ /* 0x000fea0003800000 */
[----:B0-----:R-:W0:Y:S02]  /*22f00*/  S2R R5, SR_TID.X ;  /* 0x0000000000057919 */ /* 0x001e240000002100 */
[----:B0-----:R-:W-:Y:S01]  /*22f10*/  LOP3.LUT R6, R5, 0x1f, RZ, 0xc0, !PT ;  /* 0x0000001f05067812 */ /* 0x001fe200078ec0ff */
[----:B------:R-:W-:-:S03]  /*22f20*/  IMAD.MOV.U32 R5, RZ, RZ, 0x7800 ;  /* 0x00007800ff057424 */ /* 0x000fc600078e00ff */
[----:B------:R-:W-:Y:S01]  /*22f30*/  ISETP.NE.AND P0, PT, R6, RZ, PT ;  /* 0x000000ff0600720c */ /* 0x000fe20003f05270 */
[----:B------:R2:W-:-:S12]  /*22f40*/  SYNCS.ARRIVE.TRANS64 RZ, [R8+URZ+0x29890], R5 ;  /* 0x0298900508ff79a7 */ /* 0x0005d8000800003f */
[----:B--2---:R-:W-:Y:S05]  /*22f50*/  @!P0 BRA `(.L_x_632) ;  /* 0x0000000000048947 */ /* 0x004fea0003800000 */
[----:B------:R-:W-:Y:S01]  /*22f60*/  BPT.TRAP 0x1 ;  /* 0x000000040000795c */ /* 0x000fe20000300000 */
.L_x_632:
[----:B------:R-:W-:Y:S05]  /*22f70*/  BSYNC B2 ;  /* 0x0000000000027941 */ /* 0x000fea0003800000 */
.L_x_631:
[----:B0-----:R-:W2:Y:S01]  /*22f80*/  LDL R5, [R1+0x14] ;  /* 0x0000140001057983 */ /* 0x001ea20000100800 */
[----:B------:R-:W-:Y:S01]  /*22f90*/  MOV R13, RZ ;  /* 0x000000ff000d7202 */ /* 0x000fe20000000f00 */
[----:B------:R-:W-:Y:S01]  /*22fa0*/  IMAD R6, R4, 0xa0, R10 ;  /* 0x000000a004067824 */ /* 0x000fe200078e020a */
[----:B------:R-:W-:Y:S01]  /*22fb0*/  UIADD3 UR4, UP0, UR40, 0x570, URZ ;  /* 0x0000057028047890 */ /* 0x000fe2000ff1e03f */
[----:B------:R-:W-:Y:S01]  /*22fc0*/  PLOP3.LUT P0, PT, PT, PT, PT, 0x80, 0x0 ;  /* 0x000000000000781c */ /* 0x000fe20003f0f070 */
[----:B------:R-:W-:Y:S01]  /*22fd0*/  UMOV UR6, 0x0 ;  /* 0x0000000000067882 */ /* 0x000fe20000000000 */
[----:B------:R-:W-:Y:S01]  /*22fe0*/  R2UR UR10, R13 ;  /* 0x000000000d0a72ca */ /* 0x000fe200000e0000 */
[----:B------:R-:W-:Y:S01]  /*22ff0*/  VIADD R6, R6, 0xffffff60 ;  /* 0xffffff6006067836 */ /* 0x000fe20000000000 */
[----:B------:R-:W-:Y:S01]  /*23000*/  UIADD3.X UR5, URZ, UR41, URZ, UP0, !UPT ;  /* 0x000000293f057290 */ /* 0x000fe200087fe43f */
[----:B------:R-:W-:Y:S01]  /*23010*/  UMOV UR7, 0x12f00000 ;  /* 0x12f0000000077882 */ /* 0x000fe20000000000 */
[----:B--2---:R-:W-:-:S02]  /*23020*/  IMAD R9, R5, 0x7800, R11 ;  /* 0x0000780005097824 */ /* 0x004fc400078e020b */
[----:B------:R-:W-:-:S03]  /*23030*/  VIADD R5, R8, 0x29890 ;  /* 0x0002989008057836 */ /* 0x000fc60000000000 */
[----:B------:R-:W-:-:S07]  /*23040*/  IADD3 R7, R9, 0x1a400, RZ ;  /* 0x0001a40009077810 */ /* 0x000fce0007ffe0ff */
.L_x_633:
[----:B------:R-:W-:-:S13]  /*23050*/  @P0 ELECT P2, URZ, PT ;  /* 0x00000000003f082f */ /* 0x000fda0003840000 */
[----:B------:R-:W-:Y:S02]  /*23060*/  @P2 R2UR UR13, R0 ;  /* 0x00000000000d22ca */ /* 0x000fe400000e0000 */
[----:B------:R-:W-:Y:S02]  /*23070*/  @P2 R2UR UR12, R2 ;  /* 0x00000000020c22ca */ /* 0x000fe400000e0000 */
[----:B------:R-:W-:Y:S02]  /*23080*/  @P2 R2UR UR11, R6 ;  /* 0x00000000060b22ca */ /* 0x000fe400000e0000 */
[----:B------:R-:W-:Y:S02]  /*23090*/  @P2 R2UR UR9, R5 ;  /* 0x00000000050922ca */ /* 0x000fe400000e0000 */
[----:B------:R-:W-:Y:S02]  /*230a0*/  @P2 R2UR UR8, R7 ;  /* 0x00000000070822ca */ /* 0x000fe400000e0000 */
[----:B------:R-:W-:-:S02]  /*230b0*/  @P2 PLOP3.LUT P0, PT, P2, PT, PT, 0x8, 0x0 ;  /* 0x000000000000281c */ /* 0x000fc4000170e170 */
[----:B------:R-:W-:-:S09]  /*230c0*/  PLOP3.LUT P2, PT, PT, PT, PT, 0x8, 0x0 ;  /* 0x000000000000781c */ /* 0x000fd20003f4e170 */
[----:B------:R0:W-:Y:S02]  /*230d0*/  UTMALDG.4D [UR8], [UR4], desc[UR6] ;  /* 0x00000608040075b4 */ /* 0x0001e40008019000 */
[----:B0-----:R-:W-:Y:S05]  /*230e0*/  @P0 BRA.U.ANY `(.L_x_633) ;  /* 0xfffffffd00d80947 */ /* 0x001fea000393ffff */
[----:B------:R-:W-:Y:S01]  /*230f0*/  PLOP3.LUT P0, PT, PT, PT, PT, 0x80, 0x0 ;  /* 0x000000000000781c */ /* 0x000fe20003f0f070 */
[----:B------:R-:W-:Y:S01]  /*23100*/  VIADD R7, R9, 0x1cc00 ;  /* 0x0001cc0009077836 */ /* 0x000fe20000000000 */
[----:B------:R-:W-:Y:S01]  /*23110*/  UMOV UR6, 0x0 ;  /* 0x0000000000067882 */ /* 0x000fe20000000000 */
[----:B------:R-:W-:Y:S01]  /*23120*/  UMOV UR7, 0x12f00000 ;  /* 0x12f0000000077882 */ /* 0x000fe20000000000 */
[----:B------:R-:W-:-:S09]  /*23130*/  UMOV UR10, 0x40 ;  /* 0x00000040000a7882 */ /* 0x000fd20000000000 */
.L_x_634:
        /* <DEDUP_REMOVED lines=15> */
.L_x_635:
        /* <DEDUP_REMOVED lines=10> */
[----:B------:R-:W0:Y:S01]  /*232d0*/  SYNCS.PHASECHK.TRANS64.TRYWAIT P0, [R8+URZ+0x298c0], R12 ;  /* 0x0298c00c080075a7 */ /* 0x000e22000800017f */
[----:B------:R-:W-:Y:S04]  /*232e0*/  BSSY B2, `(.L_x_636) ;  /* 0x0000002000027945 */ /* 0x000fe80003800000 */
[----:B0-----:R-:W-:Y:S05]  /*232f0*/  @!P0 BRA `(.L_x_637) ;  /* 0x0000006400648947 */ /* 0x001fea0003800000 */
.L_x_809:
[----:B------:R-:W-:Y:S05]  /*23300*/  BSYNC B2 ;  /* 0x0000000000027941 */ /* 0x000fea0003800000 */
.L_x_636:
[----:B------:R-:W-:Y:S01]  /*23310*/  BSSY B2, `(.L_x_638) ;  /* 0x000000b000027945 */ /* 0x000fe20003800000 */
[----:B------:R-:W-:Y:S01]  /*23320*/  MOV R14, 0x0 ;  /* 0x00000000000e7802 */ /* 0x000fe20000000f00 */
[----:B------:R-:W-:Y:S02]  /*23330*/  IMAD.MOV.U32 R15, RZ, RZ, 0x12f00000 ;  /* 0x12f00000ff0f7424 */ /* 0x000fe400078e00ff */
[----:B------:R-:W-:Y:S05]  /*23340*/  @P1 BRA `(.L_x_639) ;  /* 0x00000000001c1947 */ /* 0x000fea0003800000 */
[----:B------:R-:W2:Y:S02]  /*23350*/  S2R R5, SR_TID.X ;  /* 0x0000000000057919 */ /* 0x000ea40000002100 */
[----:B--2---:R-:W-:Y:S01]  /*23360*/  LOP3.LUT R7, R5, 0x1f, RZ, 0xc0, !PT ;  /* 0x0000001f05077812 */ /* 0x004fe200078ec0ff */
[----:B------:R-:W-:-:S03]  /*23370*/  IMAD.MOV.U32 R5, RZ, RZ, 0x5000 ;  /* 0x00005000ff057424 */ /* 0x000fc600078e00ff */
[----:B------:R-:W-:Y:S01]  /*23380*/  ISETP.NE.AND P0, PT, R7, RZ, PT ;  /* 0x000000ff0700720c */ /* 0x000fe20003f05270 */
[----:B------:R2:W-:-:S12]  /*23390*/  SYNCS.ARRIVE.TRANS64 RZ, [R8+URZ+0x298b0], R5 ;  /* 0x0298b00508ff79a7 */ /* 0x0005d8000800003f */
[----:B--2---:R-:W-:Y:S05]  /*233a0*/  @!P0 BRA `(.L_x_639) ;  /* 0x0000000000048947 */ /* 0x004fea0003800000 */
[----:B------:R-:W-:Y:S01]  /*233b0*/  BPT.TRAP 0x1 ;  /* 0x000000040000795c */ /* 0x000fe20000300000 */
.L_x_639:
[----:B------:R-:W-:Y:S05]  /*233c0*/  BSYNC B2 ;  /* 0x0000000000027941 */ /* 0x000fea0003800000 */
.L_x_638:
[----:B------:R-:W2:Y:S01]  /*233d0*/  LDL R5, [R1+0x14] ;  /* 0x0000140001057983 */ /* 0x000ea20000100800 */
[----:B------:R-:W-:Y:S01]  /*233e0*/  R2UR UR10, R13 ;  /* 0x000000000d0a72ca */ /* 0x000fe200000e0000 */
[----:B------:R-:W-:Y:S01]  /*233f0*/  UIADD3 UR4, UP0, UR40, 0x670, URZ ;  /* 0x0000067028047890 */ /* 0x000fe2000ff1e03f */
[----:B------:R-:W-:Y:S02]  /*23400*/  R2UR UR6, R14 ;  /* 0x000000000e0672ca */ /* 0x000fe400000e0000 */
[----:B------:R-:W-:Y:S01]  /*23410*/  R2UR UR7, R15 ;  /* 0x000000000f0772ca */ /* 0x000fe200000e0000 */
[----:B------:R-:W-:Y:S01]  /*23420*/  UIADD3.X UR5, URZ, UR41, URZ, UP0, !UPT ;  /* 0x000000293f057290 */ /* 0x000fe200087fe43f */
[----:B------:R-:W-:Y:S02]  /*23430*/  PLOP3.LUT P0, PT, PT, PT, PT, 0x80, 0x0 ;  /* 0x000000000000781c */ /* 0x000fe40003f0f070 */
[----:B01----:R-:W-:Y:S01]  /*23440*/  IADD3 R8, R8, 0x298b0, RZ ;  /* 0x000298b008087810 */ /* 0x003fe20007ffe0ff */
[----:B--2---:R-:W-:-:S04]  /*23450*/  IMAD R5, R5, 0x5000, R11 ;  /* 0x0000500005057824 */ /* 0x004fc800078e020b */
[----:B------:R-:W-:-:S07]  /*23460*/  VIADD R5, R5, 0xa400 ;  /* 0x0000a40005057836 */ /* 0x000fce0000000000 */
.L_x_640:
        /* <DEDUP_REMOVED lines=9> */
[----:B-1----:R-:W-:Y:S05]  /*23500*/  @P0 BRA.U.ANY `(.L_x_640) ;  /* 0xfffffffd00d80947 */ /* 0x002fea000393ffff */
.L_x_628:
[----:B------:R-:W-:Y:S05]  /*23510*/  BSYNC B1 ;  /* 0x0000000000017941 */ /* 0x000fea0003800000 */
.L_x_627:
[----:B------:R-:W0:Y:S04]  /*23520*/  LDL.LU R9, [R1+0x14] ;  /* 0x0000140001097983 */ /* 0x000e280000300800 */
[----:B------:R-:W2:Y:S01]  /*23530*/  LDL.LU R7, [R1+0x20] ;  /* 0x0000200001077983 */ /* 0x000ea20000300800 */
[----:B------:R-:W-:Y:S01]  /*23540*/  PLOP3.LUT P0, PT, PT, PT, PT, 0x8, 0x0 ;  /* 0x000000000000781c */ /* 0x000fe20003f0e170 */
[----:B0-----:R-:W-:-:S05]  /*23550*/  VIADD R5, R9, 0x1 ;  /* 0x0000000109057836 */ /* 0x001fca0000000000 */
[----:B------:R-:W-:-:S04]  /*23560*/  ISETP.NE.AND P1, PT, R5, 0x2, PT ;  /* 0x000000020500780c */ /* 0x000fc80003f25270 */
[----:B------:R-:W-:Y:S02]  /*23570*/  SEL R6, RZ, 0x1, P1 ;  /* 0x00000001ff067807 */ /* 0x000fe40000800000 */
[----:B------:R-:W-:Y:S02]  /*23580*/  SEL R5, R5, RZ, P1 ;  /* 0x000000ff05057207 */ /* 0x000fe40000800000 */
[----:B--2---:R-:W-:Y:S02]  /*23590*/  LOP3.LUT R7, R7, R6, RZ, 0x3c, !PT ;  /* 0x0000000607077212 */ /* 0x004fe400078e3cff */
[----:B------:R-:W-:-:S03]  /*235a0*/  IADD3 R6, R4, -0x2, RZ ;  /* 0xfffffffe04067810 */ /* 0x000fc60007ffe0ff */
[----:B------:R0:W-:Y:S01]  /*235b0*/  STL [R1+0x20], R7 ;  /* 0x0000200701007387 */ /* 0x0001e20000100800 */
[----:B------:R-:W-:-:S03]  /*235c0*/  ISETP.GE.AND P2, PT, R6, R3, PT ;  /* 0x000000030600720c */ /* 0x000fc60003f46270 */
[----:B------:R0:W-:Y:S10]  /*235d0*/  STL [R1+0x14], R5 ;  /* 0x0000140501007387 */ /* 0x0001f40000100800 */
[----:B0-----:R-:W-:Y:S05]  /*235e0*/  @!P2 BRA `(.L_x_621) ;  /* 0x000000080000a947 */ /* 0x001fea0003800000 */
[C---:B------:R-:W-:Y:S02]  /*235f0*/  IMAD R8, R4.reuse, 0xa0, R10 ;  /* 0x000000a004087824 */ /* 0x040fe400078e020a */
[----:B------:R-:W-:Y:S02]  /*23600*/  VIADD R9, R4, 0xffffffff ;  /* 0xffffffff04097836 */ /* 0x000fe40000000000 */
[----:B------:R-:W-:-:S07]  /*23610*/  VIADD R8, R8, 0xfffffec0 ;  /* 0xfffffec008087836 */ /* 0x000fce0000000000 */
.L_x_655:
[----:B------:R-:W-:Y:S05]  /*23620*/  YIELD ;  /* 0x0000000000007946 */ /* 0x000fea0003800000 */
[----:B------:R-:W-:Y:S04]  /*23630*/  BSSY B1, `(.L_x_641) ;  /* 0x000006e000017945 */ /* 0x000fe80003800000 */
[----:B0-----:R-:W-:Y:S05]  /*23640*/  @!P6 BRA `(.L_x_642) ;  /* 0x0000000400b0e947 */ /* 0x001fea0003800000 */
[----:B------:R-:W2:Y:S04]  /*23650*/  LDL R6, [R1+0x14] ;  /* 0x0000140001067983 */ /* 0x000ea80000100800 */
[----:B------:R-:W3:Y:S01]  /*23660*/  LDL R5, [R1+0x20] ;  /* 0x0000200001057983 */ /* 0x000ee20000100800 */
[----:B------:R-:W0:Y:S01]  /*23670*/  S2R R4, SR_TID.X ;  /* 0x0000000000047919 */ /* 0x000e220000002100 */
[----:B------:R-:W-:Y:S01]  /*23680*/  BSSY B2, `(.L_x_643) ;  /* 0x0000007000027945 */ /* 0x000fe20003800000 */
[----:B0-----:R-:W-:-:S04]  /*23690*/  LOP3.LUT R4, R4, 0x7f, RZ, 0xc0, !PT ;  /* 0x0000007f04047812 */ /* 0x001fc800078ec0ff */
[----:B------:R-:W-:Y:S02]  /*236a0*/  ISETP.NE.AND P2, PT, R4, RZ, PT ;  /* 0x000000ff0400720c */ /* 0x000fe40003f45270 */
[----:B--2---:R-:W-:Y:S02]  /*236b0*/  LEA R7, R6, R11, 0x3 ;  /* 0x0000000b06077211 */ /* 0x004fe400078e18ff */
[----:B---3--:R-:W-:-:S04]  /*236c0*/  SHF.L.U32 R6, R5, 0x1f, RZ ;  /* 0x0000001f05067819 */ /* 0x008fc800000006ff */
[----:B------:R-:W0:Y:S02]  /*236d0*/  SYNCS.PHASECHK.TRANS64.TRYWAIT P1, [R7+URZ+0x298a0], R6 ;  /* 0x0298a006070075a7 */ /* 0x000e24000802017f */
[----:B0-----:R-:W-:Y:S05]  /*236e0*/  @!P1 BRA `(.L_x_644) ;  /* 0x00000060007c9947 */ /* 0x001fea0003800000 */
.L_x_810:
[----:B------:R-:W-:Y:S05]  /*236f0*/  BSYNC B2 ;  /* 0x0000000000027941 */ /* 0x000fea0003800000 */
.L_x_643:
[----:B------:R-:W-:Y:S04]  /*23700*/  BSSY B2, `(.L_x_645) ;  /* 0x0000009000027945 */ /* 0x000fe80003800000 */
[----:B------:R-:W-:Y:S05]  /*23710*/  @P2 BRA `(.L_x_646) ;  /* 0x00000000001c2947 */ /* 0x000fea0003800000 */
[----:B------:R-:W1:Y:S02]  /*23720*/  S2R R4, SR_TID.X ;  /* 0x0000000000047919 */ /* 0x000e640000002100 */
[----:B-1----:R-:W-:Y:S01]  /*23730*/  LOP3.LUT R5, R4, 0x1f, RZ, 0xc0, !PT ;  /* 0x0000001f04057812 */ /* 0x002fe200078ec0ff */
[----:B------:R-:W-:-:S03]  /*23740*/  IMAD.MOV.U32 R4, RZ, RZ, 0x7800 ;  /* 0x00007800ff047424 */ /* 0x000fc600078e00ff */
[----:B------:R-:W-:Y:S01]  /*23750*/  ISETP.NE.AND P1, PT, R5, RZ, PT ;  /* 0x000000ff0500720c */ /* 0x000fe20003f25270 */
[----:B------:R1:W-:-:S12]  /*23760*/  SYNCS.ARRIVE.TRANS64 RZ, [R7+URZ+0x29890], R4 ;  /* 0x0298900407ff79a7 */ /* 0x0003d8000800003f */
[----:B-1----:R-:W-:Y:S05]  /*23770*/  @!P1 BRA `(.L_x_646) ;  /* 0x0000000000049947 */ /* 0x002fea0003800000 */
[----:B------:R-:W-:Y:S01]  /*23780*/  BPT.TRAP 0x1 ;  /* 0x000000040000795c */ /* 0x000fe20000300000 */
.L_x_646:
[----:B------:R-:W-:Y:S05]  /*23790*/  BSYNC B2 ;  /* 0x0000000000027941 */ /* 0x000fea0003800000 */
.L_x_645:
[----:B------:R-:W2:Y:S01]  /*237a0*/  LDL R4, [R1+0x14] ;  /* 0x0000140001047983 */ /* 0x000ea20000100800 */
[----:B------:R-:W-:Y:S01]  /*237b0*/  IMAD.MOV.U32 R12, RZ, RZ, RZ ;  /* 0x000000ffff0c7224 */ /* 0x000fe200078e00ff */
[----:B------:R-:W-:Y:S01]  /*237c0*/  UIADD3 UR4, UP0, UR40, 0x570, URZ ;  /* 0x0000057028047890 */ /* 0x000fe2000ff1e03f */
[----:B------:R-:W-:Y:S01]  /*237d0*/  PLOP3.LUT P1, PT, PT, PT, PT, 0x80, 0x0 ;  /* 0x000000000000781c */ /* 0x000fe20003f2f070 */
[----:B------:R-:W-:Y:S01]  /*237e0*/  UMOV UR6, 0x0 ;  /* 0x0000000000067882 */ /* 0x000fe20000000000 */
[----:B------:R-:W-:Y:S01]  /*237f0*/  UMOV UR7, 0x12f00000 ;  /* 0x12f0000000077882 */ /* 0x000fe20000000000 */
[----:B------:R-:W-:Y:S01]  /*23800*/  R2UR UR10, R12 ;  /* 0x000000000c0a72ca */ /* 0x000fe200000e0000 */
[----:B------:R-:W-:Y:S01]  /*23810*/  UIADD3.X UR5, URZ, UR41, URZ, UP0, !UPT ;  /* 0x000000293f057290 */ /* 0x000fe200087fe43f */
[----:B--2---:R-:W-:Y:S01]  /*23820*/  IMAD R5, R4, 0x7800, R11 ;  /* 0x0000780004057824 */ /* 0x004fe200078e020b */
[----:B------:R-:W-:-:S03]  /*23830*/  IADD3 R4, R7, 0x29890, RZ ;  /* 0x0002989007047810 */ /* 0x000fc60007ffe0ff */
[----:B------:R-:W-:-:S09]  /*23840*/  VIADD R10, R5, 0x1a400 ;  /* 0x0001a400050a7836 */ /* 0x000fd20000000000 */
.L_x_647:
        /* <DEDUP_REMOVED lines=10> */
[----:B------:R-:W-:Y:S01]  /*238f0*/  PLOP3.LUT P1, PT, PT, PT, PT, 0x80, 0x0 ;  /* 0x000000000000781c */ /* 0x000fe20003f2f070 */
[----:B------:R-:W-:Y:S01]  /*23900*/  VIADD R10, R5, 0x1cc00 ;  /* 0x0001cc00050a7836 */ /* 0x000fe20000000000 */
[----:B------:R-:W-:Y:S01]  /*23910*/  UMOV UR6, 0x0 ;  /* 0x0000000000067882 */ /* 0x000fe20000000000 */
[----:B------:R-:W-:Y:S01]  /*23920*/  UMOV UR7, 0x12f00000 ;  /* 0x12f0000000077882 */ /* 0x000fe20000000000 */
[----:B------:R-:W-:-:S09]  /*23930*/  UMOV UR10, 0x40 ;  /* 0x00000040000a7882 */ /* 0x000fd20000000000 */
.L_x_648:
        /* <DEDUP_REMOVED lines=11> */
[----:B------:R-:W-:Y:S01]  /*239f0*/  UMOV UR6, 0x0 ;  /* 0x0000000000067882 */ /* 0x000fe20000000000 */
[----:B------:R-:W-:Y:S01]  /*23a00*/  IADD3 R5, R5, 0x1f400, RZ ;  /* 0x0001f40005057810 */ /* 0x000fe20007ffe0ff */
[----:B------:R-:W-:Y:S01]  /*23a10*/  UMOV UR7, 0x12f00000 ;  /* 0x12f0000000077882 */ /* 0x000fe20000000000 */
[----:B------:R-:W-:-:S09]  /*23a20*/  UMOV UR10, 0x80 ;  /* 0x00000080000a7882 */ /* 0x000fd20000000000 */
.L_x_649:
        /* <DEDUP_REMOVED lines=10> */
[----:B------:R-:W1:Y:S01]  /*23ad0*/  SYNCS.PHASECHK.TRANS64.TRYWAIT P1, [R7+URZ+0x298c0], R6 ;  /* 0x0298c006070075a7 */ /* 0x000e62000802017f */
[----:B------:R-:W-:Y:S04]  /*23ae0*/  BSSY B2, `(.L_x_650) ;  /* 0x0000002000027945 */ /* 0x000fe80003800000 */
[----:B-1----:R-:W-:Y:S05]  /*23af0*/  @!P1 BRA `(.L_x_651) ;  /* 0x0000005c008c9947 */ /* 0x002fea0003800000 */
.L_x_811:
[----:B------:R-:W-:Y:S05]  /*23b00*/  BSYNC B2 ;  /* 0x0000000000027941 */ /* 0x000fea0003800000 */
.L_x_650:
[----:B------:R-:W-:Y:S01]  /*23b10*/  BSSY B2, `(.L_x_652) ;  /* 0x000000b000027945 */ /* 0x000fe20003800000 */
[----:B------:R-:W-:Y:S02]  /*23b20*/  IMAD.MOV.U32 R4, RZ, RZ, 0x0 ;  /* 0x00000000ff047424 */ /* 0x000fe400078e00ff */
[----:B------:R-:W-:Y:S01]  /*23b30*/  IMAD.MOV.U32 R5, RZ, RZ, 0x12f00000 ;  /* 0x12f00000ff057424 */ /* 0x000fe200078e00ff */
[----:B------:R-:W-:Y:S06]  /*23b40*/  @P2 BRA `(.L_x_653) ;  /* 0x00000000001c2947 */ /* 0x000fec0003800000 */
[----:B------:R-:W2:Y:S01]  /*23b50*/  S2R R10, SR_TID.X ;  /* 0x00000000000a7919 */ /* 0x000ea20000002100 */
[----:B01----:R-:W-:-:S04]  /*23b60*/  MOV R6, 0x5000 ;  /* 0x0000500000067802 */ /* 0x003fc80000000f00 */
[----:B------:R3:W-:Y:S01]  /*23b70*/  SYNCS.ARRIVE.TRANS64 RZ, [R7+URZ+0x298b0], R6 ;  /* 0x0298b00607ff79a7 */ /* 0x0007e2000800003f */
[----:B--2---:R-:W-:-:S04]  /*23b80*/  LOP3.LUT R10, R10, 0x1f, RZ, 0xc0, !PT ;  /* 0x0000001f0a0a7812 */ /* 0x004fc800078ec0ff */
[----:B------:R-:W-:-:S13]  /*23b90*/  ISETP.NE.AND P1, PT, R10, RZ, PT ;  /* 0x000000ff0a00720c */ /* 0x000fda0003f25270 */
[----:B---3--:R-:W-:Y:S05]  /*23ba0*/  @!P1 BRA `(.L_x_653) ;  /* 0x0000000000049947 */ /* 0x008fea0003800000 */
[----:B------:R-:W-:Y:S01]  /*23bb0*/  BPT.TRAP 0x1 ;  /* 0x000000040000795c */ /* 0x000fe20000300000 */
.L_x_653:
[----:B------:R-:W-:Y:S05]  /*23bc0*/  BSYNC B2 ;  /* 0x0000000000027941 */ /* 0x000fea0003800000 */
.L_x_652:
[----:B01----:R-:W2:Y:S01]  /*23bd0*/  LDL R6, [R1+0x14] ;  /* 0x0000140001067983 */ /* 0x003ea20000100800 */
[----:B------:R-:W-:Y:S01]  /*23be0*/  R2UR UR10, R12 ;  /* 0x000000000c0a72ca */ /* 0x000fe200000e0000 */
[----:B------:R-:W-:Y:S01]  /*23bf0*/  UIADD3 UR4, UP0, UR40, 0x670, URZ ;  /* 0x0000067028047890 */ /* 0x000fe2000ff1e03f */
[----:B------:R-:W-:Y:S01]  /*23c00*/  R2UR UR7, R5 ;  /* 0x00000000050772ca */ /* 0x000fe200000e0000 */
[----:B------:R-:W-:Y:S01]  /*23c10*/  VIADD R7, R7, 0x298b0 ;  /* 0x000298b007077836 */ /* 0x000fe20000000000 */
[----:B------:R-:W-:Y:S01]  /*23c20*/  R2UR UR6, R4 ;  /* 0x00000000040672ca */ /* 0x000fe200000e0000 */
[----:B------:R-:W-:Y:S01]  /*23c30*/  UIADD3.X UR5, URZ, UR41, URZ, UP0, !UPT ;  /* 0x000000293f057290 */ /* 0x000fe200087fe43f */
[----:B------:R-:W-:Y:S01]  /*23c40*/  PLOP3.LUT P1, PT, PT, PT, PT, 0x80, 0x0 ;  /* 0x000000000000781c */ /* 0x000fe20003f2f070 */
[----:B--2---:R-:W-:-:S04]  /*23c50*/  IMAD R4, R6, 0x5000, R11 ;  /* 0x0000500006047824 */ /* 0x004fc800078e020b */
[----:B------:R-:W-:-:S08]  /*23c60*/  VIADD R4, R4, 0xa400 ;  /* 0x0000a40004047836 */ /* 0x000fd00000000000 */
.L_x_654:
        /* <DEDUP_REMOVED lines=10> */
.L_x_642:
[----:B------:R-:W-:Y:S05]  /*23d10*/  BSYNC B1 ;  /* 0x0000000000017941 */ /* 0x000fea0003800000 */
.L_x_641:
[----:B------:R-:W2:Y:S04]  /*23d20*/  LDL.LU R5, [R1+0x14] ;  /* 0x0000140001057983 */ /* 0x000ea80000300800 */
[----:B------:R-:W3:Y:S01]  /*23d30*/  LDL.LU R6, [R1+0x20] ;  /* 0x0000200001067983 */ /* 0x000ee20000300800 */
[----:B------:R-:W-:Y:S02]  /*23d40*/  VIADD R9, R9, 0xffffffff ;  /* 0xffffffff09097836 */ /* 0x000fe40000000000 */
[----:B------:R-:W-:-:S03]  /*23d50*/  VIADD R8, R8, 0xffffff60 ;  /* 0xffffff6008087836 */ /* 0x000fc60000000000 */
[----:B------:R-:W-:Y:S02]  /*23d60*/  ISETP.GT.AND P2, PT, R9, R3, PT ;  /* 0x000000030900720c */ /* 0x000fe40003f44270 */
[----:B--2---:R-:W-:-:S04]  /*23d70*/  IADD3 R4, R5, 0x1, RZ ;  /* 0x0000000105047810 */ /* 0x004fc80007ffe0ff */
[----:B------:R-:W-:-:S04]  /*23d80*/  ISETP.NE.AND P1, PT, R4, 0x2, PT ;  /* 0x000000020400780c */ /* 0x000fc80003f25270 */
[----:B------:R-:W-:Y:S02]  /*23d90*/  SEL R5, RZ, 0x1, P1 ;  /* 0x00000001ff057807 */ /* 0x000fe40000800000 */
[----:B------:R-:W-:Y:S02]  /*23da0*/  SEL R4, R4, RZ, P1 ;  /* 0x000000ff04047207 */ /* 0x000fe40000800000 */
[----:B---3--:R-:W-:-:S03]  /*23db0*/  LOP3.LUT R6, R6, R5, RZ, 0x3c, !PT ;  /* 0x0000000506067212 */ /* 0x008fc600078e3cff */
[----:B------:R0:W-:Y:S04]  /*23dc0*/  STL [R1+0x14], R4 ;  /* 0x0000140401007387 */ /* 0x0001e80000100800 */
[----:B------:R0:W-:Y:S01]  /*23dd0*/  STL [R1+0x20], R6 ;  /* 0x0000200601007387 */ /* 0x0001e20000100800 */
[----:B------:R-:W-:Y:S05]  /*23de0*/  @P2 BRA `(.L_x_655) ;  /* 0xfffffff8000c2947 */ /* 0x000fea000383ffff */
.L_x_621:
[----:B------:R-:W-:Y:S05]  /*23df0*/  BSYNC B0 ;  /* 0x0000000000007941 */ /* 0x000fea0003800000 */
.L_x_620:
[----:B------:R-:W-:Y:S05]  /*23e00*/  @!P0 WARPSYNC.ALL ;  /* 0x0000000000008948 */ /* 0x000fea0003800000 */
[----:B------:R-:W-:Y:S01]  /*23e10*/  @!P0 BAR.SYNC.DEFER_BLOCKING 0xc, 0x180 ;  /* 0x0306000000008b1d */ /* 0x000fe20000010000 */
[----:B------:R-:W-:-:S05]  /*23e20*/  ISETP.GT.AND P0, PT, R19, RZ, PT ;  /* 0x000000ff1300720c */ /* 0x000fca0003f04270 */
[----:B------:R-:W-:Y:S08]  /*23e30*/  BSSY B6, `(.L_x_656) ;  /* 0x0000304000067945 */ /* 0x000ff00003800000 */
[----:B------:R-:W-:Y:S05]  /*23e40*/  @P0 BRA `(.L_x_657) ;  /* 0x0000000000480947 */ /* 0x000fea0003800000 */
[----:B0-----:R-:W0:Y:S02]  /*23e50*/  S2R R4, SR_TID.X ;  /* 0x0000000000047919 */ /* 0x001e240000002100 */
        /* <DEDUP_REMOVED lines=15> */
[----:B------:R1:W-:Y:S01]  /*23f50*/  STL [R1], R0 ;  /* 0x0000000001007387 */ /* 0x0003e20000100800 */
[----:B------:R-:W-:Y:S05]  /*23f60*/  BRA `(.L_x_658) ;  /* 0x0000002c00c07947 */ /* 0x000fea0003800000 */
.L_x_657:
[----:B------:R-:W1:Y:S01]  /*23f70*/  S2R R0, SR_CgaCtaId ;  /* 0x0000000000007919 */ /* 0x000e620000008800 */
[----:B------:R-:W-:-:S04]  /*23f80*/  MOV R2, 0x400 ;  /* 0x0000040000027802 */ /* 0x000fc80000000f00 */
[----:B-1----:R-:W-:-:S04]  /*23f90*/  LEA R3, R0, R2, 0x18 ;  /* 0x0000000200037211 */ /* 0x002fc800078ec0ff */
[----:B------:R-:W-:Y:S01]  /*23fa0*/  IADD3 R0, R3, 0x1a400, RZ ;  /* 0x0001a40003007810 */ /* 0x000fe20007ffe0ff */
[----:B------:R1:W-:Y:S03]  /*23fb0*/  STL [R1+0x38], R3 ;  /* 0x0000380301007387 */ /* 0x0003e60000100800 */
[----:B------:R-:W-:-:S13]  /*23fc0*/  LOP3.LUT P0, RZ, R0, 0x1bf, RZ, 0xc0, !PT ;  /* 0x000001bf00ff7812 */ /* 0x000fda000780c0ff */
[----:B-1----:R-:W-:Y:S05]  /*23fd0*/  @!P0 BRA `(.L_x_659) ;  /* 0x0000000000408947 */ /* 0x002fea0003800000 */
[----:B------:R-:W-:Y:S01]  /*23fe0*/  MOV R2, 0x0 ;  /* 0x0000000000027802 */ /* 0x000fe20000000f00 */
[----:B------:R-:W-:Y:S01]  /*23ff0*/  ULDC.64 UR6, c[0x4][0xc8] ;  /* 0x0100320000067ab9 */ /* 0x000fe20000000a00 */
[----:B------:R-:W-:Y:S01]  /*24000*/  ULDC.64 UR8, c[0x4][0xd0] ;  /* 0x0100340000087ab9 */ /* 0x000fe20000000a00 */
[----:B------:R-:W-:Y:S01]  /*24010*/  ULDC.64 UR4, c[0x4][0x8] ;  /* 0x0100020000047ab9 */ /* 0x000fe20000000a00 */
[----:B0-----:R-:W-:Y:S01]  /*24020*/  IMAD.U32 R4, RZ, RZ, UR6 ;  /* 0x00000006ff047e24 */ /* 0x001fe2000f8e00ff */
[----:B------:R-:W-:Y:S01]  /*24030*/  MOV R6, UR8 ;  /* 0x0000000800067c02 */ /* 0x000fe20008000f00 */
[----:B------:R-:W0:Y:S01]  /*24040*/  LDC.64 R2, c[0x4][R2] ;  /* 0x0100000002027b82 */ /* 0x000e220000000a00 */
[----:B------:R-:W-:Y:S01]  /*24050*/  IMAD.U32 R5, RZ, RZ, UR7 ;  /* 0x00000007ff057e24 */ /* 0x000fe2000f8e00ff */
[----:B------:R-:W-:Y:S01]  /*24060*/  MOV R11, UR5 ;  /* 0x00000005000b7c02 */ /* 0x000fe20008000f00 */
[----:B------:R-:W-:Y:S01]  /*24070*/  IMAD.U32 R7, RZ, RZ, UR9 ;  /* 0x00000009ff077e24 */ /* 0x000fe2000f8e00ff */
[----:B------:R-:W-:Y:S01]  /*24080*/  MOV R13, RZ ;  /* 0x000000ff000d7202 */ /* 0x000fe20000000f00 */
[----:B------:R-:W-:-:S02]  /*24090*/  IMAD.U32 R10, RZ, RZ, UR4 ;  /* 0x00000004ff0a7e24 */ /* 0x000fc4000f8e00ff */
[----:B------:R-:W-:Y:S02]  /*240a0*/  IMAD.MOV.U32 R8, RZ, RZ, 0x70 ;  /* 0x00000070ff087424 */ /* 0x000fe400078e00ff */
[----:B------:R-:W-:-:S07]  /*240b0*/  IMAD.MOV.U32 R12, RZ, RZ, 0x1 ;  /* 0x00000001ff0c7424 */ /* 0x000fce00078e00ff */
[----:B------:R-:W-:-:S07]  /*240c0*/  LEPC R20, `(.L_x_659) ;  /* 0x000000001014794e */ /* 0x000fce0000000000 */
[----:B0-----:R-:W-:Y:S05]  /*240d0*/  CALL.ABS.NOINC R2 ;  /* 0x0000000002007343 */ /* 0x001fea0003c00000 */
.L_x_659:
[----:B------:R-:W2:Y:S01]  /*240e0*/  LDL.LU R2, [R1+0x18] ;  /* 0x0000180001027983 */ /* 0x000ea20000300800 */
[----:B------:R-:W-:Y:S01]  /*240f0*/  MOV R0, 0x400 ;  /* 0x0000040000007802 */ /* 0x000fe20000000f00 */
[----:B------:R-:W1:Y:S03]  /*24100*/  S2R R15, SR_CgaCtaId ;  /* 0x00000000000f7919 */ /* 0x000e660000008800 */
[----:B-1----:R-:W-:-:S05]  /*24110*/  LEA R0, R15, R0, 0x18 ;  /* 0x000000000f007211 */ /* 0x002fca00078ec0ff */
[----:B------:R-:W-:-:S05]  /*24120*/  VIADD R0, R0, 0xa400 ;  /* 0x0000a40000007836 */ /* 0x000fca0000000000 */
[----:B------:R-:W-:Y:S01]  /*24130*/  LOP3.LUT P0, RZ, R0, 0x3ff, RZ, 0xc0, !PT ;  /* 0x000003ff00ff7812 */ /* 0x000fe2000780c0ff */
[----:B------:R1:W-:Y:S01]  /*24140*/  STL [R1+0x24], R0 ;  /* 0x0000240001007387 */ /* 0x0003e20000100800 */
[----:B--2---:R-:W-:-:S11]  /*24150*/  LOP3.LUT R2, R2, 0xfffffffe, RZ, 0xc0, !PT ;  /* 0xfffffffe02027812 */ /* 0x004fd600078ec0ff */
[----:B------:R-:W-:-:S05]  /*24160*/  @P0 LOP3.LUT R2, R2, 0x1, RZ, 0xfc, !PT ;  /* 0x0000000102020812 */ /* 0x000fca00078efcff */
[----:B------:R1:W-:Y:S01]  /*24170*/  STL [R1+0x18], R2 ;  /* 0x0000180201007387 */ /* 0x0003e20000100800 */
[----:B------:R-:W-:Y:S05]  /*24180*/  @!P0 BRA `(.L_x_660) ;  /* 0x0000000000408947 */ /* 0x000fea0003800000 */
[----:B-1----:R-:W-:Y:S01]  /*24190*/  MOV R2, 0x0 ;  /* 0x0000000000027802 */ /* 0x002fe20000000f00 */
        /* <DEDUP_REMOVED lines=9> */
[----:B------:R-:W-:Y:S01]  /*24230*/  MOV R12, 0x1 ;  /* 0x00000001000c7802 */ /* 0x000fe20000000f00 */
[----:B------:R-:W-:-:S02]  /*24240*/  IMAD.U32 R11, RZ, RZ, UR5 ;  /* 0x00000005ff0b7e24 */ /* 0x000fc4000f8e00ff */
[----:B------:R-:W-:Y:S02]  /*24250*/  IMAD.MOV.U32 R8, RZ, RZ, 0x70 ;  /* 0x00000070ff087424 */ /* 0x000fe400078e00ff */
[----:B------:R-:W-:-:S07]  /*24260*/  IMAD.MOV.U32 R13, RZ, RZ, RZ ;  /* 0x000000ffff0d7224 */ /* 0x000fce00078e00ff */
[----:B------:R-:W-:-:S07]  /*24270*/  LEPC R20, `(.L_x_660) ;  /* 0x000000001014794e */ /* 0x000fce0000000000 */
[----:B0-----:R-:W-:Y:S05]  /*24280*/  CALL.ABS.NOINC R2 ;  /* 0x0000000002007343 */ /* 0x001fea0003c00000 */
.L_x_660:
[----:B-1----:R-:W2:Y:S02]  /*24290*/  LDL R2, [R1+0x38] ;  /* 0x0000380001027983 */ /* 0x002ea40000100800 */
[----:B--2---:R-:W-:-:S05]  /*242a0*/  VIADD R0, R2, 0x400 ;  /* 0x0000040002007836 */ /* 0x004fca0000000000 */
[----:B------:R-:W-:-:S13]  /*242b0*/  LOP3.LUT P0, RZ, R0, 0x9f, RZ, 0xc0, !PT ;  /* 0x0000009f00ff7812 */ /* 0x000fda000780c0ff */
[----:B------:R-:W-:Y:S05]  /*242c0*/  @!P0 BRA `(.L_x_661) ;  /* 0x0000000000408947 */ /* 0x000fea0003800000 */
[----:B------:R-:W-:Y:S01]  /*242d0*/  MOV R2, 0x0 ;  /* 0x0000000000027802 */ /* 0x000fe20000000f00 */
[----:B------:R-:W-:Y:S01]  /*242e0*/  ULDC.64 UR6, c[0x4][0xc8] ;  /* 0x0100320000067ab9 */ /* 0x000fe20000000a00 */
[----:B------:R-:W-:Y:S01]  /*242f0*/  ULDC.64 UR8, c[0x4][0xd0] ;  /* 0x0100340000087ab9 */ /* 0x000fe20000000a00 */
[----:B------:R-:W-:Y:S01]  /*24300*/  ULDC.64 UR4, c[0x4][0x18] ;  /* 0x0100060000047ab9 */ /* 0x000fe20000000a00 */
[----:B0-----:R-:W-:Y:S01]  /*24310*/  MOV R4, UR6 ;  /* 0x0000000600047c02 */ /* 0x001fe20008000f00 */
[----:B------:R-:W-:Y:S01]  /*24320*/  IMAD.U32 R5, RZ, RZ, UR7 ;  /* 0x00000007ff057e24 */ /* 0x000fe2000f8e00ff */
        /* <DEDUP_REMOVED lines=10> */
.L_x_661:
[----:B------:R-:W2:Y:S02]  /*243d0*/  LDL.LU R2, [R1+0x24] ;  /* 0x0000240001027983 */ /* 0x000ea40000300800 */
[----:B--2---:R-:W-:-:S13]  /*243e0*/  LOP3.LUT P6, RZ, R2, 0x3ff, RZ, 0xc0, !PT ;  /* 0x000003ff02ff7812 */ /* 0x004fda00078cc0ff */
        /* <DEDUP_REMOVED lines=17> */
.L_x_662:
[----:B------:R-:W-:Y:S01]  /*24500*/  ULDC.64 UR4, c[0x0][0x9f8] ;  /* 0x00027e0000047ab9 */ /* 0x000fe20000000a00 */
[----:B0-----:R-:W2:Y:S01]  /*24510*/  LDL.LU R4, [R1+0x28] ;  /* 0x0000280001047983 */ /* 0x001ea20000300800 */
[----:B------:R-:W-:-:S03]  /*24520*/  ISETP.NE.U32.AND P0, PT, RZ, UR4, PT ;  /* 0x00000004ff007c0c */ /* 0x000fc6000bf05070 */
[----:B------:R-:W2:Y:S01]  /*24530*/  LDL.LU R0, [R1+0x4] ;  /* 0x0000040001007983 */ /* 0x000ea20000300800 */
[----:B------:R-:W-:Y:S02]  /*24540*/  ISETP.NE.AND.EX P0, PT, RZ, UR5, PT, P0 ;  /* 0x00000005ff007c0c */ /* 0x000fe4000bf05300 */
[----:B------:R-:W-:Y:S01]  /*24550*/  MOV R5, R16 ;  /* 0x0000001000057202 */ /* 0x000fe20000000f00 */
[----:B------:R-:W3:Y:S10]  /*24560*/  LDL R6, [R1+0x8] ;  /* 0x0000080001067983 */ /* 0x000ef40000100800 */
[----:B------:R-:W-:-:S04]  /*24570*/  @P0 IADD3 R2, P1, R17, UR4, RZ ;  /* 0x0000000411020c10 */ /* 0x000fc8000ff3e0ff */
[----:B------:R-:W-:Y:S01]  /*24580*/  @P0 IADD3.X R3, R18, UR5, RZ, P1, !PT ;  /* 0x0000000512030c10 */ /* 0x000fe20008ffe4ff */
[----:B------:R-:W-:-:S04]  /*24590*/  ULDC.64 UR4, c[0x0][0xa00] ;  /* 0x0002800000047ab9 */ /* 0x000fc80000000a00 */
[----:B------:R-:W4:Y:S01]  /*245a0*/  @P0 LDG.E R5, desc[UR54][R2.64] ;  /* 0x0000003602050981 */ /* 0x000f22000c1e1900 */
[----:B--2---:R-:W-:Y:S02]  /*245b0*/  IMAD R4, R0, 0x80, R4 ;  /* 0x0000008000047824 */ /* 0x004fe400078e0204 */
[----:B------:R-:W0:Y:S01]  /*245c0*/  LDC R0, c[0x0][0x428] ;  /* 0x00010a00ff007b82 */ /* 0x000e220000000800 */
[----:B----4-:R1:W-:Y:S01]  /*245d0*/  STL [R1+0x24], R5 ;  /* 0x0000240501007387 */ /* 0x0103e20000100800 */
[----:B0-----:R-:W-:Y:S01]  /*245e0*/  ISETP.NE.AND P0, PT, R0, 0x1, PT ;  /* 0x000000010000780c */ /* 0x001fe20003f05270 */
[----:B---3--:R-:W-:Y:S01]  /*245f0*/  IMAD.MOV.U32 R0, RZ, RZ, R6 ;  /* 0x000000ffff007224 */ /* 0x008fe200078e0006 */
[----:B-1----:R-:W0:Y:S11]  /*24600*/  S2R R5, SR_TID.X ;  /* 0x0000000000057919 */ /* 0x002e360000002100 */
[----:B------:R-:W1:Y:S08]  /*24610*/  @P0 LDC R2, c[0x0][0x42c] ;  /* 0x00010b00ff020b82 */ /* 0x000e700000000800 */
[----:B------:R-:W2:Y:S01]  /*24620*/  @P0 LDC R3, c[0x0][0x430] ;  /* 0x00010c00ff030b82 */ /* 0x000ea20000000800 */
[----:B-1----:R-:W-:Y:S01]  /*24630*/  @P0 IMAD.HI.U32 R2, R6, R2, RZ ;  /* 0x0000000206020227 */ /* 0x002fe200078e00ff */
[----:B0-----:R-:W-:-:S04]  /*24640*/  LOP3.LUT R5, R5, 0x7f, RZ, 0xc0, !PT ;  /* 0x0000007f05057812 */ /* 0x001fc800078ec0ff */
[----:B------:R-:W-:Y:S02]  /*24650*/  ISETP.NE.AND P1, PT, R5, RZ, PT ;  /* 0x000000ff0500720c */ /* 0x000fe40003f25270 */
[----:B--2---:R-:W-:Y:S02]  /*24660*/  @P0 SHF.R.U32.HI R0, RZ, R3, R2 ;  /* 0x00000003ff000219 */ /* 0x004fe40000011602 */
[----:B------:R-:W-:Y:S02]  /*24670*/  ISETP.NE.U32.AND P0, PT, RZ, UR4, PT ;  /* 0x00000004ff007c0c */ /* 0x000fe4000bf05070 */
[----:B------:R-:W-:Y:S02]  /*24680*/  PLOP3.LUT P3, PT, P1, PT, PT, 0x8, 0x0 ;  /* 0x000000000000781c */ /* 0x000fe40000f6e170 */
[----:B------:R-:W-:-:S04]  /*24690*/  ISETP.NE.AND.EX P2, PT, RZ, UR5, PT, P0 ;  /* 0x00000005ff007c0c */ /* 0x000fc8000bf45300 */
[----:B------:R-:W-:Y:S01]  /*246a0*/  SEL R3, R16, RZ, !P2 ;  /* 0x000000ff10037207 */ /* 0x000fe20005000000 */
[----:B------:R-:W-:-:S05]  /*246b0*/  VOTEU.ALL UP1, P1 ;  /* 0x00000000003f7886 */ /* 0x000fca0000820000 */
[----:B------:R-:W-:-:S04]  /*246c0*/  @!UP1 UIADD3 UR8, UP0, UR40, 0x270, URZ ;  /* 0x0000027028089890 */ /* 0x000fc8000ff1e03f */
[----:B------:R-:W-:-:S03]  /*246d0*/  @!UP1 UIADD3.X UR9, URZ, UR41, URZ, UP0, !UPT ;  /* 0x000000293f099290 */ /* 0x000fc600087fe43f */
[----:B------:R-:W-:-:S09]  /*246e0*/  VOTEU.ALL UP0, P1 ;  /* 0x00000000003f7886 */ /* 0x000fd20000800000 */
.L_x_663:
[----:B------:R-:W2:Y:S01]  /*246f0*/  LDL R2, [R1+0x8] ;  /* 0x0000080001027983 */ /* 0x000ea20000100800 */
[----:B------:R-:W-:Y:S02]  /*24700*/  PLOP3.LUT P0, PT, P0, P3, PT, 0xa2, 0x0 ;  /* 0x000000000000781c */ /* 0x000fe40000707472 */
[----:B------:R-:W-:Y:S01]  /*24710*/  @P3 R2UR P0, UR7, R3 ;  /* 0x00000000030732ca */ /* 0x000fe20000000000 */
[----:B------:R-:W-:-:S07]  /*24720*/  UMOV UR4, URZ ;  /* 0x0000003f00047c82 */ /* 0x000fce0008000000 */
[----:B------:R-:W-:Y:S02]  /*24730*/  PLOP3.LUT P0, PT, P0, P3, PT, 0xa2, 0x0 ;  /* 0x000000000000781c */ /* 0x000fe40000707472 */
[----:B--2---:R-:W-:-:S08]  /*24740*/  @P3 R2UR.OR P0, UR6, R2 ;  /* 0x00000000020632ca */ /* 0x004fd00000100000 */
[----:B------:R-:W-:Y:S02]  /*24750*/  PLOP3.LUT P0, PT, P0, P3, PT, 0xa2, 0x0 ;  /* 0x000000000000781c */ /* 0x000fe40000707472 */
[----:B------:R-:W-:-:S08]  /*24760*/  @P3 R2UR.OR P0, UR5, R4 ;  /* 0x00000000040532ca */ /* 0x000fd00000100000 */
[----:B------:R-:W-:-:S05]  /*24770*/  @P3 PLOP3.LUT P3, PT, P0, PT, PT, 0x80, 0x0 ;  /* 0x000000000000381c */ /* 0x000fca000076f070 */
[----:B------:R0:W-:Y:S08]  /*24780*/  @!UP0 UTMAPF.L2.4D [UR4], [UR8] ;  /* 0x00000004080085b8 */ /* 0x0001f00008018000 */
[----:B0-----:R-:W-:Y:S05]  /*24790*/  @P3 BRA.U.ANY `(.L_x_663) ;  /* 0xfffffffd00d43947 */ /* 0x001fea000393ffff */
[----:B------:R-:W-:Y:S01]  /*247a0*/  PLOP3.LUT P2, PT, P1, PT, PT, 0x8, 0x0 ;  /* 0x000000000000781c */ /* 0x000fe20000f4e170 */
[----:B------:R-:W-:Y:S01]  /*247b0*/  VOTEU.ALL UP0, P1 ;  /* 0x00000000003f7886 */ /* 0x000fe20000800000 */
[----:B------:R-:W-:-:S11]  /*247c0*/  UMOV UR4, 0x40 ;  /* 0x0000004000047882 */ /* 0x000fd60000000000 */
.L_x_664:
[----:B------:R-:W2:Y:S01]  /*247d0*/  LDL R2, [R1+0x8] ;  /* 0x0000080001027983 */ /* 0x000ea20000100800 */
[----:B------:R-:W-:Y:S02]  /*247e0*/  PLOP3.LUT P0, PT, P0, P2, PT, 0xa2, 0x0 ;  /* 0x000000000000781c */ /* 0x000fe40000705472 */
[----:B------:R-:W-:-:S08]  /*247f0*/  @P2 R2UR P0, UR7, R3 ;  /* 0x00000000030722ca */ /* 0x000fd00000000000 */
        /* <DEDUP_REMOVED lines=10> */
.L_x_665:
        /* <DEDUP_REMOVED lines=10> */
[----:B------:R-:W2:Y:S01]  /*24940*/  LDL R16, [R1+0x24] ;  /* 0x0000240001107983 */ /* 0x000ea20000100800 */
[----:B------:R-:W0:Y:S01]  /*24950*/  LDC.64 R6, c[0x0][0x3f8] ;  /* 0x0000fe00ff067b82 */ /* 0x000e220000000a00 */
[----:B------:R-:W-:Y:S02]  /*24960*/  ULDC.64 UR4, c[0x0][0xa08] ;  /* 0x0002820000047ab9 */ /* 0x000fe40000000a00 */
[----:B0-----:R-:W-:Y:S01]  /*24970*/  LOP3.LUT P0, RZ, R6, UR4, RZ, 0xfc, !PT ;  /* 0x0000000406ff7c12 */ /* 0x001fe2000f80fcff */
[----:B------:R-:W-:-:S03]  /*24980*/  UMOV UR4, 0xffffffff ;  /* 0xffffffff00047882 */ /* 0x000fc60000000000 */
[----:B------:R-:W-:Y:S02]  /*24990*/  LOP3.LUT P0, RZ, R7, UR5, RZ, 0xfc, P0 ;  /* 0x0000000507ff7c12 */ /* 0x000fe4000800fcff */
[----:B--2---:R-:W-:Y:S02]  /*249a0*/  SHF.R.S32.HI R17, RZ, 0x1f, R16 ;  /* 0x0000001fff117819 */ /* 0x004fe40000011410 */
[----:B------:R-:W-:-:S03]  /*249b0*/  SEL R2, R16, RZ, !P0 ;  /* 0x000000ff10027207 */ /* 0x000fc60004000000 */
[----:B------:R0:W-:Y:S01]  /*249c0*/  STL [R1+0x28], R17 ;  /* 0x0000281101007387 */ /* 0x0001e20000100800 */
[----:B------:R-:W-:Y:S05]  /*249d0*/  BRA.DIV UR4, `(.L_x_666) ;  /* 0x0000004e04e87947 */ /* 0x000fea000b800000 */
[----:B------:R-:W1:Y:S02]  /*249e0*/  S2R R5, SR_TID.X ;  /* 0x0000000000057919 */ /* 0x000e640000002100 */
[----:B-1----:R-:W-:-:S04]  /*249f0*/  SHF.R.U32.HI R5, RZ, 0x5, R5 ;  /* 0x00000005ff057819 */ /* 0x002fc80000011605 */
[----:B------:R-:W-:-:S05]  /*24a00*/  LOP3.LUT R5, R5, 0x3, RZ, 0xc0, !PT ;  /* 0x0000000305057812 */ /* 0x000fca00078ec0ff */
[----:B------:R1:W2:Y:S02]  /*24a10*/  SHFL.IDX PT, R14, R5, RZ, 0x1f ;  /* 0x00001fff050e7589 */ /* 0x0002a400000e0000 */
.L_x_814:
[----:B--2---:R-:W-:Y:S02]  /*24a20*/  ISETP.NE.AND P0, PT, R14, RZ, PT ;  /* 0x000000ff0e00720c */ /* 0x004fe40003f05270 */
[----:B------:R-:W-:-:S11]  /*24a30*/  PLOP3.LUT P6, PT, PT, PT, PT, 0x8, 0x0 ;  /* 0x000000000000781c */ /* 0x000fd60003fce170 */
[----:B------:R-:W-:Y:S05]  /*24a40*/  @P0 BRA `(.L_x_667) ;  /* 0x0000000800480947 */ /* 0x000fea0003800000 */
[----:B------:R-:W-:-:S03]  /*24a50*/  UMOV UR4, 0xffffffff ;  /* 0xffffffff00047882 */ /* 0x000fc60000000000 */
[----:B------:R-:W-:Y:S05]  /*24a60*/  BRA.DIV UR4, `(.L_x_668) ;  /* 0x0000004e04f87947 */ /* 0x000fea000b800000 */
[----:B------:R-:W-:-:S13]  /*24a70*/  ELECT P6, URZ, PT ;  /* 0x00000000003f782f */ /* 0x000fda00038c0000 */
.L_x_817:
[----:B------:R-:W-:Y:S05]  /*24a80*/  @!P6 BRA `(.L_x_669) ;  /* 0x00000004009ce947 */ /* 0x000fea0003800000 */
[----:B-1----:R-:W2:Y:S01]  /*24a90*/  LDL R5, [R1+0x3c] ;  /* 0x00003c0001057983 */ /* 0x002ea20000100800 */
[----:B------:R-:W-:-:S04]  /*24aa0*/  ISETP.NE.U32.AND P0, PT, R6, RZ, PT ;  /* 0x000000ff0600720c */ /* 0x000fc80003f05070 */
[----:B------:R-:W-:Y:S02]  /*24ab0*/  ISETP.NE.AND.EX P0, PT, R7, RZ, PT, P0 ;  /* 0x000000ff0700720c */ /* 0x000fe40003f05300 */
[----:B--2---:R-:W-:-:S11]  /*24ac0*/  IADD3 R5, R5, -0x1, RZ ;  /* 0xffffffff05057810 */ /* 0x004fd60007ffe0ff */
[----:B------:R-:W-:Y:S05]  /*24ad0*/  @!P0 BRA `(.L_x_670) ;  /* 0x0000000000488947 */ /* 0x000fea0003800000 */
[----:B------:R-:W1:Y:S01]  /*24ae0*/  LDC R10, c[0x0][0x41c] ;  /* 0x00010700ff0a7b82 */ /* 0x000e620000000800 */
[----:B------:R-:W-:Y:S01]  /*24af0*/  IMAD.MOV.U32 R2, RZ, RZ, R5 ;  /* 0x000000ffff027224 */ /* 0x000fe200078e0005 */
[----:B------:R-:W-:Y:S01]  /*24b00*/  ULDC.64 UR4, c[0x0][0x408] ;  /* 0x0001020000047ab9 */ /* 0x000fe20000000a00 */
[----:B-1----:R-:W-:-:S13]  /*24b10*/  ISETP.NE.AND P0, PT, R10, 0x1, PT ;  /* 0x000000010a00780c */ /* 0x002fda0003f05270 */
[----:B------:R-:W1:Y:S02]  /*24b20*/  @P0 LDC.64 R8, c[0x0][0x420] ;  /* 0x00010800ff080b82 */ /* 0x000e640000000a00 */
[----:B-1----:R-:W-:-:S05]  /*24b30*/  @P0 IMAD.HI.U32 R8, R5, R8, RZ ;  /* 0x0000000805080227 */ /* 0x002fca00078e00ff */
[----:B------:R-:W-:-:S04]  /*24b40*/  @P0 SHF.R.U32.HI R2, RZ, R9, R8 ;  /* 0x00000009ff020219 */ /* 0x000fc80000011608 */
[--C-:B------:R-:W-:Y:S01]  /*24b50*/  SHF.R.S32.HI R9, RZ, 0x1f, R2.reuse ;  /* 0x0000001fff097819 */ /* 0x100fe20000011402 */
[----:B------:R-:W-:-:S04]  /*24b60*/  IMAD.MOV R8, RZ, RZ, -R2 ;  /* 0x000000ffff087224 */ /* 0x000fc800078e0a02 */
[----:B------:R-:W-:Y:S01]  /*24b70*/  IMAD R5, R10, R8, R5 ;  /* 0x000000080a057224 */ /* 0x000fe200078e0205 */
[----:B------:R-:W-:Y:S01]  /*24b80*/  MOV R8, R2 ;  /* 0x0000000200087202 */ /* 0x000fe20000000f00 */
[----:B------:R-:W-:-:S04]  /*24b90*/  IMAD R10, R17, UR4, RZ ;  /* 0x00000004110a7c24 */ /* 0x000fc8000f8e02ff */
[----:B------:R-:W-:-:S04]  /*24ba0*/  IMAD.WIDE.U32 R8, R16, UR4, R8 ;  /* 0x0000000410087c25 */ /* 0x000fc8000f8e0008 */
[----:B------:R-:W-:Y:S01]  /*24bb0*/  IMAD R2, R16, UR5, R10 ;  /* 0x0000000510027c24 */ /* 0x000fe2000f8e020a */
[----:B------:R-:W-:-:S03]  /*24bc0*/  LEA R6, P0, R8, R6, 0x2 ;  /* 0x0000000608067211 */ /* 0x000fc600078010ff */
[----:B------:R-:W-:-:S05]  /*24bd0*/  IMAD.IADD R2, R9, 0x1, R2 ;  /* 0x0000000109027824 */ /* 0x000fca00078e0202 */
[----:B------:R-:W-:-:S05]  /*24be0*/  LEA.HI.X R7, R8, R7, R2, 0x2, P0 ;  /* 0x0000000708077211 */ /* 0x000fca00000f1402 */
[----:B------:R1:W5:Y:S02]  /*24bf0*/  LDG.E R2, desc[UR54][R6.64] ;  /* 0x0000003606027981 */ /* 0x000364000c1e1900 */
.L_x_670:
[----:B-1----:R-:W2:Y:S01]  /*24c00*/  LDL R6, [R1+0x10] ;  /* 0x0000100001067983 */ /* 0x002ea20000100800 */
[----:B------:R-:W-:-:S03]  /*24c10*/  MOV R9, 0x400 ;  /* 0x0000040000097802 */ /* 0x000fc60000000f00 */
[----:B------:R-:W3:Y:S01]  /*24c20*/  LDL R7, [R1+0x1c] ;  /* 0x00001c0001077983 */ /* 0x000ee20000100800 */
[----:B------:R-:W1:Y:S01]  /*24c30*/  S2R R10, SR_CgaCtaId ;  /* 0x00000000000a7919 */ /* 0x000e620000008800 */
[----:B------:R-:W4:Y:S01]  /*24c40*/  S2R R8, SR_TID.X ;  /* 0x0000000000087919 */ /* 0x000f220000002100 */
[----:B-1----:R-:W-:Y:S02]  /*24c50*/  LEA R9, R10, R9, 0x18 ;  /* 0x000000090a097211 */ /* 0x002fe400078ec0ff */
[----:B----4-:R-:W-:-:S04]  /*24c60*/  LOP3.LUT R8, R8, 0x7f, RZ, 0xc0, !PT ;  /* 0x0000007f08087812 */ /* 0x010fc800078ec0ff */
[----:B------:R-:W-:Y:S01]  /*24c70*/  ISETP.NE.AND P0, PT, R8, RZ, PT ;  /* 0x000000ff0800720c */ /* 0x000fe20003f05270 */
[----:B--2---:R-:W-:Y:S01]  /*24c80*/  IMAD R6, R6, 0x8, R9 ;  /* 0x0000000806067824 */ /* 0x004fe200078e0209 */
[----:B---3--:R-:W-:-:S04]  /*24c90*/  SHF.L.U32 R7, R7, 0x1f, RZ ;  /* 0x0000001f07077819 */ /* 0x008fc800000006ff */
[----:B------:R-:W1:Y:S02]  /*24ca0*/  SYNCS.PHASECHK.TRANS64.TRYWAIT P2, [R6+URZ+0x29880], R7 ;  /* 0x02988007060075a7 */ /* 0x000e64000804017f */
[----:B-1----:R-:W-:Y:S05]  /*24cb0*/  @!P2 BRA `(.L_x_671) ;  /* 0x0000004c0084a947 */ /* 0x002fea0003800000 */
.L_x_818:
[----:B------:R-:W-:Y:S05]  /*24cc0*/  @P0 BRA `(.L_x_672) ;  /* 0x00000000001c0947 */ /* 0x000fea0003800000 */
[----:B------:R-:W2:Y:S02]  /*24cd0*/  S2R R8, SR_TID.X ;  /* 0x0000000000087919 */ /* 0x000ea40000002100 */
[----:B--2---:R-:W-:Y:S02]  /*24ce0*/  LOP3.LUT R9, R8, 0x1f, RZ, 0xc0, !PT ;  /* 0x0000001f08097812 */ /* 0x004fe400078ec0ff */
[----:B------:R-:W-:Y:S02]  /*24cf0*/  MOV R8, 0x5000 ;  /* 0x0000500000087802 */ /* 0x000fe40000000f00 */
[----:B------:R-:W-:Y:S02]  /*24d00*/  ISETP.NE.AND P2, PT, R9, RZ, PT ;  /* 0x000000ff0900720c */ /* 0x000fe40003f45270 */
[----:B------:R2:W-:Y:S11]  /*24d10*/  SYNCS.ARRIVE.TRANS64 RZ, [R6+URZ+0x29870], R8 ;  /* 0x0298700806ff79a7 */ /* 0x0005f6000800003f */
[----:B--2---:R-:W-:Y:S05]  /*24d20*/  @!P2 BRA `(.L_x_672) ;  /* 0x000000000004a947 */ /* 0x004fea0003800000 */
[----:B------:R-:W-:Y:S01]  /*24d30*/  BPT.TRAP 0x1 ;  /* 0x000000040000795c */ /* 0x000fe20000300000 */
.L_x_672:
[----:B------:R-:W2:Y:S01]  /*24d40*/  LDL R8, [R1+0x10] ;  /* 0x0000100001087983 */ /* 0x000ea20000100800 */
[----:B------:R-:W-:-:S03]  /*24d50*/  MOV R10, 0x400 ;  /* 0x00000400000a7802 */ /* 0x000fc60000000f00 */
[----:B------:R-:W3:Y:S01]  /*24d60*/  LDL R9, [R1+0x2c] ;  /* 0x00002c0001097983 */ /* 0x000ee20000100800 */
[----:B------:R-:W4:Y:S01]  /*24d70*/  S2R R11, SR_CgaCtaId ;  /* 0x00000000000b7919 */ /* 0x000f220000008800 */
[----:B------:R-:W-:Y:S01]  /*24d80*/  R2UR UR9, R6 ;  /* 0x00000000060972ca */ /* 0x000fe200000e0000 */
[----:B------:R-:W-:Y:S01]  /*24d90*/  UIADD3 UR4, UP0, UR40, 0x470, URZ ;  /* 0x0000047028047890 */ /* 0x000fe2000ff1e03f */
[----:B------:R-:W-:Y:S02]  /*24da0*/  R2UR UR12, R0 ;  /* 0x00000000000c72ca */ /* 0x000fe400000e0000 */
[----:B-----5:R-:W-:Y:S01]  /*24db0*/  R2UR UR13, R2 ;  /* 0x00000000020d72ca */ /* 0x020fe200000e0000 */
[----:B------:R-:W-:Y:S01]  /*24dc0*/  UIADD3.X UR5, URZ, UR41, URZ, UP0, !UPT ;  /* 0x000000293f057290 */ /* 0x000fe200087fe43f */
[----:B----4-:R-:W-:-:S07]  /*24dd0*/  LEA R10, R11, R10, 0x18 ;  /* 0x0000000a0b0a7211 */ /* 0x010fce00078ec0ff */
[----:B------:R-:W-:Y:S01]  /*24de0*/  UIADD3 UR9, UR9, 0x29870, URZ ;  /* 0x0002987009097890 */ /* 0x000fe2000fffe03f */
[----:B------:R-:W-:Y:S01]  /*24df0*/  UMOV UR6, 0x0 ;  /* 0x0000000000067882 */ /* 0x000fe20000000000 */
[----:B------:R-:W-:Y:S01]  /*24e00*/  UMOV UR7, 0x14f00000 ;  /* 0x14f0000000077882 */ /* 0x000fe20000000000 */
[----:B------:R-:W-:Y:S01]  /*24e10*/  UMOV UR10, URZ ;  /* 0x0000003f000a7c82 */ /* 0x000fe20008000000 */
[----:B--2---:R-:W-:-:S05]  /*24e20*/  IMAD R8, R8, 0x5000, R10 ;  /* 0x0000500008087824 */ /* 0x004fca00078e020a */
[----:B------:R-:W-:Y:S01]  /*24e30*/  R2UR UR8, R8 ;  /* 0x00000000080872ca */ /* 0x000fe200000e0000 */
[----:B---3--:R-:W-:-:S05]  /*24e40*/  IMAD R5, R5, 0xa0, R9 ;  /* 0x000000a005057824 */ /* 0x008fca00078e0209 */
[----:B------:R-:W-:-:S07]  /*24e50*/  R2UR UR11, R5 ;  /* 0x00000000050b72ca */ /* 0x000fce00000e0000 */
[----:B------:R-:W-:-:S09]  /*24e60*/  UIADD3 UR8, UR8, 0xa400, URZ ;  /* 0x0000a40008087890 */ /* 0x000fd2000fffe03f */
[----:B------:R2:W-:Y:S01]  /*24e70*/  UTMALDG.4D [UR8], [UR4], desc[UR6] ;  /* 0x00000608040075b4 */ /* 0x0005e20008019000 */
[----:B------:R-:W3:Y:S02]  /*24e80*/  SYNCS.PHASECHK.TRANS64.TRYWAIT P2, [R6+URZ+0x29840], R7 ;  /* 0x02984007060075a7 */ /* 0x000ee4000804017f */
[----:B--23--:R-:W-:Y:S05]  /*24e90*/  @!P2 BRA `(.L_x_673) ;  /* 0x0000004c0020a947 */ /* 0x00cfea0003800000 */
.L_x_819:
        /* <DEDUP_REMOVED lines=8> */
.L_x_674:
[----:B-12---:R-:W2:Y:S01]  /*24f20*/  LDL R7, [R1+0x10] ;  /* 0x0000100001077983 */ /* 0x006ea20000100800 */
[----:B------:R-:W-:Y:S01]  /*24f30*/  MOV R8, 0x400 ;  /* 0x0000040000087802 */ /* 0x000fe20000000f00 */
[----:B------:R-:W1:Y:S01]  /*24f40*/  S2R R9, SR_CgaCtaId ;  /* 0x0000000000097919 */ /* 0x000e620000008800 */
[----:B------:R-:W-:Y:S02]  /*24f50*/  R2UR UR11, R5 ;  /* 0x00000000050b72ca */ /* 0x000fe400000e0000 */
[----:B------:R-:W-:Y:S01]  /*24f60*/  R2UR UR9, R6 ;  /* 0x00000000060972ca */ /* 0x000fe200000e0000 */
[----:B------:R-:W-:Y:S01]  /*24f70*/  UIADD3 UR4, UP0, UR40, 0x370, URZ ;  /* 0x0000037028047890 */ /* 0x000fe2000ff1e03f */
[----:B------:R-:W-:Y:S02]  /*24f80*/  R2UR UR12, R0 ;  /* 0x00000000000c72ca */ /* 0x000fe400000e0000 */
[----:B------:R-:W-:Y:S01]  /*24f90*/  R2UR UR13, R2 ;  /* 0x00000000020d72ca */ /* 0x000fe200000e0000 */
[----:B------:R-:W-:Y:S01]  /*24fa0*/  UIADD3.X UR5, URZ, UR41, URZ, UP0, !UPT ;  /* 0x000000293f057290 */ /* 0x000fe200087fe43f */
[----:B-1----:R-:W-:-:S07]  /*24fb0*/  LEA R8, R9, R8, 0x18 ;  /* 0x0000000809087211 */ /* 0x002fce00078ec0ff */
[----:B------:R-:W-:Y:S01]  /*24fc0*/  UIADD3 UR9, UR9, 0x29830, URZ ;  /* 0x0002983009097890 */ /* 0x000fe2000fffe03f */
[----:B------:R-:W-:Y:S01]  /*24fd0*/  UMOV UR10, URZ ;  /* 0x0000003f000a7c82 */ /* 0x000fe20008000000 */
[----:B------:R-:W-:Y:S01]  /*24fe0*/  UMOV UR6, 0x0 ;  /* 0x0000000000067882 */ /* 0x000fe20000000000 */
[----:B------:R-:W-:Y:S01]  /*24ff0*/  UMOV UR7, 0x14f00000 ;  /* 0x14f0000000077882 */ /* 0x000fe20000000000 */
[----:B------:R-:W-:Y:S01]  /*25000*/  UMOV UR17, 0x40 ;  /* 0x0000004000117882 */ /* 0x000fe20000000000 */
[----:B--2---:R-:W-:-:S05]  /*25010*/  IMAD R5, R7, 0x7800, R8 ;  /* 0x0000780007057824 */ /* 0x004fca00078e0208 */
[----:B------:R-:W-:-:S13]  /*25020*/  R2UR UR8, R5 ;  /* 0x00000000050872ca */ /* 0x000fda00000e0000 */
[----:B------:R-:W-:Y:S02]  /*25030*/  UIADD3 UR14, UR8, 0x1a400, URZ ;  /* 0x0001a400080e7890 */ /* 0x000fe4000fffe03f */
[----:B------:R-:W-:Y:S02]  /*25040*/  UIADD3 UR15, UR8, 0x1cc00, URZ ;  /* 0x0001cc00080f7890 */ /* 0x000fe4000fffe03f */
[----:B------:R-:W-:-:S03]  /*25050*/  UIADD3 UR16, UR8, 0x1f400, URZ ;  /* 0x0001f40008107890 */ /* 0x000fc6000fffe03f */
[----:B------:R-:W-:Y:S02]  /*25060*/  UMOV UR8, UR14 ;  /* 0x0000000e00087c82 */ /* 0x000fe40008000000 */
[----:B------:R1:W-:Y:S01]  /*25070*/  UTMALDG.4D [UR8], [UR4], desc[UR6] ;  /* 0x00000608040075b4 */ /* 0x0003e20008019000 */
[----:B------:R-:W-:Y:S01]  /*25080*/  UMOV UR14, 0x80 ;  /* 0x00000080000e7882 */ /* 0x000fe20000000000 */
[----:B-1----:R-:W-:Y:S01]  /*25090*/  UMOV UR8, UR15 ;  /* 0x0000000f00087c82 */ /* 0x002fe20008000000 */
[----:B------:R-:W-:Y:S02]  /*250a0*/  UMOV UR10, UR17 ;  /* 0x00000011000a7c82 */ /* 0x000fe40008000000 */
[----:B------:R1:W-:Y:S02]  /*250b0*/  UTMALDG.4D [UR8], [UR4], desc[UR6] ;  /* 0x00000608040075b4 */ /* 0x0003e40008019000 */
[----:B-1----:R-:W-:Y:S01]  /*250c0*/  UMOV UR8, UR16 ;  /* 0x0000001000087c82 */ /* 0x002fe20008000000 */
[----:B------:R-:W-:-:S02]  /*250d0*/  UMOV UR10, UR14 ;  /* 0x0000000e000a7c82 */ /* 0x000fc40008000000 */
[----:B------:R2:W-:Y:S02]  /*250e0*/  UTMALDG.4D [UR8], [UR4], desc[UR6] ;  /* 0x00000608040075b4 */ /* 0x0005e40008019000 */
[----:B--2---:R-:W-:Y:S01]  /*250f0*/  NOP ;  /* 0x0000000000007918 */ /* 0x004fe20000000000 */
.L_x_669:
[----:B------:R-:W2:Y:S01]  /*25100*/  LDL.LU R6, [R1+0x8] ;  /* 0x0000080001067983 */ /* 0x000ea20000300800 */
[----:B------:R-:W-:Y:S01]  /*25110*/  MOV R7, 0x400 ;  /* 0x0000040000077802 */ /* 0x000fe20000000f00 */
[----:B------:R-:W3:Y:S01]  /*25120*/  S2R R8, SR_CgaCtaId ;  /* 0x0000000000087919 */ /* 0x000ee20000008800 */
[----:B------:R-:W-:Y:S05]  /*25130*/  WARPSYNC.ALL ;  /* 0x0000000000007948 */ /* 0x000fea0003800000 */
[----:B------:R-:W-:-:S13]  /*25140*/  ELECT P0, URZ, PT ;  /* 0x00000000003f782f */ /* 0x000fda0003800000 */
[----:B------:R-:W-:Y:S01]  /*25150*/  @P0 R2UR UR13, R3 ;  /* 0x00000000030d02ca */ /* 0x000fe200000e0000 */
[----:B------:R-:W-:Y:S01]  /*25160*/  UIADD3 UR4, UP0, UR40, 0x270, URZ ;  /* 0x0000027028047890 */ /* 0x000fe2000ff1e03f */
[----:B------:R-:W-:-:S03]  /*25170*/  @P0 R2UR UR11, R4 ;  /* 0x00000000040b02ca */ /* 0x000fc600000e0000 */
[----:B------:R-:W-:Y:S01]  /*25180*/  UIADD3.X UR5, URZ, UR41, URZ, UP0, !UPT ;  /* 0x000000293f057290 */ /* 0x000fe200087fe43f */
[----:B---3--:R-:W-:-:S04]  /*25190*/  LEA R7, R8, R7, 0x18 ;  /* 0x0000000708077211 */ /* 0x008fc800078ec0ff */
[----:B------:R-:W-:Y:S01]  /*251a0*/  R2UR UR24, R7 ;  /* 0x00000000071872ca */ /* 0x000fe200000e0000 */
[----:B-1----:R-:W-:Y:S01]  /*251b0*/  @P0 IMAD.MOV.U32 R5, RZ, RZ, 0x6000 ;  /* 0x00006000ff050424 */ /* 0x002fe200078e00ff */
[----:B------:R-:W-:Y:S01]  /*251c0*/  BAR.SYNC.DEFER_BLOCKING 0x8, 0x120 ;  /* 0x0204800000007b1d */ /* 0x000fe20000010000 */
[----:B------:R-:W-:-:S10]  /*251d0*/  @P0 R2UR UR21, R3 ;  /* 0x00000000031502ca */ /* 0x000fd400000e0000 */
[----:B------:R-:W-:Y:S02]  /*251e0*/  UIADD3 UR8, UR24, 0x14400, URZ ;  /* 0x0001440018087890 */ /* 0x000fe4000fffe03f */
[----:B------:R-:W-:Y:S01]  /*251f0*/  UIADD3 UR9, UR24, 0x29800, URZ ;  /* 0x0002980018097890 */ /* 0x000fe2000fffe03f */
[----:B------:R-:W-:Y:S01]  /*25200*/  UMOV UR6, 0x0 ;  /* 0x0000000000067882 */ /* 0x000fe20000000000 */
[----:B------:R-:W-:Y:S01]  /*25210*/  UMOV UR7, 0x12f00000 ;  /* 0x12f0000000077882 */ /* 0x000fe20000000000 */
[----:B------:R-:W-:Y:S01]  /*25220*/  UMOV UR10, URZ ;  /* 0x0000003f000a7c82 */ /* 0x000fe20008000000 */
[----:B------:R-:W-:Y:S01]  /*25230*/  @P0 R2UR UR19, R4 ;  /* 0x00000000041302ca */ /* 0x000fe200000e0000 */
[----:B------:R-:W-:Y:S01]  /*25240*/  UIADD3 UR16, UR24, 0x16400, URZ ;  /* 0x0001640018107890 */ /* 0x000fe2000fffe03f */
[----:B------:R3:W-:Y:S01]  /*25250*/  @P0 SYNCS.ARRIVE.TRANS64 RZ, [R7+URZ+0x29800], R5 ;  /* 0x0298000507ff09a7 */ /* 0x0007e2000800003f */
[----:B------:R-:W-:Y:S01]  /*25260*/  UMOV UR14, 0x0 ;  /* 0x00000000000e7882 */ /* 0x000fe20000000000 */
[----:B------:R-:W-:Y:S01]  /*25270*/  UMOV UR15, 0x12f00000 ;  /* 0x12f00000000f7882 */ /* 0x000fe20000000000 */
[----:B------:R-:W-:Y:S01]  /*25280*/  UMOV UR18, 0x40 ;  /* 0x0000004000127882 */ /* 0x000fe20000000000 */
[----:B------:R-:W-:Y:S01]  /*25290*/  UMOV UR17, UR9 ;  /* 0x0000000900117c82 */ /* 0x000fe20008000000 */
[----:B------:R-:W-:Y:S01]  /*252a0*/  UMOV UR22, 0x0 ;  /* 0x0000000000167882 */ /* 0x000fe20000000000 */
[----:B------:R-:W-:Y:S01]  /*252b0*/  UMOV UR23, 0x12f00000 ;  /* 0x12f0000000177882 */ /* 0x000fe20000000000 */
[----:B--2---:R-:W-:-:S02]  /*252c0*/  @P0 R2UR UR12, R6 ;  /* 0x00000000060c02ca */ /* 0x004fc400000e0000 */
[----:B------:R-:W-:-:S11]  /*252d0*/  @P0 R2UR UR20, R6 ;  /* 0x00000000061402ca */ /* 0x000fd600000e0000 */
[----:B------:R1:W-:Y:S02]  /*252e0*/  UTMALDG.4D [UR8], [UR4], desc[UR6] ;  /* 0x00000608040075b4 */ /* 0x0003e40008019000 */
[----:B------:R3:W-:Y:S01]  /*252f0*/  UTMALDG.4D [UR16], [UR4], desc[UR14] ;  /* 0x00000e10040075b4 */ /* 0x0007e20008019000 */
[----:B-1----:R-:W-:Y:S02]  /*25300*/  @P0 R2UR UR13, R3 ;  /* 0x00000000030d02ca */ /* 0x002fe400000e0000 */
[----:B------:R-:W-:Y:S02]  /*25310*/  @P0 R2UR UR12, R6 ;  /* 0x00000000060c02ca */ /* 0x000fe400000e0000 */
[----:B------:R-:W-:Y:S01]  /*25320*/  @P0 R2UR UR11, R4 ;  /* 0x00000000040b02ca */ /* 0x000fe200000e0000 */
[----:B------:R-:W-:Y:S01]  /*25330*/  UIADD3 UR8, UR24, 0x18400, URZ ;  /* 0x0001840018087890 */ /* 0x000fe2000fffe03f */
[----:B------:R-:W-:-:S11]  /*25340*/  UMOV UR10, 0x80 ;  /* 0x00000080000a7882 */ /* 0x000fd60000000000 */
[----:B------:R3:W-:Y:S02]  /*25350*/  UTMALDG.4D [UR8], [UR4], desc[UR22] ;  /* 0x00001608040075b4 */ /* 0x0007e40008019000 */
[----:B---3--:R-:W-:Y:S01]  /*25360*/  NOP ;  /* 0x0000000000007918 */ /* 0x008fe20000000000 */
.L_x_667:
[----:B------:R-:W2:Y:S01]  /*25370*/  LDL.LU R6, [R1+0x40] ;  /* 0x0000400001067983 */ /* 0x000ea20000300800 */
[----:B------:R-:W-:Y:S01]  /*25380*/  MOV R4, 0x400 ;  /* 0x0000040000047802 */ /* 0x000fe20000000f00 */
[----:B------:R-:W-:Y:S01]  /*25390*/  BSSY B0, `(.L_x_675) ;  /* 0x000000b000007945 */ /* 0x000fe20003800000 */
[----:B-1----:R-:W1:Y:S02]  /*253a0*/  S2R R5, SR_CgaCtaId ;  /* 0x0000000000057919 */ /* 0x002e640000008800 */
[----:B-1----:R-:W-:Y:S02]  /*253b0*/  LEA R4, R5, R4, 0x18 ;  /* 0x0000000405047211 */ /* 0x002fe400078ec0ff */
[----:B--2---:R-:W-:-:S04]  /*253c0*/  IADD3 R6, R6, 0x1, RZ ;  /* 0x0000000106067810 */ /* 0x004fc80007ffe0ff */
[----:B------:R-:W-:Y:S01]  /*253d0*/  LEA.HI R3, R6, R6, RZ, 0x1 ;  /* 0x0000000606037211 */ /* 0x000fe200078f08ff */
[----:B------:R1:W-:Y:S03]  /*253e0*/  STL [R1+0x40], R6 ;  /* 0x0000400601007387 */ /* 0x0003e60000100800 */
[----:B------:R-:W-:-:S05]  /*253f0*/  LOP3.LUT R3, R3, 0xfffffffe, RZ, 0xc0, !PT ;  /* 0xfffffffe03037812 */ /* 0x000fca00078ec0ff */
[----:B------:R-:W-:-:S05]  /*25400*/  IMAD.IADD R3, R6, 0x1, -R3 ;  /* 0x0000000106037824 */ /* 0x000fca00078e0a03 */
[----:B------:R-:W-:-:S04]  /*25410*/  SHF.L.U32 R3, R3, 0x1f, RZ ;  /* 0x0000001f03037819 */ /* 0x000fc800000006ff */
[----:B------:R-:W2:Y:S02]  /*25420*/  SYNCS.PHASECHK.TRANS64.TRYWAIT P0, [R4+URZ+0x29820], R3 ;  /* 0x02982003040075a7 */ /* 0x000ea4000800017f */
[----:B-12---:R-:W-:Y:S05]  /*25430*/  @!P0 BRA `(.L_x_676) ;  /* 0x0000004400cc8947 */ /* 0x006fea0003800000 */
.L_x_820:
[----:B------:R-:W-:Y:S05]  /*25440*/  BSYNC B0 ;  /* 0x0000000000007941 */ /* 0x000fea0003800000 */
.L_x_675:
[----:B------:R-:W-:-:S13]  /*25450*/  ISETP.GE.AND P0, PT, R19, 0xa1, PT ;  /* 0x000000a11300780c */ /* 0x000fda0003f06270 */
[----:B------:R-:W-:Y:S05]  /*25460*/  @!P0 BRA `(.L_x_677) ;  /* 0x0000001000548947 */ /* 0x000fea0003800000 */
[----:B-1----:R-:W2:Y:S04]  /*25470*/  LDL.LU R4, [R1+0x3c] ;  /* 0x00003c0001047983 */ /* 0x002ea80000300800 */
[----:B------:R1:W5:Y:S04]  /*25480*/  LDL.LU R6, [R1+0x10] ;  /* 0x0000100001067983 */ /* 0x0003680000300800 */
[----:B------:R1:W5:Y:S02]  /*25490*/  LDL.LU R7, [R1+0x1c] ;  /* 0x00001c0001077983 */ /* 0x0003640000300800 */
[----:B-12---:R-:W-:-:S07]  /*254a0*/  VIADD R20, R4, 0xfffffffe ;  /* 0xfffffffe04147836 */ /* 0x006fce0000000000 */
.L_x_699:
[----:B-----5:R-:W-:Y:S01]  /*254b0*/  IADD3 R4, R6, 0x1, RZ ;  /* 0x0000000106047810 */ /* 0x020fe20007ffe0ff */
[----:B------:R-:W-:Y:S05]  /*254c0*/  YIELD ;  /* 0x0000000000007946 */ /* 0x000fea0003800000 */
[----:B------:R-:W-:Y:S01]  /*254d0*/  ISETP.NE.AND P0, PT, R4, 0x2, PT ;  /* 0x000000020400780c */ /* 0x000fe20003f05270 */
[----:B------:R-:W-:Y:S03]  /*254e0*/  BSSY B0, `(.L_x_678) ;  /* 0x0000094000007945 */ /* 0x000fe60003800000 */
[----:B--2---:R-:W-:-:S02]  /*254f0*/  SEL R3, RZ, 0x1, P0 ;  /* 0x00000001ff037807 */ /* 0x004fc40000000000 */
[----:B-1----:R-:W-:Y:S02]  /*25500*/  SEL R10, R4, RZ, P0 ;  /* 0x000000ff040a7207 */ /* 0x002fe40000000000 */
[----:B------:R-:W-:-:S05]  /*25510*/  LOP3.LUT R9, R7, R3, RZ, 0x3c, !PT ;  /* 0x0000000307097212 */ /* 0x000fca00078e3cff */
[----:B------:R1:W-:Y:S04]  /*25520*/  STL [R1+0x1c], R9 ;  /* 0x00001c0901007387 */ /* 0x0003e80000100800 */
[----:B------:R1:W-:Y:S01]  /*25530*/  STL [R1+0x10], R10 ;  /* 0x0000100a01007387 */ /* 0x0003e20000100800 */
[----:B------:R-:W-:Y:S05]  /*25540*/  @!P6 BRA `(.L_x_679) ;  /* 0x000000080034e947 */ /* 0x000fea0003800000 */
[----:B------:R-:W-:Y:S01]  /*25550*/  ULDC.64 UR4, c[0x0][0x3f8] ;  /* 0x0000fe0000047ab9 */ /* 0x000fe20000000a00 */
[----:B------:R-:W-:Y:S01]  /*25560*/  IMAD.MOV.U32 R8, RZ, RZ, R20 ;  /* 0x000000ffff087224 */ /* 0x000fe200078e0014 */
[----:B------:R-:W-:-:S04]  /*25570*/  ISETP.NE.U32.AND P0, PT, RZ, UR4, PT ;  /* 0x00000004ff007c0c */ /* 0x000fc8000bf05070 */
[----:B------:R-:W-:-:S13]  /*25580*/  ISETP.NE.AND.EX P0, PT, RZ, UR5, PT, P0 ;  /* 0x00000005ff007c0c */ /* 0x000fda000bf05300 */
[----:B------:R-:W-:Y:S05]  /*25590*/  @!P0 BRA `(.L_x_680) ;  /* 0x00000000004c8947 */ /* 0x000fea0003800000 */
[----:B------:R-:W2:Y:S01]  /*255a0*/  LDL R12, [R1+0x28] ;  /* 0x00002800010c7983 */ /* 0x000ea20000100800 */
[----:B------:R-:W3:Y:S01]  /*255b0*/  LDC R5, c[0x0][0x41c] ;  /* 0x00010700ff057b82 */ /* 0x000ee20000000800 */
[----:B------:R-:W-:Y:S02]  /*255c0*/  ULDC.64 UR6, c[0x0][0x408] ;  /* 0x0001020000067ab9 */ /* 0x000fe40000000a00 */
[----:B------:R-:W4:Y:S01]  /*255d0*/  LDL R11, [R1+0x24] ;  /* 0x00002400010b7983 */ /* 0x000f220000100800 */
[----:B---3--:R-:W-:-:S13]  /*255e0*/  ISETP.NE.AND P0, PT, R5, 0x1, PT ;  /* 0x000000010500780c */ /* 0x008fda0003f05270 */
[----:B------:R-:W3:Y:S02]  /*255f0*/  @P0 LDC.64 R2, c[0x0][0x420] ;  /* 0x00010800ff020b82 */ /* 0x000ee40000000a00 */
[----:B---3--:R-:W-:-:S04]  /*25600*/  @P0 IMAD.HI.U32 R4, R20, R2, RZ ;  /* 0x0000000214040227 */ /* 0x008fc800078e00ff */
[----:B------:R-:W-:Y:S01]  /*25610*/  IMAD.MOV.U32 R2, RZ, RZ, R20 ;  /* 0x000000ffff027224 */ /* 0x000fe200078e0014 */
[----:B------:R-:W-:-:S04]  /*25620*/  @P0 SHF.R.U32.HI R2, RZ, R3, R4 ;  /* 0x00000003ff020219 */ /* 0x000fc80000011604 */
[----:B------:R-:W-:Y:S02]  /*25630*/  SHF.R.S32.HI R3, RZ, 0x1f, R2 ;  /* 0x0000001fff037819 */ /* 0x000fe40000011402 */
[----:B------:R-:W-:-:S05]  /*25640*/  IADD3 R8, -R2, RZ, RZ ;  /* 0x000000ff02087210 */ /* 0x000fca0007ffe1ff */
[----:B------:R-:W-:Y:S02]  /*25650*/  IMAD R8, R5, R8, R20 ;  /* 0x0000000805087224 */ /* 0x000fe400078e0214 */
[----:B--2---:R-:W-:-:S04]  /*25660*/  IMAD R4, R12, UR6, RZ ;  /* 0x000000060c047c24 */ /* 0x004fc8000f8e02ff */
[C---:B----4-:R-:W-:Y:S02]  /*25670*/  IMAD R4, R11.reuse, UR7, R4 ;  /* 0x000000070b047c24 */ /* 0x050fe4000f8e0204 */
[----:B------:R-:W-:-:S04]  /*25680*/  IMAD.WIDE.U32 R2, R11, UR6, R2 ;  /* 0x000000060b027c25 */ /* 0x000fc8000f8e0002 */
[----:B------:R-:W-:Y:S01]  /*25690*/  IMAD.IADD R3, R4, 0x1, R3 ;  /* 0x0000000104037824 */ /* 0x000fe200078e0203 */
[----:B------:R-:W-:-:S04]  /*256a0*/  LEA R4, P0, R2, UR4, 0x2 ;  /* 0x0000000402047c11 */ /* 0x000fc8000f8010ff */
[----:B------:R-:W-:-:S05]  /*256b0*/  LEA.HI.X R5, R2, UR5, R3, 0x2, P0 ;  /* 0x0000000502057c11 */ /* 0x000fca00080f1403 */
[----:B------:R2:W5:Y:S04]  /*256c0*/  LDG.E R2, desc[UR54][R4.64] ;  /* 0x0000003604027981 */ /* 0x000568000c1e1900 */
.L_x_680:
[----:B--2---:R-:W2:Y:S01]  /*256d0*/  S2R R4, SR_CgaCtaId ;  /* 0x0000000000047919 */ /* 0x004ea20000008800 */
[----:B------:R-:W-:Y:S01]  /*256e0*/  MOV R3, 0x400 ;  /* 0x0000040000037802 */ /* 0x000fe20000000f00 */
[----:B------:R-:W-:Y:S01]  /*256f0*/  BSSY B1, `(.L_x_681) ;  /* 0x0000009000017945 */ /* 0x000fe20003800000 */
[----:B------:R-:W3:Y:S02]  /*25700*/  S2R R5, SR_TID.X ;  /* 0x0000000000057919 */ /* 0x000ee40000002100 */
[----:B--2---:R-:W-:Y:S02]  /*25710*/  LEA R3, R4, R3, 0x18 ;  /* 0x0000000304037211 */ /* 0x004fe400078ec0ff */
[----:B---3--:R-:W-:-:S03]  /*25720*/  LOP3.LUT R5, R5, 0x7f, RZ, 0xc0, !PT ;  /* 0x0000007f05057812 */ /* 0x008fc600078ec0ff */
[----:B------:R-:W-:Y:S01]  /*25730*/  IMAD R4, R10, 0x8, R3 ;  /* 0x000000080a047824 */ /* 0x000fe200078e0203 */
[----:B------:R-:W-:Y:S02]  /*25740*/  SHF.L.U32 R3, R9, 0x1f, RZ ;  /* 0x0000001f09037819 */ /* 0x000fe400000006ff */
[----:B------:R-:W-:Y:S02]  /*25750*/  ISETP.NE.AND P2, PT, R5, RZ, PT ;  /* 0x000000ff0500720c */ /* 0x000fe40003f45270 */
[----:B------:R-:W2:Y:S02]  /*25760*/  SYNCS.PHASECHK.TRANS64.TRYWAIT P0, [R4+URZ+0x29880], R3 ;  /* 0x02988003040075a7 */ /* 0x000ea4000800017f */
[----:B--2---:R-:W-:Y:S09]  /*25770*/  @!P0 BRA `(.L_x_682) ;  /* 0x00000044001c8947 */ /* 0x004ff20003800000 */
.L_x_821:
[----:B------:R-:W-:Y:S05]  /*25780*/  BSYNC B1 ;  /* 0x0000000000017941 */ /* 0x000fea0003800000 */
.L_x_681:
[----:B------:R-:W-:Y:S04]  /*25790*/  BSSY B1, `(.L_x_683) ;  /* 0x0000009000017945 */ /* 0x000fe80003800000 */
[----:B------:R-:W-:Y:S05]  /*257a0*/  @P2 BRA `(.L_x_684) ;  /* 0x00000000001c2947 */ /* 0x000fea0003800000 */
[----:B------:R-:W1:Y:S02]  /*257b0*/  S2R R5, SR_TID.X ;  /* 0x0000000000057919 */ /* 0x000e640000002100 */
[----:B-1----:R-:W-:Y:S02]  /*257c0*/  LOP3.LUT R9, R5, 0x1f, RZ, 0xc0, !PT ;  /* 0x0000001f05097812 */ /* 0x002fe400078ec0ff */
[----:B------:R-:W-:Y:S02]  /*257d0*/  MOV R5, 0x5000 ;  /* 0x0000500000057802 */ /* 0x000fe40000000f00 */
[----:B------:R-:W-:Y:S02]  /*257e0*/  ISETP.NE.AND P0, PT, R9, RZ, PT ;  /* 0x000000ff0900720c */ /* 0x000fe40003f05270 */
[----:B------:R3:W-:Y:S11]  /*257f0*/  SYNCS.ARRIVE.TRANS64 RZ, [R4+URZ+0x29870], R5 ;  /* 0x0298700504ff79a7 */ /* 0x0007f6000800003f */
[----:B---3--:R-:W-:Y:S05]  /*25800*/  @!P0 BRA `(.L_x_684) ;  /* 0x0000000000048947 */ /* 0x008fea0003800000 */
[----:B------:R-:W-:Y:S01]  /*25810*/  BPT.TRAP 0x1 ;  /* 0x000000040000795c */ /* 0x000fe20000300000 */
.L_x_684:
[----:B------:R-:W-:Y:S05]  /*25820*/  BSYNC B1 ;  /* 0x0000000000017941 */ /* 0x000fea0003800000 */
.L_x_683:
[----:B-1----:R-:W3:Y:S04]  /*25830*/  LDL R9, [R1+0x10] ;  /* 0x0000100001097983 */ /* 0x002ee80000100800 */
[----:B------:R-:W4:Y:S01]  /*25840*/  LDL R5, [R1+0x2c] ;  /* 0x00002c0001057983 */ /* 0x000f220000100800 */
[----:B------:R-:W-:Y:S01]  /*25850*/  IMAD.MOV.U32 R12, RZ, RZ, RZ ;  /* 0x000000ffff0c7224 */ /* 0x000fe200078e00ff */
[----:B------:R-:W-:Y:S01]  /*25860*/  MOV R10, 0x400 ;  /* 0x00000400000a7802 */ /* 0x000fe20000000f00 */
[----:B------:R-:W-:Y:S01]  /*25870*/  UIADD3 UR4, UP0, UR40, 0x470, URZ ;  /* 0x0000047028047890 */ /* 0x000fe2000ff1e03f */
[----:B------:R-:W1:Y:S01]  /*25880*/  S2R R11, SR_CgaCtaId ;  /* 0x00000000000b7919 */ /* 0x000e620000008800 */
[----:B------:R-:W-:Y:S01]  /*25890*/  PLOP3.LUT P0, PT, PT, PT, PT, 0x80, 0x0 ;  /* 0x000000000000781c */ /* 0x000fe20003f0f070 */
[----:B------:R-:W-:Y:S01]  /*258a0*/  UMOV UR6, 0x0 ;  /* 0x0000000000067882 */ /* 0x000fe20000000000 */
[----:B------:R-:W-:Y:S01]  /*258b0*/  R2UR UR10, R12 ;  /* 0x000000000c0a72ca */ /* 0x000fe200000e0000 */
[----:B------:R-:W-:Y:S01]  /*258c0*/  UIADD3.X UR5, URZ, UR41, URZ, UP0, !UPT ;  /* 0x000000293f057290 */ /* 0x000fe200087fe43f */
[----:B------:R-:W-:Y:S01]  /*258d0*/  UMOV UR7, 0x14f00000 ;  /* 0x14f0000000077882 */ /* 0x000fe20000000000 */
[----:B-1----:R-:W-:-:S05]  /*258e0*/  LEA R10, R11, R10, 0x18 ;  /* 0x0000000a0b0a7211 */ /* 0x002fca00078ec0ff */
[----:B---3--:R-:W-:Y:S02]  /*258f0*/  IMAD R9, R9, 0x5000, R10 ;  /* 0x0000500009097824 */ /* 0x008fe400078e020a */
[----:B----4-:R-:W-:Y:S02]  /*25900*/  IMAD R5, R8, 0xa0, R5 ;  /* 0x000000a008057824 */ /* 0x010fe400078e0205 */
[----:B------:R-:W-:Y:S01]  /*25910*/  VIADD R8, R9, 0xa400 ;  /* 0x0000a40009087836 */ /* 0x000fe20000000000 */
[----:B------:R-:W-:-:S07]  /*25920*/  IADD3 R9, R4, 0x29870, RZ ;  /* 0x0002987004097810 */ /* 0x000fce0007ffe0ff */
.L_x_685:
[----:B------:R-:W-:-:S13]  /*25930*/  @P0 ELECT P3, URZ, PT ;  /* 0x00000000003f082f */ /* 0x000fda0003860000 */
[----:B-----5:R-:W-:Y:S02]  /*25940*/  @P3 R2UR UR13, R2 ;  /* 0x00000000020d32ca */ /* 0x020fe400000e0000 */
        /* <DEDUP_REMOVED lines=11> */
.L_x_822:
[----:B------:R-:W-:Y:S05]  /*25a00*/  BSYNC B1 ;  /* 0x0000000000017941 */ /* 0x000fea0003800000 */
.L_x_686:
[----:B------:R-:W-:Y:S01]  /*25a10*/  BSSY B1, `(.L_x_688) ;  /* 0x000000b000017945 */ /* 0x000fe20003800000 */
[----:B------:R-:W-:Y:S02]  /*25a20*/  IMAD.MOV.U32 R10, RZ, RZ, 0x0 ;  /* 0x00000000ff0a7424 */ /* 0x000fe400078e00ff */
[----:B------:R-:W-:Y:S01]  /*25a30*/  IMAD.MOV.U32 R11, RZ, RZ, 0x14f00000 ;  /* 0x14f00000ff0b7424 */ /* 0x000fe200078e00ff */
[----:B------:R-:W-:Y:S06]  /*25a40*/  @P2 BRA `(.L_x_689) ;  /* 0x00000000001c2947 */ /* 0x000fec0003800000 */
[----:B------:R-:W3:Y:S01]  /*25a50*/  S2R R8, SR_TID.X ;  /* 0x0000000000087919 */ /* 0x000ee20000002100 */
[----:B-12---:R-:W-:-:S04]  /*25a60*/  MOV R3, 0x7800 ;  /* 0x0000780000037802 */ /* 0x006fc80000000f00 */
[----:B------:R4:W-:Y:S01]  /*25a70*/  SYNCS.ARRIVE.TRANS64 RZ, [R4+URZ+0x29830], R3 ;  /* 0x0298300304ff79a7 */ /* 0x0009e2000800003f */
[----:B---3--:R-:W-:-:S04]  /*25a80*/  LOP3.LUT R8, R8, 0x1f, RZ, 0xc0, !PT ;  /* 0x0000001f08087812 */ /* 0x008fc800078ec0ff */
[----:B------:R-:W-:-:S13]  /*25a90*/  ISETP.NE.AND P0, PT, R8, RZ, PT ;  /* 0x000000ff0800720c */ /* 0x000fda0003f05270 */
[----:B----4-:R-:W-:Y:S05]  /*25aa0*/  @!P0 BRA `(.L_x_689) ;  /* 0x0000000000048947 */ /* 0x010fea0003800000 */
[----:B------:R-:W-:Y:S01]  /*25ab0*/  BPT.TRAP 0x1 ;  /* 0x000000040000795c */ /* 0x000fe20000300000 */
.L_x_689:
[----:B------:R-:W-:Y:S05]  /*25ac0*/  BSYNC B1 ;  /* 0x0000000000017941 */ /* 0x000fea0003800000 */
.L_x_688:
[----:B-12---:R-:W2:Y:S01]  /*25ad0*/  LDL R3, [R1+0x10] ;  /* 0x0000100001037983 */ /* 0x006ea20000100800 */
[----:B------:R-:W-:Y:S01]  /*25ae0*/  MOV R8, 0x400 ;  /* 0x0000040000087802 */ /* 0x000fe20000000f00 */
[----:B------:R-:W-:Y:S01]  /*25af0*/  UIADD3 UR4, UP0, UR40, 0x370, URZ ;  /* 0x0000037028047890 */ /* 0x000fe2000ff1e03f */
[----:B------:R-:W-:Y:S01]  /*25b00*/  R2UR UR10, R12 ;  /* 0x000000000c0a72ca */ /* 0x000fe200000e0000 */
[----:B------:R-:W1:Y:S01]  /*25b10*/  S2R R9, SR_CgaCtaId ;  /* 0x0000000000097919 */ /* 0x000e620000008800 */
[----:B------:R-:W-:Y:S01]  /*25b20*/  R2UR UR6, R10 ;  /* 0x000000000a0672ca */ /* 0x000fe200000e0000 */
[----:B------:R-:W-:Y:S01]  /*25b30*/  VIADD R4, R4, 0x29830 ;  /* 0x0002983004047836 */ /* 0x000fe20000000000 */
[----:B------:R-:W-:Y:S01]  /*25b40*/  R2UR UR7, R11 ;  /* 0x000000000b0772ca */ /* 0x000fe200000e0000 */
[----:B------:R-:W-:Y:S01]  /*25b50*/  UIADD3.X UR5, URZ, UR41, URZ, UP0, !UPT ;  /* 0x000000293f057290 */ /* 0x000fe200087fe43f */
[----:B------:R-:W-:Y:S02]  /*25b60*/  PLOP3.LUT P0, PT, PT, PT, PT, 0x80, 0x0 ;  /* 0x000000000000781c */ /* 0x000fe40003f0f070 */
[----:B-1----:R-:W-:-:S05]  /*25b70*/  LEA R8, R9, R8, 0x18 ;  /* 0x0000000809087211 */ /* 0x002fca00078ec0ff */
[----:B--2---:R-:W-:-:S04]  /*25b80*/  IMAD R3, R3, 0x7800, R8 ;  /* 0x0000780003037824 */ /* 0x004fc800078e0208 */
[----:B------:R-:W-:-:S07]  /*25b90*/  VIADD R8, R3, 0x1a400 ;  /* 0x0001a40003087836 */ /* 0x000fce0000000000 */
.L_x_690:
        /* <DEDUP_REMOVED lines=10> */
[----:B------:R-:W-:Y:S01]  /*25c40*/  R2UR UR6, R10 ;  /* 0x000000000a0672ca */ /* 0x000fe200000e0000 */
[----:B------:R-:W-:Y:S01]  /*25c50*/  UMOV UR10, 0x40 ;  /* 0x00000040000a7882 */ /* 0x000fe20000000000 */
[----:B------:R-:W-:Y:S02]  /*25c60*/  R2UR UR7, R11 ;  /* 0x000000000b0772ca */ /* 0x000fe400000e0000 */
[----:B------:R-:W-:Y:S02]  /*25c70*/  PLOP3.LUT P0, PT, PT, PT, PT, 0x80, 0x0 ;  /* 0x000000000000781c */ /* 0x000fe40003f0f070 */
[----:B------:R-:W-:-:S11]  /*25c80*/  IADD3 R8, R3, 0x1cc00, RZ ;  /* 0x0001cc0003087810 */ /* 0x000fd60007ffe0ff */
.L_x_691:
        /* <DEDUP_REMOVED lines=11> */
[----:B------:R-:W-:Y:S01]  /*25d40*/  VIADD R3, R3, 0x1f400 ;  /* 0x0001f40003037836 */ /* 0x000fe20000000000 */
[----:B------:R-:W-:Y:S01]  /*25d50*/  R2UR UR7, R11 ;  /* 0x000000000b0772ca */ /* 0x000fe200000e0000 */
[----:B------:R-:W-:Y:S01]  /*25d60*/  UMOV UR10, 0x80 ;  /* 0x00000080000a7882 */ /* 0x000fe20000000000 */
[----:B------:R-:W-:-:S13]  /*25d70*/  PLOP3.LUT P0, PT, PT, PT, PT, 0x80, 0x0 ;  /* 0x000000000000781c */ /* 0x000fda0003f0f070 */
.L_x_692:
        /* <DEDUP_REMOVED lines=9> */
[----:B--2---:R-:W-:Y:S05]  /*25e10*/  @P0 BRA.U.ANY `(.L_x_692) ;  /* 0xfffffffd00d80947 */ /* 0x004fea000393ffff */
.L_x_679:
[----:B------:R-:W-:Y:S05]  /*25e20*/  BSYNC B0 ;  /* 0x0000000000007941 */ /* 0x000fea0003800000 */
.L_x_678:
[----:B------:R-:W-:-:S06]  /*25e30*/  UISETP.NE.AND UP0, UPT, UR37, 0x3, UPT ;  /* 0x000000032500788c */ /* 0x000fcc000bf05270 */
[----:B------:R-:W-:-:S13]  /*25e40*/  PLOP3.LUT P0, PT, PT, PT, UP0, 0x80, 0x0 ;  /* 0x000000000000781c */ /* 0x000fda0003f0f008 */
[----:B------:R-:W-:Y:S05]  /*25e50*/  @!P0 BRA `(.L_x_693) ;  /* 0x0000000000048947 */ /* 0x000fea0003800000 */
[----:B------:R-:W-:Y:S01]  /*25e60*/  BPT.TRAP 0x1 ;  /* 0x000000040000795c */ /* 0x000fe20000300000 */
.L_x_693:
[----:B------:R-:W2:Y:S01]  /*25e70*/  S2R R5, SR_CgaCtaId ;  /* 0x0000000000057919 */ /* 0x000ea20000008800 */
[----:B------:R-:W-:Y:S01]  /*25e80*/  IMAD.U32 R3, RZ, RZ, UR39 ;  /* 0x00000027ff037e24 */ /* 0x000fe2000f8e00ff */
[----:B------:R-:W-:Y:S01]  /*25e90*/  MOV R4, 0x400 ;  /* 0x0000040000047802 */ /* 0x000fe20000000f00 */
[----:B------:R-:W-:Y:S03]  /*25ea0*/  BSSY B0, `(.L_x_694) ;  /* 0x0000009000007945 */ /* 0x000fe60003800000 */
[----:B------:R-:W-:Y:S02]  /*25eb0*/  ISETP.NE.AND P0, PT, R3, 0x3, PT ;  /* 0x000000030300780c */ /* 0x000fe40003f05270 */
[----:B------:R-:W-:-:S04]  /*25ec0*/  LOP3.LUT R3, R7, 0x1, RZ, 0x3c, !PT ;  /* 0x0000000107037812 */ /* 0x000fc800078e3cff */
[----:B------:R-:W-:Y:S02]  /*25ed0*/  SHF.L.U32 R3, R3, 0x1f, RZ ;  /* 0x0000001f03037819 */ /* 0x000fe400000006ff */
[----:B--2---:R-:W-:-:S04]  /*25ee0*/  LEA R4, R5, R4, 0x18 ;  /* 0x0000000405047211 */ /* 0x004fc800078ec0ff */
[----:B------:R-:W-:-:S04]  /*25ef0*/  LEA R4, R6, R4, 0x3 ;  /* 0x0000000406047211 */ /* 0x000fc800078e18ff */
[----:B------:R-:W2:Y:S01]  /*25f00*/  SYNCS.PHASECHK.TRANS64.TRYWAIT P2, [R4+URZ+0x29870], R3 ;  /* 0x02987003040075a7 */ /* 0x000ea2000804017f */
[----:B------:R3:W-:Y:S02]  /*25f10*/  STL [R1+0x4], R4 ;  /* 0x0000040401007387 */ /* 0x0007e40000100800 */
[----:B--23--:R-:W-:Y:S05]  /*25f20*/  @!P2 BRA `(.L_x_695) ;  /* 0x0000003c0058a947 */ /* 0x00cfea0003800000 */
.L_x_823:
[----:B------:R-:W-:Y:S05]  /*25f30*/  BSYNC B0 ;  /* 0x0000000000007941 */ /* 0x000fea0003800000 */
.L_x_694:
[----:B------:R-:W-:Y:S05]  /*25f40*/  @!P0 BRA `(.L_x_696) ;  /* 0x0000000000048947 */ /* 0x000fea0003800000 */
[----:B------:R-:W-:Y:S01]  /*25f50*/  BPT.TRAP 0x1 ;  /* 0x000000040000795c */ /* 0x000fe20000300000 */
.L_x_696:
[----:B--2---:R-:W2:Y:S01]  /*25f60*/  LDL R4, [R1+0x4] ;  /* 0x0000040001047983 */ /* 0x004ea20000100800 */
[----:B------:R-:W-:Y:S01]  /*25f70*/  SHF.L.U32 R3, R7, 0x1f, RZ ;  /* 0x0000001f07037819 */ /* 0x000fe200000006ff */
[----:B------:R-:W-:-:S03]  /*25f80*/  IMAD R12, R6, 0x5000, RZ ;  /* 0x00005000060c7824 */ /* 0x000fc600078e02ff */
[----:B--2---:R-:W2:Y:S02]  /*25f90*/  SYNCS.PHASECHK.TRANS64.TRYWAIT P2, [R4+URZ+0x29860], R3 ;  /* 0x02986003040075a7 */ /* 0x004ea4000804017f */
[----:B--2---:R-:W-:Y:S05]  /*25fa0*/  @!P2 BRA `(.L_x_697) ;  /* 0x0000003c0050a947 */ /* 0x004fea0003800000 */
.L_x_824:
[----:B--2---:R-:W2:Y:S04]  /*25fb0*/  LDL R4, [R1+0x34] ;  /* 0x0000340001047983 */ /* 0x004ea80000100800 */
[----:B------:R-:W3:Y:S01]  /*25fc0*/  LDL R15, [R1+0x30] ;  /* 0x00003000010f7983 */ /* 0x000ee20000100800 */
[----:B------:R-:W-:Y:S01]  /*25fd0*/  MOV R13, 0x400 ;  /* 0x00000400000d7802 */ /* 0x000fe20000000f00 */
[----:B------:R-:W-:Y:S05]  /*25fe0*/  WARPSYNC.ALL ;  /* 0x0000000000007948 */ /* 0x000fea0003800000 */
[----:B------:R-:W4:Y:S01]  /*25ff0*/  S2R R14, SR_CgaCtaId ;  /* 0x00000000000e7919 */ /* 0x000f220000008800 */
[----:B------:R-:W-:Y:S01]  /*26000*/  IMAD.MOV.U32 R16, RZ, RZ, 0x40 ;  /* 0x00000040ff107424 */ /* 0x000fe200078e00ff */
[----:B-1----:R-:W1:Y:S01]  /*26010*/  S2R R9, SR_TID.X ;  /* 0x0000000000097919 */ /* 0x002e620000002100 */
[----:B----4-:R-:W-:-:S02]  /*26020*/  LEA R13, R14, R13, 0x18 ;  /* 0x0000000d0e0d7211 */ /* 0x010fc400078ec0ff */
[----:B-1----:R-:W-:-:S04]  /*26030*/  LOP3.LUT P2, RZ, R9, 0x4, RZ, 0xc0, !PT ;  /* 0x0000000409ff7812 */ /* 0x002fc8000784c0ff */
[----:B------:R-:W-:Y:S02]  /*26040*/  SEL R16, R16, 0xffffffc0, !P2 ;  /* 0xffffffc010107807 */ /* 0x000fe40005000000 */
[C---:B--2---:R-:W-:Y:S02]  /*26050*/  LOP3.LUT R3, R12.reuse, R4, RZ, 0xfc, !PT ;  /* 0x000000040c037212 */ /* 0x044fe400078efcff */
[----:B---3--:R-:W-:-:S03]  /*26060*/  LOP3.LUT R12, R12, R15, RZ, 0xfc, !PT ;  /* 0x0000000f0c0c7212 */ /* 0x008fc600078efcff */
[C---:B------:R-:W-:Y:S02]  /*26070*/  IMAD.IADD R3, R13.reuse, 0x1, R3 ;  /* 0x000000010d037824 */ /* 0x040fe400078e0203 */
[----:B------:R-:W-:-:S03]  /*26080*/  IMAD.IADD R13, R13, 0x1, R12 ;  /* 0x000000010d0d7824 */ /* 0x000fc600078e020c */
[----:B------:R-:W1:Y:S01]  /*26090*/  LDSM.16.MT88.4 R4, [R3+0xa400] ;  /* 0x00a400000304783b */ /* 0x000e620000004200 */
[----:B------:R-:W-:Y:S02]  /*260a0*/  IADD3 R21, R16, R3, RZ ;  /* 0x0000000310157210 */ /* 0x000fe40007ffe0ff */
        /* <DEDUP_REMOVED lines=11> */
[----:B------:R-:W1:Y:S02]  /*26160*/  LDSM.16.MT88.4 R4, [R3+0xb400] ;  /* 0x00b400000304783b */ /* 0x000e640000004200 */
[C-C-:B-1----:R-:W-:Y:S02]  /*26170*/  PRMT R16, R4.reuse, 0x6420, R5.reuse ;  /* 0x0000642004107816 */ /* 0x142fe40000000005 */
[----:B0-----:R-:W-:Y:S02]  /*26180*/  PRMT R17, R4, 0x7531, R5 ;  /* 0x0000753104117816 */ /* 0x001fe40000000005 */
[----:B------:R-:W-:-:S02]  /*26190*/  PRMT R18, R6, 0x6420, R7 ;  /* 0x0000642006127816 */ /* 0x000fc40000000007 */
[----:B------:R-:W-:Y:S02]  /*261a0*/  PRMT R19, R6, 0x7531, R7 ;  /* 0x0000753106137816 */ /* 0x000fe40000000007 */
[----:B------:R-:W0:Y:S04]  /*261b0*/  LDSM.16.MT88.4 R4, [R21+0xb400] ;  /* 0x00b400001504783b */ /* 0x000e280000004200 */
[----:B------:R1:W-:Y:S02]  /*261c0*/  STSM.16.M88.4 [R13+0x1400], R16 ;  /* 0x001400100d007844 */ /* 0x0003e40000000200 */
[----:B-1----:R-:W-:Y:S01]  /*261d0*/  IMAD.MOV.U32 R19, RZ, RZ, R13 ;  /* 0x000000ffff137224 */ /* 0x002fe200078e000d */
[C-C-:B0-----:R-:W-:Y:S02]  /*261e0*/  PRMT R8, R4.reuse, 0x6420, R5.reuse ;  /* 0x0000642004087816 */ /* 0x141fe40000000005 */
[----:B------:R-:W-:-:S02]  /*261f0*/  PRMT R9, R4, 0x7531, R5 ;  /* 0x0000753104097816 */ /* 0x000fc40000000005 */
[C-C-:B------:R-:W-:Y:S02]  /*26200*/  PRMT R10, R6.reuse, 0x6420, R7.reuse ;  /* 0x00006420060a7816 */ /* 0x140fe40000000007 */
[----:B------:R-:W-:-:S05]  /*26210*/  PRMT R11, R6, 0x7531, R7 ;  /* 0x00007531060b7816 */ /* 0x000fca0000000007 */
[----:B------:R-:W-:Y:S04]  /*26220*/  STSM.16.M88.4 [R19+0x1c00], R8 ;  /* 0x001c000813007844 */ /* 0x000fe80000000200 */
[----:B------:R-:W0:Y:S02]  /*26230*/  LDSM.16.MT88.4 R4, [R3+0xc400] ;  /* 0x00c400000304783b */ /* 0x000e240000004200 */
[C-C-:B0-----:R-:W-:Y:S02]  /*26240*/  PRMT R12, R4.reuse, 0x6420, R5.reuse ;  /* 0x00006420040c7816 */ /* 0x141fe40000000005 */
[----:B------:R-:W-:Y:S02]  /*26250*/  PRMT R13, R4, 0x7531, R5 ;  /* 0x00007531040d7816 */ /* 0x000fe40000000005 */
[----:B------:R-:W-:-:S02]  /*26260*/  PRMT R14, R6, 0x6420, R7 ;  /* 0x00006420060e7816 */ /* 0x000fc40000000007 */
[----:B------:R-:W-:Y:S02]  /*26270*/  PRMT R15, R6, 0x7531, R7 ;  /* 0x00007531060f7816 */ /* 0x000fe40000000007 */
[----:B------:R-:W0:Y:S04]  /*26280*/  LDSM.16.MT88.4 R4, [R21+0xc400] ;  /* 0x00c400001504783b */ /* 0x000e280000004200 */
[----:B------:R1:W-:Y:S02]  /*26290*/  STSM.16.M88.4 [R19+0x2400], R12 ;  /* 0x0024000c13007844 */ /* 0x0003e40000000200 */
[----:B-1----:R-:W-:Y:S02]  /*262a0*/  MOV R15, R19 ;  /* 0x00000013000f7202 */ /* 0x002fe40000000f00 */
[----:B0-----:R-:W-:-:S02]  /*262b0*/  PRMT R8, R4, 0x6420, R5 ;  /* 0x0000642004087816 */ /* 0x001fc40000000005 */
[----:B------:R-:W-:Y:S02]  /*262c0*/  PRMT R9, R4, 0x7531, R5 ;  /* 0x0000753104097816 */ /* 0x000fe40000000005 */
        /* <DEDUP_REMOVED lines=36> */
.L_x_698:
[----:B------:R-:W0:Y:S01]  /*26510*/  LDL.LU R3, [R1+0x4] ;  /* 0x0000040001037983 */ /* 0x000e220000300800 */
[C---:B------:R-:W-:Y:S02]  /*26520*/  ISETP.GT.AND P0, PT, R20.reuse, RZ, PT ;  /* 0x000000ff1400720c */ /* 0x040fe40003f04270 */
[----:B------:R-:W-:Y:S01]  /*26530*/  IADD3 R20, R20, -0x1, RZ ;  /* 0xffffffff14147810 */ /* 0x000fe20007ffe0ff */
[----:B------:R2:W5:Y:S04]  /*26540*/  LDL R6, [R1+0x10] ;  /* 0x0000100001067983 */ /* 0x0005680000100800 */
[----:B------:R2:W5:Y:S01]  /*26550*/  LDL R7, [R1+0x1c] ;  /* 0x00001c0001077983 */ /* 0x0005620000100800 */
[----:B0-----:R0:W-:Y:S02]  /*26560*/  SYNCS.ARRIVE.TRANS64.A1T0 RZ, [R3+URZ+0x29850], RZ ;  /* 0x029850ff03ff79a7 */ /* 0x0011e4000810003f */
[----:B0-----:R-:W-:-:S05]  /*26570*/  @!P1 VIADD R3, R3, 0x29880 ;  /* 0x0002988003039836 */ /* 0x001fca0000000000 */
[----:B------:R-:W-:Y:S01]  /*26580*/  @!P1 PRMT R3, RZ, 0x654, R3 ;  /* 0x00000654ff039816 */ /* 0x000fe20000000003 */
[----:B------:R-:W-:Y:S06]  /*26590*/  BAR.SYNC.DEFER_BLOCKING 0x2, 0x80 ;  /* 0x0082000000007b1d */ /* 0x000fec0000010000 */
[----:B------:R2:W-:Y:S01]  /*265a0*/  @!P1 SYNCS.ARRIVE.TRANS64.RED.A1T0 RZ, [R3+URZ], RZ ;  /* 0x000000ff03ff99a7 */ /* 0x0005e2000810043f */
[----:B------:R-:W-:Y:S05]  /*265b0*/  @P0 BRA `(.L_x_699) ;  /* 0xffffffec00bc0947 */ /* 0x000fea000383ffff */
.L_x_677:
[----:B------:R-:W-:Y:S04]  /*265c0*/  BSSY B0, `(.L_x_700) ;  /* 0x000000f000007945 */ /* 0x000fe80003800000 */
[----:B------:R-:W-:Y:S05]  /*265d0*/  @P1 BRA `(.L_x_701) ;  /* 0x0000000000341947 */ /* 0x000fea0003800000 */
[----:B------:R-:W3:Y:S01]  /*265e0*/  S2R R5, SR_LANEID ;  /* 0x0000000000057919 */ /* 0x000ee20000000000 */
[----:B------:R-:W-:Y:S01]  /*265f0*/  VOTEU.ANY UR4, UPT, PT ;  /* 0x0000000000047886 */ /* 0x000fe200038e0100 */
[----:B-12---:R-:W1:Y:S01]  /*26600*/  LDC.64 R2, c[0x0][0xc38] ;  /* 0x00030e00ff027b82 */ /* 0x006e620000000a00 */
[----:B------:R-:W3:Y:S02]  /*26610*/  FLO.U32 R0, UR4 ;  /* 0x0000000400007d00 */ /* 0x000ee400080e0000 */
[----:B---3--:R-:W-:-:S06]  /*26620*/  ISETP.EQ.U32.AND P0, PT, R0, R5, PT ;  /* 0x000000050000720c */ /* 0x008fcc0003f02070 */
[----:B------:R-:W1:Y:S07]  /*26630*/  POPC R5, UR4 ;  /* 0x0000000400057d09 */ /* 0x000e6e0008000000 */
[----:B-1----:R-:W2:Y:S01]  /*26640*/  @P0 ATOMG.E.ADD.STRONG.GPU PT, R3, desc[UR54][R2.64], R5 ;  /* 0x00000005020309a8 */ /* 0x002ea200081ee1f6 */
[----:B------:R-:W1:Y:S02]  /*26650*/  S2R R4, SR_LTMASK ;  /* 0x0000000000047919 */ /* 0x000e640000003900 */
[----:B-1----:R-:W-:-:S04]  /*26660*/  LOP3.LUT R4, R4, UR4, RZ, 0xc0, !PT ;  /* 0x0000000404047c12 */ /* 0x002fc8000f8ec0ff */
[----:B-----5:R-:W1:Y:S01]  /*26670*/  POPC R7, R4 ;  /* 0x0000000400077309 */ /* 0x020e620000000000 */
[----:B--2---:R-:W1:Y:S02]  /*26680*/  SHFL.IDX PT, R0, R3, R0, 0x1f ;  /* 0x00001f0003007589 */ /* 0x004e6400000e0000 */
[----:B-1----:R-:W-:-:S05]  /*26690*/  IADD3 R0, R0, UR38, R7 ;  /* 0x0000002600007c10 */ /* 0x002fca000fffe007 */
[----:B------:R3:W-:Y:S02]  /*266a0*/  STL [R1], R0 ;  /* 0x0000000001007387 */ /* 0x0007e40000100800 */
.L_x_701:
[----:B------:R-:W-:Y:S05]  /*266b0*/  BSYNC B0 ;  /* 0x0000000000007941 */ /* 0x000fea0003800000 */
.L_x_700:
[----:B------:R-:W-:-:S06]  /*266c0*/  UISETP.NE.AND UP0, UPT, UR37, 0x3, UPT ;  /* 0x000000032500788c */ /* 0x000fcc000bf05270 */
[----:B------:R-:W-:-:S13]  /*266d0*/  PLOP3.LUT P0, PT, PT, PT, UP0, 0x80, 0x0 ;  /* 0x000000000000781c */ /* 0x000fda0003f0f008 */
[----:B------:R-:W-:Y:S05]  /*266e0*/  @!P0 BRA `(.L_x_702) ;  /* 0x0000000000048947 */ /* 0x000fea0003800000 */
[----:B------:R-:W-:Y:S01]  /*266f0*/  BPT.TRAP 0x1 ;  /* 0x000000040000795c */ /* 0x000fe20000300000 */
.L_x_702:
[----:B-12---:R-:W2:Y:S04]  /*26700*/  LDL R3, [R1+0x1c] ;  /* 0x00001c0001037983 */ /* 0x006ea80000100800 */
[----:B---3--:R-:W3:Y:S01]  /*26710*/  LDL R0, [R1+0x10] ;  /* 0x0000100001007983 */ /* 0x008ee20000100800 */
[----:B------:R-:W1:Y:S01]  /*26720*/  S2R R4, SR_CgaCtaId ;  /* 0x0000000000047919 */ /* 0x000e620000008800 */
[----:B------:R-:W-:-:S04]  /*26730*/  MOV R2, 0x400 ;  /* 0x0000040000027802 */ /* 0x000fc80000000f00 */
[----:B-1----:R-:W-:Y:S01]  /*26740*/  LEA R2, R4, R2, 0x18 ;  /* 0x0000000204027211 */ /* 0x002fe200078ec0ff */
[----:B------:R-:W-:Y:S01]  /*26750*/  BSSY B0, `(.L_x_703) ;  /* 0x0000008000007945 */ /* 0x000fe20003800000 */
[----:B--2---:R-:W-:-:S04]  /*26760*/  LOP3.LUT R3, R3, 0x1, RZ, 0x3c, !PT ;  /* 0x0000000103037812 */ /* 0x004fc800078e3cff */
[----:B------:R-:W-:Y:S01]  /*26770*/  SHF.L.U32 R3, R3, 0x1f, RZ ;  /* 0x0000001f03037819 */ /* 0x000fe200000006ff */
[----:B---3--:R-:W-:-:S04]  /*26780*/  IMAD R20, R0, 0x8, R2 ;  /* 0x0000000800147824 */ /* 0x008fc800078e0202 */
[----:B------:R-:W1:Y:S01]  /*26790*/  SYNCS.PHASECHK.TRANS64.TRYWAIT P0, [R20+URZ+0x29870], R3 ;  /* 0x02987003140075a7 */ /* 0x000e62000800017f */
[----:B------:R-:W-:-:S05]  /*267a0*/  IMAD.U32 R0, RZ, RZ, UR39 ;  /* 0x00000027ff007e24 */ /* 0x000fca000f8e00ff */
[----:B------:R-:W-:Y:S01]  /*267b0*/  ISETP.NE.AND P2, PT, R0, 0x3, PT ;  /* 0x000000030000780c */ /* 0x000fe20003f45270 */
[----:B-1----:R-:W-:-:S12]  /*267c0*/  @!P0 BRA `(.L_x_704) ;  /* 0x0000003400608947 */ /* 0x002fd80003800000 */
.L_x_825:
[----:B------:R-:W-:Y:S05]  /*267d0*/  BSYNC B0 ;  /* 0x0000000000007941 */ /* 0x000fea0003800000 */
.L_x_703:
[----:B------:R-:W-:Y:S05]  /*267e0*/  @!P2 BRA `(.L_x_705) ;  /* 0x000000000004a947 */ /* 0x000fea0003800000 */
[----:B------:R-:W-:Y:S01]  /*267f0*/  BPT.TRAP 0x1 ;  /* 0x000000040000795c */ /* 0x000fe20000300000 */
.L_x_705:
[----:B------:R-:W1:Y:S02]  /*26800*/  LDL R0, [R1+0x1c] ;  /* 0x00001c0001007983 */ /* 0x000e640000100800 */
[----:B-1----:R-:W-:-:S04]  /*26810*/  SHF.L.U32 R3, R0, 0x1f, RZ ;  /* 0x0000001f00037819 */ /* 0x002fc800000006ff */
[----:B------:R-:W1:Y:S02]  /*26820*/  SYNCS.PHASECHK.TRANS64.TRYWAIT P0, [R20+URZ+0x29860], R3 ;  /* 0x02986003140075a7 */ /* 0x000e64000800017f */
[----:B-1----:R-:W-:Y:S05]  /*26830*/  @!P0 BRA `(.L_x_706) ;  /* 0x0000003400588947 */ /* 0x002fea0003800000 */
.L_x_826:
[----:B------:R-:W2:Y:S04]  /*26840*/  LDL R0, [R1+0x10] ;  /* 0x0000100001007983 */ /* 0x000ea80000100800 */
[----:B------:R-:W3:Y:S04]  /*26850*/  LDL R2, [R1+0x34] ;  /* 0x0000340001027983 */ /* 0x000ee80000100800 */
[----:B------:R-:W4:Y:S01]  /*26860*/  LDL R11, [R1+0x30] ;  /* 0x00003000010b7983 */ /* 0x000f220000100800 */
[----:B------:R-:W-:Y:S01]  /*26870*/  MOV R8, 0x400 ;  /* 0x0000040000087802 */ /* 0x000fe20000000f00 */
[----:B------:R-:W-:Y:S05]  /*26880*/  WARPSYNC.ALL ;  /* 0x0000000000007948 */ /* 0x000fea0003800000 */
[----:B------:R-:W0:Y:S01]  /*26890*/  S2R R10, SR_CgaCtaId ;  /* 0x00000000000a7919 */ /* 0x000e220000008800 */
[----:B------:R-:W-:Y:S01]  /*268a0*/  IMAD.MOV.U32 R12, RZ, RZ, 0x40 ;  /* 0x00000040ff0c7424 */ /* 0x000fe200078e00ff */
[----:B------:R-:W1:Y:S01]  /*268b0*/  S2R R9, SR_TID.X ;  /* 0x0000000000097919 */ /* 0x000e620000002100 */
[----:B0-----:R-:W-:-:S02]  /*268c0*/  LEA R8, R10, R8, 0x18 ;  /* 0x000000080a087211 */ /* 0x001fc400078ec0ff */
[----:B-1----:R-:W-:-:S04]  /*268d0*/  LOP3.LUT P0, RZ, R9, 0x4, RZ, 0xc0, !PT ;  /* 0x0000000409ff7812 */ /* 0x002fc8000780c0ff */
[----:B------:R-:W-:Y:S01]  /*268e0*/  SEL R12, R12, 0xffffffc0, !P0 ;  /* 0xffffffc00c0c7807 */ /* 0x000fe20004000000 */
[----:B--2---:R-:W-:-:S05]  /*268f0*/  IMAD R0, R0, 0x5000, RZ ;  /* 0x0000500000007824 */ /* 0x004fca00078e02ff */
[C---:B---3--:R-:W-:Y:S02]  /*26900*/  LOP3.LUT R2, R0.reuse, R2, RZ, 0xfc, !PT ;  /* 0x0000000200027212 */ /* 0x048fe400078efcff */
[----:B----4-:R-:W-:Y:S02]  /*26910*/  LOP3.LUT R0, R0, R11, RZ, 0xfc, !PT ;  /* 0x0000000b00007212 */ /* 0x010fe400078efcff */
[----:B------:R-:W-:-:S03]  /*26920*/  IADD3 R2, R8, R2, RZ ;  /* 0x0000000208027210 */ /* 0x000fc60007ffe0ff */
[----:B------:R-:W-:Y:S01]  /*26930*/  IMAD.IADD R0, R8, 0x1, R0 ;  /* 0x0000000108007824 */ /* 0x000fe200078e0200 */
[----:B------:R-:W-:Y:S01]  /*26940*/  IADD3 R3, R12, R2, RZ ;  /* 0x000000020c037210 */ /* 0x000fe20007ffe0ff */
[----:B-----5:R-:W0:Y:S02]  /*26950*/  LDSM.16.MT88.4 R4, [R2+0xa400] ;  /* 0x00a400000204783b */ /* 0x020e240000004200 */
[C-C-:B0-----:R-:W-:Y:S02]  /*26960*/  PRMT R8, R4.reuse, 0x6420, R5.reuse ;  /* 0x0000642004087816 */ /* 0x141fe40000000005 */
[----:B------:R-:W-:Y:S02]  /*26970*/  PRMT R9, R4, 0x7531, R5 ;  /* 0x0000753104097816 */ /* 0x000fe40000000005 */
[C-C-:B------:R-:W-:Y:S02]  /*26980*/  PRMT R10, R6.reuse, 0x6420, R7.reuse ;  /* 0x00006420060a7816 */ /* 0x140fe40000000007 */
[----:B------:R-:W-:-:S02]  /*26990*/  PRMT R11, R6, 0x7531, R7 ;  /* 0x00007531060b7816 */ /* 0x000fc40000000007 */
[----:B------:R-:W0:Y:S04]  /*269a0*/  LDSM.16.MT88.4 R4, [R3+0xa400] ;  /* 0x00a400000304783b */ /* 0x000e280000004200 */
[----:B------:R0:W-:Y:S02]  /*269b0*/  STSM.16.M88.4 [R0+0x400], R8 ;  /* 0x0004000800007844 */ /* 0x0001e40000000200 */
[C-C-:B0-----:R-:W-:Y:S02]  /*269c0*/  PRMT R8, R4.reuse, 0x6420, R5.reuse ;  /* 0x0000642004087816 */ /* 0x141fe40000000005 */
[----:B------:R-:W-:Y:S02]  /*269d0*/  PRMT R9, R4, 0x7531, R5 ;  /* 0x0000753104097816 */ /* 0x000fe40000000005 */
[----:B------:R-:W-:-:S02]  /*269e0*/  PRMT R10, R6, 0x6420, R7 ;  /* 0x00006420060a7816 */ /* 0x000fc40000000007 */
        /* <DEDUP_REMOVED lines=58> */
.L_x_707:
[----:B------:R-:W2:Y:S01]  /*26d90*/  LDL.LU R2, [R1+0x10] ;  /* 0x0000100001027983 */ /* 0x000ea20000300800 */
        /* <DEDUP_REMOVED lines=11> */
[----:B------:R0:W-:Y:S04]  /*26e50*/  STL [R1+0x10], R0 ;  /* 0x0000100001007387 */ /* 0x0001e80000100800 */
[----:B------:R0:W-:Y:S02]  /*26e60*/  STL [R1+0x1c], R3 ;  /* 0x00001c0301007387 */ /* 0x0001e40000100800 */
.L_x_658:
[----:B------:R-:W-:Y:S05]  /*26e70*/  BSYNC B6 ;  /* 0x0000000000067941 */ /* 0x000fea0003800000 */
.L_x_656:
[----:B01----:R-:W2:Y:S02]  /*26e80*/  LDL R0, [R1+0x18] ;  /* 0x0000180001007983 */ /* 0x003ea40000100800 */
[----:B--2---:R-:W-:-:S13]  /*26e90*/  LOP3.LUT P0, RZ, R0, 0x2, RZ, 0xc0, !PT ;  /* 0x0000000200ff7812 */ /* 0x004fda000780c0ff */
[----:B------:R-:W-:Y:S05]  /*26ea0*/  @!P0 BRA `(.L_x_708) ;  /* 0x0000000000288947 */ /* 0x000fea0003800000 */
[----:B------:R-:W-:Y:S05]  /*26eb0*/  WARPSYNC.ALL ;  /* 0x0000000000007948 */ /* 0x000fea0003800000 */
[----:B------:R-:W0:Y:S08]  /*26ec0*/  S2UR UR5, SR_CgaCtaId ;  /* 0x00000000000579c3 */ /* 0x000e300000008800 */
[----:B------:R-:W-:Y:S06]  /*26ed0*/  BAR.SYNC.DEFER_BLOCKING 0x5, 0x180 ;  /* 0x0146000000007b1d */ /* 0x000fec0000010000 */
[----:B------:R-:W-:-:S02]  /*26ee0*/  UMOV UR4, 0x400 ;  /* 0x0000040000047882 */ /* 0x000fc40000000000 */
[----:B0-----:R-:W-:-:S09]  /*26ef0*/  ULEA UR4, UR5, UR4, 0x18 ;  /* 0x0000000405047291 */ /* 0x001fd2000f8ec03f */
[----:B------:R-:W0:Y:S04]  /*26f00*/  LDS.128 R4, [UR4+0x298d0] ;  /* 0x0298d004ff047984 */ /* 0x000e280008000c00 */
[----:B0-----:R0:W-:Y:S04]  /*26f10*/  STL.64 [R1], R4 ;  /* 0x0000000401007387 */ /* 0x0011e80000100a00 */
[----:B------:R0:W-:Y:S01]  /*26f20*/  STL.64 [R1+0x8], R6 ;  /* 0x0000080601007387 */ /* 0x0001e20000100a00 */
[----:B------:R-:W-:Y:S06]  /*26f30*/  BAR.ARV 0x4, 0x180 ;  /* 0x0106000000007b1d */ /* 0x000fec0000002000 */
[----:B------:R-:W-:Y:S05]  /*26f40*/  BRA `(.L_x_709) ;  /* 0x0000000800847947 */ /* 0x000fea0003800000 */
.L_x_708:
[----:B------:R-:W0:Y:S01]  /*26f50*/  S2R R0, SR_TID.X ;  /* 0x0000000000007919 */ /* 0x000e220000002100 */
[----:B------:R-:W-:Y:S01]  /*26f60*/  UMOV UR4, 0xffffffff ;  /* 0xffffffff00047882 */ /* 0x000fe20000000000 */
[----:B0-----:R-:W-:-:S04]  /*26f70*/  LOP3.LUT R7, R0, 0x1f, RZ, 0xc0, !PT ;  /* 0x0000001f00077812 */ /* 0x001fc800078ec0ff */
[----:B------:R-:W-:Y:S01]  /*26f80*/  ISETP.NE.AND P0, PT, R7, 0x1f, PT ;  /* 0x0000001f0700780c */ /* 0x000fe20003f05270 */
[----:B------:R-:W-:-:S12]  /*26f90*/  BRA.DIV UR4, `(.L_x_710) ;  /* 0x0000002e04947947 */ /* 0x000fd8000b800000 */
[----:B------:R-:W2:Y:S01]  /*26fa0*/  LDL.LU R6, [R1] ;  /* 0x0000000001067983 */ /* 0x000ea20000300800 */
[----:B------:R-:W-:-:S03]  /*26fb0*/  ULDC UR4, c[0x0][0xc14] ;  /* 0x0003050000047ab9 */ /* 0x000fc60000000800 */
[----:B------:R-:W3:Y:S02]  /*26fc0*/  LDL R5, [R1+0xc] ;  /* 0x00000c0001057983 */ /* 0x000ee40000100800 */
[----:B---3--:R-:W-:-:S04]  /*26fd0*/  IADD3 R5, R5, R7, RZ ;  /* 0x0000000705057210 */ /* 0x008fc80007ffe0ff */
[----:B------:R-:W-:-:S13]  /*26fe0*/  ISETP.GE.OR P1, PT, R5, UR4, !P0 ;  /* 0x0000000405007c0c */ /* 0x000fda000c726670 */
[----:B------:R-:W0:Y:S02]  /*26ff0*/  @!P1 LDC.64 R2, c[0x0][0xc58] ;  /* 0x00031600ff029b82 */ /* 0x000e240000000a00 */
[----:B0-----:R-:W-:-:S06]  /*27000*/  @!P1 IMAD.WIDE R2, R5, 0x4, R2 ;  /* 0x0000000405029825 */ /* 0x001fcc00078e0202 */
[----:B------:R0:W3:Y:S01]  /*27010*/  @!P1 LDG.E R2, desc[UR54][R2.64] ;  /* 0x0000003602029981 */ /* 0x0000e2000c1e1900 */
[C---:B------:R-:W-:Y:S02]  /*27020*/  ISETP.GE.U32.AND P2, PT, R7.reuse, 0x2, PT ;  /* 0x000000020700780c */ /* 0x040fe40003f46070 */
[C---:B------:R-:W-:Y:S01]  /*27030*/  ISETP.GE.U32.AND P3, PT, R7.reuse, 0x4, PT ;  /* 0x000000040700780c */ /* 0x040fe20003f66070 */
[----:B--2---:R-:W-:Y:S01]  /*27040*/  SHFL.IDX PT, R0, R6, RZ, 0x1f ;  /* 0x00001fff06007589 */ /* 0x004fe200000e0000 */
[C---:B------:R-:W-:Y:S02]  /*27050*/  ISETP.GE.U32.AND P4, PT, R7.reuse, 0x8, PT ;  /* 0x000000080700780c */ /* 0x040fe40003f86070 */
[C---:B------:R-:W-:Y:S01]  /*27060*/  ISETP.GE.U32.AND P5, PT, R7.reuse, 0x10, PT ;  /* 0x000000100700780c */ /* 0x040fe20003fa6070 */
[----:B------:R-:W-:Y:S01]  /*27070*/  SHFL.IDX PT, R4, R6, 0x1, 0x1f ;  /* 0x00201f0006047f89 */ /* 0x000fe200000e0000 */
[----:B0-----:R-:W-:Y:S02]  /*27080*/  IMAD.MOV.U32 R3, RZ, RZ, RZ ;  /* 0x000000ffff037224 */ /* 0x001fe400078e00ff */
[----:B---3--:R-:W-:Y:S01]  /*27090*/  @!P1 IMAD.MOV.U32 R3, RZ, RZ, R2 ;  /* 0x000000ffff039224 */ /* 0x008fe200078e0002 */
[----:B------:R-:W-:-:S04]  /*270a0*/  ISETP.NE.AND P1, PT, R7, RZ, PT ;  /* 0x000000ff0700720c */ /* 0x000fc80003f25270 */
        /* <DEDUP_REMOVED lines=15> */
[----:B------:R0:W1:Y:S02]  /*271a0*/  SHFL.IDX PT, R14, R2, 0x1f, 0x1f ;  /* 0x03e01f00020e7f89 */ /* 0x00006400000e0000 */
.L_x_836:
[----:B------:R-:W-:Y:S02]  /*271b0*/  ULDC UR4, c[0x0][0xc10] ;  /* 0x0003040000047ab9 */ /* 0x000fe40000000800 */
[----:B------:R-:W-:-:S04]  /*271c0*/  IMAD.U32 R7, RZ, RZ, UR4 ;  /* 0x00000004ff077e24 */ /* 0x000fc8000f8e00ff */
[----:B-1----:R-:W-:-:S05]  /*271d0*/  IMAD R5, R14, R7, RZ ;  /* 0x000000070e057224 */ /* 0x002fca00078e02ff */
[----:B------:R-:W-:-:S04]  /*271e0*/  IADD3 R4, R4, R5, RZ ;  /* 0x0000000504047210 */ /* 0x000fc80007ffe0ff */
[----:B------:R-:W-:-:S13]  /*271f0*/  ISETP.GT.AND P6, PT, R4, R0, PT ;  /* 0x000000000400720c */ /* 0x000fda0003fc4270 */
[----:B------:R-:W-:Y:S05]  /*27200*/  @P6 BRA `(.L_x_711) ;  /* 0x0000000000a46947 */ /* 0x000fea0003800000 */
.L_x_716:
[----:B0-----:R-:W2:Y:S01]  /*27210*/  LDL.LU R2, [R1+0xc] ;  /* 0x00000c0001027983 */ /* 0x001ea20000300800 */
[----:B------:R-:W0:Y:S01]  /*27220*/  LDC R5, c[0x0][0xc14] ;  /* 0x00030500ff057b82 */ /* 0x000e220000000800 */
[----:B--2---:R-:W-:-:S05]  /*27230*/  VIADD R2, R2, 0x1f ;  /* 0x0000001f02027836 */ /* 0x004fca0000000000 */
[----:B0-----:R-:W-:-:S13]  /*27240*/  ISETP.GE.AND P6, PT, R2, R5, PT ;  /* 0x000000050200720c */ /* 0x001fda0003fc6270 */
[----:B------:R-:W-:Y:S05]  /*27250*/  @P6 BRA `(.L_x_712) ;  /* 0x0000000400586947 */ /* 0x000fea0003800000 */
[----:B------:R-:W0:Y:S01]  /*27260*/  S2R R3, SR_TID.X ;  /* 0x0000000000037919 */ /* 0x000e220000002100 */
[----:B------:R-:W-:Y:S01]  /*27270*/  BSSY B0, `(.L_x_713) ;  /* 0x000000a000007945 */ /* 0x000fe20003800000 */
[----:B------:R1:W-:Y:S01]  /*27280*/  STL [R1+0xc], R2 ;  /* 0x00000c0201007387 */ /* 0x0003e20000100800 */
[----:B0-----:R-:W-:-:S05]  /*27290*/  LOP3.LUT R3, R3, 0x1f, RZ, 0xc0, !PT ;  /* 0x0000001f03037812 */ /* 0x001fca00078ec0ff */
[----:B------:R-:W-:Y:S01]  /*272a0*/  IMAD.IADD R6, R2, 0x1, R3 ;  /* 0x0000000102067824 */ /* 0x000fe200078e0203 */
[----:B------:R-:W-:-:S04]  /*272b0*/  MOV R3, RZ ;  /* 0x000000ff00037202 */ /* 0x000fc80000000f00 */
[----:B------:R-:W-:-:S13]  /*272c0*/  ISETP.GE.OR P6, PT, R6, R5, !P0 ;  /* 0x000000050600720c */ /* 0x000fda00047c6670 */
[----:B-1----:R-:W-:Y:S05]  /*272d0*/  @P6 BRA `(.L_x_714) ;  /* 0x00000000000c6947 */ /* 0x002fea0003800000 */
[----:B------:R-:W0:Y:S02]  /*272e0*/  LDC.64 R2, c[0x0][0xc58] ;  /* 0x00031600ff027b82 */ /* 0x000e240000000a00 */
[----:B0-----:R-:W-:-:S06]  /*272f0*/  IMAD.WIDE R2, R6, 0x4, R2 ;  /* 0x0000000406027825 */ /* 0x001fcc00078e0202 */
[----:B------:R0:W5:Y:S02]  /*27300*/  LDG.E R3, desc[UR54][R2.64] ;  /* 0x0000003602037981 */ /* 0x000164000c1e1900 */
.L_x_714:
[----:B------:R-:W-:Y:S05]  /*27310*/  BSYNC B0 ;  /* 0x0000000000007941 */ /* 0x000fea0003800000 */
.L_x_713:
[----:B------:R-:W-:-:S03]  /*27320*/  UMOV UR4, 0xffffffff ;  /* 0xffffffff00047882 */ /* 0x000fc60000000000 */
[----:B------:R-:W-:Y:S05]  /*27330*/  BRA.DIV UR4, `(.L_x_715) ;  /* 0x0000002e04d87947 */ /* 0x000fea000b800000 */
[----:B-----5:R-:W1:Y:S02]  /*27340*/  SHFL.UP PT, R14, R3, 0x1, RZ ;  /* 0x04200000030e7989 */ /* 0x020e6400000e00ff */
[----:B-1----:R-:W-:-:S05]  /*27350*/  SEL R14, R14, RZ, P1 ;  /* 0x000000ff0e0e7207 */ /* 0x002fca0000800000 */
[----:B------:R-:W-:-:S05]  /*27360*/  IMAD.IADD R13, R3, 0x1, R14 ;  /* 0x00000001030d7824 */ /* 0x000fca00078e020e */
[----:B------:R-:W1:Y:S02]  /*27370*/  SHFL.UP PT, R14, R13, 0x2, RZ ;  /* 0x044000000d0e7989 */ /* 0x000e6400000e00ff */
[----:B-1----:R-:W-:-:S05]  /*27380*/  SEL R14, R14, RZ, P2 ;  /* 0x000000ff0e0e7207 */ /* 0x002fca0001000000 */
[----:B------:R-:W-:-:S05]  /*27390*/  IMAD.IADD R5, R13, 0x1, R14 ;  /* 0x000000010d057824 */ /* 0x000fca00078e020e */
[----:B------:R-:W1:Y:S02]  /*273a0*/  SHFL.UP PT, R14, R5, 0x4, RZ ;  /* 0x04800000050e7989 */ /* 0x000e6400000e00ff */
[----:B-1----:R-:W-:-:S04]  /*273b0*/  SEL R6, R14, RZ, P3 ;  /* 0x000000ff0e067207 */ /* 0x002fc80001800000 */
[----:B------:R-:W-:-:S05]  /*273c0*/  IADD3 R6, R5, R6, RZ ;  /* 0x0000000605067210 */ /* 0x000fca0007ffe0ff */
[----:B------:R-:W1:Y:S02]  /*273d0*/  SHFL.UP PT, R14, R6, 0x8, RZ ;  /* 0x05000000060e7989 */ /* 0x000e6400000e00ff */
[----:B-1----:R-:W-:-:S05]  /*273e0*/  SEL R7, R14, RZ, P4 ;  /* 0x000000ff0e077207 */ /* 0x002fca0002000000 */
[----:B------:R-:W-:-:S05]  /*273f0*/  IMAD.IADD R7, R6, 0x1, R7 ;  /* 0x0000000106077824 */ /* 0x000fca00078e0207 */
[----:B------:R-:W0:Y:S02]  /*27400*/  SHFL.UP PT, R14, R7, 0x10, RZ ;  /* 0x06000000070e7989 */ /* 0x000e2400000e00ff */
[----:B0-----:R-:W-:-:S05]  /*27410*/  SEL R2, R14, RZ, P5 ;  /* 0x000000ff0e027207 */ /* 0x001fca0002800000 */
[----:B------:R-:W-:-:S05]  /*27420*/  IMAD.IADD R2, R7, 0x1, R2 ;  /* 0x0000000107027824 */ /* 0x000fca00078e0202 */
[----:B------:R0:W1:Y:S02]  /*27430*/  SHFL.IDX PT, R14, R2, 0x1f, 0x1f ;  /* 0x03e01f00020e7f89 */ /* 0x00006400000e0000 */
.L_x_844:
[----:B------:R-:W-:Y:S02]  /*27440*/  ULDC UR4, c[0x0][0xc10] ;  /* 0x0003040000047ab9 */ /* 0x000fe40000000800 */
[----:B------:R-:W-:-:S05]  /*27450*/  MOV R7, UR4 ;  /* 0x0000000400077c02 */ /* 0x000fca0008000f00 */
[----:B-1----:R-:W-:-:S04]  /*27460*/  IMAD R5, R14, R7, RZ ;  /* 0x000000070e057224 */ /* 0x002fc800078e02ff */
[----:B------:R-:W-:-:S05]  /*27470*/  IMAD.IADD R4, R5, 0x1, R4 ;  /* 0x0000000105047824 */ /* 0x000fca00078e0204 */
[----:B------:R-:W-:-:S13]  /*27480*/  ISETP.GT.AND P6, PT, R4, R0, PT ;  /* 0x000000000400720c */ /* 0x000fda0003fc4270 */
[----:B------:R-:W-:Y:S05]  /*27490*/  @!P6 BRA `(.L_x_716) ;  /* 0xfffffffc005ce947 */ /* 0x000fea000383ffff */
.L_x_711:
[----:B------:R-:W-:Y:S01]  /*274a0*/  IMAD.IADD R8, R4, 0x1, -R5 ;  /* 0x0000000104087824 */ /* 0x000fe200078e0a05 */
[----:B------:R-:W-:-:S03]  /*274b0*/  UMOV UR4, 0xffffffff ;  /* 0xffffffff00047882 */ /* 0x000fc60000000000 */
[----:B------:R-:W-:-:S05]  /*274c0*/  IMAD R5, R2, R7, R8 ;  /* 0x0000000702057224 */ /* 0x000fca00078e0208 */
[----:B------:R-:W-:Y:S01]  /*274d0*/  ISETP.GT.AND P6, PT, R5, R0, PT ;  /* 0x000000000500720c */ /* 0x000fe20003fc4270 */
[----:B------:R-:W-:-:S12]  /*274e0*/  BRA.DIV UR4, `(.L_x_717) ;  /* 0x0000003204287947 */ /* 0x000fd8000b800000 */
[----:B------:R-:W-:-:S04]  /*274f0*/  VOTE.ANY R6, PT, !P6 ;  /* 0x0000000000067806 */ /* 0x000fc800070e0100 */
[----:B------:R-:W1:Y:S02]  /*27500*/  POPC R4, R6 ;  /* 0x0000000600047309 */ /* 0x000e640000000000 */
[----:B-1----:R1:W2:Y:S02]  /*27510*/  SHFL.IDX PT, R5, R3, R4, 0x1f ;  /* 0x00001f0403057589 */ /* 0x0022a400000e0000 */
.L_x_848:
[----:B------:R-:W-:Y:S02]  /*27520*/  ISETP.NE.AND P0, PT, R6, RZ, PT ;  /* 0x000000ff0600720c */ /* 0x000fe40003f05270 */
[----:B------:R-:W-:-:S11]  /*27530*/  MOV R14, RZ ;  /* 0x000000ff000e7202 */ /* 0x000fd60000000f00 */
[----:B------:R-:W-:Y:S05]  /*27540*/  @!P0 BRA `(.L_x_718) ;  /* 0x0000000000108947 */ /* 0x000fea0003800000 */
[----:B------:R-:W-:Y:S01]  /*27550*/  UMOV UR4, 0xffffffff ;  /* 0xffffffff00047882 */ /* 0x000fe20000000000 */
[----:B------:R-:W-:Y:S02]  /*27560*/  VIADD R12, R4, 0xffffffff ;  /* 0xffffffff040c7836 */ /* 0x000fe40000000000 */
[----:B------:R-:W-:Y:S05]  /*27570*/  BRA.DIV UR4, `(.L_x_719) ;  /* 0x00000032044c7947 */ /* 0x000fea000b800000 */
[----:B------:R3:W4:Y:S02]  /*27580*/  SHFL.IDX PT, R14, R2, R12, 0x1f ;  /* 0x00001f0c020e7589 */ /* 0x00072400000e0000 */
.L_x_718:
[----:B------:R-:W5:Y:S01]  /*27590*/  LDL.LU R10, [R1+0xc] ;  /* 0x00000c00010a7983 */ /* 0x000f620000300800 */
[----:B--2---:R-:W-:Y:S01]  /*275a0*/  IABS R6, R5 ;  /* 0x0000000500067213 */ /* 0x004fe20000000000 */
[----:B----4-:R-:W-:Y:S02]  /*275b0*/  IMAD R8, R14, R7, R8 ;  /* 0x000000070e087224 */ /* 0x010fe400078e0208 */
[----:B0--3--:R-:W-:Y:S01]  /*275c0*/  IMAD.MOV.U32 R2, RZ, RZ, RZ ;  /* 0x000000ffff027224 */ /* 0x009fe200078e00ff */
[----:B------:R-:W0:Y:S01]  /*275d0*/  I2F.RP R7, R6 ;  /* 0x0000000600077306 */ /* 0x000e220000209400 */
[----:B------:R-:W-:Y:S01]  /*275e0*/  IMAD.IADD R0, R0, 0x1, -R8 ;  /* 0x0000000100007824 */ /* 0x000fe200078e0a08 */
[----:B------:R2:W-:Y:S02]  /*275f0*/  STL [R1], R8 ;  /* 0x0000000801007387 */ /* 0x0005e40000100800 */
[----:B--2---:R-:W-:-:S04]  /*27600*/  IABS R8, R5 ;  /* 0x0000000500087213 */ /* 0x004fc80000000000 */
[----:B0-----:R-:W0:Y:S01]  /*27610*/  MUFU.RCP R7, R7 ;  /* 0x0000000700077308 */ /* 0x001e220000001000 */
[----:B------:R-:W-:Y:S01]  /*27620*/  IADD3 R8, RZ, -R8, RZ ;  /* 0x80000008ff087210 */ /* 0x000fe20007ffe0ff */
[----:B0-----:R-:W-:-:S06]  /*27630*/  VIADD R9, R7, 0xffffffe ;  /* 0x0ffffffe07097836 */ /* 0x001fcc0000000000 */
[----:B-1----:R-:W0:Y:S02]  /*27640*/  F2I.FTZ.U32.TRUNC.NTZ R3, R9 ;  /* 0x0000000900037305 */ /* 0x002e24000021f000 */
[----:B0-----:R-:W-:-:S05]  /*27650*/  IADD3 R11, RZ, -R3, RZ ;  /* 0x80000003ff0b7210 */ /* 0x001fca0007ffe0ff */
[----:B------:R-:W-:-:S04]  /*27660*/  IMAD R11, R11, R6, RZ ;  /* 0x000000060b0b7224 */ /* 0x000fc800078e02ff */
[----:B------:R-:W-:Y:S01]  /*27670*/  IMAD.HI.U32 R2, R3, R11, R2 ;  /* 0x0000000b03027227 */ /* 0x000fe200078e0002 */
        /* <DEDUP_REMOVED lines=10> */
[----:B------:R-:W-:-:S06]  /*27720*/  @P0 IADD3 R2, R2, 0x1, RZ ;  /* 0x0000000102020810 */ /* 0x000fcc0007ffe0ff */
[----:B------:R-:W-:Y:S01]  /*27730*/  @!P2 IMAD.MOV R2, RZ, RZ, -R2 ;  /* 0x000000ffff02a224 */ /* 0x000fe200078e0a02 */
[----:B------:R-:W-:-:S05]  /*27740*/  @!P1 LOP3.LUT R2, RZ, R5, RZ, 0x33, !PT ;  /* 0x00000005ff029212 */ /* 0x000fca00078e33ff */
[----:B------:R-:W-:-:S04]  /*27750*/  IMAD.MOV R3, RZ, RZ, -R2 ;  /* 0x000000ffff037224 */ /* 0x000fc800078e0a02 */
[----:B------:R-:W-:-:S05]  /*27760*/  IMAD R0, R5, R3, R0 ;  /* 0x0000000305007224 */ /* 0x000fca00078e0200 */
[----:B------:R0:W-:Y:S04]  /*27770*/  STL [R1+0x4], R0 ;  /* 0x0000040001007387 */ /* 0x0001e80000100800 */
[----:B------:R0:W-:Y:S01]  /*27780*/  STL [R1+0x8], R2 ;  /* 0x0000080201007387 */ /* 0x0001e20000100800 */
[----:B-----5:R-:W-:-:S05]  /*27790*/  IADD3 R10, R4, R10, RZ ;  /* 0x0000000a040a7210 */ /* 0x020fca0007ffe0ff */
[----:B------:R0:W-:Y:S01]  /*277a0*/  STL [R1+0xc], R10 ;  /* 0x00000c0a01007387 */ /* 0x0001e20000100800 */
[----:B------:R-:W-:Y:S05]  /*277b0*/  BRA `(.L_x_720) ;  /* 0x0000000000287947 */ /* 0x000fea0003800000 */
.L_x_712:
[----:B------:R-:W-:Y:S01]  /*277c0*/  UMOV UR4, URZ ;  /* 0x0000003f00047c82 */ /* 0x000fe20008000000 */
[----:B------:R-:W-:Y:S01]  /*277d0*/  ULDC UR6, c[0x0][0xc14] ;  /* 0x0003050000067ab9 */ /* 0x000fe20000000800 */
[----:B------:R-:W-:Y:S01]  /*277e0*/  UMOV UR5, URZ ;  /* 0x0000003f00057c82 */ /* 0x000fe20008000000 */
[----:B------:R0:W-:Y:S01]  /*277f0*/  STL [R1], R0 ;  /* 0x0000000001007387 */ /* 0x0001e20000100800 */
[----:B------:R-:W-:Y:S02]  /*27800*/  IMAD.U32 R3, RZ, RZ, UR4 ;  /* 0x00000004ff037e24 */ /* 0x000fe4000f8e00ff */
[----:B------:R-:W-:-:S03]  /*27810*/  IMAD.U32 R2, RZ, RZ, UR5 ;  /* 0x00000005ff027e24 */ /* 0x000fc6000f8e00ff */
[----:B------:R1:W-:Y:S01]  /*27820*/  STL [R1+0x4], R3 ;  /* 0x0000040301007387 */ /* 0x0003e20000100800 */
[----:B0-----:R-:W-:-:S05]  /*27830*/  MOV R0, UR6 ;  /* 0x0000000600007c02 */ /* 0x001fca0008000f00 */
[----:B------:R1:W-:Y:S04]  /*27840*/  STL [R1+0xc], R0 ;  /* 0x00000c0001007387 */ /* 0x0003e80000100800 */
[----:B------:R1:W-:Y:S02]  /*27850*/  STL [R1+0x8], R2 ;  /* 0x0000080201007387 */ /* 0x0003e40000100800 */
.L_x_720:
[----:B-1----:R-:W2:Y:S04]  /*27860*/  LDL R3, [R1+0x8] ;  /* 0x0000080001037983 */ /* 0x002ea80000100800 */
[----:B0-----:R-:W3:Y:S04]  /*27870*/  LDL R2, [R1+0xc] ;  /* 0x00000c0001027983 */ /* 0x001ee80000100800 */
[----:B------:R-:W4:Y:S04]  /*27880*/  LDL R4, [R1] ;  /* 0x0000000001047983 */ /* 0x000f280000100800 */
[----:B------:R-:W4:Y:S01]  /*27890*/  LDL R5, [R1+0x4] ;  /* 0x0000040001057983 */ /* 0x000f220000100800 */
[----:B------:R-:W-:Y:S05]  /*278a0*/  WARPSYNC.ALL ;  /* 0x0000000000007948 */ /* 0x000fea0003800000 */
[----:B------:R-:W0:Y:S02]  /*278b0*/  S2R R0, SR_TID.X ;  /* 0x0000000000007919 */ /* 0x000e240000002100 */
[----:B0-----:R-:W-:Y:S01]  /*278c0*/  LOP3.LUT R0, R0, 0x1f, RZ, 0xc0, !PT ;  /* 0x0000001f00007812 */ /* 0x001fe200078ec0ff */
[----:B------:R-:W-:Y:S03]  /*278d0*/  BAR.SYNC.DEFER_BLOCKING 0x4, 0x180 ;  /* 0x0106000000007b1d */ /* 0x000fe60000010000 */
[----:B------:R-:W-:-:S13]  /*278e0*/  ISETP.NE.AND P0, PT, R0, RZ, PT ;  /* 0x000000ff0000720c */ /* 0x000fda0003f05270 */
[----:B------:R-:W-:Y:S01]  /*278f0*/  @!P0 MOV R0, 0x400 ;  /* 0x0000040000008802 */ /* 0x000fe20000000f00 */
[----:B--2---:R-:W-:Y:S02]  /*27900*/  IMAD.MOV.U32 R6, RZ, RZ, R3 ;  /* 0x000000ffff067224 */ /* 0x004fe400078e0003 */
[----:B------:R-:W0:Y:S01]  /*27910*/  @!P0 S2R R3, SR_CgaCtaId ;  /* 0x0000000000038919 */ /* 0x000e220000008800 */
[----:B---3--:R-:W-:Y:S01]  /*27920*/  IMAD.MOV.U32 R7, RZ, RZ, R2 ;  /* 0x000000ffff077224 */ /* 0x008fe200078e0002 */
[----:B0-----:R-:W-:-:S05]  /*27930*/  @!P0 LEA R0, R3, R0, 0x18 ;  /* 0x0000000003008211 */ /* 0x001fca00078ec0ff */
[----:B----4-:R1:W-:Y:S01]  /*27940*/  @!P0 STS.128 [R0+0x298d0], R4 ;  /* 0x0298d00400008388 */ /* 0x0103e20000000c00 */
[----:B------:R-:W-:Y:S06]  /*27950*/  BAR.ARV 0x5, 0x180 ;  /* 0x0146000000007b1d */ /* 0x000fec0000002000 */
.L_x_709:
[----:B-1----:R-:W2:Y:S01]  /*27960*/  LDL R0, [R1+0xc] ;  /* 0x00000c0001007983 */ /* 0x002ea20000100800 */
[----:B------:R-:W-:Y:S02]  /*27970*/  ULDC UR4, c[0x0][0xc14] ;  /* 0x0003050000047ab9 */ /* 0x000fe40000000800 */
[----:B--2---:R-:W-:-:S13]  /*27980*/  ISETP.GE.AND P0, PT, R0, UR4, PT ;  /* 0x0000000400007c0c */ /* 0x004fda000bf06270 */
[----:B------:R-:W-:Y:S05]  /*27990*/  @!P0 BRA `(.L_x_721) ;  /* 0xffffffac003c8947 */ /* 0x000fea000383ffff */
[----:B------:R-:W-:Y:S05]  /*279a0*/  BSYNC B7 ;  /* 0x0000000000077941 */ /* 0x000fea0003800000 */
.L_x_618:
[----:B---3--:R-:W2:Y:S01]  /*279b0*/  LDL.LU R0, [R1+0x40] ;  /* 0x0000400001007983 */ /* 0x008ea20000300800 */
[----:B------:R-:W-:Y:S01]  /*279c0*/  BSSY B0, `(.L_x_722) ;  /* 0x000000b000007945 */ /* 0x000fe20003800000 */
[----:B01----:R-:W0:Y:S01]  /*279d0*/  S2R R5, SR_CgaCtaId ;  /* 0x0000000000057919 */ /* 0x003e220000008800 */
[----:B--2---:R-:W-:-:S04]  /*279e0*/  IADD3 R0, R0, 0x1, RZ ;  /* 0x0000000100007810 */ /* 0x004fc80007ffe0ff */
        /* <DEDUP_REMOVED lines=8> */
.L_x_851:
[----:B------:R-:W-:Y:S05]  /*27a70*/  BSYNC B0 ;  /* 0x0000000000007941 */ /* 0x000fea0003800000 */
.L_x_722:
[----:B------:R-:W-:-:S03]  /*27a80*/  UMOV UR4, 0xffffffff ;  /* 0xffffffff00047882 */ /* 0x000fc60000000000 */
[----:B------:R-:W-:Y:S05]  /*27a90*/  BRA.DIV UR4, `(.L_x_724) ;  /* 0x0000002e043c7947 */ /* 0x000fea000b800000 */
[----:B------:R-:W1:Y:S02]  /*27aa0*/  S2R R2, SR_TID.X ;  /* 0x0000000000027919 */ /* 0x000e640000002100 */
[----:B-1----:R-:W-:-:S04]  /*27ab0*/  SHF.R.U32.HI R2, RZ, 0x5, R2 ;  /* 0x00000005ff027819 */ /* 0x002fc80000011602 */
[----:B------:R-:W-:-:S05]  /*27ac0*/  LOP3.LUT R2, R2, 0x3, RZ, 0xc0, !PT ;  /* 0x0000000302027812 */ /* 0x000fca00078ec0ff */
[----:B------:R1:W2:Y:S02]  /*27ad0*/  SHFL.IDX PT, R14, R2, RZ, 0x1f ;  /* 0x00001fff020e7589 */ /* 0x0002a400000e0000 */
.L_x_854:
[----:B--2---:R-:W-:-:S13]  /*27ae0*/  ISETP.NE.AND P0, PT, R14, RZ, PT ;  /* 0x000000ff0e00720c */ /* 0x004fda0003f05270 */
[----:B------:R-:W-:Y:S05]  /*27af0*/  @P0 BRA `(.L_x_414) ;  /* 0x0000000000b00947 */ /* 0x000fea0003800000 */
[----:B------:R-:W-:-:S03]  /*27b00*/  UMOV UR4, 0xffffffff ;  /* 0xffffffff00047882 */ /* 0x000fc60000000000 */
[----:B------:R-:W-:Y:S05]  /*27b10*/  BRA.DIV UR4, `(.L_x_725) ;  /* 0x0000002e04507947 */ /* 0x000fea000b800000 */
[----:B------:R-:W-:-:S13]  /*27b20*/  ELECT P6, URZ, PT ;  /* 0x00000000003f782f */ /* 0x000fda00038c0000 */
.L_x_857:
[----:B------:R-:W-:Y:S05]  /*27b30*/  @!P6 BRA `(.L_x_414) ;  /* 0x0000000000a0e947 */ /* 0x000fea0003800000 */
[----:B------:R-:W-:-:S06]  /*27b40*/  ULOP3.LUT UR4, UR36, 0x2, URZ, 0xfc, !UPT ;  /* 0x0000000224047892 */ /* 0x000fcc000f8efc3f */
[----:B-1----:R-:W-:-:S05]  /*27b50*/  IMAD.U32 R2, RZ, RZ, UR4 ;  /* 0x00000004ff027e24 */ /* 0x002fca000f8e00ff */
[----:B------:R-:W-:-:S13]  /*27b60*/  ISETP.NE.AND P0, PT, R2, 0x3, PT ;  /* 0x000000030200780c */ /* 0x000fda0003f05270 */
[----:B------:R-:W-:Y:S05]  /*27b70*/  @!P0 BRA `(.L_x_726) ;  /* 0x0000000000048947 */ /* 0x000fea0003800000 */
[----:B------:R-:W-:Y:S01]  /*27b80*/  BPT.TRAP 0x1 ;  /* 0x000000040000795c */ /* 0x000fe20000300000 */
.L_x_726:
[----:B0-----:R-:W2:Y:S04]  /*27b90*/  LDL R3, [R1+0x10] ;  /* 0x0000100001037983 */ /* 0x001ea80000100800 */
[----:B------:R-:W3:Y:S01]  /*27ba0*/  LDL.LU R7, [R1+0x1c] ;  /* 0x00001c0001077983 */ /* 0x000ee20000300800 */
[----:B------:R-:W-:-:S05]  /*27bb0*/  IADD3 R2, R0, 0x29840, RZ ;  /* 0x0002984000027810 */ /* 0x000fca0007ffe0ff */
[C---:B--2---:R-:W-:Y:S02]  /*27bc0*/  IMAD R6, R3.reuse, 0x8, R2 ;  /* 0x0000000803067824 */ /* 0x044fe400078e0202 */
[----:B------:R-:W-:Y:S01]  /*27bd0*/  VIADD R3, R3, 0x1 ;  /* 0x0000000103037836 */ /* 0x000fe20000000000 */
[----:B---3--:R-:W-:-:S04]  /*27be0*/  SHF.L.U32 R5, R7, 0x1f, RZ ;  /* 0x0000001f07057819 */ /* 0x008fc800000006ff */
[C---:B------:R-:W-:Y:S01]  /*27bf0*/  ISETP.NE.AND P2, PT, R3.reuse, 0x2, PT ;  /* 0x000000020300780c */ /* 0x040fe20003f45270 */
[----:B------:R-:W0:Y:S03]  /*27c00*/  SYNCS.PHASECHK.TRANS64.TRYWAIT P1, [R6+URZ], R5 ;  /* 0x00000005060075a7 */ /* 0x000e26000802017f */
[----:B------:R-:W-:Y:S02]  /*27c10*/  SEL R4, RZ, 0x1, P2 ;  /* 0x00000001ff047807 */ /* 0x000fe40001000000 */
[----:B------:R-:W-:Y:S02]  /*27c20*/  SEL R3, R3, RZ, P2 ;  /* 0x000000ff03037207 */ /* 0x000fe40001000000 */
[----:B------:R-:W-:Y:S02]  /*27c30*/  LOP3.LUT R4, R7, R4, RZ, 0x3c, !PT ;  /* 0x0000000407047212 */ /* 0x000fe400078e3cff */
[----:B------:R-:W-:-:S02]  /*27c40*/  LEA R7, R3, R2, 0x3 ;  /* 0x0000000203077211 */ /* 0x000fc400078e18ff */
[----:B------:R-:W-:Y:S01]  /*27c50*/  SHF.L.U32 R2, R4, 0x1f, RZ ;  /* 0x0000001f04027819 */ /* 0x000fe200000006ff */
[----:B0-----:R-:W-:Y:S06]  /*27c60*/  @!P1 BRA `(.L_x_727) ;  /* 0x0000002c001c9947 */ /* 0x001fec0003800000 */
.L_x_858:
[----:B------:R-:W1:Y:S02]  /*27c70*/  SYNCS.PHASECHK.TRANS64.TRYWAIT P1, [R7+URZ], R2 ;  /* 0x00000002070075a7 */ /* 0x000e64000802017f */
[----:B-1----:R-:W-:Y:S05]  /*27c80*/  @!P1 BRA `(.L_x_728) ;  /* 0x0000002c00289947 */ /* 0x002fea0003800000 */
.L_x_859:
[----:B------:R-:W-:Y:S05]  /*27c90*/  @!P0 BRA `(.L_x_729) ;  /* 0x0000000000048947 */ /* 0x000fea0003800000 */
[----:B------:R-:W-:Y:S01]  /*27ca0*/  BPT.TRAP 0x1 ;  /* 0x000000040000795c */ /* 0x000fe20000300000 */
.L_x_729:
[----:B------:R-:W2:Y:S02]  /*27cb0*/  LDL.LU R4, [R1+0x10] ;  /* 0x0000100001047983 */ /* 0x000ea40000300800 */
[----:B--2---:R-:W-:-:S04]  /*27cc0*/  IMAD R4, R4, 0x8, R0 ;  /* 0x0000000804047824 */ /* 0x004fc800078e0200 */
[----:B------:R-:W2:Y:S02]  /*27cd0*/  SYNCS.PHASECHK.TRANS64.TRYWAIT P1, [R4+URZ+0x29860], R5 ;  /* 0x02986005040075a7 */ /* 0x000ea4000802017f */
[----:B--2---:R-:W-:Y:S05]  /*27ce0*/  @!P1 BRA `(.L_x_730) ;  /* 0x0000002c00249947 */ /* 0x004fea0003800000 */
.L_x_860:
[----:B------:R-:W-:Y:S05]  /*27cf0*/  @!P0 BRA `(.L_x_731) ;  /* 0x0000000000048947 */ /* 0x000fea0003800000 */
[----:B------:R-:W-:Y:S01]  /*27d00*/  BPT.TRAP 0x1 ;  /* 0x000000040000795c */ /* 0x000fe20000300000 */
.L_x_731:
[----:B------:R-:W-:-:S04]  /*27d10*/  IMAD R3, R3, 0x8, R0 ;  /* 0x0000000803037824 */ /* 0x000fc800078e0200 */
[----:B------:R-:W3:Y:S02]  /*27d20*/  SYNCS.PHASECHK.TRANS64.TRYWAIT P1, [R3+URZ+0x29860], R2 ;  /* 0x02986002030075a7 */ /* 0x000ee4000802017f */
[----:B---3--:R-:W-:Y:S05]  /*27d30*/  @!P1 BRA `(.L_x_732) ;  /* 0x0000002c00249947 */ /* 0x008fea0003800000 */
.L_x_861:
[----:B------:R-:W-:Y:S05]  /*27d40*/  @!P0 BRA `(.L_x_733) ;  /* 0x0000000000048947 */ /* 0x000fea0003800000 */
[----:B------:R-:W-:Y:S01]  /*27d50*/  BPT.TRAP 0x1 ;  /* 0x000000040000795c */ /* 0x000fe20000300000 */
.L_x_733:
[----:B------:R-:W4:Y:S02]  /*27d60*/  SYNCS.PHASECHK.TRANS64.TRYWAIT P0, [R4+URZ+0x29880], R5 ;  /* 0x02988005040075a7 */ /* 0x000f24000800017f */
[----:B----4-:R-:W-:Y:S05]  /*27d70*/  @!P0 BRA `(.L_x_734) ;  /* 0x0000002c00288947 */ /* 0x010fea0003800000 */
.L_x_735:
[----:B------:R0:W0:Y:S02]  /*27d80*/  SYNCS.PHASECHK.TRANS64.TRYWAIT P0, [R3+URZ+0x29880], R2 ;  /* 0x02988002030075a7 */ /* 0x000024000800017f */
[----:B0-----:R-:W-:Y:S05]  /*27d90*/  @!P0 NANOSLEEP.SYNCS 0x989680 ;  /* 0x009896800000895d */ /* 0x001fea0003900000 */
[----:B------:R-:W0:Y:S02]  /*27da0*/  @!P0 SYNCS.PHASECHK.TRANS64 P0, [R3+URZ+0x29880], R2 ;  /* 0x02988002030085a7 */ /* 0x000e24000800007f */
[----:B0-----:R-:W-:Y:S05]  /*27db0*/  @!P0 BRA `(.L_x_735) ;  /* 0xfffffffc00f08947 */ /* 0x001fea000383ffff */
.L_x_414:
[----:B------:R-:W-:Y:S05]  /*27dc0*/  BSYNC B8 ;  /* 0x0000000000087941 */ /* 0x000fea0003800000 */
.L_x_411:
[----:B------:R-:W-:Y:S05]  /*27dd0*/  EXIT ;  /* 0x000000000000794d */ /* 0x000fea0003800000 */
.L_x_432:
[----:B---3--:R3:W4:Y:S02]  /*27de0*/  SYNCS.PHASECHK.TRANS64.TRYWAIT P5, [R39+URZ+0x29890], R96 ;  /* 0x02989060270075a7 */ /* 0x00872400080a017f */
[----:B----4-:R-:W-:Y:S05]  /*27df0*/  @!P5 NANOSLEEP.SYNCS 0x989680 ;  /* 0x009896800000d95d */ /* 0x010fea0003900000 */
[----:B------:R-:W4:Y:S02]  /*27e00*/  @!P5 SYNCS.PHASECHK.TRANS64 P5, [R39+URZ+0x29890], R96 ;  /* 0x029890602700d5a7 */ /* 0x000f2400080a007f */
[----:B----4-:R-:W-:Y:S05]  /*27e10*/  @!P5 BRA `(.L_x_432) ;  /* 0xfffffffc00f0d947 */ /* 0x010fea000383ffff */
[----:B------:R-:W-:Y:S05]  /*27e20*/  BRA `(.L_x_736) ;  /* 0xfffffdb400a07947 */ /* 0x000fea000383ffff */
.L_x_486:
[----:B--2---:R2:W4:Y:S02]  /*27e30*/  SYNCS.PHASECHK.TRANS64.TRYWAIT P5, [R39+URZ+0x29890], R96 ;  /* 0x02989060270075a7 */ /* 0x00452400080a017f */
[----:B----4-:R-:W-:Y:S05]  /*27e40*/  @!P5 NANOSLEEP.SYNCS 0x989680 ;  /* 0x009896800000d95d */ /* 0x010fea0003900000 */
[----:B------:R-:W4:Y:S02]  /*27e50*/  @!P5 SYNCS.PHASECHK.TRANS64 P5, [R39+URZ+0x29890], R96 ;  /* 0x029890602700d5a7 */ /* 0x000f2400080a007f */
[----:B----4-:R-:W-:Y:S05]  /*27e60*/  @!P5 BRA `(.L_x_486) ;  /* 0xfffffffc00f0d947 */ /* 0x010fea000383ffff */
[----:B------:R-:W-:Y:S05]  /*27e70*/  BRA `(.L_x_737) ;  /* 0xfffffe1400007947 */ /* 0x000fea000383ffff */
.L_x_511:
[----:B-1----:R1:W2:Y:S02]  /*27e80*/  SYNCS.PHASECHK.TRANS64.TRYWAIT P2, [R39+URZ+0x29890], R96 ;  /* 0x02989060270075a7 */ /* 0x0022a4000804017f */
[----:B--2---:R-:W-:Y:S05]  /*27e90*/  @!P2 NANOSLEEP.SYNCS 0x989680 ;  /* 0x009896800000a95d */ /* 0x004fea0003900000 */
[----:B------:R-:W2:Y:S02]  /*27ea0*/  @!P2 SYNCS.PHASECHK.TRANS64 P2, [R39+URZ+0x29890], R96 ;  /* 0x029890602700a5a7 */ /* 0x000ea4000804007f */
[----:B--2---:R-:W-:Y:S05]  /*27eb0*/  @!P2 BRA `(.L_x_511) ;  /* 0xfffffffc00f0a947 */ /* 0x004fea000383ffff */
[----:B------:R-:W-:Y:S05]  /*27ec0*/  BRA `(.L_x_738) ;  /* 0xfffffe7000a47947 */ /* 0x000fea000383ffff */
.L_x_517:
[----:B-1----:R1:W2:Y:S02]  /*27ed0*/  SYNCS.PHASECHK.TRANS64.TRYWAIT P1, [R39+URZ+0x298b0], R96 ;  /* 0x0298b060270075a7 */ /* 0x0022a4000802017f */
[----:B--2---:R-:W-:Y:S05]  /*27ee0*/  @!P1 NANOSLEEP.SYNCS 0x989680 ;  /* 0x009896800000995d */ /* 0x004fea0003900000 */
[----:B------:R-:W2:Y:S02]  /*27ef0*/  @!P1 SYNCS.PHASECHK.TRANS64 P1, [R39+URZ+0x298b0], R96 ;  /* 0x0298b060270095a7 */ /* 0x000ea4000802007f */
[----:B--2---:R-:W-:Y:S05]  /*27f00*/  @!P1 BRA `(.L_x_517) ;  /* 0xfffffffc00f09947 */ /* 0x004fea000383ffff */
[----:B------:R-:W-:Y:S05]  /*27f10*/  BRA `(.L_x_739) ;  /* 0xfffffe7400a47947 */ /* 0x000fea000383ffff */
.L_x_525:
[----:B------:R-:W-:Y:S01]  /*27f20*/  BSSY B0, `(.L_x_740) ;  /* 0x0000008000007945 */ /* 0x000fe20003800000 */
[----:B------:R-:W-:Y:S01]  /*27f30*/  MOV R13, R219 ;  /* 0x000000db000d7202 */ /* 0x000fe20000000f00 */
[----:B------:R-:W-:Y:S01]  /*27f40*/  IMAD.MOV.U32 R12, RZ, RZ, RZ ;  /* 0x000000ffff0c7224 */ /* 0x000fe200078e00ff */
[----:B------:R-:W-:Y:S01]  /*27f50*/  MOV R15, 0xffffffff ;  /* 0xffffffff000f7802 */ /* 0x000fe20000000f00 */
[----:B------:R-:W-:-:S07]  /*27f60*/  IMAD.MOV.U32 R11, RZ, RZ, 0x1f ;  /* 0x0000001fff0b7424 */ /* 0x000fce00078e00ff */
[----:B-----5:R-:W-:Y:S05]  /*27f70*/  WARPSYNC.COLLECTIVE R15, `(.L_x_741) ;  /* 0x000000000f087348 */ /* 0x020fea0003c00000 */
[----:B------:R0:W1:Y:S02]  /*27f80*/  SHFL.IDX P6, R14, R13, R12, R11 ;  /* 0x0000000c0d0e7389 */ /* 0x00006400000c000b */
[----:B01---5:R-:W-:Y:S01]  /*27f90*/  ENDCOLLECTIVE ;  /* 0x000000000000791b */ /* 0x023fe20003800000 */
.L_x_741:
[----:B------:R-:W-:Y:S05]  /*27fa0*/  BSYNC B0 ;  /* 0x0000000000007941 */ /* 0x000fea0003800000 */
.L_x_740:
[----:B------:R-:W-:Y:S01]  /*27fb0*/  IMAD.MOV.U32 R198, RZ, RZ, R14 ;  /* 0x000000ffffc67224 */ /* 0x000fe200078e000e */
[----:B------:R-:W-:Y:S06]  /*27fc0*/  BRA `(.L_x_742) ;  /* 0xfffffe7c00807947 */ /* 0x000fec000383ffff */
.L_x_537:
[----:B------:R-:W-:Y:S01]  /*27fd0*/  BSSY B1, `(.L_x_743) ;  /* 0x0000008000017945 */ /* 0x000fe20003800000 */
[----:B------:R-:W-:Y:S01]  /*27fe0*/  IMAD.MOV.U32 R13, RZ, RZ, R46 ;  /* 0x000000ffff0d7224 */ /* 0x000fe200078e002e */
[----:B------:R-:W-:Y:S01]  /*27ff0*/  MOV R12, RZ ;  /* 0x000000ff000c7202 */ /* 0x000fe20000000f00 */
[----:B------:R-:W-:Y:S02]  /*28000*/  IMAD.MOV.U32 R11, RZ, RZ, 0x1e1f ;  /* 0x00001e1fff0b7424 */ /* 0x000fe400078e00ff */
[----:B------:R-:W-:-:S07]  /*28010*/  IMAD.MOV.U32 R15, RZ, RZ, -0x1 ;  /* 0xffffffffff0f7424 */ /* 0x000fce00078e00ff */
[----:B01---5:R-:W-:Y:S05]  /*28020*/  WARPSYNC.COLLECTIVE R15, `(.L_x_744) ;  /* 0x000000000f087348 */ /* 0x023fea0003c00000 */
[----:B------:R2:W3:Y:S02]  /*28030*/  SHFL.IDX P6, R14, R13, R12, R11 ;  /* 0x0000000c0d0e7389 */ /* 0x0004e400000c000b */
[----:B0123-5:R-:W-:Y:S01]  /*28040*/  ENDCOLLECTIVE ;  /* 0x000000000000791b */ /* 0x02ffe20003800000 */
.L_x_744:
[----:B------:R-:W-:Y:S05]  /*28050*/  BSYNC B1 ;  /* 0x0000000000017941 */ /* 0x000fea0003800000 */
.L_x_743:
[----:B------:R-:W-:Y:S05]  /*28060*/  BRA `(.L_x_745) ;  /* 0xfffffe88005c7947 */ /* 0x000fea000383ffff */
.L_x_538:
[----:B------:R-:W-:Y:S01]  /*28070*/  BSSY B1, `(.L_x_746) ;  /* 0x0000008000017945 */ /* 0x000fe20003800000 */
[----:B------:R-:W-:Y:S01]  /*28080*/  MOV R13, R44 ;  /* 0x0000002c000d7202 */ /* 0x000fe20000000f00 */
[----:B------:R-:W-:Y:S01]  /*28090*/  IMAD.MOV.U32 R12, RZ, RZ, RZ ;  /* 0x000000ffff0c7224 */ /* 0x000fe200078e00ff */
[----:B------:R-:W-:Y:S01]  /*280a0*/  MOV R15, 0xffffffff ;  /* 0xffffffff000f7802 */ /* 0x000fe20000000f00 */
[----:B------:R-:W-:-:S07]  /*280b0*/  IMAD.MOV.U32 R11, RZ, RZ, 0x1e1f ;  /* 0x00001e1fff0b7424 */ /* 0x000fce00078e00ff */
[----:B01---5:R-:W-:Y:S05]  /*280c0*/  WARPSYNC.COLLECTIVE R15, `(.L_x_747) ;  /* 0x000000000f087348 */ /* 0x023fea0003c00000 */
[----:B------:R2:W3:Y:S02]  /*280d0*/  SHFL.IDX P6, R14, R13, R12, R11 ;  /* 0x0000000c0d0e7389 */ /* 0x0004e400000c000b */
[----:B0123-5:R-:W-:Y:S01]  /*280e0*/  ENDCOLLECTIVE ;  /* 0x000000000000791b */ /* 0x02ffe20003800000 */
.L_x_747:
[----:B------:R-:W-:Y:S05]  /*280f0*/  BSYNC B1 ;  /* 0x0000000000017941 */ /* 0x000fea0003800000 */
.L_x_746:
[----:B------:R-:W-:Y:S05]  /*28100*/  BRA `(.L_x_748) ;  /* 0xfffffe88003c7947 */ /* 0x000fea000383ffff */
.L_x_539:
[----:B------:R-:W-:Y:S01]  /*28110*/  BSSY B1, `(.L_x_749) ;  /* 0x0000008000017945 */ /* 0x000fe20003800000 */
[----:B------:R-:W-:Y:S01]  /*28120*/  IMAD.MOV.U32 R13, RZ, RZ, R47 ;  /* 0x000000ffff0d7224 */ /* 0x000fe200078e002f */
[----:B------:R-:W-:Y:S01]  /*28130*/  MOV R11, 0x1e1f ;  /* 0x00001e1f000b7802 */ /* 0x000fe20000000f00 */
[----:B------:R-:W-:Y:S02]  /*28140*/  IMAD.MOV.U32 R12, RZ, RZ, RZ ;  /* 0x000000ffff0c7224 */ /* 0x000fe400078e00ff */
[----:B------:R-:W-:-:S07]  /*28150*/  IMAD.MOV.U32 R15, RZ, RZ, -0x1 ;  /* 0xffffffffff0f7424 */ /* 0x000fce00078e00ff */
[----:B01---5:R-:W-:Y:S05]  /*28160*/  WARPSYNC.COLLECTIVE R15, `(.L_x_750) ;  /* 0x000000000f087348 */ /* 0x023fea0003c00000 */
[----:B------:R2:W3:Y:S02]  /*28170*/  SHFL.IDX P6, R14, R13, R12, R11 ;  /* 0x0000000c0d0e7389 */ /* 0x0004e400000c000b */
[----:B0123-5:R-:W-:Y:S01]  /*28180*/  ENDCOLLECTIVE ;  /* 0x000000000000791b */ /* 0x02ffe20003800000 */
.L_x_750:
[----:B------:R-:W-:Y:S05]  /*28190*/  BSYNC B1 ;  /* 0x0000000000017941 */ /* 0x000fea0003800000 */
.L_x_749:
[----:B------:R-:W-:Y:S05]  /*281a0*/  BRA `(.L_x_751) ;  /* 0xfffffe88001c7947 */ /* 0x000fea000383ffff */
.L_x_540:
        /* <DEDUP_REMOVED lines=8> */
.L_x_753:
[----:B------:R-:W-:Y:S05]  /*28230*/  BSYNC B1 ;  /* 0x0000000000017941 */ /* 0x000fea0003800000 */
.L_x_752:
[----:B------:R-:W-:Y:S05]  /*28240*/  BRA `(.L_x_754) ;  /* 0xfffffe8400fc7947 */ /* 0x000fea000383ffff */
.L_x_542:
[----:B--2---:R2:W3:Y:S02]  /*28250*/  SYNCS.PHASECHK.TRANS64.TRYWAIT P1, [R18+URZ+0x29800], R3 ;  /* 0x02980003120075a7 */ /* 0x0044e4000802017f */
[----:B---3--:R-:W-:Y:S05]  /*28260*/  @!P1 NANOSLEEP.SYNCS 0x989680 ;  /* 0x009896800000995d */ /* 0x008fea0003900000 */
[----:B------:R-:W3:Y:S02]  /*28270*/  @!P1 SYNCS.PHASECHK.TRANS64 P1, [R18+URZ+0x29800], R3 ;  /* 0x02980003120095a7 */ /* 0x000ee4000802007f */
[----:B---3--:R-:W-:Y:S05]  /*28280*/  @!P1 BRA `(.L_x_542) ;  /* 0xfffffffc00f09947 */ /* 0x008fea000383ffff */
[----:B------:R-:W-:Y:S05]  /*28290*/  BRA `(.L_x_755) ;  /* 0xfffffe8800087947 */ /* 0x000fea000383ffff */
.L_x_556:
        /* <DEDUP_REMOVED lines=8> */
.L_x_757:
[----:B------:R-:W-:Y:S05]  /*28320*/  BSYNC B1 ;  /* 0x0000000000017941 */ /* 0x000fea0003800000 */
.L_x_756:
[----:B------:R-:W-:Y:S05]  /*28330*/  BRA `(.L_x_758) ;  /* 0xfffffeb800407947 */ /* 0x000fea000383ffff */
.L_x_557:
        /* <DEDUP_REMOVED lines=8> */
.L_x_760:
[----:B------:R-:W-:Y:S05]  /*283c0*/  BSYNC B1 ;  /* 0x0000000000017941 */ /* 0x000fea0003800000 */
.L_x_759:
[----:B------:R-:W-:Y:S05]  /*283d0*/  BRA `(.L_x_761) ;  /* 0xfffffeb800207947 */ /* 0x000fea000383ffff */
.L_x_558:
        /* <DEDUP_REMOVED lines=8> */
.L_x_763:
[----:B------:R-:W-:Y:S05]  /*28460*/  BSYNC B1 ;  /* 0x0000000000017941 */ /* 0x000fea0003800000 */
.L_x_762:
[----:B------:R-:W-:Y:S05]  /*28470*/  BRA `(.L_x_764) ;  /* 0xfffffeb800007947 */ /* 0x000fea000383ffff */
.L_x_559:
        /* <DEDUP_REMOVED lines=8> */
.L_x_766:
[----:B------:R-:W-:Y:S05]  /*28500*/  BSYNC B1 ;  /* 0x0000000000017941 */ /* 0x000fea0003800000 */
.L_x_765:
[----:B------:R-:W-:Y:S05]  /*28510*/  BRA `(.L_x_767) ;  /* 0xfffffeb400e07947 */ /* 0x000fea000383ffff */
.L_x_561:
[----:B--2---:R2:W3:Y:S02]  /*28520*/  SYNCS.PHASECHK.TRANS64.TRYWAIT P1, [R18+URZ+0x29800], R3 ;  /* 0x02980003120075a7 */ /* 0x0044e4000802017f */
[----:B---3--:R-:W-:Y:S05]  /*28530*/  @!P1 NANOSLEEP.SYNCS 0x989680 ;  /* 0x009896800000995d */ /* 0x008fea0003900000 */
[----:B------:R-:W3:Y:S02]  /*28540*/  @!P1 SYNCS.PHASECHK.TRANS64 P1, [R18+URZ+0x29800], R3 ;  /* 0x02980003120095a7 */ /* 0x000ee4000802007f */
[----:B---3--:R-:W-:Y:S05]  /*28550*/  @!P1 BRA `(.L_x_561) ;  /* 0xfffffffc00f09947 */ /* 0x008fea000383ffff */
[----:B------:R-:W-:Y:S05]  /*28560*/  BRA `(.L_x_768) ;  /* 0xfffffeb400ec7947 */ /* 0x000fea000383ffff */
.L_x_569:
[----:B--2---:R2:W3:Y:S02]  /*28570*/  SYNCS.PHASECHK.TRANS64.TRYWAIT P2, [R3+URZ+0x29830], R0 ;  /* 0x02983000030075a7 */ /* 0x0044e4000804017f */
[----:B---3--:R-:W-:Y:S05]  /*28580*/  @!P2 NANOSLEEP.SYNCS 0x989680 ;  /* 0x009896800000a95d */ /* 0x008fea0003900000 */
[----:B------:R-:W3:Y:S02]  /*28590*/  @!P2 SYNCS.PHASECHK.TRANS64 P2, [R3+URZ+0x29830], R0 ;  /* 0x029830000300a5a7 */ /* 0x000ee4000804007f */
[----:B---3--:R-:W-:Y:S05]  /*285a0*/  @!P2 BRA `(.L_x_569) ;  /* 0xfffffffc00f0a947 */ /* 0x008fea000383ffff */
[----:B------:R-:W-:Y:S05]  /*285b0*/  BRA `(.L_x_568) ;  /* 0xfffffee800187947 */ /* 0x000fea000383ffff */
.L_x_575:
[----:B-1----:R1:W2:Y:S02]  /*285c0*/  SYNCS.PHASECHK.TRANS64.TRYWAIT P2, [R11+URZ+0x29830], R10 ;  /* 0x0298300a0b0075a7 */ /* 0x0022a4000804017f */
[----:B--2---:R-:W-:Y:S05]  /*285d0*/  @!P2 NANOSLEEP.SYNCS 0x989680 ;  /* 0x009896800000a95d */ /* 0x004fea0003900000 */
[----:B------:R-:W2:Y:S02]  /*285e0*/  @!P2 SYNCS.PHASECHK.TRANS64 P2, [R11+URZ+0x29830], R10 ;  /* 0x0298300a0b00a5a7 */ /* 0x000ea4000804007f */
[----:B--2---:R-:W-:Y:S05]  /*285f0*/  @!P2 BRA `(.L_x_575) ;  /* 0xfffffffc00f0a947 */ /* 0x004fea000383ffff */
[----:B------:R-:W-:Y:S05]  /*28600*/  BRA `(.L_x_574) ;  /* 0xffffff2800407947 */ /* 0x000fea000383ffff */
.L_x_580:
[----:B-1----:R1:W2:Y:S02]  /*28610*/  SYNCS.PHASECHK.TRANS64.TRYWAIT P1, [R11+URZ+0x29850], R8 ;  /* 0x029850080b0075a7 */ /* 0x0022a4000802017f */
[----:B--2---:R-:W-:Y:S05]  /*28620*/  @!P1 NANOSLEEP.SYNCS 0x989680 ;  /* 0x009896800000995d */ /* 0x004fea0003900000 */
[----:B------:R-:W2:Y:S02]  /*28630*/  @!P1 SYNCS.PHASECHK.TRANS64 P1, [R11+URZ+0x29850], R8 ;  /* 0x029850080b0095a7 */ /* 0x000ea4000802007f */
[----:B--2---:R-:W-:Y:S05]  /*28640*/  @!P1 BRA `(.L_x_580) ;  /* 0xfffffffc00f09947 */ /* 0x004fea000383ffff */
[----:B------:R-:W-:Y:S05]  /*28650*/  BRA `(.L_x_579) ;  /* 0xffffff3800807947 */ /* 0x000fea000383ffff */
.L_x_586:
[----:B-1----:R1:W2:Y:S02]  /*28660*/  SYNCS.PHASECHK.TRANS64.TRYWAIT P1, [R13+URZ+0x29850], R0 ;  /* 0x029850000d0075a7 */ /* 0x0022a4000802017f */
[----:B--2---:R-:W-:Y:S05]  /*28670*/  @!P1 NANOSLEEP.SYNCS 0x989680 ;  /* 0x009896800000995d */ /* 0x004fea0003900000 */
[----:B------:R-:W2:Y:S02]  /*28680*/  @!P1 SYNCS.PHASECHK.TRANS64 P1, [R13+URZ+0x29850], R0 ;  /* 0x029850000d0095a7 */ /* 0x000ea4000802007f */
[----:B--2---:R-:W-:Y:S05]  /*28690*/  @!P1 BRA `(.L_x_586) ;  /* 0xfffffffc00f09947 */ /* 0x004fea000383ffff */
[----:B------:R-:W-:Y:S05]  /*286a0*/  BRA `(.L_x_585) ;  /* 0xffffff6400287947 */ /* 0x000fea000383ffff */
.L_x_590:
[----:B------:R-:W-:Y:S01]  /*286b0*/  IMAD.MOV.U32 R12, RZ, RZ, R0 ;  /* 0x000000ffff0c7224 */ /* 0x000fe200078e0000 */
[----:B------:R-:W-:Y:S01]  /*286c0*/  MOV R15, 0xffffffff ;  /* 0xffffffff000f7802 */ /* 0x000fe20000000f00 */
[----:B------:R-:W-:Y:S01]  /*286d0*/  IMAD.MOV.U32 R11, RZ, RZ, 0x1c1f ;  /* 0x00001c1fff0b7424 */ /* 0x000fe200078e00ff */
[----:B------:R-:W-:Y:S02]  /*286e0*/  SEL R5, R97, R96, P0 ;  /* 0x0000006061057207 */ /* 0x000fe40000000000 */
[----:B------:R-:W-:-:S07]  /*286f0*/  SEL R7, R96, R97, P0 ;  /* 0x0000006160077207 */ /* 0x000fce0000000000 */
[----:B01---5:R-:W-:Y:S05]  /*28700*/  WARPSYNC.COLLECTIVE R15, `(.L_x_769) ;  /* 0x000000000f087348 */ /* 0x023fea0003c00000 */
[----:B------:R2:W3:Y:S02]  /*28710*/  SHFL.IDX P6, R14, R13, R12, R11 ;  /* 0x0000000c0d0e7389 */ /* 0x0004e400000c000b */
[----:B0123-5:R-:W-:Y:S01]  /*28720*/  ENDCOLLECTIVE ;  /* 0x000000000000791b */ /* 0x02ffe20003800000 */
.L_x_769:
[----:B------:R-:W-:Y:S02]  /*28730*/  SEL R9, R93, R92, P0 ;  /* 0x0000005c5d097207 */ /* 0x000fe40000000000 */
[----:B------:R-:W-:Y:S02]  /*28740*/  SEL R21, R92, R93, P0 ;  /* 0x0000005d5c157207 */ /* 0x000fe40000000000 */
[----:B------:R-:W-:Y:S02]  /*28750*/  SEL R25, R48, R45, P0 ;  /* 0x0000002d30197207 */ /* 0x000fe40000000000 */
[----:B------:R-:W-:Y:S02]  /*28760*/  SEL R27, R45, R48, P0 ;  /* 0x000000302d1b7207 */ /* 0x000fe40000000000 */
[----:B------:R-:W-:Y:S02]  /*28770*/  SEL R45, R65, R68, P0 ;  /* 0x00000044412d7207 */ /* 0x000fe40000000000 */
[----:B------:R-:W-:-:S02]  /*28780*/  SEL R47, R68, R65, P0 ;  /* 0x00000041442f7207 */ /* 0x000fc40000000000 */
[----:B------:R-:W-:Y:S01]  /*28790*/  SEL R63, R38, R67, P0 ;  /* 0x00000043263f7207 */ /* 0x000fe20000000000 */
[----:B------:R-:W-:Y:S01]  /*287a0*/  IMAD.MOV.U32 R13, RZ, RZ, R3 ;  /* 0x000000ffff0d7224 */ /* 0x000fe200078e0003 */
[----:B------:R-:W-:Y:S02]  /*287b0*/  MOV R12, R2 ;  /* 0x00000002000c7202 */ /* 0x000fe40000000f00 */
[----:B------:R-:W-:Y:S02]  /*287c0*/  SEL R65, R67, R38, P0 ;  /* 0x0000002643417207 */ /* 0x000fe40000000000 */
[----:B------:R-:W-:Y:S02]  /*287d0*/  SEL R67, R30, R69, P0 ;  /* 0x000000451e437207 */ /* 0x000fe40000000000 */
[----:B------:R-:W-:Y:S02]  /*287e0*/  SEL R69, R69, R30, P0 ;  /* 0x0000001e45457207 */ /* 0x000fe40000000000 */
[----:B------:R-:W-:Y:S01]  /*287f0*/  SEL R29, R40, R37, P0 ;  /* 0x00000025281d7207 */ /* 0x000fe20000000000 */
[----:B------:R-:W-:Y:S01]  /*28800*/  IMAD.MOV.U32 R6, RZ, RZ, R14 ;  /* 0x000000ffff067224 */ /* 0x000fe200078e000e */
[----:B------:R-:W-:-:S07]  /*28810*/  SEL R31, R37, R40, P0 ;  /* 0x00000028251f7207 */ /* 0x000fce0000000000 */
[----:B------:R-:W-:Y:S05]  /*28820*/  WARPSYNC.COLLECTIVE R15, `(.L_x_770) ;  /* 0x000000000f087348 */ /* 0x000fea0003c00000 */
[----:B------:R0:W1:Y:S02]  /*28830*/  SHFL.IDX P6, R14, R13, R12, R11 ;  /* 0x0000000c0d0e7389 */ /* 0x00006400000c000b */
[----:B01----:R-:W-:Y:S01]  /*28840*/  ENDCOLLECTIVE ;  /* 0x000000000000791b */ /* 0x003fe20003800000 */
.L_x_770:
        /* <DEDUP_REMOVED lines=18> */
.L_x_771:
[----:B------:R-:W-:Y:S02]  /*28970*/  SEL R53, R55, R52, P0 ;  /* 0x0000003437357207 */ /* 0x000fe40000000000 */
[----:B------:R-:W-:Y:S02]  /*28980*/  SEL R55, R52, R55, P0 ;  /* 0x0000003734377207 */ /* 0x000fe40000000000 */
[----:B------:R-:W-:Y:S02]  /*28990*/  SEL R57, R46, R59, P0 ;  /* 0x0000003b2e397207 */ /* 0x000fe40000000000 */
[----:B------:R-:W-:Y:S02]  /*289a0*/  SEL R59, R59, R46, P0 ;  /* 0x0000002e3b3b7207 */ /* 0x000fe40000000000 */
[----:B------:R-:W-:Y:S02]  /*289b0*/  SEL R4, R6, R3, P0 ;  /* 0x0000000306047207 */ /* 0x000fe40000000000 */
[----:B------:R-:W-:Y:S01]  /*289c0*/  SEL R6, R3, R6, P0 ;  /* 0x0000000603067207 */ /* 0x000fe20000000000 */
[----:B------:R-:W-:Y:S01]  /*289d0*/  IMAD.MOV.U32 R13, RZ, RZ, R7 ;  /* 0x000000ffff0d7224 */ /* 0x000fe200078e0007 */
[----:B------:R-:W-:Y:S01]  /*289e0*/  MOV R12, R2 ;  /* 0x00000002000c7202 */ /* 0x000fe20000000f00 */
[----:B------:R-:W-:-:S07]  /*289f0*/  IMAD.MOV.U32 R10, RZ, RZ, R14 ;  /* 0x000000ffff0a7224 */ /* 0x000fce00078e000e */
[----:B------:R-:W-:Y:S05]  /*28a00*/  WARPSYNC.COLLECTIVE R15, `(.L_x_772) ;  /* 0x000000000f087348 */ /* 0x000fea0003c00000 */
[----:B------:R0:W1:Y:S02]  /*28a10*/  SHFL.IDX P6, R14, R13, R12, R11 ;  /* 0x0000000c0d0e7389 */ /* 0x00006400000c000b */
[----:B01----:R-:W-:Y:S01]  /*28a20*/  ENDCOLLECTIVE ;  /* 0x000000000000791b */ /* 0x003fe20003800000 */
.L_x_772:
[----:B------:R-:W-:Y:S01]  /*28a30*/  IMAD.MOV.U32 R13, RZ, RZ, R9 ;  /* 0x000000ffff0d7224 */ /* 0x000fe200078e0009 */
[----:B------:R-:W-:Y:S01]  /*28a40*/  MOV R12, R0 ;  /* 0x00000000000c7202 */ /* 0x000fe20000000f00 */
[----:B------:R-:W-:-:S07]  /*28a50*/  IMAD.MOV.U32 R7, RZ, RZ, R14 ;  /* 0x000000ffff077224 */ /* 0x000fce00078e000e */
[----:B------:R-:W-:Y:S05]  /*28a60*/  WARPSYNC.COLLECTIVE R15, `(.L_x_773) ;  /* 0x000000000f087348 */ /* 0x000fea0003c00000 */
[----:B------:R0:W1:Y:S02]  /*28a70*/  SHFL.IDX P6, R14, R13, R12, R11 ;  /* 0x0000000c0d0e7389 */ /* 0x00006400000c000b */
[----:B01----:R-:W-:Y:S01]  /*28a80*/  ENDCOLLECTIVE ;  /* 0x000000000000791b */ /* 0x003fe20003800000 */
.L_x_773:
        /* <DEDUP_REMOVED lines=8> */
.L_x_774:
[----:B------:R-:W-:Y:S01]  /*28b10*/  IMAD.MOV.U32 R13, RZ, RZ, R25 ;  /* 0x000000ffff0d7224 */ /* 0x000fe200078e0019 */
[----:B------:R-:W-:Y:S01]  /*28b20*/  MOV R12, R0 ;  /* 0x00000000000c7202 */ /* 0x000fe20000000f00 */
[----:B------:R-:W-:-:S07]  /*28b30*/  IMAD.MOV.U32 R21, RZ, RZ, R14 ;  /* 0x000000ffff157224 */ /* 0x000fce00078e000e */
[----:B------:R-:W-:Y:S05]  /*28b40*/  WARPSYNC.COLLECTIVE R15, `(.L_x_775) ;  /* 0x000000000f087348 */ /* 0x000fea0003c00000 */
[----:B------:R0:W1:Y:S02]  /*28b50*/  SHFL.IDX P6, R14, R13, R12, R11 ;  /* 0x0000000c0d0e7389 */ /* 0x00006400000c000b */
[----:B01----:R-:W-:Y:S01]  /*28b60*/  ENDCOLLECTIVE ;  /* 0x000000000000791b */ /* 0x003fe20003800000 */
.L_x_775:
        /* <DEDUP_REMOVED lines=8> */
.L_x_776:
[----:B------:R-:W-:Y:S01]  /*28bf0*/  IMAD.MOV.U32 R13, RZ, RZ, R29 ;  /* 0x000000ffff0d7224 */ /* 0x000fe200078e001d */
[----:B------:R-:W-:Y:S01]  /*28c00*/  MOV R12, R0 ;  /* 0x00000000000c7202 */ /* 0x000fe20000000f00 */
[----:B------:R-:W-:-:S07]  /*28c10*/  IMAD.MOV.U32 R27, RZ, RZ, R14 ;  /* 0x000000ffff1b7224 */ /* 0x000fce00078e000e */
[----:B------:R-:W-:Y:S05]  /*28c20*/  WARPSYNC.COLLECTIVE R15, `(.L_x_777) ;  /* 0x000000000f087348 */ /* 0x000fea0003c00000 */
[----:B------:R0:W1:Y:S02]  /*28c30*/  SHFL.IDX P6, R14, R13, R12, R11 ;  /* 0x0000000c0d0e7389 */ /* 0x00006400000c000b */
[----:B01----:R-:W-:Y:S01]  /*28c40*/  ENDCOLLECTIVE ;  /* 0x000000000000791b */ /* 0x003fe20003800000 */
.L_x_777:
        /* <DEDUP_REMOVED lines=8> */
.L_x_778:
[----:B------:R-:W-:Y:S01]  /*28cd0*/  IMAD.MOV.U32 R13, RZ, RZ, R33 ;  /* 0x000000ffff0d7224 */ /* 0x000fe200078e0021 */
[----:B------:R-:W-:Y:S01]  /*28ce0*/  MOV R12, R0 ;  /* 0x00000000000c7202 */ /* 0x000fe20000000f00 */
[----:B------:R-:W-:-:S07]  /*28cf0*/  IMAD.MOV.U32 R31, RZ, RZ, R14 ;  /* 0x000000ffff1f7224 */ /* 0x000fce00078e000e */
[----:B------:R-:W-:Y:S05]  /*28d00*/  WARPSYNC.COLLECTIVE R15, `(.L_x_779) ;  /* 0x000000000f087348 */ /* 0x000fea0003c00000 */
[----:B------:R0:W1:Y:S02]  /*28d10*/  SHFL.IDX P6, R14, R13, R12, R11 ;  /* 0x0000000c0d0e7389 */ /* 0x00006400000c000b */
[----:B01----:R-:W-:Y:S01]  /*28d20*/  ENDCOLLECTIVE ;  /* 0x000000000000791b */ /* 0x003fe20003800000 */
.L_x_779:
        /* <DEDUP_REMOVED lines=8> */
.L_x_780:
[----:B------:R-:W-:Y:S01]  /*28db0*/  IMAD.MOV.U32 R13, RZ, RZ, R37 ;  /* 0x000000ffff0d7224 */ /* 0x000fe200078e0025 */
[----:B------:R-:W-:Y:S01]  /*28dc0*/  MOV R12, R0 ;  /* 0x00000000000c7202 */ /* 0x000fe20000000f00 */
[----:B------:R-:W-:-:S07]  /*28dd0*/  IMAD.MOV.U32 R35, RZ, RZ, R14 ;  /* 0x000000ffff237224 */ /* 0x000fce00078e000e */
[----:B------:R-:W-:Y:S05]  /*28de0*/  WARPSYNC.COLLECTIVE R15, `(.L_x_781) ;  /* 0x000000000f087348 */ /* 0x000fea0003c00000 */
[----:B------:R0:W1:Y:S02]  /*28df0*/  SHFL.IDX P6, R14, R13, R12, R11 ;  /* 0x0000000c0d0e7389 */ /* 0x00006400000c000b */
[----:B01----:R-:W-:Y:S01]  /*28e00*/  ENDCOLLECTIVE ;  /* 0x000000000000791b */ /* 0x003fe20003800000 */
.L_x_781:
        /* <DEDUP_REMOVED lines=8> */
.L_x_782:
[----:B------:R-:W-:Y:S01]  /*28e90*/  IMAD.MOV.U32 R13, RZ, RZ, R41 ;  /* 0x000000ffff0d7224 */ /* 0x000fe200078e0029 */
[----:B------:R-:W-:Y:S01]  /*28ea0*/  MOV R12, R0 ;  /* 0x00000000000c7202 */ /* 0x000fe20000000f00 */
[----:B------:R-:W-:-:S07]  /*28eb0*/  IMAD.MOV.U32 R20, RZ, RZ, R14 ;  /* 0x000000ffff147224 */ /* 0x000fce00078e000e */
[----:B------:R-:W-:Y:S05]  /*28ec0*/  WARPSYNC.COLLECTIVE R15, `(.L_x_783) ;  /* 0x000000000f087348 */ /* 0x000fea0003c00000 */
[----:B------:R0:W1:Y:S02]  /*28ed0*/  SHFL.IDX P6, R14, R13, R12, R11 ;  /* 0x0000000c0d0e7389 */ /* 0x00006400000c000b */
[----:B01----:R-:W-:Y:S01]  /*28ee0*/  ENDCOLLECTIVE ;  /* 0x000000000000791b */ /* 0x003fe20003800000 */
.L_x_783:
[----:B------:R-:W-:Y:S01]  /*28ef0*/  IMAD.MOV.U32 R13, RZ, RZ, R43 ;  /* 0x000000ffff0d7224 */ /* 0x000fe200078e002b */
[----:B------:R-:W-:Y:S01]  /*28f00*/  MOV R12, R2 ;  /* 0x00000002000c7202 */ /* 0x000fe20000000f00 */
[----:B------:R-:W-:-:S07]  /*28f10*/  IMAD.MOV.U32 R41, RZ, RZ, R14 ;  /* 0x000000ffff297224 */ /* 0x000fce00078e000e */
[----:B------:R-:W-:Y:S05]  /*28f20*/  WARPSYNC.COLLECTIVE R15, `(.L_x_784) ;  /* 0x000000000f087348 */ /* 0x000fea0003c00000 */
[----:B------:R0:W1:Y:S02]  /*28f30*/  SHFL.IDX P6, R14, R13, R12, R11 ;  /* 0x0000000c0d0e7389 */ /* 0x00006400000c000b */
[----:B01----:R-:W-:Y:S01]  /*28f40*/  ENDCOLLECTIVE ;  /* 0x000000000000791b */ /* 0x003fe20003800000 */
.L_x_784:
[----:B------:R-:W-:Y:S01]  /*28f50*/  IMAD.MOV.U32 R13, RZ, RZ, R45 ;  /* 0x000000ffff0d7224 */ /* 0x000fe200078e002d */
[----:B------:R-:W-:Y:S01]  /*28f60*/  MOV R12, R0 ;  /* 0x00000000000c7202 */ /* 0x000fe20000000f00 */
[----:B------:R-:W-:-:S07]  /*28f70*/  IMAD.MOV.U32 R40, RZ, RZ, R14 ;  /* 0x000000ffff287224 */ /* 0x000fce00078e000e */
[----:B------:R-:W-:Y:S05]  /*28f80*/  WARPSYNC.COLLECTIVE R15, `(.L_x_785) ;  /* 0x000000000f087348 */ /* 0x000fea0003c00000 */
[----:B------:R0:W1:Y:S02]  /*28f90*/  SHFL.IDX P6, R14, R13, R12, R11 ;  /* 0x0000000c0d0e7389 */ /* 0x00006400000c000b */
[----:B01----:R-:W-:Y:S01]  /*28fa0*/  ENDCOLLECTIVE ;  /* 0x000000000000791b */ /* 0x003fe20003800000 */
.L_x_785:
        /* <DEDUP_REMOVED lines=8> */
.L_x_786:
[----:B------:R-:W-:Y:S01]  /*29030*/  IMAD.MOV.U32 R13, RZ, RZ, R49 ;  /* 0x000000ffff0d7224 */ /* 0x000fe200078e0031 */
[----:B------:R-:W-:Y:S01]  /*29040*/  MOV R12, R0 ;  /* 0x00000000000c7202 */ /* 0x000fe20000000f00 */
[----:B------:R-:W-:-:S07]  /*29050*/  IMAD.MOV.U32 R42, RZ, RZ, R14 ;  /* 0x000000ffff2a7224 */ /* 0x000fce00078e000e */
[----:B------:R-:W-:Y:S05]  /*29060*/  WARPSYNC.COLLECTIVE R15, `(.L_x_787) ;  /* 0x000000000f087348 */ /* 0x000fea0003c00000 */
[----:B------:R0:W1:Y:S02]  /*29070*/  SHFL.IDX P6, R14, R13, R12, R11 ;  /* 0x0000000c0d0e7389 */ /* 0x00006400000c000b */
[----:B01----:R-:W-:Y:S01]  /*29080*/  ENDCOLLECTIVE ;  /* 0x000000000000791b */ /* 0x003fe20003800000 */
.L_x_787:
        /* <DEDUP_REMOVED lines=8> */
.L_x_788:
[----:B------:R-:W-:Y:S01]  /*29110*/  IMAD.MOV.U32 R13, RZ, RZ, R53 ;  /* 0x000000ffff0d7224 */ /* 0x000fe200078e0035 */
[----:B------:R-:W-:Y:S01]  /*29120*/  MOV R12, R0 ;  /* 0x00000000000c7202 */ /* 0x000fe20000000f00 */
[----:B------:R-:W-:-:S07]  /*29130*/  IMAD.MOV.U32 R48, RZ, RZ, R14 ;  /* 0x000000ffff307224 */ /* 0x000fce00078e000e */
[----:B------:R-:W-:Y:S05]  /*29140*/  WARPSYNC.COLLECTIVE R15, `(.L_x_789) ;  /* 0x000000000f087348 */ /* 0x000fea0003c00000 */
[----:B------:R0:W1:Y:S02]  /*29150*/  SHFL.IDX P6, R14, R13, R12, R11 ;  /* 0x0000000c0d0e7389 */ /* 0x00006400000c000b */
[----:B01----:R-:W-:Y:S01]  /*29160*/  ENDCOLLECTIVE ;  /* 0x000000000000791b */ /* 0x003fe20003800000 */
.L_x_789:
[----:B------:R-:W-:Y:S01]  /*29170*/  SEL R9, R49, R48, P0 ;  /* 0x0000003031097207 */ /* 0x000fe20000000000 */
[----:B------:R-:W-:Y:S01]  /*29180*/  IMAD.MOV.U32 R13, RZ, RZ, R55 ;  /* 0x000000ffff0d7224 */ /* 0x000fe200078e0037 */
[----:B------:R-:W-:Y:S01]  /*29190*/  MOV R12, R2 ;  /* 0x00000002000c7202 */ /* 0x000fe20000000f00 */
[----:B------:R-:W-:-:S07]  /*291a0*/  IMAD.MOV.U32 R53, RZ, RZ, R14 ;  /* 0x000000ffff357224 */ /* 0x000fce00078e000e */
[----:B------:R-:W-:Y:S05]  /*291b0*/  WARPSYNC.COLLECTIVE R15, `(.L_x_790) ;  /* 0x000000000f087348 */ /* 0x000fea0003c00000 */
[----:B------:R0:W1:Y:S02]  /*291c0*/  SHFL.IDX P6, R14, R13, R12, R11 ;  /* 0x0000000c0d0e7389 */ /* 0x00006400000c000b */
[----:B01----:R-:W-:Y:S01]  /*291d0*/  ENDCOLLECTIVE ;  /* 0x000000000000791b */ /* 0x003fe20003800000 */
.L_x_790:
[----:B------:R-:W-:Y:S01]  /*291e0*/  IMAD.MOV.U32 R13, RZ, RZ, R57 ;  /* 0x000000ffff0d7224 */ /* 0x000fe200078e0039 */
[----:B------:R-:W-:Y:S01]  /*291f0*/  MOV R12, R0 ;  /* 0x00000000000c7202 */ /* 0x000fe20000000f00 */
[----:B------:R-:W-:-:S07]  /*29200*/  IMAD.MOV.U32 R50, RZ, RZ, R14 ;  /* 0x000000ffff327224 */ /* 0x000fce00078e000e */
[----:B------:R-:W-:Y:S05]  /*29210*/  WARPSYNC.COLLECTIVE R15, `(.L_x_791) ;  /* 0x000000000f087348 */ /* 0x000fea0003c00000 */
[----:B------:R0:W1:Y:S02]  /*29220*/  SHFL.IDX P6, R14, R13, R12, R11 ;  /* 0x0000000c0d0e7389 */ /* 0x00006400000c000b */
[----:B01----:R-:W-:Y:S01]  /*29230*/  ENDCOLLECTIVE ;  /* 0x000000000000791b */ /* 0x003fe20003800000 */
.L_x_791:
        /* <DEDUP_REMOVED lines=8> */
.L_x_792:
[----:B------:R-:W-:Y:S01]  /*292c0*/  IMAD.MOV.U32 R13, RZ, RZ, R63 ;  /* 0x000000ffff0d7224 */ /* 0x000fe200078e003f */
[----:B------:R-:W-:Y:S01]  /*292d0*/  MOV R12, R0 ;  /* 0x00000000000c7202 */ /* 0x000fe20000000f00 */
[----:B------:R-:W-:-:S07]  /*292e0*/  IMAD.MOV.U32 R52, RZ, RZ, R14 ;  /* 0x000000ffff347224 */ /* 0x000fce00078e000e */
[----:B------:R-:W-:Y:S05]  /*292f0*/  WARPSYNC.COLLECTIVE R15, `(.L_x_793) ;  /* 0x000000000f087348 */ /* 0x000fea0003c00000 */
[----:B------:R0:W1:Y:S02]  /*29300*/  SHFL.IDX P6, R14, R13, R12, R11 ;  /* 0x0000000c0d0e7389 */ /* 0x00006400000c000b */
[----:B01----:R-:W-:Y:S01]  /*29310*/  ENDCOLLECTIVE ;  /* 0x000000000000791b */ /* 0x003fe20003800000 */
.L_x_793:
        /* <DEDUP_REMOVED lines=8> */
.L_x_794:
[----:B------:R-:W-:Y:S01]  /*293a0*/  IMAD.MOV.U32 R13, RZ, RZ, R67 ;  /* 0x000000ffff0d7224 */ /* 0x000fe200078e0043 */
[----:B------:R-:W-:Y:S01]  /*293b0*/  MOV R12, R0 ;  /* 0x00000000000c7202 */ /* 0x000fe20000000f00 */
[----:B------:R-:W-:-:S07]  /*293c0*/  IMAD.MOV.U32 R54, RZ, RZ, R14 ;  /* 0x000000ffff367224 */ /* 0x000fce00078e000e */
[----:B------:R-:W-:Y:S05]  /*293d0*/  WARPSYNC.COLLECTIVE R15, `(.L_x_795) ;  /* 0x000000000f087348 */ /* 0x000fea0003c00000 */
[----:B------:R0:W1:Y:S02]  /*293e0*/  SHFL.IDX P6, R14, R13, R12, R11 ;  /* 0x0000000c0d0e7389 */ /* 0x00006400000c000b */
[----:B01----:R-:W-:Y:S01]  /*293f0*/  ENDCOLLECTIVE ;  /* 0x000000000000791b */ /* 0x003fe20003800000 */
.L_x_795:
        /* <DEDUP_REMOVED lines=8> */
.L_x_796:
[----:B------:R-:W-:Y:S01]  /*29480*/  IMAD.MOV.U32 R13, RZ, RZ, R71 ;  /* 0x000000ffff0d7224 */ /* 0x000fe200078e0047 */
[----:B------:R-:W-:Y:S01]  /*29490*/  MOV R12, R0 ;  /* 0x00000000000c7202 */ /* 0x000fe20000000f00 */
[----:B------:R-:W-:-:S07]  /*294a0*/  IMAD.MOV.U32 R56, RZ, RZ, R14 ;  /* 0x000000ffff387224 */ /* 0x000fce00078e000e */
[----:B------:R-:W-:Y:S05]  /*294b0*/  WARPSYNC.COLLECTIVE R15, `(.L_x_797) ;  /* 0x000000000f087348 */ /* 0x000fea0003c00000 */
[----:B------:R0:W1:Y:S02]  /*294c0*/  SHFL.IDX P6, R14, R13, R12, R11 ;  /* 0x0000000c0d0e7389 */ /* 0x00006400000c000b */
[----:B01----:R-:W-:Y:S01]  /*294d0*/  ENDCOLLECTIVE ;  /* 0x000000000000791b */ /* 0x003fe20003800000 */
.L_x_797:
[----:B------:R-:W-:Y:S01]  /*294e0*/  SEL R39, R56, R67, P0 ;  /* 0x0000004338277207 */ /* 0x000fe20000000000 */
[----:B------:R-:W-:Y:S01]  /*294f0*/  IMAD.MOV.U32 R13, RZ, RZ, R73 ;  /* 0x000000ffff0d7224 */ /* 0x000fe200078e0049 */
[----:B------:R-:W-:Y:S01]  /*29500*/  MOV R12, R2 ;  /* 0x00000002000c7202 */ /* 0x000fe20000000f00 */
[----:B------:R-:W-:-:S07]  /*29510*/  IMAD.MOV.U32 R71, RZ, RZ, R14 ;  /* 0x000000ffff477224 */ /* 0x000fce00078e000e */
[----:B------:R-:W-:Y:S05]  /*29520*/  WARPSYNC.COLLECTIVE R15, `(.L_x_798) ;  /* 0x000000000f087348 */ /* 0x000fea0003c00000 */
[----:B------:R0:W1:Y:S02]  /*29530*/  SHFL.IDX P6, R14, R13, R12, R11 ;  /* 0x0000000c0d0e7389 */ /* 0x00006400000c000b */
[----:B01----:R-:W-:Y:S01]  /*29540*/  ENDCOLLECTIVE ;  /* 0x000000000000791b */ /* 0x003fe20003800000 */
.L_x_798:
[----:B------:R-:W-:Y:S01]  /*29550*/  IMAD.MOV.U32 R13, RZ, RZ, R75 ;  /* 0x000000ffff0d7224 */ /* 0x000fe200078e004b */
[----:B------:R-:W-:Y:S01]  /*29560*/  MOV R12, R0 ;  /* 0x00000000000c7202 */ /* 0x000fe20000000f00 */
[----:B------:R-:W-:-:S07]  /*29570*/  IMAD.MOV.U32 R58, RZ, RZ, R14 ;  /* 0x000000ffff3a7224 */ /* 0x000fce00078e000e */
[----:B------:R-:W-:Y:S05]  /*29580*/  WARPSYNC.COLLECTIVE R15, `(.L_x_799) ;  /* 0x000000000f087348 */ /* 0x000fea0003c00000 */
[----:B------:R0:W1:Y:S02]  /*29590*/  SHFL.IDX P6, R14, R13, R12, R11 ;  /* 0x0000000c0d0e7389 */ /* 0x00006400000c000b */
[----:B01----:R-:W-:Y:S01]  /*295a0*/  ENDCOLLECTIVE ;  /* 0x000000000000791b */ /* 0x003fe20003800000 */
.L_x_799:
[----:B------:R-:W-:Y:S01]  /*295b0*/  IMAD.MOV.U32 R13, RZ, RZ, R77 ;  /* 0x000000ffff0d7224 */ /* 0x000fe200078e004d */
[----:B------:R-:W-:Y:S01]  /*295c0*/  MOV R12, R2 ;  /* 0x00000002000c7202 */ /* 0x000fe20000000f00 */
[----:B------:R-:W-:-:S07]  /*295d0*/  IMAD.MOV.U32 R75, RZ, RZ, R14 ;  /* 0x000000ffff4b7224 */ /* 0x000fce00078e000e */
[----:B------:R-:W-:Y:S05]  /*295e0*/  WARPSYNC.COLLECTIVE R15, `(.L_x_800) ;  /* 0x000000000f087348 */ /* 0x000fea0003c00000 */
[----:B------:R0:W1:Y:S02]  /*295f0*/  SHFL.IDX P6, R14, R13, R12, R11 ;  /* 0x0000000c0d0e7389 */ /* 0x00006400000c000b */
[----:B01----:R-:W-:Y:S01]  /*29600*/  ENDCOLLECTIVE ;  /* 0x000000000000791b */ /* 0x003fe20003800000 */
.L_x_800:
[----:B------:R-:W-:Y:S02]  /*29610*/  SEL R12, R37, R20, P0 ;  /* 0x00000014250c7207 */ /* 0x000fe40000000000 */
[----:B------:R-:W-:Y:S02]  /*29620*/  SEL R11, R48, R49, P0 ;  /* 0x00000031300b7207 */ /* 0x000fe40000000000 */
[----:B------:R-:W-:Y:S02]  /*29630*/  SEL R13, R71, R58, P0 ;  /* 0x0000003a470d7207 */ /* 0x000fe40000000000 */
[----:B------:R-:W-:Y:S01]  /*29640*/  SEL R15, R58, R71, P0 ;  /* 0x000000473a0f7207 */ /* 0x000fe20000000000 */
[----:B------:R-:W-:Y:S01]  /*29650*/  IMAD.MOV.U32 R62, RZ, RZ, R14 ;  /* 0x000000ffff3e7224 */ /* 0x000fe200078e000e */
[----:B------:R-:W-:Y:S01]  /*29660*/  SEL R14, R20, R37, P0 ;  /* 0x00000025140e7207 */ /* 0x000fe20000000000 */
[----:B------:R-:W-:Y:S01]  /*29670*/  IMAD.MOV.U32 R20, RZ, RZ, RZ ;  /* 0x000000ffff147224 */ /* 0x000fe200078e00ff */
[----:B------:R-:W-:Y:S01]  /*29680*/  SEL R37, R67, R56, P0 ;  /* 0x0000003843257207 */ /* 0x000fe20000000000 */
[----:B------:R-:W-:Y:S06]  /*29690*/  BRA `(.L_x_801) ;  /* 0xffffff6800cc7947 */ /* 0x000fec000383ffff */
.L_x_622:
[----:B------:R-:W0:Y:S01]  /*296a0*/  S2R R6, SR_TID.X ;  /* 0x0000000000067919 */ /* 0x000e220000002100 */
[----:B------:R-:W-:Y:S01]  /*296b0*/  BSSY B1, `(.L_x_802) ;  /* 0x000000a000017945 */ /* 0x000fe20003800000 */
[----:B------:R-:W-:Y:S01]  /*296c0*/  IMAD.MOV.U32 R12, RZ, RZ, RZ ;  /* 0x000000ffff0c7224 */ /* 0x000fe200078e00ff */
[----:B------:R-:W-:Y:S01]  /*296d0*/  MOV R15, 0xffffffff ;  /* 0xffffffff000f7802 */ /* 0x000fe20000000f00 */
[----:B------:R-:W-:Y:S01]  /*296e0*/  IMAD.MOV.U32 R11, RZ, RZ, 0x1f ;  /* 0x0000001fff0b7424 */ /* 0x000fe200078e00ff */
[----:B0-----:R-:W-:-:S04]  /*296f0*/  SHF.R.U32.HI R6, RZ, 0x5, R6 ;  /* 0x00000005ff067819 */ /* 0x001fc80000011606 */
[----:B------:R-:W-:-:S04]  /*29700*/  LOP3.LUT R6, R6, 0x3, RZ, 0xc0, !PT ;  /* 0x0000000306067812 */ /* 0x000fc800078ec0ff */
[----:B------:R-:W-:-:S07]  /*29710*/  MOV R13, R6 ;  /* 0x00000006000d7202 */ /* 0x000fce0000000f00 */
[----:B------:R-:W-:Y:S05]  /*29720*/  WARPSYNC.COLLECTIVE R15, `(.L_x_803) ;  /* 0x000000000f087348 */ /* 0x000fea0003c00000 */
[----:B------:R0:W1:Y:S02]  /*29730*/  SHFL.IDX P6, R14, R13, R12, R11 ;  /* 0x0000000c0d0e7389 */ /* 0x00006400000c000b */
[----:B01----:R-:W-:Y:S01]  /*29740*/  ENDCOLLECTIVE ;  /* 0x000000000000791b */ /* 0x003fe20003800000 */
.L_x_803:
[----:B------:R-:W-:Y:S05]  /*29750*/  BSYNC B1 ;  /* 0x0000000000017941 */ /* 0x000fea0003800000 */
.L_x_802:
[----:B------:R-:W-:Y:S05]  /*29760*/  BRA `(.L_x_804) ;  /* 0xffffff94005c7947 */ /* 0x000fea000383ffff */
.L_x_624:
[----:B------:R-:W-:Y:S01]  /*29770*/  BSSY B1, `(.L_x_805) ;  /* 0x0000006000017945 */ /* 0x000fe20003800000 */
[----:B------:R-:W-:-:S07]  /*29780*/  IMAD.MOV.U32 R15, RZ, RZ, -0x1 ;  /* 0xffffffffff0f7424 */ /* 0x000fce00078e00ff */
[----:B0-----:R-:W-:Y:S05]  /*29790*/  WARPSYNC.COLLECTIVE R15, `(.L_x_806) ;  /* 0x000000000f0c7348 */ /* 0x001fea0003c00000 */
[----:B------:R-:W-:Y:S02]  /*297a0*/  ELECT P6, UR62, PT ;  /* 0x00000000003e782f */ /* 0x000fe400038c0000 */
[----:B------:R-:W-:Y:S01]  /*297b0*/  MOV R14, UR62 ;  /* 0x0000003e000e7c02 */ /* 0x000fe20008000f00 */
[----:B0-----:R-:W-:Y:S10]  /*297c0*/  ENDCOLLECTIVE ;  /* 0x000000000000791b */ /* 0x001ff40003800000 */
.L_x_806:
[----:B------:R-:W-:Y:S05]  /*297d0*/  BSYNC B1 ;  /* 0x0000000000017941 */ /* 0x000fea0003800000 */
.L_x_805:
[----:B------:R-:W-:Y:S05]  /*297e0*/  BRA `(.L_x_623) ;  /* 0xffffff9400547947 */ /* 0x000fea000383ffff */
.L_x_626:
[----:B0-----:R0:W1:Y:S02]  /*297f0*/  SYNCS.PHASECHK.TRANS64.TRYWAIT P0, [R11+URZ+0x29820], R5 ;  /* 0x029820050b0075a7 */ /* 0x001064000800017f */
[----:B-1----:R-:W-:Y:S05]  /*29800*/  @!P0 NANOSLEEP.SYNCS 0x989680 ;  /* 0x009896800000895d */ /* 0x002fea0003900000 */
[----:B------:R-:W1:Y:S02]  /*29810*/  @!P0 SYNCS.PHASECHK.TRANS64 P0, [R11+URZ+0x29820], R5 ;  /* 0x029820050b0085a7 */ /* 0x000e64000800007f */
[----:B-1----:R-:W-:Y:S05]  /*29820*/  @!P0 BRA `(.L_x_626) ;  /* 0xfffffffc00f08947 */ /* 0x002fea000383ffff */
[----:B------:R-:W-:Y:S05]  /*29830*/  BRA `(.L_x_807) ;  /* 0xffffff9400707947 */ /* 0x000fea000383ffff */
.L_x_630:
[----:B-1----:R1:W2:Y:S02]  /*29840*/  SYNCS.PHASECHK.TRANS64.TRYWAIT P0, [R8+URZ+0x298a0], R12 ;  /* 0x0298a00c080075a7 */ /* 0x0022a4000800017f */
[----:B--2---:R-:W-:Y:S05]  /*29850*/  @!P0 NANOSLEEP.SYNCS 0x989680 ;  /* 0x009896800000895d */ /* 0x004fea0003900000 */
[----:B------:R-:W2:Y:S02]  /*29860*/  @!P0 SYNCS.PHASECHK.TRANS64 P0, [R8+URZ+0x298a0], R12 ;  /* 0x0298a00c080085a7 */ /* 0x000ea4000800007f */
[----:B--2---:R-:W-:Y:S05]  /*29870*/  @!P0 BRA `(.L_x_630) ;  /* 0xfffffffc00f08947 */ /* 0x004fea000383ffff */
[----:B------:R-:W-:Y:S05]  /*29880*/  BRA `(.L_x_808) ;  /* 0xffffff9400907947 */ /* 0x000fea000383ffff */
.L_x_637:
[----:B0-----:R0:W2:Y:S02]  /*29890*/  SYNCS.PHASECHK.TRANS64.TRYWAIT P0, [R8+URZ+0x298c0], R12 ;  /* 0x0298c00c080075a7 */ /* 0x0010a4000800017f */
[----:B--2---:R-:W-:Y:S05]  /*298a0*/  @!P0 NANOSLEEP.SYNCS 0x989680 ;  /* 0x009896800000895d */ /* 0x004fea0003900000 */
[----:B------:R-:W2:Y:S02]  /*298b0*/  @!P0 SYNCS.PHASECHK.TRANS64 P0, [R8+URZ+0x298c0], R12 ;  /* 0x0298c00c080085a7 */ /* 0x000ea4000800007f */
[----:B--2---:R-:W-:Y:S05]  /*298c0*/  @!P0 BRA `(.L_x_637) ;  /* 0xfffffffc00f08947 */ /* 0x004fea000383ffff */
[----:B------:R-:W-:Y:S05]  /*298d0*/  BRA `(.L_x_809) ;  /* 0xffffff9800887947 */ /* 0x000fea000383ffff */
.L_x_644:
[----:B0-----:R0:W1:Y:S02]  /*298e0*/  SYNCS.PHASECHK.TRANS64.TRYWAIT P1, [R7+URZ+0x298a0], R6 ;  /* 0x0298a006070075a7 */ /* 0x001064000802017f */
[----:B-1----:R-:W-:Y:S05]  /*298f0*/  @!P1 NANOSLEEP.SYNCS 0x989680 ;  /* 0x009896800000995d */ /* 0x002fea0003900000 */
[----:B------:R-:W1:Y:S02]  /*29900*/  @!P1 SYNCS.PHASECHK.TRANS64 P1, [R7+URZ+0x298a0], R6 ;  /* 0x0298a006070095a7 */ /* 0x000e64000802007f */
[----:B-1----:R-:W-:Y:S05]  /*29910*/  @!P1 BRA `(.L_x_644) ;  /* 0xfffffffc00f09947 */ /* 0x002fea000383ffff */
[----:B------:R-:W-:Y:S05]  /*29920*/  BRA `(.L_x_810) ;  /* 0xffffff9c00707947 */ /* 0x000fea000383ffff */
.L_x_651:
[----:B-1----:R1:W2:Y:S02]  /*29930*/  SYNCS.PHASECHK.TRANS64.TRYWAIT P1, [R7+URZ+0x298c0], R6 ;  /* 0x0298c006070075a7 */ /* 0x0022a4000802017f */
[----:B--2---:R-:W-:Y:S05]  /*29940*/  @!P1 NANOSLEEP.SYNCS 0x989680 ;  /* 0x009896800000995d */ /* 0x004fea0003900000 */
[----:B------:R-:W2:Y:S02]  /*29950*/  @!P1 SYNCS.PHASECHK.TRANS64 P1, [R7+URZ+0x298c0], R6 ;  /* 0x0298c006070095a7 */ /* 0x000ea4000802007f */
[----:B--2---:R-:W-:Y:S05]  /*29960*/  @!P1 BRA `(.L_x_651) ;  /* 0xfffffffc00f09947 */ /* 0x004fea000383ffff */
[----:B------:R-:W-:Y:S05]  /*29970*/  BRA `(.L_x_811) ;  /* 0xffffffa000607947 */ /* 0x000fea000383ffff */
.L_x_666:
[----:B------:R-:W1:Y:S01]  /*29980*/  S2R R5, SR_TID.X ;  /* 0x0000000000057919 */ /* 0x000e620000002100 */
[----:B------:R-:W-:Y:S01]  /*29990*/  BSSY B0, `(.L_x_812) ;  /* 0x000000a000007945 */ /* 0x000fe20003800000 */
[----:B------:R-:W-:Y:S01]  /*299a0*/  MOV R12, RZ ;  /* 0x000000ff000c7202 */ /* 0x000fe20000000f00 */
        /* <DEDUP_REMOVED lines=8> */
.L_x_813:
[----:B------:R-:W-:Y:S05]  /*29a30*/  BSYNC B0 ;  /* 0x0000000000007941 */ /* 0x000fea0003800000 */
.L_x_812:
[----:B------:R-:W-:Y:S05]  /*29a40*/  BRA `(.L_x_814) ;  /* 0xffffffac00f47947 */ /* 0x000fea000383ffff */
.L_x_668:
[----:B------:R-:W-:Y:S01]  /*29a50*/  BSSY B0, `(.L_x_815) ;  /* 0x0000006000007945 */ /* 0x000fe20003800000 */
[----:B------:R-:W-:-:S07]  /*29a60*/  MOV R15, 0xffffffff ;  /* 0xffffffff000f7802 */ /* 0x000fce0000000f00 */
[----:B01----:R-:W-:Y:S05]  /*29a70*/  WARPSYNC.COLLECTIVE R15, `(.L_x_816) ;  /* 0x000000000f0c7348 */ /* 0x003fea0003c00000 */
[----:B------:R-:W-:Y:S02]  /*29a80*/  ELECT P6, UR62, PT ;  /* 0x00000000003e782f */ /* 0x000fe400038c0000 */
[----:B------:R-:W-:Y:S01]  /*29a90*/  MOV R14, UR62 ;  /* 0x0000003e000e7c02 */ /* 0x000fe20008000f00 */
[----:B01----:R-:W-:Y:S10]  /*29aa0*/  ENDCOLLECTIVE ;  /* 0x000000000000791b */ /* 0x003ff40003800000 */
.L_x_816:
[----:B------:R-:W-:Y:S05]  /*29ab0*/  BSYNC B0 ;  /* 0x0000000000007941 */ /* 0x000fea0003800000 */
.L_x_815:
[----:B------:R-:W-:Y:S05]  /*29ac0*/  BRA `(.L_x_817) ;  /* 0xffffffac00ec7947 */ /* 0x000fea000383ffff */
.L_x_671:
[----:B-1----:R1:W2:Y:S02]  /*29ad0*/  SYNCS.PHASECHK.TRANS64.TRYWAIT P2, [R6+URZ+0x29880], R7 ;  /* 0x02988007060075a7 */ /* 0x0022a4000804017f */
[----:B--2---:R-:W-:Y:S05]  /*29ae0*/  @!P2 NANOSLEEP.SYNCS 0x989680 ;  /* 0x009896800000a95d */ /* 0x004fea0003900000 */
[----:B------:R-:W2:Y:S02]  /*29af0*/  @!P2 SYNCS.PHASECHK.TRANS64 P2, [R6+URZ+0x29880], R7 ;  /* 0x029880070600a5a7 */ /* 0x000ea4000804007f */
[----:B--2---:R-:W-:Y:S05]  /*29b00*/  @!P2 BRA `(.L_x_671) ;  /* 0xfffffffc00f0a947 */ /* 0x004fea000383ffff */
[----:B------:R-:W-:Y:S05]  /*29b10*/  BRA `(.L_x_818) ;  /* 0xffffffb000687947 */ /* 0x000fea000383ffff */
.L_x_673:
[----:B--2---:R2:W3:Y:S02]  /*29b20*/  SYNCS.PHASECHK.TRANS64.TRYWAIT P2, [R6+URZ+0x29840], R7 ;  /* 0x02984007060075a7 */ /* 0x0044e4000804017f */
[----:B---3--:R-:W-:Y:S05]  /*29b30*/  @!P2 NANOSLEEP.SYNCS 0x989680 ;  /* 0x009896800000a95d */ /* 0x008fea0003900000 */
[----:B------:R-:W3:Y:S02]  /*29b40*/  @!P2 SYNCS.PHASECHK.TRANS64 P2, [R6+URZ+0x29840], R7 ;  /* 0x029840070600a5a7 */ /* 0x000ee4000804007f */
[----:B---3--:R-:W-:Y:S05]  /*29b50*/  @!P2 BRA `(.L_x_673) ;  /* 0xfffffffc00f0a947 */ /* 0x008fea000383ffff */
[----:B------:R-:W-:Y:S05]  /*29b60*/  BRA `(.L_x_819) ;  /* 0xffffffb000cc7947 */ /* 0x000fea000383ffff */
.L_x_676:
[----:B-1----:R-:W1:Y:S01]  /*29b70*/  S2R R5, SR_CgaCtaId ;  /* 0x0000000000057919 */ /* 0x002e620000008800 */
[----:B------:R-:W-:-:S04]  /*29b80*/  MOV R4, 0x400 ;  /* 0x0000040000047802 */ /* 0x000fc80000000f00 */
[----:B-1----:R-:W-:-:S04]  /*29b90*/  LEA R4, R5, R4, 0x18 ;  /* 0x0000000405047211 */ /* 0x002fc800078ec0ff */
[----:B------:R1:W2:Y:S03]  /*29ba0*/  SYNCS.PHASECHK.TRANS64.TRYWAIT P0, [R4+URZ+0x29820], R3 ;  /* 0x02982003040075a7 */ /* 0x0002a6000800017f */
[----:B--2---:R-:W-:Y:S05]  /*29bb0*/  @!P0 NANOSLEEP.SYNCS 0x989680 ;  /* 0x009896800000895d */ /* 0x004fea0003900000 */
[----:B------:R-:W2:Y:S02]  /*29bc0*/  @!P0 SYNCS.PHASECHK.TRANS64 P0, [R4+URZ+0x29820], R3 ;  /* 0x02982003040085a7 */ /* 0x000ea4000800007f */
[----:B--2---:R-:W-:Y:S05]  /*29bd0*/  @!P0 BRA `(.L_x_676) ;  /* 0xfffffffc00e48947 */ /* 0x004fea000383ffff */
[----:B------:R-:W-:Y:S05]  /*29be0*/  BRA `(.L_x_820) ;  /* 0xffffffb800147947 */ /* 0x000fea000383ffff */
.L_x_682:
[----:B--2---:R2:W3:Y:S02]  /*29bf0*/  SYNCS.PHASECHK.TRANS64.TRYWAIT P0, [R4+URZ+0x29880], R3 ;  /* 0x02988003040075a7 */ /* 0x0044e4000800017f */
[----:B---3--:R-:W-:Y:S05]  /*29c00*/  @!P0 NANOSLEEP.SYNCS 0x989680 ;  /* 0x009896800000895d */ /* 0x008fea0003900000 */
[----:B------:R-:W3:Y:S02]  /*29c10*/  @!P0 SYNCS.PHASECHK.TRANS64 P0, [R4+URZ+0x29880], R3 ;  /* 0x02988003040085a7 */ /* 0x000ee4000800007f */
[----:B---3--:R-:W-:Y:S05]  /*29c20*/  @!P0 BRA `(.L_x_682) ;  /* 0xfffffffc00f08947 */ /* 0x008fea000383ffff */
[----:B------:R-:W-:Y:S05]  /*29c30*/  BRA `(.L_x_821) ;  /* 0xffffffb800d07947 */ /* 0x000fea000383ffff */
.L_x_687:
[----:B-1----:R1:W3:Y:S02]  /*29c40*/  SYNCS.PHASECHK.TRANS64.TRYWAIT P0, [R4+URZ+0x29840], R3 ;  /* 0x02984003040075a7 */ /* 0x0022e4000800017f */
[----:B---3--:R-:W-:Y:S05]  /*29c50*/  @!P0 NANOSLEEP.SYNCS 0x989680 ;  /* 0x009896800000895d */ /* 0x008fea0003900000 */
[----:B------:R-:W3:Y:S02]  /*29c60*/  @!P0 SYNCS.PHASECHK.TRANS64 P0, [R4+URZ+0x29840], R3 ;  /* 0x02984003040085a7 */ /* 0x000ee4000800007f */
[----:B---3--:R-:W-:Y:S05]  /*29c70*/  @!P0 BRA `(.L_x_687) ;  /* 0xfffffffc00f08947 */ /* 0x008fea000383ffff */
[----:B------:R-:W-:Y:S05]  /*29c80*/  BRA `(.L_x_822) ;  /* 0xffffffbc005c7947 */ /* 0x000fea000383ffff */
.L_x_695:
[----:B--2---:R-:W2:Y:S02]  /*29c90*/  LDL R4, [R1+0x4] ;  /* 0x0000040001047983 */ /* 0x004ea40000100800 */
[----:B--2---:R2:W3:Y:S02]  /*29ca0*/  SYNCS.PHASECHK.TRANS64.TRYWAIT P2, [R4+URZ+0x29870], R3 ;  /* 0x02987003040075a7 */ /* 0x0044e4000804017f */
[----:B---3--:R-:W-:Y:S05]  /*29cb0*/  @!P2 NANOSLEEP.SYNCS 0x989680 ;  /* 0x009896800000a95d */ /* 0x008fea0003900000 */
[----:B------:R-:W3:Y:S02]  /*29cc0*/  @!P2 SYNCS.PHASECHK.TRANS64 P2, [R4+URZ+0x29870], R3 ;  /* 0x029870030400a5a7 */ /* 0x000ee4000804007f */
[----:B---3--:R-:W-:Y:S05]  /*29cd0*/  @!P2 BRA `(.L_x_695) ;  /* 0xfffffffc00eca947 */ /* 0x008fea000383ffff */
[----:B------:R-:W-:Y:S05]  /*29ce0*/  BRA `(.L_x_823) ;  /* 0xffffffc000907947 */ /* 0x000fea000383ffff */
.L_x_697:
[----:B--2---:R-:W2:Y:S02]  /*29cf0*/  LDL R4, [R1+0x4] ;  /* 0x0000040001047983 */ /* 0x004ea40000100800 */
[----:B--2---:R2:W3:Y:S02]  /*29d00*/  SYNCS.PHASECHK.TRANS64.TRYWAIT P2, [R4+URZ+0x29860], R3 ;  /* 0x02986003040075a7 */ /* 0x0044e4000804017f */
[----:B---3--:R-:W-:Y:S05]  /*29d10*/  @!P2 NANOSLEEP.SYNCS 0x989680 ;  /* 0x009896800000a95d */ /* 0x008fea0003900000 */
[----:B------:R-:W3:Y:S02]  /*29d20*/  @!P2 SYNCS.PHASECHK.TRANS64 P2, [R4+URZ+0x29860], R3 ;  /* 0x029860030400a5a7 */ /* 0x000ee4000804007f */
[----:B---3--:R-:W-:Y:S05]  /*29d30*/  @!P2 BRA `(.L_x_697) ;  /* 0xfffffffc00eca947 */ /* 0x008fea000383ffff */
[----:B------:R-:W-:Y:S05]  /*29d40*/  BRA `(.L_x_824) ;  /* 0xffffffc000987947 */ /* 0x000fea000383ffff */
.L_x_704:
[----:B-1----:R1:W2:Y:S02]  /*29d50*/  SYNCS.PHASECHK.TRANS64.TRYWAIT P0, [R20+URZ+0x29870], R3 ;  /* 0x02987003140075a7 */ /* 0x0022a4000800017f */
[----:B--2---:R-:W-:Y:S05]  /*29d60*/  @!P0 NANOSLEEP.SYNCS 0x989680 ;  /* 0x009896800000895d */ /* 0x004fea0003900000 */
[----:B------:R-:W2:Y:S02]  /*29d70*/  @!P0 SYNCS.PHASECHK.TRANS64 P0, [R20+URZ+0x29870], R3 ;  /* 0x02987003140085a7 */ /* 0x000ea4000800007f */
[----:B--2---:R-:W-:Y:S05]  /*29d80*/  @!P0 BRA `(.L_x_704) ;  /* 0xfffffffc00f08947 */ /* 0x004fea000383ffff */
[----:B------:R-:W-:Y:S05]  /*29d90*/  BRA `(.L_x_825) ;  /* 0xffffffc8008c7947 */ /* 0x000fea000383ffff */
.L_x_706:
[----:B-1----:R1:W2:Y:S02]  /*29da0*/  SYNCS.PHASECHK.TRANS64.TRYWAIT P0, [R20+URZ+0x29860], R3 ;  /* 0x02986003140075a7 */ /* 0x0022a4000800017f */
[----:B--2---:R-:W-:Y:S05]  /*29db0*/  @!P0 NANOSLEEP.SYNCS 0x989680 ;  /* 0x009896800000895d */ /* 0x004fea0003900000 */
[----:B------:R-:W2:Y:S02]  /*29dc0*/  @!P0 SYNCS.PHASECHK.TRANS64 P0, [R20+URZ+0x29860], R3 ;  /* 0x02986003140085a7 */ /* 0x000ea4000800007f */
[----:B--2---:R-:W-:Y:S05]  /*29dd0*/  @!P0 BRA `(.L_x_706) ;  /* 0xfffffffc00f08947 */ /* 0x004fea000383ffff */
[----:B------:R-:W-:Y:S05]  /*29de0*/  BRA `(.L_x_826) ;  /* 0xffffffc800947947 */ /* 0x000fea000383ffff */
.L_x_710:
[----:B------:R-:W2:Y:S01]  /*29df0*/  LDL R3, [R1] ;  /* 0x0000000001037983 */ /* 0x000ea20000100800 */
[----:B------:R-:W-:Y:S01]  /*29e00*/  BSSY B0, `(.L_x_827) ;  /* 0x0000008000007945 */ /* 0x000fe20003800000 */
[----:B------:R-:W-:Y:S01]  /*29e10*/  IMAD.MOV.U32 R12, RZ, RZ, RZ ;  /* 0x000000ffff0c7224 */ /* 0x000fe200078e00ff */
[----:B------:R-:W-:Y:S01]  /*29e20*/  MOV R11, 0x1f ;  /* 0x0000001f000b7802 */ /* 0x000fe20000000f00 */
[----:B------:R-:W-:Y:S02]  /*29e30*/  IMAD.MOV.U32 R15, RZ, RZ, -0x1 ;  /* 0xffffffffff0f7424 */ /* 0x000fe400078e00ff */
[----:B--2---:R-:W-:-:S07]  /*29e40*/  IMAD.MOV.U32 R13, RZ, RZ, R3 ;  /* 0x000000ffff0d7224 */ /* 0x004fce00078e0003 */
[----:B------:R-:W-:Y:S05]  /*29e50*/  WARPSYNC.COLLECTIVE R15, `(.L_x_828) ;  /* 0x000000000f087348 */ /* 0x000fea0003c00000 */
[----:B------:R0:W1:Y:S02]  /*29e60*/  SHFL.IDX P6, R14, R13, R12, R11 ;  /* 0x0000000c0d0e7389 */ /* 0x00006400000c000b */
[----:B01----:R-:W-:Y:S01]  /*29e70*/  ENDCOLLECTIVE ;  /* 0x000000000000791b */ /* 0x003fe20003800000 */
.L_x_828:
[----:B------:R-:W-:Y:S05]  /*29e80*/  BSYNC B0 ;  /* 0x0000000000007941 */ /* 0x000fea0003800000 */
.L_x_827:
[----:B------:R0:W5:Y:S01]  /*29e90*/  LDL R2, [R1+0xc] ;  /* 0x00000c0001027983 */ /* 0x0001620000100800 */
[----:B------:R-:W-:Y:S01]  /*29ea0*/  MOV R13, R3 ;  /* 0x00000003000d7202 */ /* 0x000fe20000000f00 */
[----:B------:R-:W-:Y:S01]  /*29eb0*/  IMAD.MOV.U32 R12, RZ, RZ, 0x1 ;  /* 0x00000001ff0c7424 */ /* 0x000fe200078e00ff */
[----:B------:R-:W-:Y:S01]  /*29ec0*/  MOV R15, 0xffffffff ;  /* 0xffffffff000f7802 */ /* 0x000fe20000000f00 */
[----:B------:R-:W-:Y:S02]  /*29ed0*/  IMAD.MOV.U32 R11, RZ, RZ, 0x1f ;  /* 0x0000001fff0b7424 */ /* 0x000fe400078e00ff */
[----:B------:R-:W-:-:S07]  /*29ee0*/  IMAD.MOV.U32 R0, RZ, RZ, R14 ;  /* 0x000000ffff007224 */ /* 0x000fce00078e000e */
[----:B0----5:R-:W-:Y:S05]  /*29ef0*/  WARPSYNC.COLLECTIVE R15, `(.L_x_829) ;  /* 0x000000000f087348 */ /* 0x021fea0003c00000 */
[----:B------:R1:W2:Y:S02]  /*29f00*/  SHFL.IDX P6, R14, R13, R12, R11 ;  /* 0x0000000c0d0e7389 */ /* 0x0002a400000c000b */
[----:B012--5:R-:W-:Y:S01]  /*29f10*/  ENDCOLLECTIVE ;  /* 0x000000000000791b */ /* 0x027fe20003800000 */
.L_x_829:
[----:B------:R-:W-:Y:S01]  /*29f20*/  ULDC UR4, c[0x0][0xc14] ;  /* 0x0003050000047ab9 */ /* 0x000fe20000000800 */
[----:B------:R-:W-:Y:S01]  /*29f30*/  IMAD.IADD R5, R2, 0x1, R7 ;  /* 0x0000000102057824 */ /* 0x000fe200078e0207 */
[----:B------:R-:W-:Y:S01]  /*29f40*/  MOV R11, RZ ;  /* 0x000000ff000b7202 */ /* 0x000fe20000000f00 */
[----:B------:R-:W-:-:S03]  /*29f50*/  IMAD.MOV.U32 R4, RZ, RZ, R14 ;  /* 0x000000ffff047224 */ /* 0x000fc600078e000e */
[----:B------:R-:W-:-:S13]  /*29f60*/  ISETP.GE.OR P1, PT, R5, UR4, !P0 ;  /* 0x0000000405007c0c */ /* 0x000fda000c726670 */
[----:B------:R-:W0:Y:S02]  /*29f70*/  @!P1 LDC.64 R2, c[0x0][0xc58] ;  /* 0x00031600ff029b82 */ /* 0x000e240000000a00 */
[----:B0-----:R-:W-:-:S06]  /*29f80*/  @!P1 IMAD.WIDE R2, R5, 0x4, R2 ;  /* 0x0000000405029825 */ /* 0x001fcc00078e0202 */
[----:B------:R0:W2:Y:S01]  /*29f90*/  @!P1 LDG.E R2, desc[UR54][R2.64] ;  /* 0x0000003602029981 */ /* 0x0000a2000c1e1900 */
[C---:B------:R-:W-:Y:S02]  /*29fa0*/  ISETP.GE.U32.AND P2, PT, R7.reuse, 0x2, PT ;  /* 0x000000020700780c */ /* 0x040fe40003f46070 */
[C---:B------:R-:W-:Y:S02]  /*29fb0*/  ISETP.GE.U32.AND P3, PT, R7.reuse, 0x4, PT ;  /* 0x000000040700780c */ /* 0x040fe40003f66070 */
[C---:B------:R-:W-:Y:S02]  /*29fc0*/  ISETP.GE.U32.AND P4, PT, R7.reuse, 0x8, PT ;  /* 0x000000080700780c */ /* 0x040fe40003f86070 */
[C---:B------:R-:W-:Y:S02]  /*29fd0*/  ISETP.GE.U32.AND P5, PT, R7.reuse, 0x10, PT ;  /* 0x000000100700780c */ /* 0x040fe40003fa6070 */
[----:B0-----:R-:W-:Y:S01]  /*29fe0*/  MOV R3, RZ ;  /* 0x000000ff00037202 */ /* 0x001fe20000000f00 */
[----:B--2---:R-:W-:Y:S01]  /*29ff0*/  @!P1 IMAD.MOV.U32 R3, RZ, RZ, R2 ;  /* 0x000000ffff039224 */ /* 0x004fe200078e0002 */
[----:B------:R-:W-:-:S03]  /*2a000*/  ISETP.NE.AND P1, PT, R7, RZ, PT ;  /* 0x000000ff0700720c */ /* 0x000fc60003f25270 */
[----:B------:R-:W-:-:S10]  /*2a010*/  IMAD.MOV.U32 R13, RZ, RZ, R3 ;  /* 0x000000ffff0d7224 */ /* 0x000fd400078e0003 */
[----:B------:R-:W-:Y:S05]  /*2a020*/  WARPSYNC.COLLECTIVE R15, `(.L_x_830) ;  /* 0x000000000f087348 */ /* 0x000fea0003c00000 */
[----:B------:R0:W1:Y:S02]  /*2a030*/  SHFL.UP P6, R14, R13, R12, R11 ;  /* 0x0400000c0d0e7389 */ /* 0x00006400000c000b */
[----:B01----:R-:W-:Y:S01]  /*2a040*/  ENDCOLLECTIVE ;  /* 0x000000000000791b */ /* 0x003fe20003800000 */
.L_x_830:
[----:B------:R-:W-:Y:S02]  /*2a050*/  MOV R12, 0x2 ;  /* 0x00000002000c7802 */ /* 0x000fe40000000f00 */
[----:B------:R-:W-:-:S05]  /*2a060*/  SEL R14, R14, RZ, P1 ;  /* 0x000000ff0e0e7207 */ /* 0x000fca0000800000 */
[----:B------:R-:W-:-:S04]  /*2a070*/  IMAD.IADD R2, R3, 0x1, R14 ;  /* 0x0000000103027824 */ /* 0x000fc800078e020e */
[----:B------:R-:W-:-:S07]  /*2a080*/  IMAD.MOV.U32 R13, RZ, RZ, R2 ;  /* 0x000000ffff0d7224 */ /* 0x000fce00078e0002 */
[----:B------:R-:W-:Y:S05]  /*2a090*/  WARPSYNC.COLLECTIVE R15, `(.L_x_831) ;  /* 0x000000000f087348 */ /* 0x000fea0003c00000 */
[----:B------:R0:W1:Y:S02]  /*2a0a0*/  SHFL.UP P6, R14, R13, R12, R11 ;  /* 0x0400000c0d0e7389 */ /* 0x00006400000c000b */
[----:B01----:R-:W-:Y:S01]  /*2a0b0*/  ENDCOLLECTIVE ;  /* 0x000000000000791b */ /* 0x003fe20003800000 */
.L_x_831:
[----:B------:R-:W-:Y:S02]  /*2a0c0*/  MOV R12, 0x4 ;  /* 0x00000004000c7802 */ /* 0x000fe40000000f00 */
[----:B------:R-:W-:-:S05]  /*2a0d0*/  SEL R5, R14, RZ, P2 ;  /* 0x000000ff0e057207 */ /* 0x000fca0001000000 */
[----:B------:R-:W-:-:S04]  /*2a0e0*/  IMAD.IADD R2, R2, 0x1, R5 ;  /* 0x0000000102027824 */ /* 0x000fc800078e0205 */
[----:B------:R-:W-:-:S07]  /*2a0f0*/  IMAD.MOV.U32 R13, RZ, RZ, R2 ;  /* 0x000000ffff0d7224 */ /* 0x000fce00078e0002 */
[----:B------:R-:W-:Y:S05]  /*2a100*/  WARPSYNC.COLLECTIVE R15, `(.L_x_832) ;  /* 0x000000000f087348 */ /* 0x000fea0003c00000 */
[----:B------:R0:W1:Y:S02]  /*2a110*/  SHFL.UP P6, R14, R13, R12, R11 ;  /* 0x0400000c0d0e7389 */ /* 0x00006400000c000b */
[----:B01----:R-:W-:Y:S01]  /*2a120*/  ENDCOLLECTIVE ;  /* 0x000000000000791b */ /* 0x003fe20003800000 */
.L_x_832:
[----:B------:R-:W-:Y:S02]  /*2a130*/  MOV R12, 0x8 ;  /* 0x00000008000c7802 */ /* 0x000fe40000000f00 */
[----:B------:R-:W-:-:S05]  /*2a140*/  SEL R5, R14, RZ, P3 ;  /* 0x000000ff0e057207 */ /* 0x000fca0001800000 */
[----:B------:R-:W-:-:S04]  /*2a150*/  IMAD.IADD R2, R2, 0x1, R5 ;  /* 0x0000000102027824 */ /* 0x000fc800078e0205 */
[----:B------:R-:W-:-:S07]  /*2a160*/  IMAD.MOV.U32 R13, RZ, RZ, R2 ;  /* 0x000000ffff0d7224 */ /* 0x000fce00078e0002 */
[----:B------:R-:W-:Y:S05]  /*2a170*/  WARPSYNC.COLLECTIVE R15, `(.L_x_833) ;  /* 0x000000000f087348 */ /* 0x000fea0003c00000 */
[----:B------:R0:W1:Y:S02]  /*2a180*/  SHFL.UP P6, R14, R13, R12, R11 ;  /* 0x0400000c0d0e7389 */ /* 0x00006400000c000b */
[----:B01----:R-:W-:Y:S01]  /*2a190*/  ENDCOLLECTIVE ;  /* 0x000000000000791b */ /* 0x003fe20003800000 */
.L_x_833:
[----:B------:R-:W-:Y:S02]  /*2a1a0*/  MOV R12, 0x10 ;  /* 0x00000010000c7802 */ /* 0x000fe40000000f00 */
[----:B------:R-:W-:-:S05]  /*2a1b0*/  SEL R5, R14, RZ, P4 ;  /* 0x000000ff0e057207 */ /* 0x000fca0002000000 */
[----:B------:R-:W-:-:S04]  /*2a1c0*/  IMAD.IADD R2, R2, 0x1, R5 ;  /* 0x0000000102027824 */ /* 0x000fc800078e0205 */
[----:B------:R-:W-:-:S07]  /*2a1d0*/  IMAD.MOV.U32 R13, RZ, RZ, R2 ;  /* 0x000000ffff0d7224 */ /* 0x000fce00078e0002 */
[----:B------:R-:W-:Y:S05]  /*2a1e0*/  WARPSYNC.COLLECTIVE R15, `(.L_x_834) ;  /* 0x000000000f087348 */ /* 0x000fea0003c00000 */
[----:B------:R0:W1:Y:S02]  /*2a1f0*/  SHFL.UP P6, R14, R13, R12, R11 ;  /* 0x0400000c0d0e7389 */ /* 0x00006400000c000b */
[----:B01----:R-:W-:Y:S01]  /*2a200*/  ENDCOLLECTIVE ;  /* 0x000000000000791b */ /* 0x003fe20003800000 */
.L_x_834:
[----:B------:R-:W-:Y:S01]  /*2a210*/  MOV R12, 0x1f ;  /* 0x0000001f000c7802 */ /* 0x000fe20000000f00 */
[----:B------:R-:W-:Y:S01]  /*2a220*/  IMAD.MOV.U32 R11, RZ, RZ, 0x1f ;  /* 0x0000001fff0b7424 */ /* 0x000fe200078e00ff */
[----:B------:R-:W-:-:S05]  /*2a230*/  SEL R5, R14, RZ, P5 ;  /* 0x000000ff0e057207 */ /* 0x000fca0002800000 */
[----:B------:R-:W-:-:S04]  /*2a240*/  IMAD.IADD R2, R2, 0x1, R5 ;  /* 0x0000000102027824 */ /* 0x000fc800078e0205 */
[----:B------:R-:W-:-:S07]  /*2a250*/  IMAD.MOV.U32 R13, RZ, RZ, R2 ;  /* 0x000000ffff0d7224 */ /* 0x000fce00078e0002 */
[----:B------:R-:W-:Y:S05]  /*2a260*/  WARPSYNC.COLLECTIVE R15, `(.L_x_835) ;  /* 0x000000000f087348 */ /* 0x000fea0003c00000 */
[----:B------:R0:W1:Y:S02]  /*2a270*/  SHFL.IDX P6, R14, R13, R12, R11 ;  /* 0x0000000c0d0e7389 */ /* 0x00006400000c000b */
[----:B01----:R-:W-:Y:S01]  /*2a280*/  ENDCOLLECTIVE ;  /* 0x000000000000791b */ /* 0x003fe20003800000 */
.L_x_835:
[----:B------:R-:W-:Y:S05]  /*2a290*/  BRA `(.L_x_836) ;  /* 0xffffffcc00c47947 */ /* 0x000fea000383ffff */
.L_x_715:
[----:B------:R-:W-:Y:S01]  /*2a2a0*/  BSSY B0, `(.L_x_837) ;  /* 0x0000008000007945 */ /* 0x000fe20003800000 */
[----:B-----5:R-:W-:Y:S01]  /*2a2b0*/  IMAD.MOV.U32 R13, RZ, RZ, R3 ;  /* 0x000000ffff0d7224 */ /* 0x020fe200078e0003 */
[----:B------:R-:W-:Y:S01]  /*2a2c0*/  MOV R12, 0x1 ;  /* 0x00000001000c7802 */ /* 0x000fe20000000f00 */
[----:B------:R-:W-:Y:S02]  /*2a2d0*/  IMAD.MOV.U32 R11, RZ, RZ, RZ ;  /* 0x000000ffff0b7224 */ /* 0x000fe400078e00ff */
[----:B------:R-:W-:-:S07]  /*2a2e0*/  IMAD.MOV.U32 R15, RZ, RZ, -0x1 ;  /* 0xffffffffff0f7424 */ /* 0x000fce00078e00ff */
[----:B0-----:R-:W-:Y:S05]  /*2a2f0*/  WARPSYNC.COLLECTIVE R15, `(.L_x_838) ;  /* 0x000000000f087348 */ /* 0x001fea0003c00000 */
[----:B------:R1:W2:Y:S02]  /*2a300*/  SHFL.UP P6, R14, R13, R12, R11 ;  /* 0x0400000c0d0e7389 */ /* 0x0002a400000c000b */
[----:B012---:R-:W-:Y:S01]  /*2a310*/  ENDCOLLECTIVE ;  /* 0x000000000000791b */ /* 0x007fe20003800000 */
.L_x_838:
[----:B------:R-:W-:Y:S05]  /*2a320*/  BSYNC B0 ;  /* 0x0000000000007941 */ /* 0x000fea0003800000 */
.L_x_837:
[----:B------:R-:W-:Y:S01]  /*2a330*/  SEL R14, R14, RZ, P1 ;  /* 0x000000ff0e0e7207 */ /* 0x000fe20000800000 */
[----:B------:R-:W-:Y:S01]  /*2a340*/  IMAD.MOV.U32 R12, RZ, RZ, 0x2 ;  /* 0x00000002ff0c7424 */ /* 0x000fe200078e00ff */
[----:B------:R-:W-:Y:S01]  /*2a350*/  MOV R15, 0xffffffff ;  /* 0xffffffff000f7802 */ /* 0x000fe20000000f00 */
[----:B------:R-:W-:Y:S01]  /*2a360*/  IMAD.MOV.U32 R11, RZ, RZ, RZ ;  /* 0x000000ffff0b7224 */ /* 0x000fe200078e00ff */
[----:B------:R-:W-:-:S07]  /*2a370*/  IADD3 R13, R3, R14, RZ ;  /* 0x0000000e030d7210 */ /* 0x000fce0007ffe0ff */
[----:B------:R-:W-:Y:S05]  /*2a380*/  WARPSYNC.COLLECTIVE R15, `(.L_x_839) ;  /* 0x000000000f087348 */ /* 0x000fea0003c00000 */
[----:B------:R0:W1:Y:S02]  /*2a390*/  SHFL.UP P6, R14, R13, R12, R11 ;  /* 0x0400000c0d0e7389 */ /* 0x00006400000c000b */
[----:B01----:R-:W-:Y:S01]  /*2a3a0*/  ENDCOLLECTIVE ;  /* 0x000000000000791b */ /* 0x003fe20003800000 */
.L_x_839:
[----:B------:R-:W-:Y:S02]  /*2a3b0*/  MOV R12, 0x4 ;  /* 0x00000004000c7802 */ /* 0x000fe40000000f00 */
[----:B------:R-:W-:-:S05]  /*2a3c0*/  SEL R14, R14, RZ, P2 ;  /* 0x000000ff0e0e7207 */ /* 0x000fca0001000000 */
[----:B------:R-:W-:-:S04]  /*2a3d0*/  IMAD.IADD R5, R13, 0x1, R14 ;  /* 0x000000010d057824 */ /* 0x000fc800078e020e */
[----:B------:R-:W-:-:S07]  /*2a3e0*/  IMAD.MOV.U32 R13, RZ, RZ, R5 ;  /* 0x000000ffff0d7224 */ /* 0x000fce00078e0005 */
[----:B------:R-:W-:Y:S05]  /*2a3f0*/  WARPSYNC.COLLECTIVE R15, `(.L_x_840) ;  /* 0x000000000f087348 */ /* 0x000fea0003c00000 */
[----:B------:R0:W1:Y:S02]  /*2a400*/  SHFL.UP P6, R14, R13, R12, R11 ;  /* 0x0400000c0d0e7389 */ /* 0x00006400000c000b */
[----:B01----:R-:W-:Y:S01]  /*2a410*/  ENDCOLLECTIVE ;  /* 0x000000000000791b */ /* 0x003fe20003800000 */
.L_x_840:
[----:B------:R-:W-:Y:S02]  /*2a420*/  MOV R12, 0x8 ;  /* 0x00000008000c7802 */ /* 0x000fe40000000f00 */
[----:B------:R-:W-:-:S05]  /*2a430*/  SEL R6, R14, RZ, P3 ;  /* 0x000000ff0e067207 */ /* 0x000fca0001800000 */
[----:B------:R-:W-:-:S04]  /*2a440*/  IMAD.IADD R6, R5, 0x1, R6 ;  /* 0x0000000105067824 */ /* 0x000fc800078e0206 */
[----:B------:R-:W-:-:S07]  /*2a450*/  IMAD.MOV.U32 R13, RZ, RZ, R6 ;  /* 0x000000ffff0d7224 */ /* 0x000fce00078e0006 */
[----:B------:R-:W-:Y:S05]  /*2a460*/  WARPSYNC.COLLECTIVE R15, `(.L_x_841) ;  /* 0x000000000f087348 */ /* 0x000fea0003c00000 */
[----:B------:R0:W1:Y:S02]  /*2a470*/  SHFL.UP P6, R14, R13, R12, R11 ;  /* 0x0400000c0d0e7389 */ /* 0x00006400000c000b */
[----:B01----:R-:W-:Y:S01]  /*2a480*/  ENDCOLLECTIVE ;  /* 0x000000000000791b */ /* 0x003fe20003800000 */
.L_x_841:
[----:B------:R-:W-:Y:S02]  /*2a490*/  MOV R12, 0x10 ;  /* 0x00000010000c7802 */ /* 0x000fe40000000f00 */
[----:B------:R-:W-:-:S05]  /*2a4a0*/  SEL R7, R14, RZ, P4 ;  /* 0x000000ff0e077207 */ /* 0x000fca0002000000 */
[----:B------:R-:W-:-:S04]  /*2a4b0*/  IMAD.IADD R7, R6, 0x1, R7 ;  /* 0x0000000106077824 */ /* 0x000fc800078e0207 */
[----:B------:R-:W-:-:S07]  /*2a4c0*/  IMAD.MOV.U32 R13, RZ, RZ, R7 ;  /* 0x000000ffff0d7224 */ /* 0x000fce00078e0007 */
[----:B------:R-:W-:Y:S05]  /*2a4d0*/  WARPSYNC.COLLECTIVE R15, `(.L_x_842) ;  /* 0x000000000f087348 */ /* 0x000fea0003c00000 */
[----:B------:R0:W1:Y:S02]  /*2a4e0*/  SHFL.UP P6, R14, R13, R12, R11 ;  /* 0x0400000c0d0e7389 */ /* 0x00006400000c000b */
[----:B01----:R-:W-:Y:S01]  /*2a4f0*/  ENDCOLLECTIVE ;  /* 0x000000000000791b */ /* 0x003fe20003800000 */
.L_x_842:
        /* <DEDUP_REMOVED lines=8> */
.L_x_843:
[----:B------:R-:W-:Y:S05]  /*2a580*/  BRA `(.L_x_844) ;  /* 0xffffffcc00ac7947 */ /* 0x000fea000383ffff */
.L_x_717:
[----:B------:R-:W-:Y:S01]  /*2a590*/  BSSY B0, `(.L_x_845) ;  /* 0x0000006000007945 */ /* 0x000fe20003800000 */
[----:B------:R-:W-:Y:S01]  /*2a5a0*/  PLOP3.LUT P6, PT, P6, PT, PT, 0x8, 0x0 ;  /* 0x000000000000781c */ /* 0x000fe200037ce170 */
[----:B------:R-:W-:-:S12]  /*2a5b0*/  IMAD.MOV.U32 R15, RZ, RZ, -0x1 ;  /* 0xffffffffff0f7424 */ /* 0x000fd800078e00ff */
[----:B0-----:R-:W-:Y:S05]  /*2a5c0*/  WARPSYNC.COLLECTIVE R15, `(.L_x_846) ;  /* 0x000000000f087348 */ /* 0x001fea0003c00000 */
[----:B------:R-:W-:Y:S01]  /*2a5d0*/  VOTE.ANY R14, PT, P6 ;  /* 0x00000000000e7806 */ /* 0x000fe200030e0100 */
[----:B0-----:R-:W-:Y:S06]  /*2a5e0*/  ENDCOLLECTIVE ;  /* 0x000000000000791b */ /* 0x001fec0003800000 */
.L_x_846:
[----:B------:R-:W-:Y:S05]  /*2a5f0*/  BSYNC B0 ;  /* 0x0000000000007941 */ /* 0x000fea0003800000 */
.L_x_845:
[----:B------:R-:W-:Y:S01]  /*2a600*/  MOV R6, R14 ;  /* 0x0000000e00067202 */ /* 0x000fe20000000f00 */
[----:B------:R-:W-:Y:S01]  /*2a610*/  IMAD.MOV.U32 R13, RZ, RZ, R3 ;  /* 0x000000ffff0d7224 */ /* 0x000fe200078e0003 */
[----:B------:R-:W-:Y:S01]  /*2a620*/  MOV R11, 0x1f ;  /* 0x0000001f000b7802 */ /* 0x000fe20000000f00 */
[----:B------:R-:W-:Y:S01]  /*2a630*/  IMAD.MOV.U32 R15, RZ, RZ, -0x1 ;  /* 0xffffffffff0f7424 */ /* 0x000fe200078e00ff */
[----:B------:R-:W0:Y:S02]  /*2a640*/  POPC R4, R6 ;  /* 0x0000000600047309 */ /* 0x000e240000000000 */
[----:B0-----:R-:W-:-:S07]  /*2a650*/  IMAD.MOV.U32 R12, RZ, RZ, R4 ;  /* 0x000000ffff0c7224 */ /* 0x001fce00078e0004 */
[----:B------:R-:W-:Y:S05]  /*2a660*/  WARPSYNC.COLLECTIVE R15, `(.L_x_847) ;  /* 0x000000000f087348 */ /* 0x000fea0003c00000 */
[----:B------:R0:W1:Y:S02]  /*2a670*/  SHFL.IDX P6, R14, R13, R12, R11 ;  /* 0x0000000c0d0e7389 */ /* 0x00006400000c000b */
[----:B01----:R-:W-:Y:S01]  /*2a680*/  ENDCOLLECTIVE ;  /* 0x000000000000791b */ /* 0x003fe20003800000 */
.L_x_847:
[----:B------:R-:W-:Y:S01]  /*2a690*/  IMAD.MOV.U32 R5, RZ, RZ, R14 ;  /* 0x000000ffff057224 */ /* 0x000fe200078e000e */
[----:B------:R-:W-:Y:S06]  /*2a6a0*/  BRA `(.L_x_848) ;  /* 0xffffffcc009c7947 */ /* 0x000fec000383ffff */
.L_x_719:
[----:B------:R-:W-:Y:S01]  /*2a6b0*/  BSSY B0, `(.L_x_849) ;  /* 0x0000007000007945 */ /* 0x000fe20003800000 */
[----:B------:R-:W-:Y:S01]  /*2a6c0*/  MOV R13, R2 ;  /* 0x00000002000d7202 */ /* 0x000fe20000000f00 */
[----:B------:R-:W-:Y:S02]  /*2a6d0*/  IMAD.MOV.U32 R11, RZ, RZ, 0x1f ;  /* 0x0000001fff0b7424 */ /* 0x000fe400078e00ff */
[----:B------:R-:W-:-:S07]  /*2a6e0*/  IMAD.MOV.U32 R15, RZ, RZ, -0x1 ;  /* 0xffffffffff0f7424 */ /* 0x000fce00078e00ff */
[----:B012---:R-:W-:Y:S05]  /*2a6f0*/  WARPSYNC.COLLECTIVE R15, `(.L_x_850) ;  /* 0x000000000f087348 */ /* 0x007fea0003c00000 */
[----:B------:R3:W4:Y:S02]  /*2a700*/  SHFL.IDX P6, R14, R13, R12, R11 ;  /* 0x0000000c0d0e7389 */ /* 0x00072400000c000b */
[----:B01234-:R-:W-:Y:S01]  /*2a710*/  ENDCOLLECTIVE ;  /* 0x000000000000791b */ /* 0x01ffe20003800000 */
.L_x_850:
[----:B------:R-:W-:Y:S05]  /*2a720*/  BSYNC B0 ;  /* 0x0000000000007941 */ /* 0x000fea0003800000 */
.L_x_849:
[----:B------:R-:W-:Y:S05]  /*2a730*/  BRA `(.L_x_718) ;  /* 0xffffffcc00947947 */ /* 0x000fea000383ffff */
.L_x_723:
[----:B0-----:R0:W1:Y:S02]  /*2a740*/  SYNCS.PHASECHK.TRANS64.TRYWAIT P0, [R0+URZ+0x29820], R3 ;  /* 0x02982003000075a7 */ /* 0x001064000800017f */
[----:B-1----:R-:W-:Y:S05]  /*2a750*/  @!P0 NANOSLEEP.SYNCS 0x989680 ;  /* 0x009896800000895d */ /* 0x002fea0003900000 */
[----:B------:R-:W1:Y:S02]  /*2a760*/  @!P0 SYNCS.PHASECHK.TRANS64 P0, [R0+URZ+0x29820], R3 ;  /* 0x02982003000085a7 */ /* 0x000e64000800007f */
[----:B-1----:R-:W-:Y:S05]  /*2a770*/  @!P0 BRA `(.L_x_723) ;  /* 0xfffffffc00f08947 */ /* 0x002fea000383ffff */
[----:B------:R-:W-:Y:S05]  /*2a780*/  BRA `(.L_x_851) ;  /* 0xffffffd000b87947 */ /* 0x000fea000383ffff */
.L_x_724:
[----:B------:R-:W1:Y:S01]  /*2a790*/  S2R R2, SR_TID.X ;  /* 0x0000000000027919 */ /* 0x000e620000002100 */
[----:B------:R-:W-:Y:S01]  /*2a7a0*/  BSSY B0, `(.L_x_852) ;  /* 0x000000a000007945 */ /* 0x000fe20003800000 */
[----:B------:R-:W-:Y:S01]  /*2a7b0*/  IMAD.MOV.U32 R12, RZ, RZ, RZ ;  /* 0x000000ffff0c7224 */ /* 0x000fe200078e00ff */
[----:B------:R-:W-:Y:S01]  /*2a7c0*/  MOV R15, 0xffffffff ;  /* 0xffffffff000f7802 */ /* 0x000fe20000000f00 */
[----:B------:R-:W-:Y:S01]  /*2a7d0*/  IMAD.MOV.U32 R11, RZ, RZ, 0x1f ;  /* 0x0000001fff0b7424 */ /* 0x000fe200078e00ff */
[----:B-1----:R-:W-:-:S04]  /*2a7e0*/  SHF.R.U32.HI R2, RZ, 0x5, R2 ;  /* 0x00000005ff027819 */ /* 0x002fc80000011602 */
[----:B------:R-:W-:-:S04]  /*2a7f0*/  LOP3.LUT R2, R2, 0x3, RZ, 0xc0, !PT ;  /* 0x0000000302027812 */ /* 0x000fc800078ec0ff */
[----:B------:R-:W-:-:S07]  /*2a800*/  MOV R13, R2 ;  /* 0x00000002000d7202 */ /* 0x000fce0000000f00 */
[----:B0-----:R-:W-:Y:S05]  /*2a810*/  WARPSYNC.COLLECTIVE R15, `(.L_x_853) ;  /* 0x000000000f087348 */ /* 0x001fea0003c00000 */
[----:B------:R1:W2:Y:S02]  /*2a820*/  SHFL.IDX P6, R14, R13, R12, R11 ;  /* 0x0000000c0d0e7389 */ /* 0x0002a400000c000b */
[----:B012---:R-:W-:Y:S01]  /*2a830*/  ENDCOLLECTIVE ;  /* 0x000000000000791b */ /* 0x007fe20003800000 */
.L_x_853:
[----:B------:R-:W-:Y:S05]  /*2a840*/  BSYNC B0 ;  /* 0x0000000000007941 */ /* 0x000fea0003800000 */
.L_x_852:
[----:B------:R-:W-:Y:S05]  /*2a850*/  BRA `(.L_x_854) ;  /* 0xffffffd000a07947 */ /* 0x000fea000383ffff */
.L_x_725:
[----:B------:R-:W-:Y:S01]  /*2a860*/  BSSY B0, `(.L_x_855) ;  /* 0x0000006000007945 */ /* 0x000fe20003800000 */
[----:B------:R-:W-:-:S07]  /*2a870*/  IMAD.MOV.U32 R15, RZ, RZ, -0x1 ;  /* 0xffffffffff0f7424 */ /* 0x000fce00078e00ff */
[----:B01----:R-:W-:Y:S05]  /*2a880*/  WARPSYNC.COLLECTIVE R15, `(.L_x_856) ;  /* 0x000000000f0c7348 */ /* 0x003fea0003c00000 */
[----:B------:R-:W-:Y:S02]  /*2a890*/  ELECT P6, UR62, PT ;  /* 0x00000000003e782f */ /* 0x000fe400038c0000 */
[----:B------:R-:W-:Y:S01]  /*2a8a0*/  MOV R14, UR62 ;  /* 0x0000003e000e7c02 */ /* 0x000fe20008000f00 */
[----:B01----:R-:W-:Y:S10]  /*2a8b0*/  ENDCOLLECTIVE ;  /* 0x000000000000791b */ /* 0x003ff40003800000 */
.L_x_856:
[----:B------:R-:W-:Y:S05]  /*2a8c0*/  BSYNC B0 ;  /* 0x0000000000007941 */ /* 0x000fea0003800000 */
.L_x_855:
[----:B------:R-:W-:Y:S05]  /*2a8d0*/  BRA `(.L_x_857) ;  /* 0xffffffd000947947 */ /* 0x000fea000383ffff */
.L_x_727:
[----:B0-----:R0:W1:Y:S02]  /*2a8e0*/  SYNCS.PHASECHK.TRANS64.TRYWAIT P1, [R6+URZ], R5 ;  /* 0x00000005060075a7 */ /* 0x001064000802017f */
[----:B-1----:R-:W-:Y:S05]  /*2a8f0*/  @!P1 NANOSLEEP.SYNCS 0x989680 ;  /* 0x009896800000995d */ /* 0x002fea0003900000 */
[----:B------:R-:W1:Y:S02]  /*2a900*/  @!P1 SYNCS.PHASECHK.TRANS64 P1, [R6+URZ], R5 ;  /* 0x00000005060095a7 */ /* 0x000e64000802007f */
[----:B-1----:R-:W-:Y:S05]  /*2a910*/  @!P1 BRA `(.L_x_727) ;  /* 0xfffffffc00f09947 */ /* 0x002fea000383ffff */
[----:B------:R-:W-:Y:S05]  /*2a920*/  BRA `(.L_x_858) ;  /* 0xffffffd000d07947 */ /* 0x000fea000383ffff */
.L_x_728:
[----:B-1----:R1:W2:Y:S02]  /*2a930*/  SYNCS.PHASECHK.TRANS64.TRYWAIT P1, [R7+URZ], R2 ;  /* 0x00000002070075a7 */ /* 0x0022a4000802017f */
[----:B--2---:R-:W-:Y:S05]  /*2a940*/  @!P1 NANOSLEEP.SYNCS 0x989680 ;  /* 0x009896800000995d */ /* 0x004fea0003900000 */
[----:B------:R-:W2:Y:S02]  /*2a950*/  @!P1 SYNCS.PHASECHK.TRANS64 P1, [R7+URZ], R2 ;  /* 0x00000002070095a7 */ /* 0x000ea4000802007f */
[----:B--2---:R-:W-:Y:S05]  /*2a960*/  @!P1 BRA `(.L_x_728) ;  /* 0xfffffffc00f09947 */ /* 0x004fea000383ffff */
[----:B------:R-:W-:Y:S05]  /*2a970*/  BRA `(.L_x_859) ;  /* 0xffffffd000c47947 */ /* 0x000fea000383ffff */
.L_x_730:
[----:B--2---:R2:W3:Y:S02]  /*2a980*/  SYNCS.PHASECHK.TRANS64.TRYWAIT P1, [R4+URZ+0x29860], R5 ;  /* 0x02986005040075a7 */ /* 0x0044e4000802017f */
[----:B---3--:R-:W-:Y:S05]  /*2a990*/  @!P1 NANOSLEEP.SYNCS 0x989680 ;  /* 0x009896800000995d */ /* 0x008fea0003900000 */
[----:B------:R-:W3:Y:S02]  /*2a9a0*/  @!P1 SYNCS.PHASECHK.TRANS64 P1, [R4+URZ+0x29860], R5 ;  /* 0x02986005040095a7 */ /* 0x000ee4000802007f */
[----:B---3--:R-:W-:Y:S05]  /*2a9b0*/  @!P1 BRA `(.L_x_730) ;  /* 0xfffffffc00f09947 */ /* 0x008fea000383ffff */
[----:B------:R-:W-:Y:S05]  /*2a9c0*/  BRA `(.L_x_860) ;  /* 0xffffffd000c87947 */ /* 0x000fea000383ffff */
.L_x_732:
[----:B---3--:R3:W4:Y:S02]  /*2a9d0*/  SYNCS.PHASECHK.TRANS64.TRYWAIT P1, [R3+URZ+0x29860], R2 ;  /* 0x02986002030075a7 */ /* 0x008724000802017f */
[----:B----4-:R-:W-:Y:S05]  /*2a9e0*/  @!P1 NANOSLEEP.SYNCS 0x989680 ;  /* 0x009896800000995d */ /* 0x010fea0003900000 */
[----:B------:R-:W4:Y:S02]  /*2a9f0*/  @!P1 SYNCS.PHASECHK.TRANS64 P1, [R3+URZ+0x29860], R2 ;  /* 0x02986002030095a7 */ /* 0x000f24000802007f */
[----:B----4-:R-:W-:Y:S05]  /*2aa00*/  @!P1 BRA `(.L_x_732) ;  /* 0xfffffffc00f09947 */ /* 0x010fea000383ffff */
[----:B------:R-:W-:Y:S05]  /*2aa10*/  BRA `(.L_x_861) ;  /* 0xffffffd000c87947 */ /* 0x000fea000383ffff */
.L_x_734:
[----:B----4-:R4:W0:Y:S02]  /*2aa20*/  SYNCS.PHASECHK.TRANS64.TRYWAIT P0, [R4+URZ+0x29880], R5 ;  /* 0x02988005040075a7 */ /* 0x010824000800017f */
[----:B0-----:R-:W-:Y:S05]  /*2aa30*/  @!P0 NANOSLEEP.SYNCS 0x989680 ;  /* 0x009896800000895d */ /* 0x001fea0003900000 */
[----:B------:R-:W0:Y:S02]  /*2aa40*/  @!P0 SYNCS.PHASECHK.TRANS64 P0, [R4+URZ+0x29880], R5 ;  /* 0x02988005040085a7 */ /* 0x000e24000800007f */
[----:B0-----:R-:W-:Y:S05]  /*2aa50*/  @!P0 BRA `(.L_x_734) ;  /* 0xfffffffc00f08947 */ /* 0x001fea000383ffff */
[----:B------:R-:W-:Y:S05]  /*2aa60*/  BRA `(.L_x_735) ;  /* 0xffffffd000c47947 */ /* 0x000fea000383ffff */
.L_x_862:
        /* <DEDUP_REMOVED lines=9> */
.L_x_2625:


//--------------------- .text._ZN7cutlass13device_kernelIN5flash11enable_sm90INS1_16FlashAttnFwdSm90INS1_25CollectiveMainloopFwdSm90ILi2EN4cute5tupleIJNS5_1CILi1EEES8_S8_EEENS6_IJNS7_ILi128EEESA_NS7_ILi192EEEEEELi128ENS_12float_e4m3_tEfNS_4arch4Sm90ELb0ELb1ELb1ELb0ELb0ELb0ELb0ELb1ELb1ELb0ELb0ELb0EEENS1_21CollectiveEpilogueFwdINS6_IJSA_SA_SA_EEES9_NS_10bfloat16_tESF_Li256ELb0ELb0ELb0ELb1EEENS1_30DynamicPersistentTileSchedulerILi256ELi128ELb0ELb0ELb1EEEEEEEEEvNT_6ParamsE --------------------------
	.section	.text._ZN7cutlass13device_kernelIN5flash11enable_sm90INS1_16FlashAttnFwdSm90INS1_25CollectiveMainloopFwdSm90ILi2EN4cute5tupleIJNS5_1CILi1EEES8_S8_EEENS6_IJNS7_ILi128EEESA_NS7_ILi192EEEEEELi128ENS_12float_e4m3_tEfNS_4arch4Sm90ELb0ELb1ELb1ELb0ELb0ELb0ELb0ELb1ELb1ELb0ELb0ELb0EEENS1_21CollectiveEpilogueFwdINS6_IJSA_SA_SA_EEES9_NS_10bfloat16_tESF_Li256ELb0ELb0ELb0ELb1EEENS1_30DynamicPersistentTileSchedulerILi256ELi128ELb0ELb0ELb1EEEEEEEEEvNT_6ParamsE,"ax",@progbits
	.align	128
.text._ZN7cutlass13device_kernelIN5flash11enable_sm90INS1_16FlashAttnFwdSm90INS1_25CollectiveMainloopFwdSm90ILi2EN4cute5tupleIJNS5_1CILi1EEES8_S8_EEENS6_IJNS7_ILi128EEESA_NS7_ILi192EEEEEELi128ENS_12float_e4m3_tEfNS_4arch4Sm90ELb0ELb1ELb1ELb0ELb0ELb0ELb0ELb1ELb1ELb0ELb0ELb0EEENS1_21CollectiveEpilogueFwdINS6_IJSA_SA_SA_EEES9_NS_10bfloat16_tESF_Li256ELb0ELb0ELb0ELb1EEENS1_30DynamicPersistentTileSchedulerILi256ELi128ELb0ELb0ELb1EEEEEEEEEvNT_6ParamsE:
        .type           _ZN7cutlass13device_kernelIN5flash11enable_sm90INS1_16FlashAttnFwdSm90INS1_25CollectiveMainloopFwdSm90ILi2EN4cute5tupleIJNS5_1CILi1EEES8_S8_EEENS6_IJNS7_ILi128EEESA_NS7_ILi192EEEEEELi128ENS_12float_e4m3_tEfNS_4arch4Sm90ELb0ELb1ELb1ELb0ELb0ELb0ELb0ELb1ELb1ELb0ELb0ELb0EEENS1_21CollectiveEpilogueFwdINS6_IJSA_SA_SA_EEES9_NS_10bfloat16_tESF_Li256ELb0ELb0ELb0ELb1EEENS1_30DynamicPersistentTileSchedulerILi256ELi128ELb0ELb0ELb1EEEEEEEEEvNT_6ParamsE,@function
        .size           _ZN7cutlass13device_kernelIN5flash11enable_sm90INS1_16FlashAttnFwdSm90INS1_25CollectiveMainloopFwdSm90ILi2EN4cute5tupleIJNS5_1CILi1EEES8_S8_EEENS6_IJNS7_ILi128EEESA_NS7_ILi192EEEEEELi128ENS_12float_e4m3_tEfNS_4arch4Sm90ELb0ELb1ELb1ELb0ELb0ELb0ELb0ELb1ELb1ELb0ELb0ELb0EEENS1_21CollectiveEpilogueFwdINS6_IJSA_SA_SA_EEES9_NS_10bfloat16_tESF_Li256ELb0ELb0ELb0ELb1EEENS1_30DynamicPersistentTileSchedulerILi256ELi128ELb0ELb0ELb1EEEEEEEEEvNT_6ParamsE,(.L_x_2626 - _ZN7cutlass13device_kernelIN5flash11enable_sm90INS1_16FlashAttnFwdSm90INS1_25CollectiveMainloopFwdSm90ILi2EN4cute5tupleIJNS5_1CILi1EEES8_S8_EEENS6_IJNS7_ILi128EEESA_NS7_ILi192EEEEEELi128ENS_12float_e4m3_tEfNS_4arch4Sm90ELb0ELb1ELb1ELb0ELb0ELb0ELb0ELb1ELb1ELb0ELb0ELb0EEENS1_21CollectiveEpilogueFwdINS6_IJSA_SA_SA_EEES9_NS_10bfloat16_tESF_Li256ELb0ELb0ELb0ELb1EEENS1_30DynamicPersistentTileSchedulerILi256ELi128ELb0ELb0ELb1EEEEEEEEEvNT_6ParamsE)
        .other          _ZN7cutlass13device_kernelIN5flash11enable_sm90INS1_16FlashAttnFwdSm90INS1_25CollectiveMainloopFwdSm90ILi2EN4cute5tupleIJNS5_1CILi1EEES8_S8_EEENS6_IJNS7_ILi128EEESA_NS7_ILi192EEEEEELi128ENS_12float_e4m3_tEfNS_4arch4Sm90ELb0ELb1ELb1ELb0ELb0ELb0ELb0ELb1ELb1ELb0ELb0ELb0EEENS1_21CollectiveEpilogueFwdINS6_IJSA_SA_SA_EEES9_NS_10bfloat16_tESF_Li256ELb0ELb0ELb0ELb1EEENS1_30DynamicPersistentTileSchedulerILi256ELi128ELb0ELb0ELb1EEEEEEEEEvNT_6ParamsE,@"STO_CUDA_ENTRY STV_DEFAULT"
_ZN7cutlass13device_kernelIN5flash11enable_sm90INS1_16FlashAttnFwdSm90INS1_25CollectiveMainloopFwdSm90ILi2EN4cute5tupleIJNS5_1CILi1EEES8_S8_EEENS6_IJNS7_ILi128EEESA_NS7_ILi192EEEEEELi128ENS_12float_e4m3_tEfNS_4arch4Sm90ELb0ELb1ELb1ELb0ELb0ELb0ELb0ELb1ELb1ELb0ELb0ELb0EEENS1_21CollectiveEpilogueFwdINS6_IJSA_SA_SA_EEES9_NS_10bfloat16_tESF_Li256ELb0ELb0ELb0ELb1EEENS1_30DynamicPersistentTileSchedulerILi256ELi128ELb0ELb0ELb1EEEEEEEEEvNT_6ParamsE:
        /* <DEDUP_REMOVED lines=24> */
.L_x_864:
[----:B------:R-:W-:Y:S05]  /*0180*/  BSYNC B0 ;  /* 0x0000000000007941 */ /* 0x000fea0003800000 */
.L_x_863:
        /* <DEDUP_REMOVED lines=37> */
.L_x_865:
        /* <DEDUP_REMOVED lines=22> */
.L_x_866:
        /* <DEDUP_REMOVED lines=18> */
.L_x_867:
        /* <DEDUP_REMOVED lines=22> */
.L_x_868:
        /* <DEDUP_REMOVED lines=22> */
.L_x_869:
[----:B------:R-:W-:Y:S01]  /*0920*/  PLOP3.LUT P0, PT, PT, PT, UP0, 0x80, 0x0 ;  /* 0x000000000000781c */ /* 0x000fe20003f0f008 */
[----:B------:R-:W-:Y:S01]  /*0930*/  UMOV UR46, 0x1 ;  /* 0x00000001002e7882 */ /* 0x000fe20000000000 */
[----:B------:R-:W-:Y:S01]  /*0940*/  NOP ;  /* 0x0000000000007918 */ /* 0x000fe20000000000 */
[----:B------:R-:W-:Y:S01]  /*0950*/  USEL UR46, UR46, 0x2, !UP0 ;  /* 0x000000022e2e7887 */ /* 0x000fe2000c000000 */
[----:B------:R-:W-:Y:S01]  /*0960*/  ULDC.64 UR48, c[0x0][0x208] ;  /* 0x0000820000307ab9 */ /* 0x000fe20000000a00 */
[----:B-123--:R-:W-:Y:S08]  /*0970*/  BAR.SYNC.DEFER_BLOCKING 0x0 ;  /* 0x0000000000007b1d */ /* 0x00eff00000010000 */
[----:B------:R-:W-:Y:S05]  /*0980*/  @!P0 BRA `(.L_x_870) ;  /* 0x0000010000c88947 */ /* 0x000fea0003800000 */
.L_x_871:
[----:B------:R-:W-:-:S08]  /*0990*/  NOP ;  /* 0x0000000000007918 */ /* 0x000fd00000000000 */
[----:B------:R-:W1:Y:S02]  /*09a0*/  USETMAXREG.TRY_ALLOC.CTAPOOL UP0, 0xf0 ;  /* 0x000000f0000079c8 */ /* 0x000e640008000600 */
[----:B-1----:R-:W-:-:S13]  /*09b0*/  PLOP3.LUT P0, PT, PT, PT, UP0, 0x80, 0x0 ;  /* 0x000000000000781c */ /* 0x002fda0003f0f008 */
[----:B------:R-:W-:Y:S05]  /*09c0*/  @!P0 BRA `(.L_x_871) ;  /* 0xfffffffc00f08947 */ /* 0x000fea000383ffff */
[----:B------:R-:W1:Y:S01]  /*09d0*/  S2R R2, SR_TID.X ;  /* 0x0000000000027919 */ /* 0x000e620000002100 */
[----:B------:R-:W2:Y:S08]  /*09e0*/  S2UR UR7, SR_CTAID.X ;  /* 0x00000000000779c3 */ /* 0x000eb00000002500 */
[----:B------:R-:W-:Y:S08]  /*09f0*/  BAR.ARV 0x4, 0x180 ;  /* 0x0106000000007b1d */ /* 0x000ff00000002000 */
        /* <DEDUP_REMOVED lines=10> */
[----:B------:R-:W-:Y:S01]  /*0aa0*/  IMAD.MOV.U32 R174, RZ, RZ, RZ ;  /* 0x000000ffffae7224 */ /* 0x000fe200078e00ff */
[----:B------:R-:W-:Y:S01]  /*0ab0*/  ULOP3.LUT UR36, UR46, 0x1, URZ, 0xfc, !UPT ;  /* 0x000000012e247892 */ /* 0x000fe2000f8efc3f */
[----:B------:R-:W-:Y:S01]  /*0ac0*/  SHF.R.S32.HI R0, RZ, 0x1f, R179 ;  /* 0x0000001fff007819 */ /* 0x000fe200000114b3 */
[----:B------:R-:W-:Y:S01]  /*0ad0*/  ULDC.64 UR50, c[0x0][0x198] ;  /* 0x0000660000327ab9 */ /* 0x000fe20000000a00 */
[----:B------:R-:W-:Y:S02]  /*0ae0*/  UMOV UR47, URZ ;  /* 0x0000003f002f7c82 */ /* 0x000fe40008000000 */
[CC--:B------:R-:W-:Y:S01]  /*0af0*/  LEA.HI R3, R0.reuse, R179.reuse, RZ, 0x4 ;  /* 0x000000b300037211 */ /* 0x0c0fe200078f20ff */
[----:B------:R-:W2:Y:S01]  /*0b00*/  S2UR UR6, SR_SWINHI ;  /* 0x00000000000679c3 */ /* 0x000ea20000002f00 */
[----:B------:R-:W-:-:S02]  /*0b10*/  LEA.HI R2, R0, R179, RZ, 0x7 ;  /* 0x000000b300027211 */ /* 0x000fc400078f38ff */
[----:B------:R-:W-:Y:S02]  /*0b20*/  SHF.R.S32.HI R4, RZ, 0x4, R3 ;  /* 0x00000004ff047819 */ /* 0x000fe40000011403 */
[----:B------:R-:W-:Y:S02]  /*0b30*/  LOP3.LUT R6, R2, 0xffffff80, RZ, 0xc0, !PT ;  /* 0xffffff8002067812 */ /* 0x000fe400078ec0ff */
[----:B------:R-:W-:Y:S02]  /*0b40*/  LEA.HI R5, R3, R4, RZ, 0x1 ;  /* 0x0000000403057211 */ /* 0x000fe400078f08ff */
[----:B------:R-:W-:Y:S01]  /*0b50*/  SHF.R.S32.HI R177, RZ, 0x7, R2 ;  /* 0x00000007ffb17819 */ /* 0x000fe20000011402 */
[----:B------:R-:W-:Y:S01]  /*0b60*/  IMAD.IADD R175, R179, 0x1, -R6 ;  /* 0x00000001b3af7824 */ /* 0x000fe200078e0a06 */
[----:B------:R-:W-:Y:S02]  /*0b70*/  LOP3.LUT R5, R5, 0x1ffffffe, RZ, 0xc0, !PT ;  /* 0x1ffffffe05057812 */ /* 0x000fe400078ec0ff */
[----:B------:R-:W-:-:S02]  /*0b80*/  LEA.HI R178, R0, R179, RZ, 0x5 ;  /* 0x000000b300b27211 */ /* 0x000fc400078f28ff */
[----:B------:R-:W-:Y:S01]  /*0b90*/  SHF.R.S32.HI R6, RZ, 0x1f, R175 ;  /* 0x0000001fff067819 */ /* 0x000fe200000114af */
[----:B------:R-:W-:Y:S01]  /*0ba0*/  IMAD.IADD R5, R4, 0x1, -R5 ;  /* 0x0000000104057824 */ /* 0x000fe200078e0a05 */
[----:B------:R-:W-:Y:S01]  /*0bb0*/  LOP3.LUT R4, R3, 0x3fffff0, RZ, 0xc0, !PT ;  /* 0x03fffff003047812 */ /* 0x000fe200078ec0ff */
[----:B-1----:R-:W-:Y:S01]  /*0bc0*/  ULEA UR37, UR38, UR37, 0x18 ;  /* 0x0000002526257291 */ /* 0x002fe2000f8ec03f */
[----:B------:R-:W-:Y:S02]  /*0bd0*/  LEA.HI R7, R6, R175, RZ, 0x2 ;  /* 0x000000af06077211 */ /* 0x000fe400078f10ff */
[----:B------:R-:W-:Y:S01]  /*0be0*/  LEA.HI R2, R2, R177, RZ, 0x1 ;  /* 0x000000b102027211 */ /* 0x000fe200078f08ff */
[----:B------:R-:W-:Y:S01]  /*0bf0*/  IMAD.IADD R3, R179, 0x1, -R4 ;  /* 0x00000001b3037824 */ /* 0x000fe200078e0a04 */
[--C-:B------:R-:W-:Y:S02]  /*0c00*/  SHF.R.S32.HI R4, RZ, 0x2, R7.reuse ;  /* 0x00000002ff047819 */ /* 0x100fe40000011407 */
[----:B------:R-:W-:Y:S01]  /*0c10*/  SHF.R.S32.HI R9, RZ, 0x1f, R7 ;  /* 0x0000001fff097819 */ /* 0x000fe20000011407 */
[----:B------:R-:W-:Y:S01]  /*0c20*/  UMOV UR4, UR37 ;  /* 0x0000002500047c82 */ /* 0x000fe20008000000 */
[----:B--2---:R-:W-:Y:S01]  /*0c30*/  UMOV UR5, UR6 ;  /* 0x0000000600057c82 */ /* 0x004fe20008000000 */
[----:B------:R-:W-:Y:S01]  /*0c40*/  SHF.R.S32.HI R178, RZ, 0x5, R178 ;  /* 0x00000005ffb27819 */ /* 0x000fe200000114b2 */
[----:B------:R-:W-:Y:S01]  /*0c50*/  IMAD.U32 R18, RZ, RZ, UR4 ;  /* 0x00000004ff127e24 */ /* 0x000fe2000f8e00ff */
[----:B------:R-:W-:Y:S01]  /*0c60*/  LEA.HI R9, R9, R4, RZ, 0x3 ;  /* 0x0000000409097211 */ /* 0x000fe200078f18ff */
[----:B------:R-:W-:Y:S01]  /*0c70*/  IMAD.U32 R19, RZ, RZ, UR5 ;  /* 0x00000005ff137e24 */ /* 0x000fe2000f8e00ff */
[----:B------:R-:W-:Y:S01]  /*0c80*/  LOP3.LUT R2, R2, 0x3fffffe, RZ, 0xc0, !PT ;  /* 0x03fffffe02027812 */ /* 0x000fe200078ec0ff */
[----:B------:R-:W-:Y:S01]  /*0c90*/  IMAD R8, R178, 0x10, R3 ;  /* 0x00000010b2087824 */ /* 0x000fe200078e0203 */
[----:B------:R-:W-:Y:S01]  /*0ca0*/  LOP3.LUT R9, R9, 0xfffffff8, RZ, 0xc0, !PT ;  /* 0xfffffff809097812 */ /* 0x000fe200078ec0ff */
[----:B------:R-:W-:Y:S01]  /*0cb0*/  UMOV UR4, UR7 ;  /* 0x0000000700047c82 */ /* 0x000fe20008000000 */
[----:B------:R-:W-:Y:S01]  /*0cc0*/  LEA.HI R6, R6, R175, RZ, 0x5 ;  /* 0x000000af06067211 */ /* 0x000fe200078f28ff */
[----:B------:R-:W-:Y:S01]  /*0cd0*/  IMAD.IADD R176, R177, 0x1, -R2 ;  /* 0x00000001b1b07824 */ /* 0x000fe200078e0a02 */
[----:B------:R-:W-:Y:S01]  /*0ce0*/  LEA.HI R0, R0, R179, RZ, 0x3 ;  /* 0x000000b300007211 */ /* 0x000fe200078f18ff */
[----:B------:R-:W-:Y:S01]  /*0cf0*/  IMAD R3, R8, 0x8, R5 ;  /* 0x0000000808037824 */ /* 0x000fe200078e0205 */
[----:B------:R-:W-:Y:S01]  /*0d00*/  SHF.R.S32.HI R6, RZ, 0x5, R6 ;  /* 0x00000005ff067819 */ /* 0x000fe20000011406 */
[----:B------:R-:W-:Y:S01]  /*0d10*/  IMAD.IADD R9, R4, 0x1, -R9 ;  /* 0x0000000104097824 */ /* 0x000fe200078e0a09 */
[----:B------:R-:W-:Y:S01]  /*0d20*/  LOP3.LUT R2, R0, 0x1ffffff8, RZ, 0xc0, !PT ;  /* 0x1ffffff800027812 */ /* 0x000fe200078ec0ff */
[----:B------:R-:W-:Y:S01]  /*0d30*/  IMAD.SHL.U32 R3, R3, 0x8, RZ ;  /* 0x0000000803037824 */ /* 0x000fe200078e00ff */
[----:B------:R-:W-:Y:S01]  /*0d40*/  LOP3.LUT R16, R7, 0x7ffffffc, RZ, 0xc0, !PT ;  /* 0x7ffffffc07107812 */ /* 0x000fe200078ec0ff */
[----:B------:R-:W-:Y:S01]  /*0d50*/  IMAD R9, R6, 0x10, R9 ;  /* 0x0000001006097824 */ /* 0x000fe200078e0209 */
[----:B------:R-:W-:Y:S01]  /*0d60*/  SHF.R.S32.HI R170, RZ, 0x3, R0 ;  /* 0x00000003ffaa7819 */ /* 0x000fe20000011400 */
[----:B------:R-:W-:-:S02]  /*0d70*/  IMAD.IADD R22, R179, 0x1, -R2 ;  /* 0x00000001b3167824 */ /* 0x000fc400078e0a02 */
[----:B------:R-:W-:-:S04]  /*0d80*/  IMAD.WIDE R18, R3, 0x2, R18 ;  /* 0x0000000203127825 */ /* 0x000fc800078e0212 */
[----:B------:R-:W-:Y:S02]  /*0d90*/  IMAD R176, R176, 0x40, R9 ;  /* 0x00000040b0b07824 */ /* 0x000fe400078e0209 */
[----:B------:R-:W-:Y:S02]  /*0da0*/  IMAD.MOV.U32 R2, RZ, RZ, RZ ;  /* 0x000000ffff027224 */ /* 0x000fe400078e00ff */
[----:B------:R-:W-:Y:S02]  /*0db0*/  IMAD.SHL.U32 R22, R22, 0x8, RZ ;  /* 0x0000000816167824 */ /* 0x000fe400078e00ff */
[----:B------:R-:W-:-:S07]  /*0dc0*/  IMAD.IADD R16, R175, 0x1, -R16 ;  /* 0x00000001af107824 */ /* 0x000fce00078e0a10 */
.L_x_968:
[----:B------:R-:W-:Y:S01]  /*0dd0*/  ULDC UR5, c[0x0][0xdd0] ;  /* 0x0003740000057ab9 */ /* 0x000fe20000000800 */
[----:B------:R-:W1:Y:S01]  /*0de0*/  LDC R0, c[0x0][0xde8] ;  /* 0x00037a00ff007b82 */ /* 0x000e620000000800 */
[----:B------:R-:W-:Y:S01]  /*0df0*/  UISETP.NE.AND UP0, UPT, UR5, 0x1, UPT ;  /* 0x000000010500788c */ /* 0x000fe2000bf05270 */
[----:B------:R-:W-:-:S10]  /*0e00*/  UMOV UR8, UR4 ;  /* 0x0000000400087c82 */ /* 0x000fd40008000000 */
[----:B------:R-:W-:Y:S01]  /*0e10*/  @UP0 ULDC UR6, c[0x0][0xdd4] ;  /* 0x0003750000060ab9 */ /* 0x000fe20000000800 */
[----:B------:R-:W-:Y:S01]  /*0e20*/  @UP0 ULDC UR9, c[0x0][0xdd8] ;  /* 0x0003760000090ab9 */ /* 0x000fe20000000800 */
[----:B------:R-:W-:-:S04]  /*0e30*/  UIMAD.WIDE.U32 UR6, UR4, UR6, URZ ;  /* 0x00000006040672a5 */ /* 0x000fc8000f8e003f */
[----:B------:R-:W-:-:S04]  /*0e40*/  @UP0 USHF.R.U32.HI UR8, URZ, UR9, UR7 ;  /* 0x000000093f080299 */ /* 0x000fc80008011607 */
[----:B------:R-:W-:Y:S02]  /*0e50*/  UIADD3 UR6, -UR8, URZ, URZ ;  /* 0x0000003f08067290 */ /* 0x000fe4000fffe13f */
[----:B-1----:R-:W-:Y:S02]  /*0e60*/  ISETP.LE.AND P0, PT, R0, UR8, PT ;  /* 0x0000000800007c0c */ /* 0x002fe4000bf03270 */
[----:B------:R-:W-:-:S11]  /*0e70*/  UIMAD UR7, UR5, UR6, UR4 ;  /* 0x00000006050772a4 */ /* 0x000fd6000f8e0204 */
[----:B--234-:R-:W-:Y:S05]  /*0e80*/  @!P0 BRA `(.L_x_872) ;  /* 0x0000000000208947 */ /* 0x01cfea0003800000 */
[----:B------:R-:W-:Y:S01]  /*0e90*/  ULDC UR6, c[0x0][0xddc] ;  /* 0x0003770000067ab9 */ /* 0x000fe20000000800 */
[----:B------:R-:W-:Y:S01]  /*0ea0*/  UMOV UR39, UR7 ;  /* 0x0000000700277c82 */ /* 0x000fe20008000000 */
[----:B------:R-:W-:-:S11]  /*0eb0*/  UISETP.NE.AND UP0, UPT, UR6, 0x1, UPT ;  /* 0x000000010600788c */ /* 0x000fd6000bf05270 */
[----:B------:R-:W-:Y:S02]  /*0ec0*/  @UP0 ULDC.64 UR10, c[0x0][0xde0] ;  /* 0x00037800000a0ab9 */ /* 0x000fe40000000a00 */
[----:B------:R-:W-:-:S04]  /*0ed0*/  UIMAD.WIDE.U32 UR4, UR7, UR10, URZ ;  /* 0x0000000a070472a5 */ /* 0x000fc8000f8e003f */
[----:B------:R-:W-:-:S04]  /*0ee0*/  @UP0 USHF.R.U32.HI UR39, URZ, UR11, UR5 ;  /* 0x0000000b3f270299 */ /* 0x000fc80008011605 */
[----:B------:R-:W-:Y:S01]  /*0ef0*/  UIMAD UR4, UR39, UR6, URZ ;  /* 0x00000006270472a4 */ /* 0x000fe2000f8e023f */
[----:B------:R-:W-:Y:S11]  /*0f00*/  BRA `(.L_x_873) ;  /* 0x00000000001c7947 */ /* 0x000ff60003800000 */
.L_x_872:
[----:B------:R-:W-:Y:S01]  /*0f10*/  ULDC UR6, c[0x0][0xdc4] ;  /* 0x0003710000067ab9 */ /* 0x000fe20000000800 */
[----:B------:R-:W-:Y:S01]  /*0f20*/  UMOV UR39, UR7 ;  /* 0x0000000700277c82 */ /* 0x000fe20008000000 */
[----:B------:R-:W-:-:S11]  /*0f30*/  UISETP.NE.AND UP0, UPT, UR6, 0x1, UPT ;  /* 0x000000010600788c */ /* 0x000fd6000bf05270 */
[----:B------:R-:W-:Y:S02]  /*0f40*/  @UP0 ULDC.64 UR10, c[0x0][0xdc8] ;  /* 0x00037200000a0ab9 */ /* 0x000fe40000000a00 */
[----:B------:R-:W-:-:S04]  /*0f50*/  UIMAD.WIDE.U32 UR4, UR7, UR10, URZ ;  /* 0x0000000a070472a5 */ /* 0x000fc8000f8e003f */
[----:B------:R-:W-:-:S04]  /*0f60*/  @UP0 USHF.R.U32.HI UR39, URZ, UR11, UR5 ;  /* 0x0000000b3f270299 */ /* 0x000fc80008011605 */
[----:B------:R-:W-:-:S12]  /*0f70*/  UIMAD UR4, UR39, UR6, URZ ;  /* 0x00000006270472a4 */ /* 0x000fd8000f8e023f */
.L_x_873:
[----:B------:R-:W1:Y:S01]  /*0f80*/  LDC R0, c[0x0][0x428] ;  /* 0x00010a00ff007b82 */ /* 0x000e620000000800 */
[----:B------:R-:W-:Y:S01]  /*0f90*/  ULDC UR43, c[0x0][0xdb8] ;  /* 0x00036e00002b7ab9 */ /* 0x000fe20000000800 */
[----:B------:R-:W-:Y:S02]  /*0fa0*/  UIADD3 UR4, UR7, -UR4, URZ ;  /* 0x8000000407047290 */ /* 0x000fe4000fffe03f */
[----:B------:R-:W-:Y:S01]  /*0fb0*/  UISETP.NE.AND UP0, UPT, UR43, 0x1, UPT ;  /* 0x000000012b00788c */ /* 0x000fe2000bf05270 */
[----:B------:R-:W-:Y:S01]  /*0fc0*/  ULDC UR5, c[0x0][0xdc4] ;  /* 0x0003710000057ab9 */ /* 0x000fe20000000800 */
[----:B------:R-:W-:Y:S02]  /*0fd0*/  ULOP3.LUT UR6, URZ, UR39, URZ, 0x33, !UPT ;  /* 0x000000273f067292 */ /* 0x000fe4000f8e333f */
[----:B------:R-:W2:Y:S01]  /*0fe0*/  LDC R6, c[0x0][0x288] ;  /* 0x0000a200ff067b82 */ /* 0x000ea20000000800 */
[----:B------:R-:W-:Y:S01]  /*0ff0*/  UIMAD UR8, UR8, UR5, UR4 ;  /* 0x00000005080872a4 */ /* 0x000fe2000f8e0204 */
[----:B------:R-:W-:Y:S01]  /*1000*/  ULDC.64 UR10, c[0x0][0x3f8] ;  /* 0x0000fe00000a7ab9 */ /* 0x000fe20000000a00 */
[----:B------:R-:W-:Y:S01]  /*1010*/  ULDC UR7, c[0x0][0xdac] ;  /* 0x00036b0000077ab9 */ /* 0x000fe20000000800 */
[----:B------:R-:W-:Y:S01]  /*1020*/  ISETP.NE.U32.AND P0, PT, RZ, UR10, PT ;  /* 0x0000000aff007c0c */ /* 0x000fe2000bf05070 */
[----:B------:R-:W-:-:S03]  /*1030*/  UIADD3 UR6, UR6, UR7, URZ ;  /* 0x0000000706067290 */ /* 0x000fc6000fffe03f */
[----:B------:R-:W3:Y:S01]  /*1040*/  LDC R17, c[0x0][0x404] ;  /* 0x00010100ff117b82 */ /* 0x000ee20000000800 */
[----:B------:R-:W-:Y:S01]  /*1050*/  @UP0 ULDC UR4, c[0x0][0xdbc] ;  /* 0x00036f0000040ab9 */ /* 0x000fe20000000800 */
[----:B------:R-:W-:Y:S01]  /*1060*/  @UP0 ULDC UR7, c[0x0][0xdc0] ;  /* 0x0003700000070ab9 */ /* 0x000fe20000000800 */
[----:B------:R-:W-:Y:S01]  /*1070*/  UIMAD.WIDE.U32 UR4, UR8, UR4, URZ ;  /* 0x00000004080472a5 */ /* 0x000fe2000f8e003f */
[----:B------:R-:W-:Y:S01]  /*1080*/  ISETP.NE.AND.EX P0, PT, RZ, UR11, PT, P0 ;  /* 0x0000000bff007c0c */ /* 0x000fe2000bf05300 */
[----:B------:R-:W-:Y:S01]  /*1090*/  UMOV UR44, UR8 ;  /* 0x00000008002c7c82 */ /* 0x000fe20008000000 */
[----:B------:R-:W-:Y:S01]  /*10a0*/  USHF.L.U32 UR42, UR6, 0x7, URZ ;  /* 0x00000007062a7899 */ /* 0x000fe2000800063f */
[----:B-1----:R-:W-:Y:S01]  /*10b0*/  ISETP.NE.AND P1, PT, R0, 0x1, PT ;  /* 0x000000010000780c */ /* 0x002fe20003f25270 */
[----:B------:R-:W1:Y:S01]  /*10c0*/  LDC.64 R10, c[0x0][0x9e0] ;  /* 0x00027800ff0a7b82 */ /* 0x000e620000000a00 */
[----:B------:R-:W-:-:S04]  /*10d0*/  @UP0 USHF.R.U32.HI UR44, URZ, UR7, UR5 ;  /* 0x000000073f2c0299 */ /* 0x000fc80008011605 */
[----:B------:R-:W-:Y:S01]  /*10e0*/  UIADD3 UR4, -UR44, URZ, URZ ;  /* 0x0000003f2c047290 */ /* 0x000fe2000fffe13f */
[----:B--2---:R-:W-:Y:S02]  /*10f0*/  IADD3 R0, -R6, 0x80, RZ ;  /* 0x0000008006007810 */ /* 0x004fe40007ffe1ff */
[----:B------:R-:W2:Y:S01]  /*1100*/  LDC R8, c[0x0][0x2e0] ;  /* 0x0000b800ff087b82 */ /* 0x000ea20000000800 */
[----:B------:R-:W-:Y:S01]  /*1110*/  UIMAD UR43, UR43, UR4, UR8 ;  /* 0x000000042b2b72a4 */ /* 0x000fe2000f8e0208 */
[----:B---3--:R-:W-:-:S06]  /*1120*/  SEL R17, R17, 0x1, P0 ;  /* 0x0000000111117807 */ /* 0x008fcc0000000000 */
[----:B------:R-:W3:Y:S01]  /*1130*/  @P1 LDC R3, c[0x0][0x42c] ;  /* 0x00010b00ff031b82 */ /* 0x000ee20000000800 */
[----:B------:R-:W-:-:S07]  /*1140*/  IMAD.U32 R172, RZ, RZ, UR43 ;  /* 0x0000002bffac7e24 */ /* 0x000fce000f8e00ff */
[----:B------:R-:W4:Y:S01]  /*1150*/  @P1 LDC R5, c[0x0][0x430] ;  /* 0x00010c00ff051b82 */ /* 0x000f220000000800 */
[----:B-1----:R-:W-:Y:S01]  /*1160*/  ISETP.GE.AND P2, PT, R11, 0x1, PT ;  /* 0x000000010b00780c */ /* 0x002fe20003f46270 */
[----:B--2---:R-:W-:-:S04]  /*1170*/  IMAD R0, R17, R8, R0 ;  /* 0x0000000811007224 */ /* 0x004fc800078e0200 */
[----:B------:R-:W-:Y:S02]  /*1180*/  VIADD R169, R0, UR42 ;  /* 0x0000002a00a97c36 */ /* 0x000fe40008000000 */
[----:B---3--:R-:W-:-:S04]  /*1190*/  @P1 IMAD.HI.U32 R0, R3, UR43, RZ ;  /* 0x0000002b03001c27 */ /* 0x008fc8000f8e00ff */
[----:B------:R-:W-:Y:S01]  /*11a0*/  IMAD.IADD R3, R169, 0x1, R10 ;  /* 0x00000001a9037824 */ /* 0x000fe200078e020a */
[----:B----4-:R-:W-:Y:S01]  /*11b0*/  @P1 SHF.R.U32.HI R172, RZ, R5, R0 ;  /* 0x00000005ffac1219 */ /* 0x010fe20000011600 */
[----:B------:R-:W-:Y:S06]  /*11c0*/  @!P2 BRA `(.L_x_874) ;  /* 0x000000000040a947 */ /* 0x000fec0003800000 */
[C---:B------:R-:W-:Y:S01]  /*11d0*/  ISETP.GT.AND P0, PT, R169.reuse, RZ, PT ;  /* 0x000000ffa900720c */ /* 0x040fe20003f04270 */
[----:B------:R-:W-:-:S12]  /*11e0*/  VIADD R0, R169, 0xffffffff ;  /* 0xffffffffa9007836 */ /* 0x000fd80000000000 */
[----:B------:R-:W-:Y:S05]  /*11f0*/  @P0 BRA `(.L_x_875) ;  /* 0x00000000001c0947 */ /* 0x000fea0003800000 */
[----:B------:R-:W-:Y:S01]  /*1200*/  ISETP.NE.AND P0, PT, R11, 0x1, PT ;  /* 0x000000010b00780c */ /* 0x000fe20003f05270 */
[----:B------:R-:W-:-:S12]  /*1210*/  IMAD.MOV R5, RZ, RZ, -R169 ;  /* 0x000000ffff057224 */ /* 0x000fd800078e0aa9 */
[----:B------:R-:W1:Y:S02]  /*1220*/  @P0 LDC.64 R12, c[0x0][0x9e8] ;  /* 0x00027a00ff0c0b82 */ /* 0x000e640000000a00 */
[----:B-1----:R-:W-:-:S05]  /*1230*/  @P0 IMAD.HI.U32 R0, R5, R12, RZ ;  /* 0x0000000c05000227 */ /* 0x002fca00078e00ff */
[----:B------:R-:W-:-:S04]  /*1240*/  @P0 SHF.R.U32.HI R5, RZ, R13, R0 ;  /* 0x0000000dff050219 */ /* 0x000fc80000011600 */
[----:B------:R-:W-:Y:S01]  /*1250*/  LOP3.LUT R0, RZ, R5, RZ, 0x33, !PT ;  /* 0x00000005ff007212 */ /* 0x000fe200078e33ff */
[----:B------:R-:W-:Y:S06]  /*1260*/  BRA `(.L_x_876) ;  /* 0x0000000000107947 */ /* 0x000fec0003800000 */
.L_x_875:
[----:B------:R-:W-:-:S13]  /*1270*/  ISETP.NE.AND P0, PT, R11, 0x1, PT ;  /* 0x000000010b00780c */ /* 0x000fda0003f05270 */
[----:B------:R-:W1:Y:S02]  /*1280*/  @P0 LDC.64 R4, c[0x0][0x9e8] ;  /* 0x00027a00ff040b82 */ /* 0x000e640000000a00 */
[----:B-1----:R-:W-:-:S05]  /*1290*/  @P0 IMAD.HI.U32 R4, R0, R4, RZ ;  /* 0x0000000400040227 */ /* 0x002fca00078e00ff */
[----:B------:R-:W-:-:S07]  /*12a0*/  @P0 SHF.R.U32.HI R0, RZ, R5, R4 ;  /* 0x00000005ff000219 */ /* 0x000fce0000011604 */
.L_x_876:
[----:B------:R-:W-:-:S05]  /*12b0*/  IMAD R0, R0, R11, R11 ;  /* 0x0000000b00007224 */ /* 0x000fca00078e020b */
[----:B------:R-:W-:-:S07]  /*12c0*/  VIMNMX R3, R3, R0, PT ;  /* 0x0000000003037248 */ /* 0x000fce0003fe0100 */
.L_x_874:
[----:B------:R-:W-:Y:S01]  /*12d0*/  VIADD R4, R3, 0x7f ;  /* 0x0000007f03047836 */ /* 0x000fe20000000000 */
[----:B------:R-:W-:Y:S01]  /*12e0*/  ULDC UR4, c[0x0][0x9dc] ;  /* 0x0002770000047ab9 */ /* 0x000fe20000000800 */
[CC--:B------:R-:W-:Y:S02]  /*12f0*/  IMAD R0, R17.reuse, R8.reuse, 0x7f ;  /* 0x0000007f11007424 */ /* 0x0c0fe400078e0208 */
[----:B------:R-:W-:Y:S01]  /*1300*/  IMAD R173, R17, R8, -R6 ;  /* 0x0000000811ad7224 */ /* 0x000fe200078e0a06 */
[----:B------:R-:W-:Y:S02]  /*1310*/  SHF.R.S32.HI R5, RZ, 0x1f, R4 ;  /* 0x0000001fff057819 */ /* 0x000fe40000011404 */
[----:B------:R-:W-:Y:S01]  /*1320*/  SHF.R.S32.HI R3, RZ, 0x1f, R0 ;  /* 0x0000001fff037819 */ /* 0x000fe20000011400 */
[----:B------:R-:W-:Y:S01]  /*1330*/  VIADD R89, R173, UR42 ;  /* 0x0000002aad597c36 */ /* 0x000fe20008000000 */
[----:B------:R-:W-:Y:S02]  /*1340*/  LEA.HI R5, R5, R4, RZ, 0x7 ;  /* 0x0000000405057211 */ /* 0x000fe400078f38ff */
[----:B------:R-:W-:Y:S01]  /*1350*/  LEA.HI R3, R3, R0, RZ, 0x7 ;  /* 0x0000000003037211 */ /* 0x000fe200078f38ff */
[----:B------:R-:W-:Y:S01]  /*1360*/  VIADD R4, R89, -UR4 ;  /* 0x8000000459047c36 */ /* 0x000fe20008000000 */
[----:B------:R-:W-:-:S02]  /*1370*/  SHF.R.S32.HI R0, RZ, 0x7, R5 ;  /* 0x00000007ff007819 */ /* 0x000fc40000011405 */
[----:B------:R-:W-:-:S04]  /*1380*/  SHF.R.S32.HI R3, RZ, 0x7, R3 ;  /* 0x00000007ff037819 */ /* 0x000fc80000011403 */
[----:B------:R-:W-:Y:S01]  /*1390*/  VIMNMX R91, R3, R0, PT ;  /* 0x00000000035b7248 */ /* 0x000fe20003fe0100 */
[----:B------:R-:W-:Y:S06]  /*13a0*/  @!P2 BRA `(.L_x_877) ;  /* 0x000000000040a947 */ /* 0x000fec0003800000 */
[----:B------:R-:W-:-:S13]  /*13b0*/  ISETP.GT.AND P0, PT, R89, -0x1, PT ;  /* 0xffffffff5900780c */ /* 0x000fda0003f04270 */
[----:B------:R-:W-:Y:S05]  /*13c0*/  @P0 BRA `(.L_x_878) ;  /* 0x00000000001c0947 */ /* 0x000fea0003800000 */
[----:B------:R-:W-:Y:S02]  /*13d0*/  ISETP.NE.AND P0, PT, R11, 0x1, PT ;  /* 0x000000010b00780c */ /* 0x000fe40003f05270 */
[----:B------:R-:W-:-:S11]  /*13e0*/  LOP3.LUT R3, RZ, R89, RZ, 0x33, !PT ;  /* 0x00000059ff037212 */ /* 0x000fd600078e33ff */
[----:B------:R-:W1:Y:S02]  /*13f0*/  @P0 LDC.64 R6, c[0x0][0x9e8] ;  /* 0x00027a00ff060b82 */ /* 0x000e640000000a00 */
[----:B-1----:R-:W-:-:S05]  /*1400*/  @P0 IMAD.HI.U32 R0, R3, R6, RZ ;  /* 0x0000000603000227 */ /* 0x002fca00078e00ff */
[----:B------:R-:W-:-:S04]  /*1410*/  @P0 SHF.R.U32.HI R3, RZ, R7, R0 ;  /* 0x00000007ff030219 */ /* 0x000fc80000011600 */
[----:B------:R-:W-:Y:S01]  /*1420*/  LOP3.LUT R0, RZ, R3, RZ, 0x33, !PT ;  /* 0x00000003ff007212 */ /* 0x000fe200078e33ff */
[----:B------:R-:W-:Y:S06]  /*1430*/  BRA `(.L_x_879) ;  /* 0x0000000000147947 */ /* 0x000fec0003800000 */
.L_x_878:
[----:B------:R-:W-:Y:S01]  /*1440*/  ISETP.NE.AND P0, PT, R11, 0x1, PT ;  /* 0x000000010b00780c */ /* 0x000fe20003f05270 */
[----:B------:R-:W-:-:S12]  /*1450*/  IMAD.MOV.U32 R0, RZ, RZ, R89 ;  /* 0x000000ffff007224 */ /* 0x000fd800078e0059 */
[----:B------:R-:W1:Y:S02]  /*1460*/  @P0 LDC.64 R6, c[0x0][0x9e8] ;  /* 0x00027a00ff060b82 */ /* 0x000e640000000a00 */
[----:B-1----:R-:W-:-:S05]  /*1470*/  @P0 IMAD.HI.U32 R6, R89, R6, RZ ;  /* 0x0000000659060227 */ /* 0x002fca00078e00ff */
[----:B------:R-:W-:-:S07]  /*1480*/  @P0 SHF.R.U32.HI R0, RZ, R7, R6 ;  /* 0x00000007ff000219 */ /* 0x000fce0000011606 */
.L_x_879:
[----:B------:R-:W-:-:S05]  /*1490*/  IMAD R3, R0, R11, RZ ;  /* 0x0000000b00037224 */ /* 0x000fca00078e02ff */
[----:B------:R-:W-:-:S07]  /*14a0*/  VIMNMX R4, R4, R3, !PT ;  /* 0x0000000304047248 */ /* 0x000fce0007fe0100 */
.L_x_877:
[----:B------:R-:W-:Y:S01]  /*14b0*/  SHF.R.S32.HI R3, RZ, 0x1f, R4 ;  /* 0x0000001fff037819 */ /* 0x000fe20000011404 */
[----:B------:R-:W-:Y:S01]  /*14c0*/  IMAD.MOV.U32 R0, RZ, RZ, RZ ;  /* 0x000000ffff007224 */ /* 0x000fe200078e00ff */
[----:B------:R-:W-:Y:S02]  /*14d0*/  PLOP3.LUT P0, PT, PT, PT, PT, 0x80, 0x0 ;  /* 0x000000000000781c */ /* 0x000fe40003f0f070 */
[----:B------:R-:W-:Y:S02]  /*14e0*/  CS2R R150, SRZ ;  /* 0x0000000000967805 */ /* 0x000fe4000001ff00 */
[----:B------:R-:W-:Y:S01]  /*14f0*/  LEA.HI R4, R3, R4, RZ, 0x7 ;  /* 0x0000000403047211 */ /* 0x000fe200078f38ff */
[----:B------:R-:W-:Y:S01]  /*1500*/  IMAD.MOV.U32 R3, RZ, RZ, RZ ;  /* 0x000000ffff037224 */ /* 0x000fe200078e00ff */
[----:B------:R-:W-:Y:S02]  /*1510*/  CS2R R6, SRZ ;  /* 0x0000000000067805 */ /* 0x000fe4000001ff00 */
[----:B------:R-:W-:-:S02]  /*1520*/  CS2R R148, SRZ ;  /* 0x0000000000947805 */ /* 0x000fc4000001ff00 */
[----:B------:R-:W-:Y:S02]  /*1530*/  SHF.R.S32.HI R4, RZ, 0x7, R4 ;  /* 0x00000007ff047819 */ /* 0x000fe40000011404 */
[----:B------:R-:W-:Y:S02]  /*1540*/  CS2R R8, SRZ ;  /* 0x0000000000087805 */ /* 0x000fe4000001ff00 */
[----:B------:R-:W-:Y:S02]  /*1550*/  CS2R R142, SRZ ;  /* 0x00000000008e7805 */ /* 0x000fe4000001ff00 */
[----:B------:R-:W-:Y:S02]  /*1560*/  CS2R R10, SRZ ;  /* 0x00000000000a7805 */ /* 0x000fe4000001ff00 */
[----:B------:R-:W-:Y:S02]  /*1570*/  VIMNMX R168, RZ, R4, !PT ;  /* 0x00000004ffa87248 */ /* 0x000fe40007fe0100 */
[----:B------:R-:W-:-:S02]  /*1580*/  CS2R R140, SRZ ;  /* 0x00000000008c7805 */ /* 0x000fc4000001ff00 */
[----:B------:R-:W-:Y:S02]  /*1590*/  CS2R R12, SRZ ;  /* 0x00000000000c7805 */ /* 0x000fe4000001ff00 */
[----:B------:R-:W-:Y:S02]  /*15a0*/  CS2R R134, SRZ ;  /* 0x0000000000867805 */ /* 0x000fe4000001ff00 */
[----:B------:R-:W-:Y:S02]  /*15b0*/  ISETP.GT.AND P1, PT, R91, R168, PT ;  /* 0x000000a85b00720c */ /* 0x000fe40003f24270 */
        /* <DEDUP_REMOVED lines=23> */
[----:B------:R-:W-:Y:S06]  /*1730*/  @!P1 BRA `(.L_x_880) ;  /* 0x000000dc00289947 */ /* 0x000fec0003800000 */
[----:B------:R-:W1:Y:S01]  /*1740*/  SHFL.IDX PT, R0, R177, RZ, 0x1f ;  /* 0x00001fffb1007589 */ /* 0x000e6200000e0000 */
[----:B------:R-:W-:-:S04]  /*1750*/  UIADD3 UR5, UR37, 0x10400, URZ ;  /* 0x0001040025057890 */ /* 0x000fc8000fffe03f */
[----:B------:R-:W-:-:S06]  /*1760*/  ULOP3.LUT UP0, URZ, UR5, 0x3ff, URZ, 0xc0, !UPT ;  /* 0x000003ff053f7892 */ /* 0x000fcc000f80c03f */
[----:B------:R-:W-:Y:S02]  /*1770*/  PLOP3.LUT P0, PT, PT, PT, UP0, 0x80, 0x0 ;  /* 0x000000000000781c */ /* 0x000fe40003f0f008 */
[----:B-1----:R-:W-:-:S13]  /*1780*/  R2UR UR40, R0 ;  /* 0x00000000002872ca */ /* 0x002fda00000e0000 */
[----:B------:R-:W-:-:S04]  /*1790*/  ULEA.HI UR4, UR40, UR40, URZ, 0x1 ;  /* 0x0000002828047291 */ /* 0x000fc8000f8f083f */
        /* <DEDUP_REMOVED lines=22> */
.L_x_881:
[----:B------:R-:W1:Y:S01]  /*1900*/  LDC.64 R12, c[0x0][0x990] ;  /* 0x00026400ff0c7b82 */ /* 0x000e620000000a00 */
[----:B------:R-:W-:Y:S01]  /*1910*/  IMAD.U32 R5, RZ, RZ, UR44 ;  /* 0x0000002cff057e24 */ /* 0x000fe2000f8e00ff */
[----:B------:R-:W-:-:S06]  /*1920*/  ULDC UR4, c[0x0][0x9d8] ;  /* 0x0002760000047ab9 */ /* 0x000fcc0000000800 */
[----:B------:R-:W2:Y:S01]  /*1930*/  LDC.64 R20, c[0x0][0x998] ;  /* 0x00026600ff147b82 */ /* 0x000ea20000000a00 */
[----:B-1----:R-:W-:-:S04]  /*1940*/  ISETP.NE.U32.AND P0, PT, R12, RZ, PT ;  /* 0x000000ff0c00720c */ /* 0x002fc80003f05070 */
[----:B------:R-:W-:Y:S02]  /*1950*/  ISETP.NE.AND.EX P0, PT, R13, RZ, PT, P0 ;  /* 0x000000ff0d00720c */ /* 0x000fe40003f05300 */
[----:B--2---:R-:W-:-:S04]  /*1960*/  ISETP.NE.U32.AND P1, PT, R20, RZ, PT ;  /* 0x000000ff1400720c */ /* 0x004fc80003f25070 */
[----:B------:R-:W-:-:S07]  /*1970*/  ISETP.NE.AND.EX P1, PT, R21, RZ, PT, P1 ;  /* 0x000000ff1500720c */ /* 0x000fce0003f25310 */
[----:B------:R-:W1:Y:S01]  /*1980*/  @P0 LDC.64 R8, c[0x0][0x9a8] ;  /* 0x00026a00ff080b82 */ /* 0x000e620000000a00 */
[----:B------:R-:W-:-:S07]  /*1990*/  @P0 SHF.R.S32.HI R3, RZ, 0x1f, R5 ;  /* 0x0000001fff030819 */ /* 0x000fce0000011405 */
[----:B------:R-:W2:Y:S01]  /*19a0*/  @P1 LDC.64 R10, c[0x0][0x9b8] ;  /* 0x00026e00ff0a1b82 */ /* 0x000ea20000000a00 */
[----:B------:R-:W-:-:S07]  /*19b0*/  @P1 SHF.R.S32.HI R5, RZ, 0x1f, R5 ;  /* 0x0000001fff051819 */ /* 0x000fce0000011405 */
[----:B------:R-:W3:Y:S08]  /*19c0*/  @P0 LDC.64 R14, c[0x0][0x9b0] ;  /* 0x00026c00ff0e0b82 */ /* 0x000ef00000000a00 */
[----:B------:R-:W4:Y:S01]  /*19d0*/  @P1 LDC.64 R24, c[0x0][0x9c0] ;  /* 0x00027000ff181b82 */ /* 0x000f220000000a00 */
[----:B-1----:R-:W-:Y:S01]  /*19e0*/  @P0 IMAD R0, R3, R8, RZ ;  /* 0x0000000803000224 */ /* 0x002fe200078e02ff */
[----:B------:R-:W-:-:S03]  /*19f0*/  @P0 SHF.R.S32.HI R3, RZ, 0x1f, R172 ;  /* 0x0000001fff030819 */ /* 0x000fc600000114ac */
[----:B------:R-:W-:Y:S02]  /*1a00*/  @P0 IMAD R9, R9, UR44, R0 ;  /* 0x0000002c09090c24 */ /* 0x000fe4000f8e0200 */
[----:B--2---:R-:W-:Y:S02]  /*1a10*/  @P1 IMAD R6, R5, R10, RZ ;  /* 0x0000000a05061224 */ /* 0x004fe400078e02ff */
[----:B------:R-:W-:-:S04]  /*1a20*/  @P0 IMAD.WIDE.U32 R4, R8, UR44, RZ ;  /* 0x0000002c08040c25 */ /* 0x000fc8000f8e00ff */
[----:B------:R-:W-:Y:S01]  /*1a30*/  @P0 IMAD.IADD R5, R5, 0x1, R9 ;  /* 0x0000000105050824 */ /* 0x000fe200078e0209 */
[----:B------:R-:W-:Y:S01]  /*1a40*/  @P1 SHF.R.S32.HI R9, RZ, 0x1f, R172 ;  /* 0x0000001fff091819 */ /* 0x000fe200000114ac */
[----:B------:R-:W-:Y:S02]  /*1a50*/  @P1 IMAD R11, R11, UR44, R6 ;  /* 0x0000002c0b0b1c24 */ /* 0x000fe4000f8e0206 */
[----:B------:R-:W-:-:S04]  /*1a60*/  @P1 IMAD.WIDE.U32 R6, R10, UR44, RZ ;  /* 0x0000002c0a061c25 */ /* 0x000fc8000f8e00ff */
[----:B---3--:R-:W-:Y:S02]  /*1a70*/  @P0 IMAD R3, R3, R14, RZ ;  /* 0x0000000e03030224 */ /* 0x008fe400078e02ff */
[----:B------:R-:W-:Y:S02]  /*1a80*/  @P1 IMAD.IADD R7, R7, 0x1, R11 ;  /* 0x0000000107071824 */ /* 0x000fe400078e020b */
[----:B----4-:R-:W-:Y:S02]  /*1a90*/  @P1 IMAD R0, R9, R24, RZ ;  /* 0x0000001809001224 */ /* 0x010fe400078e02ff */
[C---:B------:R-:W-:Y:S02]  /*1aa0*/  @P0 IMAD R3, R172.reuse, R15, R3 ;  /* 0x0000000fac030224 */ /* 0x040fe400078e0203 */
[----:B------:R-:W-:-:S04]  /*1ab0*/  @P0 IMAD.WIDE.U32 R4, R172, R14, R4 ;  /* 0x0000000eac040225 */ /* 0x000fc800078e0004 */
[C---:B------:R-:W-:Y:S02]  /*1ac0*/  @P1 IMAD R11, R172.reuse, R25, R0 ;  /* 0x00000019ac0b1224 */ /* 0x040fe400078e0200 */
[----:B------:R-:W-:Y:S01]  /*1ad0*/  @P1 IMAD.WIDE.U32 R8, R172, R24, R6 ;  /* 0x00000018ac081225 */ /* 0x000fe200078e0006 */
[----:B------:R-:W-:-:S03]  /*1ae0*/  @P0 LEA R6, P2, R4, R12, 0x2 ;  /* 0x0000000c04060211 */ /* 0x000fc600078410ff */
[----:B------:R-:W-:Y:S01]  /*1af0*/  @P0 IMAD.IADD R3, R5, 0x1, R3 ;  /* 0x0000000105030824 */ /* 0x000fe200078e0203 */
[----:B------:R-:W-:Y:S01]  /*1b00*/  @P1 LEA R10, P3, R8, R20, 0x2 ;  /* 0x00000014080a1211 */ /* 0x000fe200078610ff */
[----:B------:R-:W-:-:S03]  /*1b10*/  @P1 IMAD.IADD R0, R9, 0x1, R11 ;  /* 0x0000000109001824 */ /* 0x000fc600078e020b */
[----:B------:R-:W-:Y:S01]  /*1b20*/  @P0 LEA.HI.X R7, R4, R13, R3, 0x2, P2 ;  /* 0x0000000d04070211 */ /* 0x000fe200010f1403 */
[----:B------:R-:W-:Y:S01]  /*1b30*/  IMAD.MOV.U32 R3, RZ, RZ, 0x3f800000 ;  /* 0x3f800000ff037424 */ /* 0x000fe200078e00ff */
[----:B------:R-:W-:Y:S01]  /*1b40*/  @P1 LEA.HI.X R11, R8, R21, R0, 0x2, P3 ;  /* 0x00000015080b1211 */ /* 0x000fe200018f1400 */
[----:B------:R-:W-:-:S04]  /*1b50*/  IMAD.MOV.U32 R0, RZ, RZ, 0x3f800000 ;  /* 0x3f800000ff007424 */ /* 0x000fc800078e00ff */
[----:B------:R-:W2:Y:S04]  /*1b60*/  @P0 LDG.E R3, desc[UR48][R6.64] ;  /* 0x0000003006030981 */ /* 0x000ea8000c1e1900 */
[----:B------:R-:W2:Y:S01]  /*1b70*/  @P1 LDG.E R0, desc[UR48][R10.64] ;  /* 0x000000300a001981 */ /* 0x000ea2000c1e1900 */
[----:B------:R-:W-:-:S04]  /*1b80*/  LEA.HI R4, R174, R174, RZ, 0x1 ;  /* 0x000000aeae047211 */ /* 0x000fc800078f08ff */
[----:B------:R-:W-:-:S05]  /*1b90*/  LOP3.LUT R5, R4, 0xfffffffe, RZ, 0xc0, !PT ;  /* 0xfffffffe04057812 */ /* 0x000fca00078ec0ff */
[----:B------:R-:W-:Y:S02]  /*1ba0*/  IMAD.IADD R4, R174, 0x1, -R5 ;  /* 0x00000001ae047824 */ /* 0x000fe400078e0a05 */
[----:B------:R-:W-:-:S03]  /*1bb0*/  IMAD.U32 R5, RZ, RZ, UR36 ;  /* 0x00000024ff057e24 */ /* 0x000fc6000f8e00ff */
[----:B------:R-:W-:Y:S02]  /*1bc0*/  SHF.L.U32 R4, R4, 0x1f, RZ ;  /* 0x0000001f04047819 */ /* 0x000fe400000006ff */
[----:B------:R-:W-:Y:S02]  /*1bd0*/  ISETP.NE.AND P0, PT, R5, 0x3, PT ;  /* 0x000000030500780c */ /* 0x000fe40003f05270 */
[----:B------:R-:W1:Y:S01]  /*1be0*/  SYNCS.PHASECHK.TRANS64.TRYWAIT P1, [UR37+0x22800], R4 ;  /* 0x02280004ff0075a7 */ /* 0x000e620008020165 */
[----:B--2---:R-:W-:-:S04]  /*1bf0*/  FMUL.FTZ R0, R3, R0 ;  /* 0x0000000003007220 */ /* 0x004fc80000410000 */
[----:B------:R-:W-:Y:S01]  /*1c00*/  FMUL.FTZ R0, R0, UR4 ;  /* 0x0000000400007c20 */ /* 0x000fe20008410000 */
[----:B-1----:R-:W-:Y:S06]  /*1c10*/  @!P1 BRA `(.L_x_882) ;  /* 0x0000012800b89947 */ /* 0x002fec0003800000 */
.L_x_1046:
[----:B------:R-:W-:Y:S05]  /*1c20*/  @!P0 BRA `(.L_x_883) ;  /* 0x0000000000048947 */ /* 0x000fea0003800000 */
[----:B------:R-:W-:Y:S01]  /*1c30*/  BPT.TRAP 0x1 ;  /* 0x000000040000795c */ /* 0x000fe20000300000 */
.L_x_883:
[----:B------:R-:W-:Y:S01]  /*1c40*/  IMAD.U32 R20, RZ, RZ, UR47 ;  /* 0x0000002fff147e24 */ /* 0x000fe2000f8e00ff */
[----:B-1----:R-:W-:-:S04]  /*1c50*/  SHF.L.U32 R3, R2, 0x1f, RZ ;  /* 0x0000001f02037819 */ /* 0x002fc800000006ff */
[----:B------:R-:W-:-:S04]  /*1c60*/  LEA R20, R20, UR37, 0x3 ;  /* 0x0000002514147c11 */ /* 0x000fc8000f8e18ff */
[----:B------:R1:W2:Y:S01]  /*1c70*/  SYNCS.PHASECHK.TRANS64.TRYWAIT P2, [R20+URZ+0x22830], R3 ;  /* 0x02283003140075a7 */ /* 0x0002a2000804017f */
[----:B------:R-:W-:Y:S05]  /*1c80*/  @!P0 BRA `(.L_x_884) ;  /* 0x0000000000048947 */ /* 0x000fea0003800000 */
[----:B------:R-:W-:Y:S01]  /*1c90*/  BPT.TRAP 0x1 ;  /* 0x000000040000795c */ /* 0x000fe20000300000 */
.L_x_884:
[----:B------:R-:W3:Y:S02]  /*1ca0*/  S2R R4, SR_TID.X ;  /* 0x0000000000047919 */ /* 0x000ee40000002100 */
[----:B---3--:R-:W-:Y:S01]  /*1cb0*/  LOP3.LUT P1, RZ, R4, 0x7f, RZ, 0xc0, !PT ;  /* 0x0000007f04ff7812 */ /* 0x008fe2000782c0ff */
[----:B--2---:R-:W-:-:S12]  /*1cc0*/  @P2 BRA `(.L_x_885) ;  /* 0x0000000000082947 */ /* 0x004fd80003800000 */
[----:B------:R-:W2:Y:S02]  /*1cd0*/  SYNCS.PHASECHK.TRANS64.TRYWAIT P2, [R20+URZ+0x22830], R3 ;  /* 0x02283003140075a7 */ /* 0x000ea4000804017f */
[----:B--2---:R-:W-:Y:S05]  /*1ce0*/  @!P2 BRA `(.L_x_886) ;  /* 0x00000128009ca947 */ /* 0x004fea0003800000 */
.L_x_885:
[----:B------:R-:W-:Y:S05]  /*1cf0*/  WARPSYNC.ALL ;  /* 0x0000000000007948 */ /* 0x000fea0003800000 */
[----:B------:R-:W-:Y:S01]  /*1d00*/  UIADD3 UR4, UR37, 0x16400, URZ ;  /* 0x0001640025047890 */ /* 0x000fe2000fffe03f */
[----:B------:R-:W-:Y:S01]  /*1d10*/  WARPGROUP.ARRIVE ;  /* 0x00000000000079c5 */ /* 0x000fe20000000000 */
[----:B------:R-:W-:Y:S01]  /*1d20*/  ULOP3.LUT UR24, UR41, 0x10000, URZ, 0xfc, !UPT ;  /* 0x0001000029187892 */ /* 0x000fe2000f8efc3f */
[----:B------:R-:W3:Y:S01]  /*1d30*/  LDC.64 R12, c[0x0][0x9e0] ;  /* 0x00027800ff0c7b82 */ /* 0x000ee20000000a00 */
[----:B------:R-:W-:Y:S01]  /*1d40*/  USHF.R.U32.HI UR4, URZ, 0x4, UR4 ;  /* 0x000000043f047899 */ /* 0x000fe20008011604 */
[----:B------:R-:W-:Y:S01]  /*1d50*/  IMAD.MOV.U32 R14, RZ, RZ, -0x80 ;  /* 0xffffff80ff0e7424 */ /* 0x000fe200078e00ff */
[----:B------:R-:W-:Y:S01]  /*1d60*/  UMOV UR25, 0x80000020 ;  /* 0x8000002000197882 */ /* 0x000fe20000000000 */
[----:B------:R-:W-:Y:S01]  /*1d70*/  UMOV UR27, 0x80000020 ;  /* 0x80000020001b7882 */ /* 0x000fe20000000000 */
[----:B------:R-:W-:Y:S01]  /*1d80*/  ULOP3.LUT UR4, UR4, 0x3fff, URZ, 0xc0, !UPT ;  /* 0x00003fff04047892 */ /* 0x000fe2000f8ec03f */
[----:B-12---:R-:W-:Y:S01]  /*1d90*/  @!P1 VIADD R3, R20, 0x22840 ;  /* 0x0002284014039836 */ /* 0x006fe20000000000 */
[----:B------:R-:W-:Y:S01]  /*1da0*/  UMOV UR5, 0x80000020 ;  /* 0x8000002000057882 */ /* 0x000fe20000000000 */
[----:B------:R-:W-:Y:S01]  /*1db0*/  UMOV UR7, 0x80000020 ;  /* 0x8000002000077882 */ /* 0x000fe20000000000 */
[----:B------:R-:W-:-:S02]  /*1dc0*/  ULOP3.LUT UR28, UR4, 0x10000, URZ, 0xfc, !UPT ;  /* 0x00010000041c7892 */ /* 0x000fc4000f8efc3f */
[----:B------:R-:W-:Y:S01]  /*1dd0*/  UIADD3 UR4, UR24, 0x2, URZ ;  /* 0x0000000218047890 */ /* 0x000fe2000fffe03f */
[----:B------:R-:W-:Y:S01]  /*1de0*/  @!P1 PRMT R3, RZ, 0x654, R3 ;  /* 0x00000654ff039816 */ /* 0x000fe20000000003 */
[----:B------:R-:W-:Y:S02]  /*1df0*/  UIMAD UR26, UR47, 0x600, UR28 ;  /* 0x000006002f1a78a4 */ /* 0x000fe4000f8e021c */
[----:B------:R-:W-:Y:S02]  /*1e00*/  UIADD3 UR8, UR24, 0x200, URZ ;  /* 0x0000020018087890 */ /* 0x000fe4000fffe03f */
[----:B------:R-:W-:Y:S02]  /*1e10*/  UIADD3 UR6, UR26, 0x2, URZ ;  /* 0x000000021a067890 */ /* 0x000fe4000fffe03f */
[----:B------:R-:W-:Y:S01]  /*1e20*/  UIADD3 UR10, UR26, 0x200, URZ ;  /* 0x000002001a0a7890 */ /* 0x000fe2000fffe03f */
[----:B------:R-:W-:Y:S02]  /*1e30*/  UMOV UR9, 0x80000020 ;  /* 0x8000002000097882 */ /* 0x000fe40000000000 */
[----:B------:R-:W-:Y:S01]  /*1e40*/  QGMMA.64x128x32.F32.E4M3.E4M3 R24, gdesc[UR24], RZ, !UPT, gsb0 ;  /* 0x01e00000181879f3 */ /* 0x000fe2000c0008ff */
[----:B------:R-:W-:Y:S01]  /*1e50*/  UMOV UR11, 0x80000020 ;  /* 0x80000020000b7882 */ /* 0x000fe20000000000 */
[----:B------:R-:W-:Y:S01]  /*1e60*/  UIADD3 UR12, UR24, 0x202, URZ ;  /* 0x00000202180c7890 */ /* 0x000fe2000fffe03f */
[----:B---3--:R-:W-:Y:S01]  /*1e70*/  ISETP.GE.AND P2, PT, R13, 0x1, PT ;  /* 0x000000010d00780c */ /* 0x008fe20003f46270 */
[----:B------:R-:W-:Y:S01]  /*1e80*/  UIADD3 UR14, UR26, 0x202, URZ ;  /* 0x000002021a0e7890 */ /* 0x000fe2000fffe03f */
[----:B------:R-:W-:Y:S01]  /*1e90*/  UMOV UR13, 0x80000020 ;  /* 0x80000020000d7882 */ /* 0x000fe20000000000 */
[----:B------:R-:W-:Y:S01]  /*1ea0*/  UMOV UR15, 0x80000020 ;  /* 0x80000020000f7882 */ /* 0x000fe20000000000 */
[----:B------:R-:W-:-:S02]  /*1eb0*/  UIADD3 UR16, UR24, 0x400, URZ ;  /* 0x0000040018107890 */ /* 0x000fc4000fffe03f */
[----:B------:R-:W-:Y:S01]  /*1ec0*/  UIADD3 UR18, UR26, 0x400, URZ ;  /* 0x000004001a127890 */ /* 0x000fe2000fffe03f */
[----:B------:R-:W-:Y:S01]  /*1ed0*/  UMOV UR17, 0x80000020 ;  /* 0x8000002000117882 */ /* 0x000fe20000000000 */
[----:B------:R-:W-:Y:S01]  /*1ee0*/  UMOV UR19, 0x80000020 ;  /* 0x8000002000137882 */ /* 0x000fe20000000000 */
[----:B------:R-:W-:Y:S02]  /*1ef0*/  UIADD3 UR20, UR24, 0x402, URZ ;  /* 0x0000040218147890 */ /* 0x000fe4000fffe03f */
[----:B------:R-:W-:Y:S01]  /*1f00*/  UIADD3 UR22, UR26, 0x402, URZ ;  /* 0x000004021a167890 */ /* 0x000fe2000fffe03f */
[----:B------:R-:W-:Y:S01]  /*1f10*/  UMOV UR21, 0x80000020 ;  /* 0x8000002000157882 */ /* 0x000fe20000000000 */
[----:B------:R-:W-:Y:S01]  /*1f20*/  UMOV UR23, 0x80000020 ;  /* 0x8000002000177882 */ /* 0x000fe20000000000 */
[----:B------:R-:W-:Y:S02]  /*1f30*/  ULDC UR29, c[0x0][0x9dc] ;  /* 0x00027700001d7ab9 */ /* 0x000fe40000000800 */
[----:B------:R-:W-:Y:S01]  /*1f40*/  ULOP3.LUT UR29, URZ, UR29, URZ, 0x33, !UPT ;  /* 0x0000001d3f1d7292 */ /* 0x000fe2000f8e333f */
[----:B------:R-:W-:-:S02]  /*1f50*/  WARPGROUP.DEPBAR.LE gsb0, 0x0 ;  /* 0x00008000000079c5 */ /* 0x000fc40000010000 */
[----:B------:R-:W-:-:S06]  /*1f60*/  WARPGROUP.ARRIVE ;  /* 0x00000000000079c5 */ /* 0x000fcc0000000000 */
[----:B------:R-:W-:Y:S01]  /*1f70*/  QGMMA.64x128x32.F32.E4M3.E4M3 R24, gdesc[UR4], R24, gsb0 ;  /* 0x01e00000041879f3 */ /* 0x000fe20008000818 */
[----:B------:R-:W-:Y:S02]  /*1f80*/  ULDC UR6, c[0x0][0x2e0] ;  /* 0x0000b80000067ab9 */ /* 0x000fe40000000800 */
[----:B------:R-:W-:Y:S02]  /*1f90*/  WARPGROUP.DEPBAR.LE gsb0, 0x0 ;  /* 0x00008000000079c5 */ /* 0x000fe40000010000 */
[----:B------:R-:W-:-:S07]  /*1fa0*/  WARPGROUP.ARRIVE ;  /* 0x00000000000079c5 */ /* 0x000fce0000000000 */
[----:B------:R-:W-:Y:S03]  /*1fb0*/  QGMMA.64x128x32.F32.E4M3.E4M3 R24, gdesc[UR8], R24, gsb0 ;  /* 0x01e00000081879f3 */ /* 0x000fe60008000818 */
        /* <DEDUP_REMOVED lines=10> */
[C---:B------:R-:W-:Y:S01]  /*2060*/  FMUL.FTZ R93, R0.reuse, R70 ;  /* 0x00000046005d7220 */ /* 0x040fe20000410000 */
[C---:B------:R-:W-:Y:S01]  /*2070*/  FMUL.FTZ R64, R0.reuse, R64 ;  /* 0x0000004000407220 */ /* 0x040fe20000410000 */
[----:B------:R-:W1:Y:S01]  /*2080*/  LDC R70, c[0x0][0x288] ;  /* 0x0000a200ff467b82 */ /* 0x000e620000000800 */
[C---:B------:R-:W-:Y:S01]  /*2090*/  FMUL.FTZ R5, R0.reuse, R26 ;  /* 0x0000001a00057220 */ /* 0x040fe20000410000 */
[C---:B------:R-:W-:Y:S01]  /*20a0*/  FMUL.FTZ R28, R0.reuse, R28 ;  /* 0x0000001c001c7220 */ /* 0x040fe20000410000 */
[C---:B------:R-:W-:Y:S01]  /*20b0*/  FMUL.FTZ R26, R0.reuse, R35 ;  /* 0x00000023001a7220 */ /* 0x040fe20000410000 */
[C---:B------:R-:W-:Y:S01]  /*20c0*/  FMUL.FTZ R40, R0.reuse, R40 ;  /* 0x0000002800287220 */ /* 0x040fe20000410000 */
[C---:B------:R-:W-:Y:S01]  /*20d0*/  FMUL.FTZ R32, R0.reuse, R32 ;  /* 0x0000002000207220 */ /* 0x040fe20000410000 */
[C---:B------:R-:W-:Y:S01]  /*20e0*/  FMUL.FTZ R36, R0.reuse, R36 ;  /* 0x0000002400247220 */ /* 0x040fe20000410000 */
[C---:B------:R-:W-:Y:S01]  /*20f0*/  FMUL.FTZ R56, R0.reuse, R56 ;  /* 0x0000003800387220 */ /* 0x040fe20000410000 */
[----:B------:R2:W3:Y:S01]  /*2100*/  MUFU.TANH R35, R64 ;  /* 0x0000004000237308 */ /* 0x0004e20000002400 */
[C---:B------:R-:W-:Y:S01]  /*2110*/  FMUL.FTZ R48, R0.reuse, R48 ;  /* 0x0000003000307220 */ /* 0x040fe20000410000 */
[C---:B------:R-:W-:Y:S01]  /*2120*/  FMUL.FTZ R52, R0.reuse, R52 ;  /* 0x0000003400347220 */ /* 0x040fe20000410000 */
[C---:B------:R-:W-:Y:S01]  /*2130*/  FMUL.FTZ R60, R0.reuse, R60 ;  /* 0x0000003c003c7220 */ /* 0x040fe20000410000 */
[C---:B------:R-:W-:Y:S01]  /*2140*/  FMUL.FTZ R4, R0.reuse, R24 ;  /* 0x0000001800047220 */ /* 0x040fe20000410000 */
[C---:B------:R-:W-:Y:S01]  /*2150*/  FMUL.FTZ R9, R0.reuse, R30 ;  /* 0x0000001e00097220 */ /* 0x040fe20000410000 */
[C---:B------:R-:W-:Y:S01]  /*2160*/  FMUL.FTZ R24, R0.reuse, R34 ;  /* 0x0000002200187220 */ /* 0x040fe20000410000 */
[----:B------:R-:W-:Y:S01]  /*2170*/  FMUL.FTZ R11, R0, R25 ;  /* 0x00000019000b7220 */ /* 0x000fe20000410000 */
[----:B------:R4:W1:Y:S01]  /*2180*/  MUFU.TANH R135, R28 ;  /* 0x0000001c00877308 */ /* 0x0008620000002400 */
[----:B--2---:R-:W-:-:S02]  /*2190*/  IMAD R64, R91, R14, 0x80 ;  /* 0x000000805b407424 */ /* 0x004fc400078e020e */
[C---:B------:R-:W-:Y:S01]  /*21a0*/  FMUL.FTZ R6, R0.reuse, R27 ;  /* 0x0000001b00067220 */ /* 0x040fe20000410000 */
[C---:B------:R-:W-:Y:S01]  /*21b0*/  FMUL.FTZ R29, R0.reuse, R29 ;  /* 0x0000001d001d7220 */ /* 0x040fe20000410000 */
[C---:B------:R-:W-:Y:S01]  /*21c0*/  FMUL.FTZ R10, R0.reuse, R31 ;  /* 0x0000001f000a7220 */ /* 0x040fe20000410000 */
[----:B------:R-:W-:Y:S02]  /*21d0*/  IMAD R15, R17, UR6, R64 ;  /* 0x00000006110f7c24 */ /* 0x000fe4000f8e0240 */
[C---:B------:R-:W-:Y:S01]  /*21e0*/  FMUL.FTZ R33, R0.reuse, R33 ;  /* 0x0000002100217220 */ /* 0x040fe20000410000 */
[C---:B------:R-:W-:Y:S01]  /*21f0*/  FMUL.FTZ R37, R0.reuse, R37 ;  /* 0x0000002500257220 */ /* 0x040fe20000410000 */
[----:B------:R2:W1:Y:S01]  /*2200*/  MUFU.TANH R129, R40 ;  /* 0x0000002800817308 */ /* 0x0004620000002400 */
[C---:B----4-:R-:W-:Y:S01]  /*2210*/  FMUL.FTZ R28, R0.reuse, R38 ;  /* 0x00000026001c7220 */ /* 0x050fe20000410000 */
[C---:B------:R-:W-:Y:S01]  /*2220*/  FMUL.FTZ R38, R0.reuse, R47 ;  /* 0x0000002f00267220 */ /* 0x040fe20000410000 */
[C---:B------:R-:W-:Y:S01]  /*2230*/  FMUL.FTZ R30, R0.reuse, R39 ;  /* 0x00000027001e7220 */ /* 0x040fe20000410000 */
[C---:B------:R-:W-:Y:S01]  /*2240*/  FMUL.FTZ R41, R0.reuse, R41 ;  /* 0x0000002900297220 */ /* 0x040fe20000410000 */
[C---:B------:R-:W-:Y:S01]  /*2250*/  FMUL.FTZ R34, R0.reuse, R43 ;  /* 0x0000002b00227220 */ /* 0x040fe20000410000 */
[C---:B------:R-:W-:Y:S01]  /*2260*/  FMUL.FTZ R45, R0.reuse, R45 ;  /* 0x0000002d002d7220 */ /* 0x040fe20000410000 */
[C---:B------:R-:W-:Y:S01]  /*2270*/  FMUL.FTZ R49, R0.reuse, R49 ;  /* 0x0000003100317220 */ /* 0x040fe20000410000 */
[----:B------:R4:W1:Y:S01]  /*2280*/  MUFU.TANH R133, R32 ;  /* 0x0000002000857308 */ /* 0x0008620000002400 */
[C---:B--2---:R-:W-:Y:S01]  /*2290*/  FMUL.FTZ R40, R0.reuse, R50 ;  /* 0x0000003200287220 */ /* 0x044fe20000410000 */
[C---:B------:R-:W-:Y:S01]  /*22a0*/  FMUL.FTZ R50, R0.reuse, R58 ;  /* 0x0000003a00327220 */ /* 0x040fe20000410000 */
[C---:B------:R-:W-:Y:S01]  /*22b0*/  FMUL.FTZ R53, R0.reuse, R53 ;  /* 0x0000003500357220 */ /* 0x040fe20000410000 */
[C---:B------:R-:W-:Y:S01]  /*22c0*/  FMUL.FTZ R57, R0.reuse, R57 ;  /* 0x0000003900397220 */ /* 0x040fe20000410000 */
[C---:B------:R-:W-:Y:S01]  /*22d0*/  FMUL.FTZ R58, R0.reuse, R63 ;  /* 0x0000003f003a7220 */ /* 0x040fe20000410000 */
        /* <DEDUP_REMOVED lines=26> */
[----:B------:R4:W3:Y:S01]  /*2480*/  MUFU.TANH R121, R52 ;  /* 0x0000003400797308 */ /* 0x0008e20000002400 */
[C---:B--2---:R-:W-:Y:S01]  /*2490*/  FMUL.FTZ R48, R0.reuse, R55 ;  /* 0x0000003700307220 */ /* 0x044fe20000410000 */
[C---:B------:R-:W-:Y:S01]  /*24a0*/  FMUL.FTZ R77, R0.reuse, R77 ;  /* 0x0000004d004d7220 */ /* 0x040fe20000410000 */
[C---:B------:R-:W-:Y:S01]  /*24b0*/  FMUL.FTZ R79, R0.reuse, R79 ;  /* 0x0000004f004f7220 */ /* 0x040fe20000410000 */
[C---:B------:R-:W-:Y:S01]  /*24c0*/  FMUL.FTZ R80, R0.reuse, R80 ;  /* 0x0000005000507220 */ /* 0x040fe20000410000 */
[----:B------:R1:W-:Y:S01]  /*24d0*/  @!P1 SYNCS.ARRIVE.TRANS64.RED.A1T0 RZ, [R3+URZ], RZ ;  /* 0x000000ff03ff99a7 */ /* 0x0003e2000810043f */
[C---:B------:R-:W-:Y:S01]  /*24e0*/  FMUL.FTZ R68, R0.reuse, R68 ;  /* 0x0000004400447220 */ /* 0x040fe20000410000 */
[C---:B------:R-:W-:Y:S01]  /*24f0*/  FMUL.FTZ R44, R0.reuse, R44 ;  /* 0x0000002c002c7220 */ /* 0x040fe20000410000 */
[----:B------:R2:W3:Y:S01]  /*2500*/  MUFU.TANH R47, R60 ;  /* 0x0000003c002f7308 */ /* 0x0004e20000002400 */
[----:B----4-:R-:W-:Y:S01]  /*2510*/  FMUL.FTZ R52, R0, R59 ;  /* 0x0000003b00347220 */ /* 0x010fe20000410000 */
[----:B------:R-:W-:Y:S01]  /*2520*/  IMAD R51, R16, -0x2, R15 ;  /* 0xfffffffe10337824 */ /* 0x000fe200078e020f */
[----:B-1----:R-:W-:-:S05]  /*2530*/  IADD3 R3, R15, 0x1, -R70 ;  /* 0x000000010f037810 */ /* 0x002fca0007ffe846 */
[----:B------:R-:W1:Y:S01]  /*2540*/  MUFU.TANH R4, R4 ;  /* 0x0000000400047308 */ /* 0x000e620000002400 */
[----:B--2---:R-:W-:Y:S01]  /*2550*/  FMUL.FTZ R60, R0, R66 ;  /* 0x00000042003c7220 */ /* 0x004fe20000410000 */
[----:B------:R-:W-:Y:S01]  /*2560*/  IMAD R21, R16, -0x2, R3 ;  /* 0xfffffffe10157824 */ /* 0x000fe200078e0203 */
[----:B------:R-:W-:Y:S01]  /*2570*/  LEA R66, R91, 0xffffff80, 0x7 ;  /* 0xffffff805b427811 */ /* 0x000fe200078e38ff */
[----:B------:R-:W-:Y:S02]  /*2580*/  VIADD R3, R176, UR42 ;  /* 0x0000002ab0037c36 */ /* 0x000fe40008000000 */
[----:B------:R-:W-:Y:S02]  /*2590*/  VIADD R55, R21, UR29 ;  /* 0x0000001d15377c36 */ /* 0x000fe40008000000 */
[----:B------:R-:W2:Y:S02]  /*25a0*/  MUFU.TANH R11, R11 ;  /* 0x0000000b000b7308 */ /* 0x000ea40000002400 */
[----:B------:R-:W-:-:S06]  /*25b0*/  IMAD.IADD R15, R55, 0x1, R3 ;  /* 0x00000001370f7824 */ /* 0x000fcc00078e0203 */
[----:B------:R-:W4:Y:S08]  /*25c0*/  MUFU.TANH R5, R5 ;  /* 0x0000000500057308 */ /* 0x000f300000002400 */
[----:B------:R-:W1:Y:S08]  /*25d0*/  MUFU.TANH R6, R6 ;  /* 0x0000000600067308 */ /* 0x000e700000002400 */
        /* <DEDUP_REMOVED lines=49> */
[----:B------:R5:W1:Y:S08]  /*28f0*/  MUFU.TANH R39, R68 ;  /* 0x0000004400277308 */ /* 0x000a700000002400 */
[----:B------:R3:W1:Y:S01]  /*2900*/  MUFU.TANH R127, R44 ;  /* 0x0000002c007f7308 */ /* 0x0006620000002400 */
[----:B-----5:R-:W-:-:S05]  /*2910*/  IMAD.IADD R68, R21, 0x1, R12 ;  /* 0x0000000115447824 */ /* 0x020fca00078e020c */
[----:B---3--:R-:W-:Y:S01]  /*2920*/  VIADDMNMX R44, R3, R68, R51, PT ;  /* 0x00000044032c7246 */ /* 0x008fe20003800133 */
[----:B--2-4-:R-:W-:Y:S06]  /*2930*/  @!P2 BRA `(.L_x_887) ;  /* 0x000000000054a947 */ /* 0x014fec0003800000 */
[----:B------:R-:W-:Y:S01]  /*2940*/  IMAD R21, R17, UR6, R3 ;  /* 0x0000000611157c24 */ /* 0x000fe2000f8e0203 */
[----:B------:R-:W-:Y:S03]  /*2950*/  BSSY B0, `(.L_x_888) ;  /* 0x000000f000007945 */ /* 0x000fe60003800000 */
[----:B------:R-:W-:-:S05]  /*2960*/  IMAD.IADD R21, R21, 0x1, -R70 ;  /* 0x0000000115157824 */ /* 0x000fca00078e0a46 */
[----:B------:R-:W-:-:S13]  /*2970*/  ISETP.GT.AND P3, PT, R21, -0x1, PT ;  /* 0xffffffff1500780c */ /* 0x000fda0003f64270 */
[----:B------:R-:W-:Y:S05]  /*2980*/  @P3 BRA `(.L_x_889) ;  /* 0x00000000001c3947 */ /* 0x000fea0003800000 */
[----:B------:R-:W-:Y:S02]  /*2990*/  ISETP.NE.AND P3, PT, R13, 0x1, PT ;  /* 0x000000010d00780c */ /* 0x000fe40003f65270 */
[----:B------:R-:W-:-:S11]  /*29a0*/  LOP3.LUT R21, RZ, R21, RZ, 0x33, !PT ;  /* 0x00000015ff157212 */ /* 0x000fd600078e33ff */
[----:B------:R-:W2:Y:S02]  /*29b0*/  @P3 LDC.64 R74, c[0x0][0x9e8] ;  /* 0x00027a00ff4a3b82 */ /* 0x000ea40000000a00 */
[----:B--2---:R-:W-:-:S05]  /*29c0*/  @P3 IMAD.HI.U32 R54, R21, R74, RZ ;  /* 0x0000004a15363227 */ /* 0x004fca00078e00ff */
[----:B------:R-:W-:-:S04]  /*29d0*/  @P3 SHF.R.U32.HI R21, RZ, R75, R54 ;  /* 0x0000004bff153219 */ /* 0x000fc80000011636 */
[----:B------:R-:W-:Y:S01]  /*29e0*/  LOP3.LUT R21, RZ, R21, RZ, 0x33, !PT ;  /* 0x00000015ff157212 */ /* 0x000fe200078e33ff */
[----:B------:R-:W-:Y:S06]  /*29f0*/  BRA `(.L_x_890) ;  /* 0x0000000000107947 */ /* 0x000fec0003800000 */
.L_x_889:
[----:B------:R-:W-:-:S13]  /*2a00*/  ISETP.NE.AND P3, PT, R13, 0x1, PT ;  /* 0x000000010d00780c */ /* 0x000fda0003f65270 */
[----:B------:R-:W2:Y:S02]  /*2a10*/  @P3 LDC.64 R74, c[0x0][0x9e8] ;  /* 0x00027a00ff4a3b82 */ /* 0x000ea40000000a00 */
[----:B--2---:R-:W-:-:S05]  /*2a20*/  @P3 IMAD.HI.U32 R54, R21, R74, RZ ;  /* 0x0000004a15363227 */ /* 0x004fca00078e00ff */
[----:B------:R-:W-:-:S07]  /*2a30*/  @P3 SHF.R.U32.HI R21, RZ, R75, R54 ;  /* 0x0000004bff153219 */ /* 0x000fce0000011636 */
.L_x_890:
[----:B------:R-:W-:Y:S05]  /*2a40*/  BSYNC B0 ;  /* 0x0000000000007941 */ /* 0x000fea0003800000 */
.L_x_888:
[----:B------:R-:W-:-:S04]  /*2a50*/  IMAD R21, R21, R13, -R66 ;  /* 0x0000000d15157224 */ /* 0x000fc800078e0a42 */
[----:B------:R-:W-:-:S05]  /*2a60*/  IMAD R54, R16, -0x2, R21 ;  /* 0xfffffffe10367824 */ /* 0x000fca00078e0215 */
[----:B------:R-:W-:Y:S02]  /*2a70*/  VIMNMX R15, R15, R54, !PT ;  /* 0x000000360f0f7248 */ /* 0x000fe40007fe0100 */
[----:B------:R-:W-:-:S07]  /*2a80*/  VIADDMNMX R44, R54, R13, R44, PT ;  /* 0x0000000d362c7246 */ /* 0x000fce000380012c */
.L_x_887:
[C---:B------:R-:W-:Y:S02]  /*2a90*/  ISETP.GE.AND P4, PT, R64.reuse, 0x9, PT ;  /* 0x000000094000780c */ /* 0x040fe40003f86270 */
[----:B------:R-:W-:Y:S02]  /*2aa0*/  ISETP.GE.AND P3, PT, R64, 0x2, PT ;  /* 0x000000024000780c */ /* 0x000fe40003f66270 */
[----:B------:R-:W-:Y:S02]  /*2ab0*/  P2R R59, PR, RZ, 0x10 ;  /* 0x00000010ff3b7803 */ /* 0x000fe40000000000 */
[C---:B------:R-:W-:Y:S02]  /*2ac0*/  ISETP.GT.AND P4, PT, R15.reuse, 0x8, !P4 ;  /* 0x000000080f00780c */ /* 0x040fe40006784270 */
[----:B------:R-:W-:Y:S02]  /*2ad0*/  ISETP.GT.AND P5, PT, R15, 0x1, !P3 ;  /* 0x000000010f00780c */ /* 0x000fe40005fa4270 */
[----:B------:R-:W-:-:S02]  /*2ae0*/  ISETP.LT.OR P4, PT, R44, 0x9, P4 ;  /* 0x000000092c00780c */ /* 0x000fc40002781670 */
[----:B------:R-:W-:Y:S02]  /*2af0*/  ISETP.GE.AND P6, PT, R64, 0xa, PT ;  /* 0x0000000a4000780c */ /* 0x000fe40003fc6270 */
[----:B------:R-:W-:Y:S02]  /*2b00*/  FSEL R135, R135, -INF , !P4 ;  /* 0xff80000087877808 */ /* 0x000fe40006000000 */
[C---:B------:R-:W-:Y:S02]  /*2b10*/  ISETP.LT.OR P5, PT, R44.reuse, 0x2, P5 ;  /* 0x000000022c00780c */ /* 0x040fe40002fa1670 */
[----:B------:R-:W-:Y:S02]  /*2b20*/  ISETP.GT.AND P4, PT, R15, 0x9, !P6 ;  /* 0x000000090f00780c */ /* 0x000fe40007784270 */
[----:B------:R-:W-:Y:S02]  /*2b30*/  FSEL R137, R11, -INF , !P5 ;  /* 0xff8000000b897808 */ /* 0x000fe40006800000 */
[----:B------:R-:W-:-:S02]  /*2b40*/  ISETP.LT.OR P4, PT, R44, 0xa, P4 ;  /* 0x0000000a2c00780c */ /* 0x000fc40002781670 */
[----:B------:R-:W-:Y:S02]  /*2b50*/  ISETP.GE.AND P5, PT, R64, 0x11, PT ;  /* 0x000000114000780c */ /* 0x000fe40003fa6270 */
[----:B-1----:R-:W-:Y:S02]  /*2b60*/  FSEL R105, R29, -INF , !P4 ;  /* 0xff8000001d697808 */ /* 0x002fe40006000000 */
[----:B------:R-:W-:Y:S02]  /*2b70*/  ISETP.GT.AND P4, PT, R15, 0x10, !P5 ;  /* 0x000000100f00780c */ /* 0x000fe40006f84270 */
[----:B------:R-:W-:Y:S02]  /*2b80*/  P2R R63, PR, RZ, 0x20 ;  /* 0x00000020ff3f7803 */ /* 0x000fe40000000000 */
[----:B------:R-:W-:Y:S02]  /*2b90*/  ISETP.LT.OR P4, PT, R44, 0x11, P4 ;  /* 0x000000112c00780c */ /* 0x000fe40002781670 */
[----:B------:R-:W-:-:S02]  /*2ba0*/  ISETP.GE.AND P5, PT, R64, 0x12, PT ;  /* 0x000000124000780c */ /* 0x000fc40003fa6270 */
[----:B------:R-:W-:Y:S02]  /*2bb0*/  FSEL R133, R133, -INF , !P4 ;  /* 0xff80000085857808 */ /* 0x000fe40006000000 */
[----:B------:R-:W-:Y:S02]  /*2bc0*/  ISETP.GT.AND P4, PT, R15, 0x11, !P5 ;  /* 0x000000110f00780c */ /* 0x000fe40006f84270 */
[----:B------:R-:W-:Y:S02]  /*2bd0*/  P2R R67, PR, RZ, 0x20 ;  /* 0x00000020ff437803 */ /* 0x000fe40000000000 */
[----:B------:R-:W-:Y:S02]  /*2be0*/  ISETP.LT.OR P4, PT, R44, 0x12, P4 ;  /* 0x000000122c00780c */ /* 0x000fe40002781670 */
[----:B------:R-:W-:Y:S02]  /*2bf0*/  ISETP.GE.AND P5, PT, R64, 0x19, PT ;  /* 0x000000194000780c */ /* 0x000fe40003fa6270 */
[----:B------:R-:W-:-:S02]  /*2c00*/  FSEL R107, R33, -INF , !P4 ;  /* 0xff800000216b7808 */ /* 0x000fc40006000000 */
[----:B------:R-:W-:Y:S02]  /*2c10*/  ISETP.GT.AND P4, PT, R15, 0x18, !P5 ;  /* 0x000000180f00780c */ /* 0x000fe40006f84270 */
[----:B------:R-:W-:Y:S02]  /*2c20*/  P2R R71, PR, RZ, 0x20 ;  /* 0x00000020ff477803 */ /* 0x000fe40000000000 */
[----:B------:R-:W-:Y:S02]  /*2c30*/  ISETP.LT.OR P4, PT, R44, 0x19, P4 ;  /* 0x000000192c00780c */ /* 0x000fe40002781670 */
[----:B------:R-:W-:Y:S02]  /*2c40*/  ISETP.GE.AND P5, PT, R64, 0x1a, PT ;  /* 0x0000001a4000780c */ /* 0x000fe40003fa6270 */
[----:B------:R-:W-:Y:S02]  /*2c50*/  FSEL R131, R131, -INF , !P4 ;  /* 0xff80000083837808 */ /* 0x000fe40006000000 */
[----:B------:R-:W-:-:S02]  /*2c60*/  ISETP.GT.AND P4, PT, R15, 0x19, !P5 ;  /* 0x000000190f00780c */ /* 0x000fc40006f84270 */
[----:B------:R-:W-:Y:S02]  /*2c70*/  P2R R73, PR, RZ, 0x20 ;  /* 0x00000020ff497803 */ /* 0x000fe40000000000 */
[----:B------:R-:W-:Y:S02]  /*2c80*/  ISETP.LT.OR P4, PT, R44, 0x1a, P4 ;  /* 0x0000001a2c00780c */ /* 0x000fe40002781670 */
[----:B------:R-:W-:Y:S02]  /*2c90*/  ISETP.GE.AND P5, PT, R64, 0x21, PT ;  /* 0x000000214000780c */ /* 0x000fe40003fa6270 */
[----:B------:R-:W-:Y:S02]  /*2ca0*/  FSEL R109, R37, -INF , !P4 ;  /* 0xff800000256d7808 */ /* 0x000fe40006000000 */
[----:B------:R-:W-:Y:S02]  /*2cb0*/  ISETP.GT.AND P4, PT, R15, 0x20, !P5 ;  /* 0x000000200f00780c */ /* 0x000fe40006f84270 */
[----:B------:R-:W-:-:S02]  /*2cc0*/  P2R R74, PR, RZ, 0x20 ;  /* 0x00000020ff4a7803 */ /* 0x000fc40000000000 */
[----:B------:R-:W-:Y:S02]  /*2cd0*/  ISETP.LT.OR P4, PT, R44, 0x21, P4 ;  /* 0x000000212c00780c */ /* 0x000fe40002781670 */
[----:B------:R-:W-:Y:S02]  /*2ce0*/  ISETP.GE.AND P5, PT, R64, 0x22, PT ;  /* 0x000000224000780c */ /* 0x000fe40003fa6270 */
[----:B------:R-:W-:Y:S02]  /*2cf0*/  FSEL R129, R129, -INF , !P4 ;  /* 0xff80000081817808 */ /* 0x000fe40006000000 */
[----:B------:R-:W-:Y:S02]  /*2d00*/  ISETP.GT.AND P4, PT, R15, 0x21, !P5 ;  /* 0x000000210f00780c */ /* 0x000fe40006f84270 */
[----:B------:R-:W-:Y:S02]  /*2d10*/  P2R R75, PR, RZ, 0x20 ;  /* 0x00000020ff4b7803 */ /* 0x000fe40000000000 */
[----:B------:R-:W-:-:S02]  /*2d20*/  ISETP.LT.OR P4, PT, R44, 0x22, P4 ;  /* 0x000000222c00780c */ /* 0x000fc40002781670 */
[----:B------:R-:W-:Y:S02]  /*2d30*/  ISETP.GE.AND P5, PT, R64, 0x29, PT ;  /* 0x000000294000780c */ /* 0x000fe40003fa6270 */
[----:B------:R-:W-:Y:S02]  /*2d40*/  FSEL R111, R41, -INF , !P4 ;  /* 0xff800000296f7808 */ /* 0x000fe40006000000 */
        /* <DEDUP_REMOVED lines=70> */
[C---:B------:R-:W-:Y:S02]  /*31b0*/  ISETP.GT.AND P4, PT, R15.reuse, 0x60, !P5 ;  /* 0x000000600f00780c */ /* 0x040fe40006f84270 */
        /* <DEDUP_REMOVED lines=22> */
[----:B------:R-:W-:-:S02]  /*3320*/  P2R R61, PR, RZ, 0x40 ;  /* 0x00000040ff3d7803 */ /* 0x000fc40000000000 */
[----:B------:R-:W-:Y:S02]  /*3330*/  FSEL R25, R25, -INF , !P4 ;  /* 0xff80000019197808 */ /* 0x000fe40006000000 */
[----:B------:R-:W-:-:S04]  /*3340*/  ISETP.GE.AND P4, PT, R64, 0x72, PT ;  /* 0x000000724000780c */ /* 0x000fc80003f86270 */
[----:B------:R-:W-:-:S04]  /*3350*/  ISETP.GT.AND P5, PT, R15, 0x71, !P4 ;  /* 0x000000710f00780c */ /* 0x000fc800067a4270 */
[----:B------:R-:W-:-:S04]  /*3360*/  ISETP.LT.OR P5, PT, R44, 0x72, P5 ;  /* 0x000000722c00780c */ /* 0x000fc80002fa1670 */
[----:B------:R-:W-:Y:S02]  /*3370*/  FSEL R21, R81, -INF , !P5 ;  /* 0xff80000051157808 */ /* 0x000fe40006800000 */
[----:B------:R-:W-:-:S04]  /*3380*/  ISETP.GE.AND P5, PT, R64, 0x79, PT ;  /* 0x000000794000780c */ /* 0x000fc80003fa6270 */
[----:B------:R-:W-:-:S04]  /*3390*/  ISETP.GT.AND P6, PT, R15, 0x78, !P5 ;  /* 0x000000780f00780c */ /* 0x000fc80006fc4270 */
[----:B------:R-:W-:-:S04]  /*33a0*/  ISETP.LT.OR P6, PT, R44, 0x79, P6 ;  /* 0x000000792c00780c */ /* 0x000fc800037c1670 */
[----:B------:R-:W-:Y:S02]  /*33b0*/  FSEL R11, R84, -INF , !P6 ;  /* 0xff800000540b7808 */ /* 0x000fe40007000000 */
[----:B------:R-:W-:-:S04]  /*33c0*/  ISETP.GE.AND P6, PT, R64, 0x1, PT ;  /* 0x000000014000780c */ /* 0x000fc80003fc6270 */
[----:B------:R-:W-:Y:S02]  /*33d0*/  P2R R72, PR, RZ, 0x40 ;  /* 0x00000040ff487803 */ /* 0x000fe40000000000 */
[----:B------:R-:W-:-:S04]  /*33e0*/  ISETP.GT.AND P6, PT, R15, RZ, !P6 ;  /* 0x000000ff0f00720c */ /* 0x000fc800077c4270 */
[----:B------:R-:W-:-:S04]  /*33f0*/  ISETP.LT.OR P6, PT, R44, 0x1, P6 ;  /* 0x000000012c00780c */ /* 0x000fc800037c1670 */
[----:B------:R-:W-:Y:S01]  /*3400*/  FSEL R139, R4, -INF , !P6 ;  /* 0xff800000048b7808 */ /* 0x000fe20007000000 */
[----:B------:R-:W-:Y:S01]  /*3410*/  VIADD R4, R3, 0x8 ;  /* 0x0000000803047836 */ /* 0x000fe20000000000 */
[----:B------:R-:W-:-:S03]  /*3420*/  ISETP.GE.AND P6, PT, R64, 0x7a, PT ;  /* 0x0000007a4000780c */ /* 0x000fc60003fc6270 */
[----:B------:R-:W-:Y:S01]  /*3430*/  IMAD.IADD R54, R55, 0x1, R4 ;  /* 0x0000000137367824 */ /* 0x000fe200078e0204 */
[----:B------:R-:W-:Y:S02]  /*3440*/  P2R R84, PR, RZ, 0x40 ;  /* 0x00000040ff547803 */ /* 0x000fe40000000000 */
[----:B------:R-:W-:-:S04]  /*3450*/  ISETP.GT.AND P6, PT, R15, 0x79, !P6 ;  /* 0x000000790f00780c */ /* 0x000fc800077c4270 */
[----:B------:R-:W-:Y:S02]  /*3460*/  ISETP.LT.OR P6, PT, R44, 0x7a, P6 ;  /* 0x0000007a2c00780c */ /* 0x000fe400037c1670 */
[----:B------:R-:W-:Y:S02]  /*3470*/  VIADDMNMX R44, R4, R68, R51, PT ;  /* 0x00000044042c7246 */ /* 0x000fe40003800133 */
[----:B------:R-:W-:Y:S01]  /*3480*/  FSEL R15, R85, -INF , !P6 ;  /* 0xff800000550f7808 */ /* 0x000fe20007000000 */
[----:B------:R-:W-:Y:S08]  /*3490*/  @!P2 BRA `(.L_x_891) ;  /* 0x000000000054a947 */ /* 0x000ff00003800000 */
[----:B------:R-:W-:Y:S01]  /*34a0*/  IMAD R45, R17, UR6, R4 ;  /* 0x00000006112d7c24 */ /* 0x000fe2000f8e0204 */
[----:B------:R-:W-:Y:S03]  /*34b0*/  BSSY B0, `(.L_x_892) ;  /* 0x000000f000007945 */ /* 0x000fe60003800000 */
[----:B------:R-:W-:-:S05]  /*34c0*/  IMAD.IADD R45, R45, 0x1, -R70 ;  /* 0x000000012d2d7824 */ /* 0x000fca00078e0a46 */
        /* <DEDUP_REMOVED lines=9> */
.L_x_893:
[----:B------:R-:W-:-:S13]  /*3560*/  ISETP.NE.AND P6, PT, R13, 0x1, PT ;  /* 0x000000010d00780c */ /* 0x000fda0003fc5270 */
[----:B------:R-:W1:Y:S02]  /*3570*/  @P6 LDC.64 R64, c[0x0][0x9e8] ;  /* 0x00027a00ff406b82 */ /* 0x000e640000000a00 */
[----:B-1----:R-:W-:-:S05]  /*3580*/  @P6 IMAD.HI.U32 R64, R45, R64, RZ ;  /* 0x000000402d406227 */ /* 0x002fca00078e00ff */
[----:B------:R-:W-:-:S07]  /*3590*/  @P6 SHF.R.U32.HI R45, RZ, R65, R64 ;  /* 0x00000041ff2d6219 */ /* 0x000fce0000011640 */
.L_x_894:
[----:B------:R-:W-:Y:S05]  /*35a0*/  BSYNC B0 ;  /* 0x0000000000007941 */ /* 0x000fea0003800000 */
.L_x_892:
[----:B------:R-:W-:-:S04]  /*35b0*/  IMAD R45, R45, R13, -R66 ;  /* 0x0000000d2d2d7224 */ /* 0x000fc800078e0a42 */
[----:B------:R-:W-:-:S05]  /*35c0*/  IMAD R45, R16, -0x2, R45 ;  /* 0xfffffffe102d7824 */ /* 0x000fca00078e022d */
[----:B------:R-:W-:Y:S02]  /*35d0*/  VIMNMX R54, R54, R45, !PT ;  /* 0x0000002d36367248 */ /* 0x000fe40007fe0100 */
[----:B------:R-:W-:-:S07]  /*35e0*/  VIADDMNMX R44, R45, R13, R44, PT ;  /* 0x0000000d2d2c7246 */ /* 0x000fce000380012c */
.L_x_891:
[----:B------:R-:W-:Y:S01]  /*35f0*/  ISETP.GT.AND P3, PT, R54, 0x1, !P3 ;  /* 0x000000013600780c */ /* 0x000fe20005f64270 */
[----:B------:R-:W-:Y:S01]  /*3600*/  ULDC UR6, c[0x0][0x988] ;  /* 0x0002620000067ab9 */ /* 0x000fe20000000800 */
[----:B------:R-:W-:Y:S01]  /*3610*/  ISETP.NE.AND P6, PT, R67, RZ, PT ;  /* 0x000000ff4300720c */ /* 0x000fe20003fc5270 */
[----:B------:R-:W-:Y:S01]  /*3620*/  IMAD.IADD R12, R89, 0x1, R12 ;  /* 0x00000001590c7824 */ /* 0x000fe200078e020c */
[----:B------:R-:W-:Y:S02]  /*3630*/  ISETP.LT.OR P3, PT, R44, 0x2, P3 ;  /* 0x000000022c00780c */ /* 0x000fe40001f61670 */
[----:B------:R-:W-:Y:S02]  /*3640*/  ISETP.GT.AND P4, PT, R54, 0x71, !P4 ;  /* 0x000000713600780c */ /* 0x000fe40006784270 */
[----:B------:R-:W-:Y:S02]  /*3650*/  FSEL R45, R6, -INF , !P3 ;  /* 0xff800000062d7808 */ /* 0x000fe40005800000 */
[----:B------:R-:W-:-:S02]  /*3660*/  ISETP.NE.AND P3, PT, R59, RZ, PT ;  /* 0x000000ff3b00720c */ /* 0x000fc40003f65270 */
[----:B------:R-:W-:Y:S02]  /*3670*/  FMNMX.FTZ R6, R139, R137, !PT ;  /* 0x000000898b067209 */ /* 0x000fe40007810000 */
[----:B------:R-:W-:Y:S02]  /*3680*/  ISETP.GT.AND P3, PT, R54, 0x8, !P3 ;  /* 0x000000083600780c */ /* 0x000fe40005f64270 */
[----:B------:R-:W-:Y:S02]  /*3690*/  FMNMX.FTZ R6, R135, R6, !PT ;  /* 0x0000000687067209 */ /* 0x000fe40007810000 */
[----:B------:R-:W-:Y:S02]  /*36a0*/  ISETP.LT.OR P3, PT, R44, 0x9, P3 ;  /* 0x000000092c00780c */ /* 0x000fe40001f61670 */
[----:B------:R-:W-:Y:S02]  /*36b0*/  FMNMX.FTZ R6, R105, R6, !PT ;  /* 0x0000000669067209 */ /* 0x000fe40007810000 */
[----:B------:R-:W-:-:S02]  /*36c0*/  FSEL R49, R9, -INF , !P3 ;  /* 0xff80000009317808 */ /* 0x000fc40005800000 */
[----:B------:R-:W-:Y:S02]  /*36d0*/  ISETP.NE.AND P3, PT, R61, RZ, PT ;  /* 0x000000ff3d00720c */ /* 0x000fe40003f65270 */
[----:B------:R-:W-:Y:S02]  /*36e0*/  FMNMX.FTZ R6, R133, R6, !PT ;  /* 0x0000000685067209 */ /* 0x000fe40007810000 */
[----:B------:R-:W-:Y:S02]  /*36f0*/  ISETP.GT.AND P3, PT, R54, 0x9, !P3 ;  /* 0x000000093600780c */ /* 0x000fe40005f64270 */
[----:B------:R-:W-:Y:S02]  /*3700*/  FMNMX.FTZ R6, R107, R6, !PT ;  /* 0x000000066b067209 */ /* 0x000fe40007810000 */
[----:B------:R-:W-:Y:S02]  /*3710*/  ISETP.LT.OR P3, PT, R44, 0xa, P3 ;  /* 0x0000000a2c00780c */ /* 0x000fe40001f61670 */
[----:B------:R-:W-:-:S02]  /*3720*/  FMNMX.FTZ R6, R131, R6, !PT ;  /* 0x0000000683067209 */ /* 0x000fc40007810000 */
[----:B------:R-:W-:Y:S01]  /*3730*/  FSEL R51, R10, -INF , !P3 ;  /* 0xff8000000a337808 */ /* 0x000fe20005800000 */
[----:B------:R-:W-:Y:S01]  /*3740*/  IMAD.U32 R10, RZ, RZ, UR6 ;  /* 0x00000006ff0a7e24 */ /* 0x000fe2000f8e00ff */
[----:B------:R-:W-:Y:S02]  /*3750*/  ISETP.NE.AND P3, PT, R63, RZ, PT ;  /* 0x000000ff3f00720c */ /* 0x000fe40003f65270 */
[----:B------:R-:W-:Y:S02]  /*3760*/  FMNMX.FTZ R6, R109, R6, !PT ;  /* 0x000000066d067209 */ /* 0x000fe40007810000 */
[----:B------:R-:W-:Y:S02]  /*3770*/  ISETP.GT.AND P3, PT, R54, 0x10, !P3 ;  /* 0x000000103600780c */ /* 0x000fe40005f64270 */
[----:B------:R-:W-:Y:S02]  /*3780*/  FMNMX.FTZ R6, R129, R6, !PT ;  /* 0x0000000681067209 */ /* 0x000fe40007810000 */
[----:B------:R-:W-:-:S02]  /*3790*/  ISETP.LT.OR P3, PT, R44, 0x11, P3 ;  /* 0x000000112c00780c */ /* 0x000fc40001f61670 */
[----:B------:R-:W-:Y:S02]  /*37a0*/  FMNMX.FTZ R6, R111, R6, !PT ;  /* 0x000000066f067209 */ /* 0x000fe40007810000 */
[----:B------:R-:W-:Y:S02]  /*37b0*/  FSEL R53, R24, -INF , !P3 ;  /* 0xff80000018357808 */ /* 0x000fe40005800000 */
[----:B------:R-:W-:Y:S02]  /*37c0*/  ISETP.GT.AND P3, PT, R54, 0x11, !P6 ;  /* 0x000000113600780c */ /* 0x000fe40007764270 */
[----:B------:R-:W-:Y:S02]  /*37d0*/  ISETP.NE.AND P6, PT, R87, RZ, PT ;  /* 0x000000ff5700720c */ /* 0x000fe40003fc5270 */
[----:B------:R-:W-:Y:S02]  /*37e0*/  ISETP.LT.OR P3, PT, R44, 0x12, P3 ;  /* 0x000000122c00780c */ /* 0x000fe40001f61670 */
[----:B------:R-:W-:-:S02]  /*37f0*/  FMNMX.FTZ R6, R127, R6, !PT ;  /* 0x000000067f067209 */ /* 0x000fc40007810000 */
[----:B------:R-:W-:Y:S02]  /*3800*/  FSEL R55, R26, -INF , !P3 ;  /* 0xff8000001a377808 */ /* 0x000fe40005800000 */
[----:B------:R-:W-:Y:S02]  /*3810*/  ISETP.NE.AND P3, PT, R71, RZ, PT ;  /* 0x000000ff4700720c */ /* 0x000fe40003f65270 */
[----:B------:R-:W-:Y:S02]  /*3820*/  FMNMX.FTZ R6, R125, R6, !PT ;  /* 0x000000067d067209 */ /* 0x000fe40007810000 */
[----:B------:R-:W-:Y:S02]  /*3830*/  ISETP.GT.AND P3, PT, R54, 0x18, !P3 ;  /* 0x000000183600780c */ /* 0x000fe40005f64270 */
[----:B------:R-:W-:Y:S02]  /*3840*/  FMNMX.FTZ R6, R123, R6, !PT ;  /* 0x000000067b067209 */ /* 0x000fe40007810000 */
[----:B------:R-:W-:-:S02]  /*3850*/  ISETP.LT.OR P3, PT, R44, 0x19, P3 ;  /* 0x000000192c00780c */ /* 0x000fc40001f61670 */
[----:B------:R-:W-:Y:S02]  /*3860*/  FMNMX.FTZ R6, R115, R6, !PT ;  /* 0x0000000673067209 */ /* 0x000fe40007810000 */
[----:B------:R-:W-:Y:S02]  /*3870*/  FSEL R57, R28, -INF , !P3 ;  /* 0xff8000001c397808 */ /* 0x000fe40005800000 */
[----:B------:R-:W-:Y:S02]  /*3880*/  ISETP.NE.AND P3, PT, R73, RZ, PT ;  /* 0x000000ff4900720c */ /* 0x000fe40003f65270 */
[----:B------:R-:W-:Y:S02]  /*3890*/  FMNMX.FTZ R6, R121, R6, !PT ;  /* 0x0000000679067209 */ /* 0x000fe40007810000 */
[----:B------:R-:W-:Y:S02]  /*38a0*/  ISETP.GT.AND P3, PT, R54, 0x19, !P3 ;  /* 0x000000193600780c */ /* 0x000fe40005f64270 */
[----:B------:R-:W-:-:S02]  /*38b0*/  FMNMX.FTZ R6, R119, R6, !PT ;  /* 0x0000000677067209 */ /* 0x000fc40007810000 */
[----:B------:R-:W-:Y:S02]  /*38c0*/  ISETP.LT.OR P3, PT, R44, 0x1a, P3 ;  /* 0x0000001a2c00780c */ /* 0x000fe40001f61670 */
[----:B------:R-:W-:Y:S02]  /*38d0*/  FMNMX.FTZ R6, R113, R6, !PT ;  /* 0x0000000671067209 */ /* 0x000fe40007810000 */
[----:B------:R-:W-:Y:S02]  /*38e0*/  FSEL R59, R30, -INF , !P3 ;  /* 0xff8000001e3b7808 */ /* 0x000fe40005800000 */
[----:B------:R-:W-:Y:S02]  /*38f0*/  ISETP.NE.AND P3, PT, R74, RZ, PT ;  /* 0x000000ff4a00720c */ /* 0x000fe40003f65270 */
[----:B------:R-:W-:Y:S02]  /*3900*/  FMNMX.FTZ R6, R117, R6, !PT ;  /* 0x0000000675067209 */ /* 0x000fe40007810000 */
[----:B------:R-:W-:-:S02]  /*3910*/  ISETP.GT.AND P3, PT, R54, 0x20, !P3 ;  /* 0x000000203600780c */ /* 0x000fc40005f64270 */
[----:B------:R-:W-:Y:S02]  /*3920*/  FMNMX.FTZ R6, R47, R6, !PT ;  /* 0x000000062f067209 */ /* 0x000fe40007810000 */
[----:B------:R-:W-:Y:S02]  /*3930*/  ISETP.LT.OR P3, PT, R44, 0x21, P3 ;  /* 0x000000212c00780c */ /* 0x000fe40001f61670 */
[----:B------:R-:W-:Y:S02]  /*3940*/  FMNMX.FTZ R6, R43, R6, !PT ;  /* 0x000000062b067209 */ /* 0x000fe40007810000 */
[----:B------:R-:W-:Y:S02]  /*3950*/  FSEL R61, R32, -INF , !P3 ;  /* 0xff800000203d7808 */ /* 0x000fe40005800000 */
[----:B------:R-:W-:Y:S02]  /*3960*/  ISETP.NE.AND P3, PT, R75, RZ, PT ;  /* 0x000000ff4b00720c */ /* 0x000fe40003f65270 */
[----:B------:R-:W-:-:S02]  /*3970*/  FMNMX.FTZ R6, R35, R6, !PT ;  /* 0x0000000623067209 */ /* 0x000fc40007810000 */
[----:B------:R-:W-:Y:S02]  /*3980*/  ISETP.GT.AND P3, PT, R54, 0x21, !P3 ;  /* 0x000000213600780c */ /* 0x000fe40005f64270 */
[----:B------:R-:W-:Y:S02]  /*3990*/  FMNMX.FTZ R6, R41, R6, !PT ;  /* 0x0000000629067209 */ /* 0x000fe40007810000 */
[----:B------:R-:W-:Y:S02]  /*39a0*/  ISETP.LT.OR P3, PT, R44, 0x22, P3 ;  /* 0x000000222c00780c */ /* 0x000fe40001f61670 */
[----:B------:R-:W-:Y:S02]  /*39b0*/  FMNMX.FTZ R6, R39, R6, !PT ;  /* 0x0000000627067209 */ /* 0x000fe40007810000 */
        /* <DEDUP_REMOVED lines=22> */
[----:B------:R-:W-:Y:S01]  /*3b20*/  ISETP.NE.AND P3, PT, R82, RZ, PT ;  /* 0x000000ff5200720c */ /* 0x000fe20003f65270 */
[----:B------:R-:W1:Y:S01]  /*3b30*/  SHFL.BFLY PT, R9, R6, 0x2, 0x1f ;  /* 0x0c401f0006097f89 */ /* 0x000e6200000e0000 */
[C---:B------:R-:W-:Y:S02]  /*3b40*/  ISETP.GT.AND P5, PT, R54.reuse, 0x78, !P5 ;  /* 0x000000783600780c */ /* 0x040fe40006fa4270 */
[----:B------:R-:W-:Y:S02]  /*3b50*/  ISETP.GT.AND P3, PT, R54, 0x31, !P3 ;  /* 0x000000313600780c */ /* 0x000fe40005f64270 */
[----:B------:R-:W-:-:S02]  /*3b60*/  ISETP.LT.OR P4, PT, R44, 0x72, P4 ;  /* 0x000000722c00780c */ /* 0x000fc40002781670 */
[C---:B------:R-:W-:Y:S02]  /*3b70*/  ISETP.LT.OR P3, PT, R44.reuse, 0x32, P3 ;  /* 0x000000322c00780c */ /* 0x040fe40001f61670 */
[----:B------:R-:W-:Y:S02]  /*3b80*/  ISETP.LT.OR P5, PT, R44, 0x79, P5 ;  /* 0x000000792c00780c */ /* 0x000fe40002fa1670 */
[----:B------:R-:W-:Y:S02]  /*3b90*/  FSEL R71, R42, -INF , !P3 ;  /* 0xff8000002a477808 */ /* 0x000fe40005800000 */
[----:B------:R-:W-:Y:S02]  /*3ba0*/  ISETP.NE.AND P3, PT, R83, RZ, PT ;  /* 0x000000ff5300720c */ /* 0x000fe40003f65270 */
[----:B------:R-:W-:Y:S02]  /*3bb0*/  FSEL R7, R7, -INF , !P4 ;  /* 0xff80000007077808 */ /* 0x000fe40006000000 */
[----:B------:R-:W-:-:S04]  /*3bc0*/  ISETP.GT.AND P3, PT, R54, 0x38, !P3 ;  /* 0x000000383600780c */ /* 0x000fc80005f64270 */
[----:B------:R-:W-:Y:S02]  /*3bd0*/  ISETP.LT.OR P3, PT, R44, 0x39, P3 ;  /* 0x000000392c00780c */ /* 0x000fe40001f61670 */
[----:B-1----:R-:W-:Y:S02]  /*3be0*/  FMNMX.FTZ R24, R6, R9, !PT ;  /* 0x0000000906187209 */ /* 0x002fe40007810000 */
[----:B------:R-:W-:Y:S02]  /*3bf0*/  FSEL R73, R46, -INF , !P3 ;  /* 0xff8000002e497808 */ /* 0x000fe40005800000 */
[----:B------:R-:W-:Y:S01]  /*3c00*/  ISETP.NE.AND P3, PT, R86, RZ, PT ;  /* 0x000000ff5600720c */ /* 0x000fe20003f65270 */
[----:B------:R-:W1:Y:S03]  /*3c10*/  SHFL.BFLY PT, R9, R24, 0x1, 0x1f ;  /* 0x0c201f0018097f89 */ /* 0x000e6600000e0000 */
[----:B------:R-:W-:-:S04]  /*3c20*/  ISETP.GT.AND P3, PT, R54, 0x39, !P3 ;  /* 0x000000393600780c */ /* 0x000fc80005f64270 */
[----:B------:R-:W-:-:S04]  /*3c30*/  ISETP.LT.OR P3, PT, R44, 0x3a, P3 ;  /* 0x0000003a2c00780c */ /* 0x000fc80001f61670 */
[----:B------:R-:W-:Y:S02]  /*3c40*/  FSEL R75, R48, -INF , !P3 ;  /* 0xff800000304b7808 */ /* 0x000fe40005800000 */
[----:B------:R-:W-:Y:S02]  /*3c50*/  ISETP.GT.AND P3, PT, R54, 0x40, !P6 ;  /* 0x000000403600780c */ /* 0x000fe40007764270 */
[----:B------:R-:W-:Y:S02]  /*3c60*/  ISETP.NE.AND P6, PT, R76, RZ, PT ;  /* 0x000000ff4c00720c */ /* 0x000fe40003fc5270 */
[----:B------:R-:W-:-:S04]  /*3c70*/  ISETP.LT.OR P3, PT, R44, 0x41, P3 ;  /* 0x000000412c00780c */ /* 0x000fc80001f61670 */
[----:B------:R-:W-:Y:S02]  /*3c80*/  FSEL R77, R50, -INF , !P3 ;  /* 0xff800000324d7808 */ /* 0x000fe40005800000 */
[----:B------:R-:W-:Y:S02]  /*3c90*/  ISETP.NE.AND P3, PT, R88, RZ, PT ;  /* 0x000000ff5800720c */ /* 0x000fe40003f65270 */
[----:B-1----:R-:W-:Y:S02]  /*3ca0*/  FMNMX.FTZ R9, R24, R9, !PT ;  /* 0x0000000918097209 */ /* 0x002fe40007810000 */
[----:B------:R-:W-:-:S03]  /*3cb0*/  ISETP.GT.AND P3, PT, R54, 0x41, !P3 ;  /* 0x000000413600780c */ /* 0x000fc60005f64270 */
[----:B------:R-:W-:Y:S01]  /*3cc0*/  FFMA.FTZ R26, R9, R10, -8 ;  /* 0xc1000000091a7423 */ /* 0x000fe2000001000a */
[----:B------:R-:W-:-:S04]  /*3cd0*/  ISETP.LT.OR P3, PT, R44, 0x42, P3 ;  /* 0x000000422c00780c */ /* 0x000fc80001f61670 */
[----:B------:R-:W-:Y:S02]  /*3ce0*/  FSEL R79, R52, -INF , !P3 ;  /* 0xff800000344f7808 */ /* 0x000fe40005800000 */
[----:B------:R-:W-:-:S04]  /*3cf0*/  ISETP.NE.AND P3, PT, R90, RZ, PT ;  /* 0x000000ff5a00720c */ /* 0x000fc80003f65270 */
[----:B------:R-:W-:-:S04]  /*3d00*/  ISETP.GT.AND P3, PT, R54, 0x48, !P3 ;  /* 0x000000483600780c */ /* 0x000fc80005f64270 */
        /* <DEDUP_REMOVED lines=34> */
[----:B------:R-:W-:Y:S02]  /*3f30*/  ISETP.GT.AND P3, PT, R54, 0x69, !P6 ;  /* 0x000000693600780c */ /* 0x000fe40007764270 */
[----:B------:R-:W-:Y:S02]  /*3f40*/  ISETP.NE.AND P6, PT, R72, RZ, PT ;  /* 0x000000ff4800720c */ /* 0x000fe40003fc5270 */
[----:B------:R-:W-:-:S04]  /*3f50*/  ISETP.LT.OR P3, PT, R44, 0x6a, P3 ;  /* 0x0000006a2c00780c */ /* 0x000fc80001f61670 */
[----:B------:R-:W-:Y:S02]  /*3f60*/  FSEL R103, R103, -INF , !P3 ;  /* 0xff80000067677808 */ /* 0x000fe40005800000 */
[----:B------:R-:W-:-:S04]  /*3f70*/  FSETP.NEU.FTZ.AND P3, PT, R9, -INF , PT ;  /* 0xff8000000900780b */ /* 0x000fc80003f7d000 */
[----:B------:R-:W-:Y:S02]  /*3f80*/  FSEL R40, R26, RZ, P3 ;  /* 0x000000ff1a287208 */ /* 0x000fe40001800000 */
[----:B------:R-:W-:Y:S02]  /*3f90*/  ISETP.GT.AND P3, PT, R54, RZ, !P6 ;  /* 0x000000ff3600720c */ /* 0x000fe40007764270 */
[----:B------:R-:W-:Y:S01]  /*3fa0*/  ISETP.NE.AND P6, PT, R84, RZ, PT ;  /* 0x000000ff5400720c */ /* 0x000fe20003fc5270 */
[----:B------:R-:W-:-:S01]  /*3fb0*/  FFMA.FTZ R36, R113, R10, -R40 ;  /* 0x0000000a71247223 */ /* 0x000fc20000010828 */
[----:B------:R-:W-:Y:S01]  /*3fc0*/  ISETP.LT.OR P3, PT, R44, 0x1, P3 ;  /* 0x000000012c00780c */ /* 0x000fe20001f61670 */
[----:B------:R-:W-:-:S01]  /*3fd0*/  FFMA.FTZ R119, R119, R10, -R40 ;  /* 0x0000000a77777223 */ /* 0x000fc20000010828 */
[----:B------:R-:W-:Y:S01]  /*3fe0*/  ISETP.GT.AND P6, PT, R54, 0x79, !P6 ;  /* 0x000000793600780c */ /* 0x000fe200077c4270 */
[----:B------:R-:W-:-:S01]  /*3ff0*/  FFMA.FTZ R123, R123, R10, -R40 ;  /* 0x0000000a7b7b7223 */ /* 0x000fc20000010828 */
[----:B------:R-:W-:Y:S01]  /*4000*/  FSEL R38, R5, -INF , !P3 ;  /* 0xff80000005267808 */ /* 0x000fe20005800000 */
[----:B------:R1:W-:Y:S01]  /*4010*/  MUFU.EX2 R46, R119 ;  /* 0x00000077002e7308 */ /* 0x0003e20000000800 */
[----:B------:R-:W-:Y:S01]  /*4020*/  ISETP.NE.AND P3, PT, R106, RZ, PT ;  /* 0x000000ff6a00720c */ /* 0x000fe20003f65270 */
[-CC-:B------:R-:W-:Y:S01]  /*4030*/  FFMA.FTZ R5, R139, R10.reuse, -R40.reuse ;  /* 0x0000000a8b057223 */ /* 0x180fe20000010828 */
[----:B------:R-:W-:Y:S01]  /*4040*/  FMNMX.FTZ R26, R38, R45, !PT ;  /* 0x0000002d261a7209 */ /* 0x000fe20007810000 */
[-CC-:B------:R-:W-:Y:S01]  /*4050*/  FFMA.FTZ R6, R137, R10.reuse, -R40.reuse ;  /* 0x0000000a89067223 */ /* 0x180fe20000010828 */
[----:B------:R-:W-:Y:S01]  /*4060*/  ISETP.GT.AND P3, PT, R54, 0x70, !P3 ;  /* 0x000000703600780c */ /* 0x000fe20005f64270 */
[--C-:B------:R-:W-:Y:S01]  /*4070*/  FFMA.FTZ R24, R135, R10, -R40.reuse ;  /* 0x0000000a87187223 */ /* 0x100fe20000010828 */
[----:B------:R-:W-:Y:S01]  /*4080*/  FMNMX.FTZ R28, R49, R26, !PT ;  /* 0x0000001a311c7209 */ /* 0x000fe20007810000 */
[----:B------:R-:W-:Y:S01]  /*4090*/  MUFU.EX2 R48, R36 ;  /* 0x0000002400307308 */ /* 0x000fe20000000800 */
[----:B------:R-:W-:Y:S01]  /*40a0*/  ISETP.LT.OR P3, PT, R44, 0x71, P3 ;  /* 0x000000712c00780c */ /* 0x000fe20001f61670 */
[--C-:B------:R-:W-:Y:S01]  /*40b0*/  FFMA.FTZ R105, R105, R10, -R40.reuse ;  /* 0x0000000a69697223 */ /* 0x100fe20000010828 */
[----:B------:R-:W-:Y:S01]  /*40c0*/  FMNMX.FTZ R28, R51, R28, !PT ;  /* 0x0000001c331c7209 */ /* 0x000fe20007810000 */
[-CC-:B------:R-:W-:Y:S01]  /*40d0*/  FFMA.FTZ R133, R133, R10.reuse, -R40.reuse ;  /* 0x0000000a85857223 */ /* 0x180fe20000010828 */
[----:B------:R-:W-:Y:S01]  /*40e0*/  FSEL R113, R8, -INF , !P3 ;  /* 0xff80000008717808 */ /* 0x000fe20005800000 */
[--C-:B------:R-:W-:Y:S01]  /*40f0*/  FFMA.FTZ R8, R117, R10, -R40.reuse ;  /* 0x0000000a75087223 */ /* 0x100fe20000010828 */
[----:B------:R-:W-:Y:S01]  /*4100*/  FMNMX.FTZ R28, R53, R28, !PT ;  /* 0x0000001c351c7209 */ /* 0x000fe20007810000 */
[-CC-:B------:R-:W-:Y:S01]  /*4110*/  FFMA.FTZ R107, R107, R10.reuse, -R40.reuse ;  /* 0x0000000a6b6b7223 */ /* 0x180fe20000010828 */
[----:B------:R-:W-:Y:S01]  /*4120*/  ISETP.LT.OR P6, PT, R44, 0x7a, P6 ;  /* 0x0000007a2c00780c */ /* 0x000fe200037c1670 */
[--C-:B------:R-:W-:Y:S01]  /*4130*/  FFMA.FTZ R131, R131, R10, -R40.reuse ;  /* 0x0000000a83837223 */ /* 0x100fe20000010828 */
[----:B------:R-:W-:Y:S01]  /*4140*/  FMNMX.FTZ R28, R55, R28, !PT ;  /* 0x0000001c371c7209 */ /* 0x000fe20007810000 */
[-CC-:B------:R-:W-:Y:S01]  /*4150*/  FFMA.FTZ R109, R109, R10.reuse, -R40.reuse ;  /* 0x0000000a6d6d7223 */ /* 0x180fe20000010828 */
[----:B------:R-:W-:Y:S01]  /*4160*/  FSEL R117, R14, -INF , !P5 ;  /* 0xff8000000e757808 */ /* 0x000fe20006800000 */
[--C-:B------:R-:W-:Y:S01]  /*4170*/  FFMA.FTZ R14, R43, R10, -R40.reuse ;  /* 0x0000000a2b0e7223 */ /* 0x100fe20000010828 */
[----:B------:R-:W-:Y:S01]  /*4180*/  FMNMX.FTZ R30, R57, R28, !PT ;  /* 0x0000001c391e7209 */ /* 0x000fe20007810000 */
[--C-:B------:R-:W-:Y:S01]  /*4190*/  FFMA.FTZ R129, R129, R10, -R40.reuse ;  /* 0x0000000a81817223 */ /* 0x100fe20000010828 */
[----:B-1----:R-:W-:Y:S01]  /*41a0*/  FSEL R119, R20, -INF , !P6 ;  /* 0xff80000014777808 */ /* 0x002fe20007000000 */
        /* <DEDUP_REMOVED lines=8> */
[----:B------:R2:W-:Y:S01]  /*4230*/  MUFU.EX2 R50, R20 ;  /* 0x0000001400327308 */ /* 0x0005e20000000800 */
[----:B------:R-:W-:Y:S01]  /*4240*/  FMNMX.FTZ R30, R63, R30, !PT ;  /* 0x0000001e3f1e7209 */ /* 0x000fe20007810000 */
[-CC-:B-1----:R-:W-:Y:S01]  /*4250*/  FFMA.FTZ R14, R21, R10.reuse, -R40.reuse ;  /* 0x0000000a150e7223 */ /* 0x182fe20000010828 */
[----:B------:R-:W-:-:S01]  /*4260*/  FFMA.FTZ R121, R121, R10, -R40 ;  /* 0x0000000a79797223 */ /* 0x000fc20000010828 */
        /* <DEDUP_REMOVED lines=10> */
[-CC-:B--2---:R-:W-:Y:S01]  /*4310*/  FFMA.FTZ R20, R27, R10.reuse, -R40.reuse ;  /* 0x0000000a1b147223 */ /* 0x184fe20000010828 */
[----:B------:R-:W-:-:S01]  /*4320*/  FFMA.FTZ R25, R25, R10, -R40 ;  /* 0x0000000a19197223 */ /* 0x000fc20000010828 */
[----:B------:R-:W-:Y:S01]  /*4330*/  FFMA.FTZ R11, R11, R10, -R40 ;  /* 0x0000000a0b0b7223 */ /* 0x000fe20000010828 */
[----:B------:R-:W-:Y:S01]  /*4340*/  FMNMX.FTZ R32, R71, R32, !PT ;  /* 0x0000002047207209 */ /* 0x000fe20007810000 */
[----:B------:R-:W-:Y:S03]  /*4350*/  MUFU.EX2 R5, R5 ;  /* 0x0000000500057308 */ /* 0x000fe60000000800 */
[----:B------:R-:W-:-:S04]  /*4360*/  FMNMX.FTZ R32, R73, R32, !PT ;  /* 0x0000002049207209 */ /* 0x000fc80007810000 */
[----:B------:R-:W-:Y:S01]  /*4370*/  FMNMX.FTZ R32, R75, R32, !PT ;  /* 0x000000204b207209 */ /* 0x000fe20007810000 */
[----:B------:R-:W1:Y:S03]  /*4380*/  MUFU.EX2 R6, R6 ;  /* 0x0000000600067308 */ /* 0x000e660000000800 */
[----:B------:R-:W-:-:S04]  /*4390*/  FMNMX.FTZ R32, R77, R32, !PT ;  /* 0x000000204d207209 */ /* 0x000fc80007810000 */
[----:B------:R-:W-:Y:S01]  /*43a0*/  FMNMX.FTZ R32, R79, R32, !PT ;  /* 0x000000204f207209 */ /* 0x000fe20007810000 */
[----:B------:R-:W2:Y:S03]  /*43b0*/  MUFU.EX2 R24, R24 ;  /* 0x0000001800187308 */ /* 0x000ea60000000800 */
[----:B------:R-:W-:-:S04]  /*43c0*/  FMNMX.FTZ R34, R81, R32, !PT ;  /* 0x0000002051227209 */ /* 0x000fc80007810000 */
[----:B------:R-:W-:Y:S01]  /*43d0*/  FMNMX.FTZ R34, R83, R34, !PT ;  /* 0x0000002253227209 */ /* 0x000fe20007810000 */
[----:B------:R-:W-:Y:S03]  /*43e0*/  MUFU.EX2 R32, R123 ;  /* 0x0000007b00207308 */ /* 0x000fe60000000800 */
[----:B------:R-:W-:-:S04]  /*43f0*/  FMNMX.FTZ R34, R85, R34, !PT ;  /* 0x0000002255227209 */ /* 0x000fc80007810000 */
[----:B------:R-:W-:Y:S01]  /*4400*/  FMNMX.FTZ R34, R87, R34, !PT ;  /* 0x0000002257227209 */ /* 0x000fe20007810000 */
[----:B------:R3:W-:Y:S03]  /*4410*/  MUFU.EX2 R123, R8 ;  /* 0x00000008007b7308 */ /* 0x0007e60000000800 */
[----:B------:R-:W-:-:S04]  /*4420*/  FMNMX.FTZ R34, R93, R34, !PT ;  /* 0x000000225d227209 */ /* 0x000fc80007810000 */
[----:B------:R-:W-:Y:S01]  /*4430*/  FMNMX.FTZ R34, R95, R34, !PT ;  /* 0x000000225f227209 */ /* 0x000fe20007810000 */
[----:B------:R-:W4:Y:S03]  /*4440*/  MUFU.EX2 R105, R105 ;  /* 0x0000006900697308 */ /* 0x000f260000000800 */
[----:B------:R-:W-:-:S04]  /*4450*/  FMNMX.FTZ R34, R97, R34, !PT ;  /* 0x0000002261227209 */ /* 0x000fc80007810000 */
[----:B------:R-:W-:Y:S01]  /*4460*/  FMNMX.FTZ R34, R99, R34, !PT ;  /* 0x0000002263227209 */ /* 0x000fe20007810000 */
[----:B------:R-:W5:Y:S03]  /*4470*/  MUFU.EX2 R26, R133 ;  /* 0x00000085001a7308 */ /* 0x000f660000000800 */
        /* <DEDUP_REMOVED lines=8> */
[----:B------:R-:W5:Y:S04]  /*4500*/  MUFU.EX2 R109, R109 ;  /* 0x0000006d006d7308 */ /* 0x000f680000000800 */
[----:B------:R-:W1:Y:S04]  /*4510*/  SHFL.BFLY PT, R43, R34, 0x2, 0x1f ;  /* 0x0c401f00222b7f89 */ /* 0x000e6800000e0000 */
[----:B------:R-:W5:Y:S08]  /*4520*/  MUFU.EX2 R30, R129 ;  /* 0x00000081001e7308 */ /* 0x000f700000000800 */
[----:B------:R-:W5:Y:S08]  /*4530*/  MUFU.EX2 R111, R111 ;  /* 0x0000006f006f7308 */ /* 0x000f700000000800 */
[----:B------:R-:W5:Y:S01]  /*4540*/  MUFU.EX2 R127, R127 ;  /* 0x0000007f007f7308 */ /* 0x000f620000000800 */
[----:B-1----:R-:W-:Y:S01]  /*4550*/  FMNMX.FTZ R43, R34, R43, !PT ;  /* 0x0000002b222b7209 */ /* 0x002fe20007810000 */
[----:B------:R-:W-:Y:S01]  /*4560*/  FFMA.FTZ R34, R15, R10, -R40 ;  /* 0x0000000a0f227223 */ /* 0x000fe20000010828 */
[----:B------:R-:W-:-:S05]  /*4570*/  FADD.FTZ R15, R5, R6 ;  /* 0x00000006050f7221 */ /* 0x000fca0000010000 */
[----:B------:R-:W-:Y:S01]  /*4580*/  MUFU.EX2 R42, R125 ;  /* 0x0000007d002a7308 */ /* 0x000fe20000000800 */
[----:B---3--:R-:W1:Y:S01]  /*4590*/  SHFL.BFLY PT, R8, R43, 0x1, 0x1f ;  /* 0x0c201f002b087f89 */ /* 0x008e6200000e0000 */
[----:B--2---:R-:W-:-:S04]  /*45a0*/  FADD.FTZ R70, R24, R15 ;  /* 0x0000000f18467221 */ /* 0x004fc80000010000 */
[C---:B----4-:R-:W-:Y:S01]  /*45b0*/  FADD.FTZ R15, R105.reuse, R70 ;  /* 0x00000046690f7221 */ /* 0x050fe20000010000 */
[----:B------:R-:W-:Y:S01]  /*45c0*/  F2FP.SATFINITE.E4M3.F32.PACK_AB_MERGE_C R105, R105, R24, RZ ;  /* 0x000000186969723e */ /* 0x000fe200048070ff */
[----:B------:R-:W-:Y:S02]  /*45d0*/  MUFU.EX2 R115, R115 ;  /* 0x0000007300737308 */ /* 0x000fe40000000800 */
[----:B-----5:R-:W-:-:S01]  /*45e0*/  FADD.FTZ R74, R26, R15 ;  /* 0x0000000f1a4a7221 */ /* 0x020fc20000010000 */
[----:B------:R-:W-:-:S05]  /*45f0*/  F2FP.SATFINITE.E4M3.F32.PACK_AB_MERGE_C R164, R6, R5, R105 ;  /* 0x0000000506a4723e */ /* 0x000fca0004807069 */
[----:B------:R-:W-:Y:S08]  /*4600*/  MUFU.EX2 R121, R121 ;  /* 0x0000007900797308 */ /* 0x000ff00000000800 */
[----:B------:R-:W-:Y:S01]  /*4610*/  MUFU.EX2 R47, R47 ;  /* 0x0000002f002f7308 */ /* 0x000fe20000000800 */
[----:B-1----:R-:W-:-:S04]  /*4620*/  FMNMX.FTZ R8, R43, R8, !PT ;  /* 0x000000082b087209 */ /* 0x002fc80007810000 */
[C---:B------:R-:W-:Y:S01]  /*4630*/  FSETP.NEU.FTZ.AND P3, PT, R8.reuse, -INF , PT ;  /* 0xff8000000800780b */ /* 0x040fe20003f7d000 */
[----:B------:R-:W-:-:S02]  /*4640*/  FFMA.FTZ R21, R8, R10, -8 ;  /* 0xc100000008157423 */ /* 0x000fc4000001000a */
[----:B------:R-:W-:Y:S03]  /*4650*/  MUFU.EX2 R52, R39 ;  /* 0x0000002700347308 */ /* 0x000fe60000000800 */
[----:B------:R-:W-:Y:S01]  /*4660*/  FSEL R40, R21, RZ, P3 ;  /* 0x000000ff15287208 */ /* 0x000fe20001800000 */
[----:B------:R-:W-:-:S04]  /*4670*/  FADD.FTZ R21, R107, R74 ;  /* 0x0000004a6b157221 */ /* 0x000fc80000010000 */
        /* <DEDUP_REMOVED lines=14> */
[----:B------:R-:W1:Y:S01]  /*4760*/  MUFU.EX2 R45, R45 ;  /* 0x0000002d002d7308 */ /* 0x000e620000000800 */
[----:B------:R-:W-:-:S01]  /*4770*/  FADD.FTZ R21, R109, R74 ;  /* 0x0000004a6d157221 */ /* 0x000fc20000010000 */
[-CC-:B------:R-:W-:Y:S01]  /*4780*/  FFMA.FTZ R69, R69, R10.reuse, -R40.reuse ;  /* 0x0000000a45457223 */ /* 0x180fe20000010828 */
[----:B------:R-:W-:-:S01]  /*4790*/  FFMA.FTZ R71, R71, R10, -R40 ;  /* 0x0000000a47477223 */ /* 0x000fc20000010828 */
[----:B------:R-:W-:Y:S01]  /*47a0*/  FFMA.FTZ R73, R73, R10, -R40 ;  /* 0x0000000a49497223 */ /* 0x000fe20000010828 */
[----:B------:R-:W-:-:S01]  /*47b0*/  FADD.FTZ R76, R30, R21 ;  /* 0x000000151e4c7221 */ /* 0x000fc20000010000 */
[----:B------:R-:W-:Y:S01]  /*47c0*/  F2FP.SATFINITE.E4M3.F32.PACK_AB_MERGE_C R109, R109, R28, RZ ;  /* 0x0000001c6d6d723e */ /* 0x000fe200048070ff */
[----:B------:R-:W-:-:S01]  /*47d0*/  FFMA.FTZ R75, R75, R10, -R40 ;  /* 0x0000000a4b4b7223 */ /* 0x000fc20000010828 */
[----:B------:R-:W2:Y:S01]  /*47e0*/  MUFU.EX2 R49, R49 ;  /* 0x0000003100317308 */ /* 0x000ea20000000800 */
[----:B------:R-:W-:-:S01]  /*47f0*/  FADD.FTZ R76, R111, R76 ;  /* 0x0000004c6f4c7221 */ /* 0x000fc20000010000 */
[--C-:B------:R-:W-:Y:S01]  /*4800*/  FFMA.FTZ R77, R77, R10, -R40.reuse ;  /* 0x0000000a4d4d7223 */ /* 0x100fe20000010828 */
[----:B------:R-:W-:Y:S01]  /*4810*/  F2FP.SATFINITE.E4M3.F32.PACK_AB_MERGE_C R166, R107, R26, R109 ;  /* 0x0000001a6ba6723e */ /* 0x000fe2000480706d */
[----:B------:R-:W-:Y:S01]  /*4820*/  FFMA.FTZ R79, R79, R10, -R40 ;  /* 0x0000000a4f4f7223 */ /* 0x000fe20000010828 */
[----:B------:R-:W-:-:S01]  /*4830*/  FADD.FTZ R21, R127, R76 ;  /* 0x0000004c7f157221 */ /* 0x000fc20000010000 */
[-CC-:B------:R-:W-:Y:S01]  /*4840*/  FFMA.FTZ R81, R81, R10.reuse, -R40.reuse ;  /* 0x0000000a51517223 */ /* 0x180fe20000010828 */
[----:B------:R-:W-:-:S01]  /*4850*/  FFMA.FTZ R83, R83, R10, -R40 ;  /* 0x0000000a53537223 */ /* 0x000fc20000010828 */
[----:B------:R-:W3:Y:S01]  /*4860*/  MUFU.EX2 R54, R51 ;  /* 0x0000003300367308 */ /* 0x000ee20000000800 */
[----:B-1----:R-:W-:-:S01]  /*4870*/  FADD.FTZ R72, R38, R45 ;  /* 0x0000002d26487221 */ /* 0x002fc20000010000 */
[----:B------:R-:W-:Y:S01]  /*4880*/  FADD.FTZ R21, R42, R21 ;  /* 0x000000152a157221 */ /* 0x000fe20000010000 */
[----:B------:R-:W-:-:S01]  /*4890*/  FFMA.FTZ R85, R85, R10, -R40 ;  /* 0x0000000a55557223 */ /* 0x000fc20000010828 */
[-CC-:B------:R-:W-:Y:S01]  /*48a0*/  FFMA.FTZ R87, R87, R10.reuse, -R40.reuse ;  /* 0x0000000a57577223 */ /* 0x180fe20000010828 */
[----:B------:R-:W-:-:S01]  /*48b0*/  FFMA.FTZ R93, R93, R10, -R40 ;  /* 0x0000000a5d5d7223 */ /* 0x000fc20000010828 */
[----:B------:R-:W-:Y:S01]  /*48c0*/  FADD.FTZ R6, R32, R21 ;  /* 0x0000001520067221 */ /* 0x000fe20000010000 */
[----:B------:R-:W-:-:S01]  /*48d0*/  FFMA.FTZ R95, R95, R10, -R40 ;  /* 0x0000000a5f5f7223 */ /* 0x000fc20000010828 */
[----:B------:R-:W1:Y:S01]  /*48e0*/  MUFU.EX2 R53, R53 ;  /* 0x0000003500357308 */ /* 0x000e620000000800 */
[----:B--2---:R-:W-:-:S01]  /*48f0*/  FADD.FTZ R15, R49, R72 ;  /* 0x00000048310f7221 */ /* 0x004fc20000010000 */
[----:B------:R-:W-:Y:S01]  /*4900*/  FADD.FTZ R26, R115, R6 ;  /* 0x00000006731a7221 */ /* 0x000fe20000010000 */
[----:B------:R-:W-:-:S01]  /*4910*/  FFMA.FTZ R97, R97, R10, -R40 ;  /* 0x0000000a61617223 */ /* 0x000fc20000010828 */
[----:B------:R-:W-:Y:S01]  /*4920*/  F2FP.SATFINITE.E4M3.F32.PACK_AB_MERGE_C R127, R42, R127, RZ ;  /* 0x0000007f2a7f723e */ /* 0x000fe200048070ff */
[----:B------:R-:W-:-:S01]  /*4930*/  FFMA.FTZ R99, R99, R10, -R40 ;  /* 0x0000000a63637223 */ /* 0x000fc20000010828 */
[-CC-:B------:R-:W-:Y:S01]  /*4940*/  FFMA.FTZ R101, R101, R10.reuse, -R40.reuse ;  /* 0x0000000a65657223 */ /* 0x180fe20000010828 */
[----:B------:R-:W-:-:S01]  /*4950*/  FFMA.FTZ R103, R103, R10, -R40 ;  /* 0x0000000a67677223 */ /* 0x000fc20000010828 */
[----:B------:R-:W2:Y:S01]  /*4960*/  MUFU.EX2 R56, R55 ;  /* 0x0000003700387308 */ /* 0x000ea20000000800 */
[----:B---3--:R-:W-:-:S01]  /*4970*/  FADD.FTZ R72, R54, R15 ;  /* 0x0000000f36487221 */ /* 0x008fc20000010000 */
[----:B------:R-:W-:Y:S01]  /*4980*/  F2FP.SATFINITE.E4M3.F32.PACK_AB_MERGE_C R160, R111, R30, R127 ;  /* 0x0000001e6fa0723e */ /* 0x000fe2000480707f */
[----:B------:R-:W-:-:S01]  /*4990*/  FFMA.FTZ R113, R113, R10, -R40 ;  /* 0x0000000a71717223 */ /* 0x000fc20000010828 */
[-CC-:B------:R-:W-:Y:S01]  /*49a0*/  FFMA.FTZ R7, R7, R10.reuse, -R40.reuse ;  /* 0x0000000a07077223 */ /* 0x180fe20000010828 */
[----:B------:R-:W-:-:S01]  /*49b0*/  FFMA.FTZ R117, R117, R10, -R40 ;  /* 0x0000000a75757223 */ /* 0x000fc20000010828 */
[----:B------:R-:W-:Y:S01]  /*49c0*/  FFMA.FTZ R40, R119, R10, -R40 ;  /* 0x0000000a77287223 */ /* 0x000fe20000010828 */
[----:B------:R-:W-:Y:S01]  /*49d0*/  F2FP.SATFINITE.E4M3.F32.PACK_AB_MERGE_C R49, R54, R49, RZ ;  /* 0x000000313631723e */ /* 0x000fe200048070ff */
[----:B------:R-:W3:Y:S01]  /*49e0*/  MUFU.EX2 R57, R57 ;  /* 0x0000003900397308 */ /* 0x000ee20000000800 */
[----:B-1----:R-:W-:-:S02]  /*49f0*/  FADD.FTZ R15, R53, R72 ;  /* 0x00000048350f7221 */ /* 0x002fc40000010000 */
[----:B------:R-:W-:-:S05]  /*4a00*/  F2FP.SATFINITE.E4M3.F32.PACK_AB_MERGE_C R165, R45, R38, R49 ;  /* 0x000000262da5723e */ /* 0x000fca0004807031 */
[----:B------:R-:W1:Y:S01]  /*4a10*/  MUFU.EX2 R58, R59 ;  /* 0x0000003b003a7308 */ /* 0x000e620000000800 */
[----:B--2---:R-:W-:-:S07]  /*4a20*/  FADD.FTZ R74, R56, R15 ;  /* 0x0000000f384a7221 */ /* 0x004fce0000010000 */
[----:B------:R-:W2:Y:S01]  /*4a30*/  MUFU.EX2 R61, R61 ;  /* 0x0000003d003d7308 */ /* 0x000ea20000000800 */
[----:B---3--:R-:W-:-:S07]  /*4a40*/  FADD.FTZ R15, R57, R74 ;  /* 0x0000004a390f7221 */ /* 0x008fce0000010000 */
[----:B------:R-:W3:Y:S01]  /*4a50*/  MUFU.EX2 R60, R63 ;  /* 0x0000003f003c7308 */ /* 0x000ee20000000800 */
[----:B-1----:R-:W-:-:S01]  /*4a60*/  FADD.FTZ R24, R58, R15 ;  /* 0x0000000f3a187221 */ /* 0x002fc20000010000 */
[----:B------:R-:W-:-:S04]  /*4a70*/  F2FP.SATFINITE.E4M3.F32.PACK_AB_MERGE_C R57, R58, R57, RZ ;  /* 0x000000393a39723e */ /* 0x000fc800048070ff */
[----:B------:R-:W-:Y:S02]  /*4a80*/  F2FP.SATFINITE.E4M3.F32.PACK_AB_MERGE_C R167, R56, R53, R57 ;  /* 0x0000003538a7723e */ /* 0x000fe40004807039 */
[----:B------:R-:W1:Y:S01]  /*4a90*/  MUFU.EX2 R65, R65 ;  /* 0x0000004100417308 */ /* 0x000e620000000800 */
[----:B--2---:R-:W-:-:S07]  /*4aa0*/  FADD.FTZ R15, R61, R24 ;  /* 0x000000183d0f7221 */ /* 0x004fce0000010000 */
[----:B------:R-:W2:Y:S01]  /*4ab0*/  MUFU.EX2 R62, R67 ;  /* 0x00000043003e7308 */ /* 0x000ea20000000800 */
[----:B---3--:R-:W-:-:S01]  /*4ac0*/  FADD.FTZ R28, R60, R15 ;  /* 0x0000000f3c1c7221 */ /* 0x008fc20000010000 */
[----:B------:R-:W-:Y:S01]  /*4ad0*/  FADD.FTZ R15, R121, R26 ;  /* 0x0000001a790f7221 */ /* 0x000fe20000010000 */
[----:B------:R-:W-:-:S03]  /*4ae0*/  F2FP.SATFINITE.E4M3.F32.PACK_AB_MERGE_C R121, R46, R121, RZ ;  /* 0x000000792e79723e */ /* 0x000fc600048070ff */
[----:B------:R-:W-:Y:S01]  /*4af0*/  FADD.FTZ R15, R46, R15 ;  /* 0x0000000f2e0f7221 */ /* 0x000fe20000010000 */
[----:B------:R-:W-:Y:S01]  /*4b00*/  F2FP.SATFINITE.E4M3.F32.PACK_AB_MERGE_C R162, R115, R32, R121 ;  /* 0x0000002073a2723e */ /* 0x000fe20004807079 */
[----:B------:R-:W3:Y:S01]  /*4b10*/  MUFU.EX2 R69, R69 ;  /* 0x0000004500457308 */ /* 0x000ee20000000800 */
[----:B-1----:R-:W-:-:S01]  /*4b20*/  FADD.FTZ R5, R65, R28 ;  /* 0x0000001c41057221 */ /* 0x002fc20000010000 */
[----:B------:R-:W-:Y:S01]  /*4b30*/  FADD.FTZ R28, R48, R15 ;  /* 0x0000000f301c7221 */ /* 0x000fe20000010000 */
[----:B------:R-:W-:-:S03]  /*4b40*/  F2FP.SATFINITE.E4M3.F32.PACK_AB_MERGE_C R15, R44, R47, RZ ;  /* 0x0000002f2c0f723e */ /* 0x000fc600048070ff */
[C---:B------:R-:W-:Y:S01]  /*4b50*/  FADD.FTZ R28, R123.reuse, R28 ;  /* 0x0000001c7b1c7221 */ /* 0x040fe20000010000 */
[----:B------:R-:W-:Y:S01]  /*4b60*/  F2FP.SATFINITE.E4M3.F32.PACK_AB_MERGE_C R156, R123, R48, R15 ;  /* 0x000000307b9c723e */ /* 0x000fe2000480700f */
[----:B------:R-:W1:Y:S01]  /*4b70*/  MUFU.EX2 R64, R71 ;  /* 0x0000004700407308 */ /* 0x000e620000000800 */
[----:B--2---:R-:W-:-:S01]  /*4b80*/  FADD.FTZ R6, R62, R5 ;  /* 0x000000053e067221 */ /* 0x004fc20000010000 */
[----:B------:R-:W-:Y:S01]  /*4b90*/  FADD.FTZ R47, R47, R28 ;  /* 0x0000001c2f2f7221 */ /* 0x000fe20000010000 */
[----:B------:R-:W-:-:S03]  /*4ba0*/  F2FP.SATFINITE.E4M3.F32.PACK_AB_MERGE_C R62, R62, R65, RZ ;  /* 0x000000413e3e723e */ /* 0x000fc600048070ff */
[----:B------:R-:W-:Y:S01]  /*4bb0*/  FADD.FTZ R47, R44, R47 ;  /* 0x0000002f2c2f7221 */ /* 0x000fe20000010000 */
[----:B------:R-:W-:Y:S01]  /*4bc0*/  F2FP.SATFINITE.E4M3.F32.PACK_AB_MERGE_C R161, R60, R61, R62 ;  /* 0x0000003d3ca1723e */ /* 0x000fe2000480703e */
[----:B------:R-:W2:Y:S01]  /*4bd0*/  MUFU.EX2 R73, R73 ;  /* 0x0000004900497308 */ /* 0x000ea20000000800 */
[----:B---3--:R-:W-:-:S07]  /*4be0*/  FADD.FTZ R5, R69, R6 ;  /* 0x0000000645057221 */ /* 0x008fce0000010000 */
[----:B------:R-:W3:Y:S01]  /*4bf0*/  MUFU.EX2 R66, R75 ;  /* 0x0000004b00427308 */ /* 0x000ee20000000800 */
[----:B-1----:R-:W-:-:S07]  /*4c00*/  FADD.FTZ R26, R64, R5 ;  /* 0x00000005401a7221 */ /* 0x002fce0000010000 */
[----:B------:R-:W1:Y:S01]  /*4c10*/  MUFU.EX2 R77, R77 ;  /* 0x0000004d004d7308 */ /* 0x000e620000000800 */
[----:B--2---:R-:W-:-:S07]  /*4c20*/  FADD.FTZ R5, R73, R26 ;  /* 0x0000001a49057221 */ /* 0x004fce0000010000 */
        /* <DEDUP_REMOVED lines=11> */
[----:B-1----:R-:W-:-:S07]  /*4ce0*/  F2FP.SATFINITE.E4M3.F32.PACK_AB_MERGE_C R15, R35, R52, RZ ;  /* 0x00000034230f723e */ /* 0x002fce00048070ff */
[----:B------:R-:W1:Y:S01]  /*4cf0*/  MUFU.EX2 R85, R85 ;  /* 0x0000005500557308 */ /* 0x000e620000000800 */
[----:B--2---:R-:W-:-:S01]  /*4d00*/  FADD.FTZ R28, R70, R5 ;  /* 0x00000005461c7221 */ /* 0x004fc20000010000 */
[----:B------:R-:W-:-:S04]  /*4d10*/  F2FP.SATFINITE.E4M3.F32.PACK_AB_MERGE_C R70, R70, R81, RZ ;  /* 0x000000514646723e */ /* 0x000fc800048070ff */
[----:B------:R-:W-:Y:S02]  /*4d20*/  F2FP.SATFINITE.E4M3.F32.PACK_AB_MERGE_C R157, R68, R77, R70 ;  /* 0x0000004d449d723e */ /* 0x000fe40004807046 */
[----:B------:R-:W2:Y:S01]  /*4d30*/  MUFU.EX2 R72, R87 ;  /* 0x0000005700487308 */ /* 0x000ea20000000800 */
[----:B---3--:R-:W-:Y:S01]  /*4d40*/  F2FP.SATFINITE.E4M3.F32.PACK_AB_MERGE_C R158, R41, R50, R15 ;  /* 0x00000032299e723e */ /* 0x008fe2000480700f */
[----:B------:R-:W-:-:S04]  /*4d50*/  FADD.FTZ R50, R50, R47 ;  /* 0x0000002f32327221 */ /* 0x000fc80000010000 */
[----:B------:R-:W-:Y:S02]  /*4d60*/  FADD.FTZ R41, R41, R50 ;  /* 0x0000003229297221 */ /* 0x000fe40000010000 */
[----:B------:R-:W3:Y:S01]  /*4d70*/  MUFU.EX2 R93, R93 ;  /* 0x0000005d005d7308 */ /* 0x000ee20000000800 */
[----:B-1----:R-:W-:-:S01]  /*4d80*/  FADD.FTZ R5, R85, R28 ;  /* 0x0000001c55057221 */ /* 0x002fc20000010000 */
[----:B------:R-:W-:-:S04]  /*4d90*/  FADD.FTZ R52, R52, R41 ;  /* 0x0000002934347221 */ /* 0x000fc80000010000 */
[----:B------:R-:W-:Y:S02]  /*4da0*/  FADD.FTZ R35, R35, R52 ;  /* 0x0000003423237221 */ /* 0x000fe40000010000 */
[----:B------:R-:W-:Y:S01]  /*4db0*/  MUFU.EX2 R29, R29 ;  /* 0x0000001d001d7308 */ /* 0x000fe20000000800 */
[----:B--2---:R-:W-:-:S07]  /*4dc0*/  FADD.FTZ R30, R72, R5 ;  /* 0x00000005481e7221 */ /* 0x004fce0000010000 */
[----:B------:R-:W1:Y:S01]  /*4dd0*/  MUFU.EX2 R20, R20 ;  /* 0x0000001400147308 */ /* 0x000e620000000800 */
[----:B---3--:R-:W-:-:S07]  /*4de0*/  FADD.FTZ R5, R93, R30 ;  /* 0x0000001e5d057221 */ /* 0x008fce0000010000 */
[----:B------:R-:W2:Y:S08]  /*4df0*/  MUFU.EX2 R24, R95 ;  /* 0x0000005f00187308 */ /* 0x000eb00000000800 */
[----:B------:R-:W-:Y:S01]  /*4e00*/  MUFU.EX2 R36, R36 ;  /* 0x0000002400247308 */ /* 0x000fe20000000800 */
[----:B-1----:R-:W-:-:S07]  /*4e10*/  F2FP.SATFINITE.E4M3.F32.PACK_AB_MERGE_C R15, R20, R29, RZ ;  /* 0x0000001d140f723e */ /* 0x002fce00048070ff */
[----:B------:R-:W1:Y:S01]  /*4e20*/  MUFU.EX2 R31, R31 ;  /* 0x0000001f001f7308 */ /* 0x000e620000000800 */
[----:B--2---:R-:W-:-:S01]  /*4e30*/  FADD.FTZ R30, R24, R5 ;  /* 0x00000005181e7221 */ /* 0x004fc20000010000 */
[----:B------:R-:W-:-:S04]  /*4e40*/  F2FP.SATFINITE.E4M3.F32.PACK_AB_MERGE_C R93, R24, R93, RZ ;  /* 0x0000005d185d723e */ /* 0x000fc800048070ff */
[----:B------:R-:W-:Y:S02]  /*4e50*/  F2FP.SATFINITE.E4M3.F32.PACK_AB_MERGE_C R159, R72, R85, R93 ;  /* 0x00000055489f723e */ /* 0x000fe4000480705d */
[----:B------:R-:W2:Y:S08]  /*4e60*/  MUFU.EX2 R97, R97 ;  /* 0x0000006100617308 */ /* 0x000eb00000000800 */
[----:B------:R-:W3:Y:S01]  /*4e70*/  MUFU.EX2 R6, R99 ;  /* 0x0000006300067308 */ /* 0x000ee20000000800 */
[----:B-1----:R-:W-:Y:S01]  /*4e80*/  F2FP.SATFINITE.E4M3.F32.PACK_AB_MERGE_C R152, R31, R36, R15 ;  /* 0x000000241f98723e */ /* 0x002fe2000480700f */
[----:B------:R-:W-:-:S04]  /*4e90*/  FADD.FTZ R36, R36, R35 ;  /* 0x0000002324247221 */ /* 0x000fc80000010000 */
[----:B------:R-:W-:Y:S02]  /*4ea0*/  FADD.FTZ R36, R31, R36 ;  /* 0x000000241f247221 */ /* 0x000fe40000010000 */
[----:B------:R-:W1:Y:S01]  /*4eb0*/  MUFU.EX2 R101, R101 ;  /* 0x0000006500657308 */ /* 0x000e620000000800 */
[----:B--2---:R-:W-:-:S01]  /*4ec0*/  FADD.FTZ R5, R97, R30 ;  /* 0x0000001e61057221 */ /* 0x004fc20000010000 */
[----:B------:R-:W-:-:S04]  /*4ed0*/  FADD.FTZ R29, R29, R36 ;  /* 0x000000241d1d7221 */ /* 0x000fc80000010000 */
[----:B------:R-:W-:Y:S02]  /*4ee0*/  FADD.FTZ R20, R20, R29 ;  /* 0x0000001d14147221 */ /* 0x000fe40000010000 */
[----:B------:R-:W-:Y:S01]  /*4ef0*/  MUFU.EX2 R11, R11 ;  /* 0x0000000b000b7308 */ /* 0x000fe20000000800 */
[----:B---3--:R-:W-:-:S07]  /*4f00*/  FADD.FTZ R24, R6, R5 ;  /* 0x0000000506187221 */ /* 0x008fce0000010000 */
[----:B------:R-:W-:Y:S01]  /*4f10*/  MUFU.EX2 R34, R34 ;  /* 0x0000002200227308 */ /* 0x000fe20000000800 */
[----:B-1----:R-:W-:-:S07]  /*4f20*/  FADD.FTZ R5, R101, R24 ;  /* 0x0000001865057221 */ /* 0x002fce0000010000 */
[----:B------:R-:W1:Y:S08]  /*4f30*/  MUFU.EX2 R26, R103 ;  /* 0x00000067001a7308 */ /* 0x000e700000000800 */
[----:B------:R-:W-:Y:S08]  /*4f40*/  MUFU.EX2 R25, R25 ;  /* 0x0000001900197308 */ /* 0x000ff00000000800 */
[----:B------:R-:W-:Y:S01]  /*4f50*/  MUFU.EX2 R14, R14 ;  /* 0x0000000e000e7308 */ /* 0x000fe20000000800 */
[C---:B-1----:R-:W-:Y:S01]  /*4f60*/  F2FP.SATFINITE.E4M3.F32.PACK_AB_MERGE_C R101, R26.reuse, R101, RZ ;  /* 0x000000651a65723e */ /* 0x042fe200048070ff */
[----:B------:R-:W-:-:S03]  /*4f70*/  FADD.FTZ R26, R26, R5 ;  /* 0x000000051a1a7221 */ /* 0x000fc60000010000 */
[----:B------:R-:W-:-:S03]  /*4f80*/  F2FP.SATFINITE.E4M3.F32.PACK_AB_MERGE_C R153, R6, R97, R101 ;  /* 0x000000610699723e */ /* 0x000fc60004807065 */
[----:B------:R-:W1:Y:S08]  /*4f90*/  MUFU.EX2 R113, R113 ;  /* 0x0000007100717308 */ /* 0x000e700000000800 */
[----:B------:R2:W3:Y:S08]  /*4fa0*/  MUFU.EX2 R28, R7 ;  /* 0x00000007001c7308 */ /* 0x0004f00000000800 */
[----:B------:R-:W4:Y:S01]  /*4fb0*/  MUFU.EX2 R117, R117 ;  /* 0x0000007500757308 */ /* 0x000f220000000800 */
[----:B--2---:R-:W-:Y:S01]  /*4fc0*/  F2FP.SATFINITE.E4M3.F32.PACK_AB_MERGE_C R7, R34, R11, RZ ;  /* 0x0000000b2207723e */ /* 0x004fe200048070ff */
[----:B-1----:R-:W-:-:S03]  /*4fd0*/  FADD.FTZ R5, R113, R26 ;  /* 0x0000001a71057221 */ /* 0x002fc60000010000 */
[----:B------:R-:W-:Y:S01]  /*4fe0*/  F2FP.SATFINITE.E4M3.F32.PACK_AB_MERGE_C R154, R14, R25, R7 ;  /* 0x000000190e9a723e */ /* 0x000fe20004807007 */
[----:B------:R-:W-:-:S02]  /*4ff0*/  FADD.FTZ R25, R25, R20 ;  /* 0x0000001419197221 */ /* 0x000fc40000010000 */
[----:B------:R-:W1:Y:S01]  /*5000*/  MUFU.EX2 R40, R40 ;  /* 0x0000002800287308 */ /* 0x000e620000000800 */
[----:B---3--:R-:W-:-:S01]  /*5010*/  FADD.FTZ R20, R28, R5 ;  /* 0x000000051c147221 */ /* 0x008fc20000010000 */
[----:B------:R-:W-:-:S04]  /*5020*/  FADD.FTZ R14, R14, R25 ;  /* 0x000000190e0e7221 */ /* 0x000fc80000010000 */
[----:B------:R-:W-:Y:S01]  /*5030*/  FADD.FTZ R11, R11, R14 ;  /* 0x0000000e0b0b7221 */ /* 0x000fe20000010000 */
[----:B----4-:R-:W-:-:S03]  /*5040*/  FADD.FTZ R5, R117, R20 ;  /* 0x0000001475057221 */ /* 0x010fc60000010000 */
[----:B------:R-:W-:Y:S01]  /*5050*/  FADD.FTZ R6, R34, R11 ;  /* 0x0000000b22067221 */ /* 0x000fe20000010000 */
[C---:B-1----:R-:W-:Y:S01]  /*5060*/  F2FP.SATFINITE.E4M3.F32.PACK_AB_MERGE_C R7, R40.reuse, R117, RZ ;  /* 0x000000752807723e */ /* 0x042fe200048070ff */
[----:B------:R-:W-:-:S03]  /*5070*/  FADD.FTZ R5, R40, R5 ;  /* 0x0000000528057221 */ /* 0x000fc60000010000 */
[----:B------:R-:W-:Y:S01]  /*5080*/  F2FP.SATFINITE.E4M3.F32.PACK_AB_MERGE_C R155, R28, R113, R7 ;  /* 0x000000711c9b723e */ /* 0x000fe20004807007 */
[----:B------:R-:W-:Y:S01]  /*5090*/  VIADD R7, R91, 0xfffffffe ;  /* 0xfffffffe5b077836 */ /* 0x000fe20000000000 */
        /* <DEDUP_REMOVED lines=11> */
.L_x_896:
[----:B------:R-:W-:-:S13]  /*5150*/  ISETP.NE.AND P3, PT, R13, 0x1, PT ;  /* 0x000000010d00780c */ /* 0x000fda0003f65270 */
[----:B------:R-:W1:Y:S02]  /*5160*/  @P3 LDC.64 R14, c[0x0][0x9e8] ;  /* 0x00027a00ff0e3b82 */ /* 0x000e640000000a00 */
[----:B-1----:R-:W-:-:S05]  /*5170*/  @P3 IMAD.HI.U32 R14, R11, R14, RZ ;  /* 0x0000000e0b0e3227 */ /* 0x002fca00078e00ff */
[----:B------:R-:W-:-:S07]  /*5180*/  @P3 SHF.R.U32.HI R11, RZ, R15, R14 ;  /* 0x0000000fff0b3219 */ /* 0x000fce000001160e */
.L_x_897:
[----:B------:R-:W-:-:S05]  /*5190*/  IMAD R11, R11, R13, R13 ;  /* 0x0000000d0b0b7224 */ /* 0x000fca00078e020d */
[----:B------:R-:W-:-:S07]  /*51a0*/  VIMNMX R12, R12, R11, PT ;  /* 0x0000000b0c0c7248 */ /* 0x000fce0003fe0100 */
.L_x_895:
[----:B------:R-:W-:Y:S02]  /*51b0*/  SHF.R.S32.HI R11, RZ, 0x1f, R12 ;  /* 0x0000001fff0b7819 */ /* 0x000fe4000001140c */
[----:B------:R-:W-:Y:S02]  /*51c0*/  CS2R R150, SRZ ;  /* 0x0000000000967805 */ /* 0x000fe4000001ff00 */
[----:B------:R-:W-:Y:S02]  /*51d0*/  CS2R R148, SRZ ;  /* 0x0000000000947805 */ /* 0x000fe4000001ff00 */
[----:B------:R-:W-:Y:S02]  /*51e0*/  CS2R R146, SRZ ;  /* 0x0000000000927805 */ /* 0x000fe4000001ff00 */
[----:B------:R-:W-:Y:S02]  /*51f0*/  LEA.HI R11, R11, R12, RZ, 0x7 ;  /* 0x0000000c0b0b7211 */ /* 0x000fe400078f38ff */
[----:B------:R-:W-:-:S02]  /*5200*/  CS2R R144, SRZ ;  /* 0x0000000000907805 */ /* 0x000fc4000001ff00 */
[----:B------:R-:W-:Y:S02]  /*5210*/  CS2R R142, SRZ ;  /* 0x00000000008e7805 */ /* 0x000fe4000001ff00 */
[----:B------:R-:W-:Y:S02]  /*5220*/  CS2R R140, SRZ ;  /* 0x00000000008c7805 */ /* 0x000fe4000001ff00 */
[----:B------:R-:W-:Y:S02]  /*5230*/  SHF.R.S32.HI R11, RZ, 0x7, R11 ;  /* 0x00000007ff0b7819 */ /* 0x000fe4000001140b */
[----:B------:R-:W-:Y:S02]  /*5240*/  CS2R R138, SRZ ;  /* 0x00000000008a7805 */ /* 0x000fe4000001ff00 */
[----:B------:R-:W-:Y:S02]  /*5250*/  CS2R R136, SRZ ;  /* 0x0000000000887805 */ /* 0x000fe4000001ff00 */
[----:B------:R-:W-:-:S02]  /*5260*/  CS2R R134, SRZ ;  /* 0x0000000000867805 */ /* 0x000fc4000001ff00 */
[----:B------:R-:W-:Y:S02]  /*5270*/  VIMNMX R14, R168, R11, !PT ;  /* 0x0000000ba80e7248 */ /* 0x000fe40007fe0100 */
[----:B------:R-:W-:Y:S02]  /*5280*/  CS2R R132, SRZ ;  /* 0x0000000000847805 */ /* 0x000fe4000001ff00 */
[----:B------:R-:W-:Y:S02]  /*5290*/  CS2R R130, SRZ ;  /* 0x0000000000827805 */ /* 0x000fe4000001ff00 */
[----:B------:R-:W-:Y:S02]  /*52a0*/  CS2R R128, SRZ ;  /* 0x0000000000807805 */ /* 0x000fe4000001ff00 */
[----:B------:R-:W-:Y:S02]  /*52b0*/  ISETP.GE.AND P3, PT, R7, R14, PT ;  /* 0x0000000e0700720c */ /* 0x000fe40003f66270 */
        /* <DEDUP_REMOVED lines=20> */
[----:B------:R-:W-:Y:S06]  /*5400*/  @!P3 BRA `(.L_x_898) ;  /* 0x0000003400a4b947 */ /* 0x000fec0003800000 */
[----:B------:R-:W-:Y:S01]  /*5410*/  IMAD.IADD R12, R173, 0x1, R3 ;  /* 0x00000001ad0c7824 */ /* 0x000fe200078e0203 */
[----:B------:R-:W-:Y:S01]  /*5420*/  ULDC UR30, c[0x0][0x9e4] ;  /* 0x00027900001e7ab9 */ /* 0x000fe20000000800 */
[----:B------:R-:W-:Y:S01]  /*5430*/  IMAD.MOV.U32 R151, RZ, RZ, RZ ;  /* 0x000000ffff977224 */ /* 0x000fe200078e00ff */
[----:B------:R-:W-:Y:S01]  /*5440*/  ULDC UR33, c[0x0][0x2e0] ;  /* 0x0000b80000217ab9 */ /* 0x000fe20000000800 */
[----:B------:R-:W-:Y:S01]  /*5450*/  ULDC UR32, c[0x0][0x288] ;  /* 0x0000a20000207ab9 */ /* 0x000fe20000000800 */
[----:B------:R-:W-:-:S05]  /*5460*/  ULDC UR31, c[0x0][0x9e0] ;  /* 0x00027800001f7ab9 */ /* 0x000fca0000000800 */
.L_x_916:
[----:B------:R-:W-:Y:S01]  /*5470*/  UIADD3 UR34, UR47, 0x1, URZ ;  /* 0x000000012f227890 */ /* 0x000fe2000fffe03f */
[----:B------:R-:W-:-:S03]  /*5480*/  ISETP.NE.AND P4, PT, RZ, UR40, PT ;  /* 0x00000028ff007c0c */ /* 0x000fc6000bf85270 */
[----:B------:R-:W-:-:S04]  /*5490*/  UISETP.NE.AND UP0, UPT, UR34, 0x2, UPT ;  /* 0x000000022200788c */ /* 0x000fc8000bf05270 */
[----:B------:R-:W-:Y:S02]  /*54a0*/  USEL UR6, URZ, 0x1, UP0 ;  /* 0x000000013f067887 */ /* 0x000fe40008000000 */
[----:B------:R-:W-:-:S04]  /*54b0*/  USEL UR34, UR34, URZ, UP0 ;  /* 0x0000003f22227287 */ /* 0x000fc80008000000 */
[----:B------:R-:W-:Y:S01]  /*54c0*/  LOP3.LUT R11, R2, UR6, RZ, 0x3c, !PT ;  /* 0x00000006020b7c12 */ /* 0x000fe2000f8e3cff */
[----:B------:R-:W-:Y:S07]  /*54d0*/  @P4 BRA `(.L_x_899) ;  /* 0x0000000000284947 */ /* 0x000fee0003800000 */
[----:B------:R-:W-:Y:S05]  /*54e0*/  @!P0 BRA `(.L_x_900) ;  /* 0x0000000000048947 */ /* 0x000fea0003800000 */
[----:B------:R-:W-:Y:S01]  /*54f0*/  BPT.TRAP 0x1 ;  /* 0x000000040000795c */ /* 0x000fe20000300000 */
.L_x_900:
[----:B------:R-:W-:Y:S01]  /*5500*/  ULEA UR6, UR34, UR37, 0x3 ;  /* 0x0000002522067291 */ /* 0x000fe2000f8e183f */
[----:B------:R-:W-:-:S08]  /*5510*/  SHF.L.U32 R10, R11, 0x1f, RZ ;  /* 0x0000001f0b0a7819 */ /* 0x000fd000000006ff */
[----:B------:R1:W2:Y:S01]  /*5520*/  SYNCS.PHASECHK.TRANS64.TRYWAIT P3, [UR6+0x22830], R10 ;  /* 0x0228300aff0075a7 */ /* 0x0002a20008060146 */
[----:B------:R-:W-:Y:S05]  /*5530*/  @!P0 BRA `(.L_x_901) ;  /* 0x0000000000048947 */ /* 0x000fea0003800000 */
[----:B------:R-:W-:Y:S01]  /*5540*/  BPT.TRAP 0x1 ;  /* 0x000000040000795c */ /* 0x000fe20000300000 */
.L_x_901:
[----:B--2---:R-:W-:Y:S05]  /*5550*/  @P3 BRA `(.L_x_899) ;  /* 0x0000000000083947 */ /* 0x004fea0003800000 */
[----:B------:R-:W2:Y:S02]  /*5560*/  SYNCS.PHASECHK.TRANS64.TRYWAIT P3, [UR6+0x22830], R10 ;  /* 0x0228300aff0075a7 */ /* 0x000ea40008060146 */
[----:B--2---:R-:W-:Y:S05]  /*5570*/  @!P3 BRA `(.L_x_902) ;  /* 0x000000f0008cb947 */ /* 0x004fea0003800000 */
.L_x_899:
[----:B--2---:R-:W2:Y:S01]  /*5580*/  S2R R13, SR_TID.X ;  /* 0x00000000000d7919 */ /* 0x004ea20000002100 */
[----:B------:R-:W-:Y:S01]  /*5590*/  UIMAD UR26, UR34, 0x600, UR28 ;  /* 0x00000600221a78a4 */ /* 0x000fe2000f8e021c */
[----:B------:R-:W-:Y:S01]  /*55a0*/  UMOV UR27, 0x80000020 ;  /* 0x80000020001b7882 */ /* 0x000fe20000000000 */
[----:B------:R-:W-:Y:S02]  /*55b0*/  UMOV UR7, 0x80000020 ;  /* 0x8000002000077882 */ /* 0x000fe40000000000 */
[----:B------:R-:W-:Y:S02]  /*55c0*/  UIADD3 UR6, UR26, 0x2, URZ ;  /* 0x000000021a067890 */ /* 0x000fe4000fffe03f */
[----:B------:R-:W-:Y:S01]  /*55d0*/  UIADD3 UR10, UR26, 0x200, URZ ;  /* 0x000002001a0a7890 */ /* 0x000fe2000fffe03f */
[----:B------:R-:W-:Y:S01]  /*55e0*/  UMOV UR11, 0x80000020 ;  /* 0x80000020000b7882 */ /* 0x000fe20000000000 */
[----:B------:R-:W-:Y:S01]  /*55f0*/  UIADD3 UR14, UR26, 0x202, URZ ;  /* 0x000002021a0e7890 */ /* 0x000fe2000fffe03f */
[----:B------:R-:W-:Y:S01]  /*5600*/  UMOV UR15, 0x80000020 ;  /* 0x80000020000f7882 */ /* 0x000fe20000000000 */
[----:B------:R-:W-:Y:S01]  /*5610*/  UIADD3 UR18, UR26, 0x400, URZ ;  /* 0x000004001a127890 */ /* 0x000fe2000fffe03f */
[----:B------:R-:W-:Y:S01]  /*5620*/  UMOV UR19, 0x80000020 ;  /* 0x8000002000137882 */ /* 0x000fe20000000000 */
[----:B------:R-:W-:Y:S01]  /*5630*/  UIADD3 UR22, UR26, 0x402, URZ ;  /* 0x000004021a167890 */ /* 0x000fe2000fffe03f */
[----:B------:R-:W-:Y:S01]  /*5640*/  UMOV UR23, 0x80000020 ;  /* 0x8000002000177882 */ /* 0x000fe20000000000 */
[----:B--2---:R-:W-:-:S05]  /*5650*/  SHF.R.U32.HI R13, RZ, 0x7, R13 ;  /* 0x00000007ff0d7819 */ /* 0x004fca000001160d */
[----:B-1----:R-:W-:-:S05]  /*5660*/  VIADD R10, R13, 0x8 ;  /* 0x000000080d0a7836 */ /* 0x002fca0000000000 */
[----:B------:R1:W-:Y:S06]  /*5670*/  BAR.SYNC.DEFER_BLOCKING R10, 0x100 ;  /* 0x0004000a0000751d */ /* 0x0003ec0000010000 */
[----:B------:R-:W-:-:S06]  /*5680*/  WARPGROUP.ARRIVE ;  /* 0x00000000000079c5 */ /* 0x000fcc0000000000 */
[----:B------:R-:W-:Y:S03]  /*5690*/  QGMMA.64x128x32.F32.E4M3.E4M3 R24, gdesc[UR24], RZ, !UPT, gsb0 ;  /* 0x01e00000181879f3 */ /* 0x000fe6000c0008ff */
        /* <DEDUP_REMOVED lines=16> */
[----:B-1----:R-:W-:Y:S05]  /*57a0*/  @P4 BRA `(.L_x_903) ;  /* 0x0000000000284947 */ /* 0x002fea0003800000 */
[----:B------:R-:W-:Y:S05]  /*57b0*/  @!P0 BRA `(.L_x_904) ;  /* 0x0000000000048947 */ /* 0x000fea0003800000 */
[----:B------:R-:W-:Y:S01]  /*57c0*/  BPT.TRAP 0x1 ;  /* 0x000000040000795c */ /* 0x000fe20000300000 */
.L_x_904:
[----:B------:R-:W-:Y:S01]  /*57d0*/  ULEA UR6, UR47, UR37, 0x3 ;  /* 0x000000252f067291 */ /* 0x000fe2000f8e183f */
[----:B------:R-:W-:-:S08]  /*57e0*/  SHF.L.U32 R2, R2, 0x1f, RZ ;  /* 0x0000001f02027819 */ /* 0x000fd000000006ff */
[----:B------:R1:W2:Y:S01]  /*57f0*/  SYNCS.PHASECHK.TRANS64.TRYWAIT P3, [UR6+0x22850], R2 ;  /* 0x02285002ff0075a7 */ /* 0x0002a20008060146 */
[----:B------:R-:W-:Y:S05]  /*5800*/  @!P0 BRA `(.L_x_905) ;  /* 0x0000000000048947 */ /* 0x000fea0003800000 */
[----:B------:R-:W-:Y:S01]  /*5810*/  BPT.TRAP 0x1 ;  /* 0x000000040000795c */ /* 0x000fe20000300000 */
.L_x_905:
[----:B--2---:R-:W-:Y:S05]  /*5820*/  @P3 BRA `(.L_x_903) ;  /* 0x0000000000083947 */ /* 0x004fea0003800000 */
[----:B------:R-:W2:Y:S02]  /*5830*/  SYNCS.PHASECHK.TRANS64.TRYWAIT P3, [UR6+0x22850], R2 ;  /* 0x02285002ff0075a7 */ /* 0x000ea40008060146 */
[----:B--2---:R-:W-:Y:S05]  /*5840*/  @!P3 BRA `(.L_x_906) ;  /* 0x000000ec00f0b947 */ /* 0x004fea0003800000 */
.L_x_903:
[----:B------:R-:W-:Y:S01]  /*5850*/  UIADD3 UR6, UR37, 0x400, URZ ;  /* 0x0000040025067890 */ /* 0x000fe2000fffe03f */
[----:B------:R-:W-:Y:S01]  /*5860*/  WARPGROUP.ARRIVE ;  /* 0x00000000000079c5 */ /* 0x000fe20000000000 */
[----:B------:R-:W-:-:S05]  /*5870*/  UMOV UR7, 0x40000040 ;  /* 0x4000004000077882 */ /* 0x000fca0000000000 */
[----:B------:R-:W3:Y:S01]  /*5880*/  S2R R186, SR_TID.X ;  /* 0x0000000000ba7919 */ /* 0x000ee20000002100 */
[----:B------:R-:W-:Y:S01]  /*5890*/  USHF.R.U32.HI UR6, URZ, 0x4, UR6 ;  /* 0x000000043f067899 */ /* 0x000fe20008011606 */
[C---:B------:R-:W-:Y:S01]  /*58a0*/  FMUL.FTZ R10, R0.reuse, R24 ;  /* 0x00000018000a7220 */ /* 0x040fe20000410000 */
[C---:B------:R-:W-:Y:S01]  /*58b0*/  FMUL.FTZ R24, R0.reuse, R35 ;  /* 0x0000002300187220 */ /* 0x040fe20000410000 */
[----:B------:R-:W-:Y:S01]  /*58c0*/  IMAD.U32 R35, RZ, RZ, UR34 ;  /* 0x00000022ff237e24 */ /* 0x000fe2000f8e00ff */
[----:B------:R-:W-:Y:S01]  /*58d0*/  ULOP3.LUT UR6, UR6, 0x3fff, URZ, 0xc0, !UPT ;  /* 0x00003fff06067892 */ /* 0x000fe2000f8ec03f */
[C---:B------:R-:W-:Y:S01]  /*58e0*/  FMUL.FTZ R185, R0.reuse, R52 ;  /* 0x0000003400b97220 */ /* 0x040fe20000410000 */
[C---:B------:R-:W-:Y:S01]  /*58f0*/  FMUL.FTZ R180, R0.reuse, R33 ;  /* 0x0000002100b47220 */ /* 0x040fe20000410000 */
[C---:B-12---:R-:W-:Y:S01]  /*5900*/  FMUL.FTZ R2, R0.reuse, R26 ;  /* 0x0000001a00027220 */ /* 0x046fe20000410000 */
[----:B------:R-:W-:Y:S01]  /*5910*/  ULOP3.LUT UR6, UR6, 0x10000, URZ, 0xfc, !UPT ;  /* 0x0001000006067892 */ /* 0x000fe2000f8efc3f */
[----:B------:R-:W-:Y:S01]  /*5920*/  @!P1 LEA R35, R35, UR37, 0x3 ;  /* 0x0000002523239c11 */ /* 0x000fe2000f8e18ff */
[C---:B------:R-:W-:Y:S01]  /*5930*/  FMUL.FTZ R33, R0.reuse, R54 ;  /* 0x0000003600217220 */ /* 0x040fe20000410000 */
[C---:B------:R-:W-:Y:S01]  /*5940*/  FMUL.FTZ R13, R0.reuse, R27 ;  /* 0x0000001b000d7220 */ /* 0x040fe20000410000 */
[----:B------:R-:W-:Y:S01]  /*5950*/  ULEA UR10, UR47, UR6, 0xa ;  /* 0x000000062f0a7291 */ /* 0x000fe2000f8e503f */
[----:B------:R-:W-:Y:S01]  /*5960*/  FMUL.FTZ R15, R0, R30 ;  /* 0x0000001e000f7220 */ /* 0x000fe20000410000 */
[----:B------:R-:W-:-:S02]  /*5970*/  @!P1 VIADD R35, R35, 0x22840 ;  /* 0x0002284023239836 */ /* 0x000fc40000000000 */
[C---:B------:R-:W-:Y:S01]  /*5980*/  FMUL.FTZ R20, R0.reuse, R31 ;  /* 0x0000001f00147220 */ /* 0x040fe20000410000 */
[C---:B------:R-:W-:Y:S01]  /*5990*/  FMUL.FTZ R21, R0.reuse, R34 ;  /* 0x0000002200157220 */ /* 0x040fe20000410000 */
[C---:B------:R-:W-:Y:S01]  /*59a0*/  FMUL.FTZ R26, R0.reuse, R39 ;  /* 0x00000027001a7220 */ /* 0x040fe20000410000 */
[C---:B------:R-:W-:Y:S01]  /*59b0*/  FMUL.FTZ R54, R0.reuse, R56 ;  /* 0x0000003800367220 */ /* 0x040fe20000410000 */
[----:B------:R-:W-:Y:S01]  /*59c0*/  UMOV UR6, UR10 ;  /* 0x0000000a00067c82 */ /* 0x000fe20008000000 */
[C---:B------:R-:W-:Y:S01]  /*59d0*/  FMUL.FTZ R27, R0.reuse, R43 ;  /* 0x0000002b001b7220 */ /* 0x040fe20000410000 */
[----:B------:R-:W-:Y:S01]  /*59e0*/  QGMMA.64x128x32.F32.E4M3.E4M3 R88, R164, gdesc[UR4], R88, gsb0 ;  /* 0x01e00004a4587df3 */ /* 0x000fe20008000858 */
[----:B------:R-:W-:Y:S01]  /*59f0*/  UIADD3 UR6, UR10, 0x2, URZ ;  /* 0x000000020a067890 */ /* 0x000fe2000fffe03f */
[C---:B------:R-:W-:Y:S01]  /*5a00*/  FMUL.FTZ R181, R0.reuse, R44 ;  /* 0x0000002c00b57220 */ /* 0x040fe20000410000 */
[----:B------:R-:W-:Y:S01]  /*5a10*/  UMOV UR7, 0x40000040 ;  /* 0x4000004000077882 */ /* 0x000fe20000000000 */
[C---:B------:R-:W-:Y:S01]  /*5a20*/  FMUL.FTZ R182, R0.reuse, R45 ;  /* 0x0000002d00b67220 */ /* 0x040fe20000410000 */
[C---:B------:R-:W-:Y:S01]  /*5a30*/  FMUL.FTZ R30, R0.reuse, R46 ;  /* 0x0000002e001e7220 */ /* 0x040fe20000410000 */
[C---:B------:R-:W-:Y:S01]  /*5a40*/  FMUL.FTZ R183, R0.reuse, R48 ;  /* 0x0000003000b77220 */ /* 0x040fe20000410000 */
[C---:B------:R-:W-:Y:S01]  /*5a50*/  FMUL.FTZ R184, R0.reuse, R49 ;  /* 0x0000003100b87220 */ /* 0x040fe20000410000 */
[C---:B------:R-:W-:Y:S01]  /*5a60*/  FMUL.FTZ R31, R0.reuse, R50 ;  /* 0x00000032001f7220 */ /* 0x040fe20000410000 */
[C---:B------:R-:W-:Y:S01]  /*5a70*/  FMUL.FTZ R56, R0.reuse, R60 ;  /* 0x0000003c00387220 */ /* 0x040fe20000410000 */
[----:B---3--:R-:W-:Y:S01]  /*5a80*/  SHF.R.U32.HI R186, RZ, 0x7, R186 ;  /* 0x00000007ffba7819 */ /* 0x008fe200000116ba */
[C---:B------:R-:W-:Y:S01]  /*5a90*/  FMUL.FTZ R39, R0.reuse, R62 ;  /* 0x0000003e00277220 */ /* 0x040fe20000410000 */
[C---:B------:R-:W-:Y:S01]  /*5aa0*/  FMUL.FTZ R53, R0.reuse, R53 ;  /* 0x0000003500357220 */ /* 0x040fe20000410000 */
[----:B------:R-:W-:Y:S01]  /*5ab0*/  FMUL.FTZ R60, R0, R68 ;  /* 0x00000044003c7220 */ /* 0x000fe20000410000 */
[----:B------:R-:W-:Y:S01]  /*5ac0*/  IADD3 R34, -R186, 0xb, RZ ;  /* 0x0000000bba227810 */ /* 0x000fe20007ffe1ff */
        /* <DEDUP_REMOVED lines=11> */
[----:B------:R-:W-:Y:S01]  /*5b80*/  @!P1 PRMT R35, RZ, 0x654, R35 ;  /* 0x00000654ff239816 */ /* 0x000fe20000000023 */
[C---:B------:R-:W-:Y:S01]  /*5b90*/  FMUL.FTZ R77, R0.reuse, R77 ;  /* 0x0000004d004d7220 */ /* 0x040fe20000410000 */
[C---:B------:R-:W-:Y:S01]  /*5ba0*/  FMUL.FTZ R81, R0.reuse, R81 ;  /* 0x0000005100517220 */ /* 0x040fe20000410000 */
[----:B------:R-:W-:Y:S01]  /*5bb0*/  FMUL.FTZ R85, R0, R85 ;  /* 0x0000005500557220 */ /* 0x000fe20000410000 */
[----:B------:R-:W1:Y:S08]  /*5bc0*/  MUFU.TANH R10, R10 ;  /* 0x0000000a000a7308 */ /* 0x000e700000002400 */
[----:B------:R-:W2:Y:S08]  /*5bd0*/  MUFU.TANH R2, R2 ;  /* 0x0000000200027308 */ /* 0x000eb00000002400 */
[----:B------:R-:W3:Y:S08]  /*5be0*/  MUFU.TANH R13, R13 ;  /* 0x0000000d000d7308 */ /* 0x000ef00000002400 */
        /* <DEDUP_REMOVED lines=10> */
[----:B------:R-:W1:Y:S01]  /*5c90*/  MUFU.TANH R183, R183 ;  /* 0x000000b700b77308 */ /* 0x000e620000002400 */
[----:B------:R-:W-:-:S02]  /*5ca0*/  WARPGROUP.DEPBAR.LE gsb0, 0x0 ;  /* 0x00008000000079c5 */ /* 0x000fc40000010000 */
[----:B------:R-:W-:Y:S01]  /*5cb0*/  WARPGROUP.ARRIVE ;  /* 0x00000000000079c5 */ /* 0x000fe20000000000 */
[C---:B------:R-:W-:Y:S01]  /*5cc0*/  FMUL.FTZ R166, R0.reuse, R29 ;  /* 0x0000001d00a67220 */ /* 0x040fe20000410000 */
[C---:B------:R-:W-:Y:S01]  /*5cd0*/  FMUL.FTZ R29, R0.reuse, R47 ;  /* 0x0000002f001d7220 */ /* 0x040fe20000410000 */
[C---:B------:R-:W-:Y:S01]  /*5ce0*/  FMUL.FTZ R47, R0.reuse, R78 ;  /* 0x0000004e002f7220 */ /* 0x040fe20000410000 */
[----:B------:R-:W-:Y:S02]  /*5cf0*/  IMAD.SHL.U32 R78, R7, 0x80, RZ ;  /* 0x00000080074e7824 */ /* 0x000fe400078e00ff */
[C---:B------:R-:W-:Y:S01]  /*5d00*/  FMUL.FTZ R164, R0.reuse, R25 ;  /* 0x0000001900a47220 */ /* 0x040fe20000410000 */
[----:B------:R-:W-:Y:S01]  /*5d10*/  QGMMA.64x128x32.F32.E4M3.E4M3 R88, R160, gdesc[UR4], R88, gsb0 ;  /* 0x01e00004a0587df3 */ /* 0x000fe20008000858 */
[----:B------:R-:W-:Y:S01]  /*5d20*/  UIADD3 UR6, UR10, 0x4, URZ ;  /* 0x000000040a067890 */ /* 0x000fe2000fffe03f */
[----:B------:R-:W-:Y:S01]  /*5d30*/  FMUL.FTZ R165, R0, R28 ;  /* 0x0000001c00a57220 */ /* 0x000fe20000410000 */
[----:B------:R-:W-:Y:S01]  /*5d40*/  UMOV UR7, 0x40000040 ;  /* 0x4000004000077882 */ /* 0x000fe20000000000 */
        /* <DEDUP_REMOVED lines=8> */
[----:B------:R-:W-:Y:S01]  /*5dd0*/  FMUL.FTZ R51, R0, R86 ;  /* 0x0000005600337220 */ /* 0x000fe20000410000 */
        /* <DEDUP_REMOVED lines=22> */
[C---:B------:R-:W-:Y:S01]  /*5f40*/  FMUL.FTZ R37, R0.reuse, R58 ;  /* 0x0000003a00257220 */ /* 0x040fe20000410000 */
        /* <DEDUP_REMOVED lines=8> */
[----:B------:R-:W-:Y:S01]  /*5fd0*/  FMUL.FTZ R40, R0, R63 ;  /* 0x0000003f00287220 */ /* 0x000fe20000410000 */
[----:B------:R-:W-:-:S02]  /*5fe0*/  IMAD R64, R17, UR33, R52 ;  /* 0x0000002111407c24 */ /* 0x000fc4000f8e0234 */
        /* <DEDUP_REMOVED lines=22> */
[----:B------:R-:W-:-:S05]  /*6150*/  WARPGROUP.ARRIVE ;  /* 0x00000000000079c5 */ /* 0x000fca0000000000 */
[----:B------:R-:W1:Y:S01]  /*6160*/  MUFU.TANH R62, R62 ;  /* 0x0000003e003e7308 */ /* 0x000e620000002400 */
[----:B------:R-:W-:Y:S07]  /*6170*/  QGMMA.64x128x32.F32.E4M3.E4M3 R88, R152, gdesc[UR4], R88, gsb0 ;  /* 0x01e0000498587df3 */ /* 0x000fee0008000858 */
[----:B------:R-:W1:Y:S08]  /*6180*/  MUFU.TANH R63, R63 ;  /* 0x0000003f003f7308 */ /* 0x000e700000002400 */
[----:B------:R-:W1:Y:S08]  /*6190*/  MUFU.TANH R45, R45 ;  /* 0x0000002d002d7308 */ /* 0x000e700000002400 */
[----:B------:R-:W1:Y:S08]  /*61a0*/  MUFU.TANH R46, R46 ;  /* 0x0000002e002e7308 */ /* 0x000e700000002400 */
[----:B------:R-:W1:Y:S08]  /*61b0*/  MUFU.TANH R76, R76 ;  /* 0x0000004c004c7308 */ /* 0x000e700000002400 */
[----:B------:R1:W1:Y:S08]  /*61c0*/  MUFU.TANH R70, R77 ;  /* 0x0000004d00467308 */ /* 0x0002700000002400 */
        /* <DEDUP_REMOVED lines=9> */
[----:B------:R-:W1:Y:S01]  /*6260*/  MUFU.TANH R52, R52 ;  /* 0x0000003400347308 */ /* 0x000e620000002400 */
[----:B------:R-:W-:-:S02]  /*6270*/  WARPGROUP.DEPBAR.LE gsb0, 0x0 ;  /* 0x00008000000079c5 */ /* 0x000fc40000010000 */
[----:B------:R1:W-:Y:S06]  /*6280*/  BAR.ARV R34, 0x100 ;  /* 0x000400220000751d */ /* 0x0003ec0000002000 */
[----:B------:R5:W-:Y:S02]  /*6290*/  @!P1 SYNCS.ARRIVE.TRANS64.RED.A1T0 RZ, [R35+URZ], RZ ;  /* 0x000000ff23ff99a7 */ /* 0x000be4000810043f */
[----:B-----5:R-:W-:-:S04]  /*62a0*/  VIADD R35, R64, -UR32 ;  /* 0x8000002040237c36 */ /* 0x020fc80008000000 */
[----:B------:R-:W-:-:S04]  /*62b0*/  IMAD R35, R16, -0x2, R35 ;  /* 0xfffffffe10237824 */ /* 0x000fc800078e0223 */
[C---:B------:R-:W-:Y:S02]  /*62c0*/  VIADD R82, R35.reuse, UR31 ;  /* 0x0000001f23527c36 */ /* 0x040fe40008000000 */
[----:B------:R-:W-:Y:S02]  /*62d0*/  VIADD R86, R35, UR29 ;  /* 0x0000001d23567c36 */ /* 0x000fe40008000000 */
[C---:B------:R-:W-:Y:S02]  /*62e0*/  IMAD.IADD R64, R3.reuse, 0x1, R82 ;  /* 0x0000000103407824 */ /* 0x040fe400078e0252 */
[----:B------:R-:W-:Y:S01]  /*62f0*/  IMAD.IADD R66, R3, 0x1, R86 ;  /* 0x0000000103427824 */ /* 0x000fe200078e0256 */
[----:B-1234-:R-:W-:Y:S06]  /*6300*/  @!P2 BRA `(.L_x_907) ;  /* 0x00000000005ca947 */ /* 0x01efec0003800000 */
[----:B------:R-:W-:Y:S01]  /*6310*/  ISETP.GT.AND P3, PT, R12, -0x1, PT ;  /* 0xffffffff0c00780c */ /* 0x000fe20003f64270 */
[----:B------:R-:W-:-:S12]  /*6320*/  BSSY B0, `(.L_x_908) ;  /* 0x0000011000007945 */ /* 0x000fd80003800000 */
[----:B------:R-:W-:Y:S05]  /*6330*/  @P3 BRA `(.L_x_909) ;  /* 0x0000000000203947 */ /* 0x000fea0003800000 */
[----:B------:R-:W-:Y:S01]  /*6340*/  IMAD.U32 R67, RZ, RZ, UR30 ;  /* 0x0000001eff437e24 */ /* 0x000fe2000f8e00ff */
[----:B------:R-:W-:-:S04]  /*6350*/  LOP3.LUT R65, RZ, R12, RZ, 0x33, !PT ;  /* 0x0000000cff417212 */ /* 0x000fc800078e33ff */
[----:B------:R-:W-:-:S13]  /*6360*/  ISETP.NE.AND P3, PT, R67, 0x1, PT ;  /* 0x000000014300780c */ /* 0x000fda0003f65270 */
[----:B------:R-:W1:Y:S02]  /*6370*/  @P3 LDC.64 R34, c[0x0][0x9e8] ;  /* 0x00027a00ff223b82 */ /* 0x000e640000000a00 */
[----:B-1----:R-:W-:-:S05]  /*6380*/  @P3 IMAD.HI.U32 R34, R65, R34, RZ ;  /* 0x0000002241223227 */ /* 0x002fca00078e00ff */
[----:B------:R-:W-:-:S04]  /*6390*/  @P3 SHF.R.U32.HI R65, RZ, R35, R34 ;  /* 0x00000023ff413219 */ /* 0x000fc80000011622 */
[----:B------:R-:W-:Y:S01]  /*63a0*/  LOP3.LUT R34, RZ, R65, RZ, 0x33, !PT ;  /* 0x00000041ff227212 */ /* 0x000fe200078e33ff */
[----:B------:R-:W-:Y:S06]  /*63b0*/  BRA `(.L_x_910) ;  /* 0x00000000001c7947 */ /* 0x000fec0003800000 */
.L_x_909:
[----:B------:R-:W-:-:S05]  /*63c0*/  IMAD.U32 R67, RZ, RZ, UR30 ;  /* 0x0000001eff437e24 */ /* 0x000fca000f8e00ff */
[----:B------:R-:W-:-:S13]  /*63d0*/  ISETP.NE.AND P3, PT, R67, 0x1, PT ;  /* 0x000000014300780c */ /* 0x000fda0003f65270 */
[----:B------:R-:W1:Y:S01]  /*63e0*/  @P3 LDC.64 R34, c[0x0][0x9e8] ;  /* 0x00027a00ff223b82 */ /* 0x000e620000000a00 */
[----:B------:R-:W-:-:S04]  /*63f0*/  @P3 IMAD.IADD R65, R173, 0x1, R3 ;  /* 0x00000001ad413824 */ /* 0x000fc800078e0203 */
[----:B-1----:R-:W-:-:S04]  /*6400*/  @P3 IMAD.HI.U32 R68, R65, R34, RZ ;  /* 0x0000002241443227 */ /* 0x002fc800078e00ff */
[----:B------:R-:W-:Y:S01]  /*6410*/  IMAD.MOV.U32 R34, RZ, RZ, R12 ;  /* 0x000000ffff227224 */ /* 0x000fe200078e000c */
[----:B------:R-:W-:-:S07]  /*6420*/  @P3 SHF.R.U32.HI R34, RZ, R35, R68 ;  /* 0x00000023ff223219 */ /* 0x000fce0000011644 */
.L_x_910:
[----:B------:R-:W-:Y:S05]  /*6430*/  BSYNC B0 ;  /* 0x0000000000007941 */ /* 0x000fea0003800000 */
.L_x_908:
[----:B------:R-:W-:-:S04]  /*6440*/  IMAD R35, R34, R67, -R78 ;  /* 0x0000004322237224 */ /* 0x000fc800078e0a4e */
[----:B------:R-:W-:-:S05]  /*6450*/  IMAD R35, R16, -0x2, R35 ;  /* 0xfffffffe10237824 */ /* 0x000fca00078e0223 */
[----:B------:R-:W-:Y:S02]  /*6460*/  VIADDMNMX R64, R35, R67, R64, PT ;  /* 0x0000004323407246 */ /* 0x000fe40003800140 */
[----:B------:R-:W-:-:S07]  /*6470*/  VIMNMX R66, R66, R35, !PT ;  /* 0x0000002342427248 */ /* 0x000fce0007fe0100 */
.L_x_907:
[----:B------:R-:W-:-:S04]  /*6480*/  ISETP.GT.AND P3, PT, R7, -0x1, PT ;  /* 0xffffffff0700780c */ /* 0x000fc80003f64270 */
[C---:B------:R-:W-:Y:S02]  /*6490*/  ISETP.GT.AND P5, PT, R66.reuse, RZ, P3 ;  /* 0x000000ff4200720c */ /* 0x040fe40001fa4270 */
[----:B------:R-:W-:Y:S02]  /*64a0*/  ISETP.GT.AND P6, PT, R66, 0x1, P3 ;  /* 0x000000014200780c */ /* 0x000fe40001fc4270 */
[C---:B------:R-:W-:Y:S02]  /*64b0*/  ISETP.LT.OR P5, PT, R64.reuse, 0x1, P5 ;  /* 0x000000014000780c */ /* 0x040fe40002fa1670 */
[----:B------:R-:W-:Y:S02]  /*64c0*/  ISETP.LT.OR P6, PT, R64, 0x2, P6 ;  /* 0x000000024000780c */ /* 0x000fe400037c1670 */
[----:B------:R-:W-:Y:S02]  /*64d0*/  FSEL R201, R10, -INF , !P5 ;  /* 0xff8000000ac97808 */ /* 0x000fe40006800000 */
[----:B------:R-:W-:-:S02]  /*64e0*/  FSEL R189, R164, -INF , !P6 ;  /* 0xff800000a4bd7808 */ /* 0x000fc40007000000 */
[C---:B------:R-:W-:Y:S02]  /*64f0*/  ISETP.GT.AND P4, PT, R66.reuse, 0x8, P3 ;  /* 0x000000084200780c */ /* 0x040fe40001f84270 */
[C---:B------:R-:W-:Y:S02]  /*6500*/  ISETP.GT.AND P5, PT, R66.reuse, 0x9, P3 ;  /* 0x000000094200780c */ /* 0x040fe40001fa4270 */
[----:B------:R-:W-:Y:S02]  /*6510*/  ISETP.GT.AND P6, PT, R66, 0x10, P3 ;  /* 0x000000104200780c */ /* 0x000fe40001fc4270 */
[C---:B------:R-:W-:Y:S02]  /*6520*/  ISETP.LT.OR P4, PT, R64.reuse, 0x9, P4 ;  /* 0x000000094000780c */ /* 0x040fe40002781670 */
[C---:B------:R-:W-:Y:S02]  /*6530*/  ISETP.LT.OR P5, PT, R64.reuse, 0xa, P5 ;  /* 0x0000000a4000780c */ /* 0x040fe40002fa1670 */
[----:B------:R-:W-:-:S02]  /*6540*/  ISETP.LT.OR P6, PT, R64, 0x11, P6 ;  /* 0x000000114000780c */ /* 0x000fc400037c1670 */
[----:B------:R-:W-:Y:S02]  /*6550*/  FSEL R193, R165, -INF , !P4 ;  /* 0xff800000a5c17808 */ /* 0x000fe40006000000 */
[----:B------:R-:W-:Y:S02]  /*6560*/  FSEL R205, R166, -INF , !P5 ;  /* 0xff800000a6cd7808 */ /* 0x000fe40006800000 */
[----:B------:R-:W-:Y:S02]  /*6570*/  FSEL R203, R167, -INF , !P6 ;  /* 0xff800000a7cb7808 */ /* 0x000fe40007000000 */
[C---:B------:R-:W-:Y:S02]  /*6580*/  ISETP.GT.AND P4, PT, R66.reuse, 0x11, P3 ;  /* 0x000000114200780c */ /* 0x040fe40001f84270 */
[C---:B------:R-:W-:Y:S02]  /*6590*/  ISETP.GT.AND P5, PT, R66.reuse, 0x18, P3 ;  /* 0x000000184200780c */ /* 0x040fe40001fa4270 */
[----:B------:R-:W-:-:S02]  /*65a0*/  ISETP.GT.AND P6, PT, R66, 0x19, P3 ;  /* 0x000000194200780c */ /* 0x000fc40001fc4270 */
[C---:B------:R-:W-:Y:S02]  /*65b0*/  ISETP.LT.OR P4, PT, R64.reuse, 0x12, P4 ;  /* 0x000000124000780c */ /* 0x040fe40002781670 */
[C---:B------:R-:W-:Y:S02]  /*65c0*/  ISETP.LT.OR P5, PT, R64.reuse, 0x19, P5 ;  /* 0x000000194000780c */ /* 0x040fe40002fa1670 */
[----:B------:R-:W-:Y:S02]  /*65d0*/  ISETP.LT.OR P6, PT, R64, 0x1a, P6 ;  /* 0x0000001a4000780c */ /* 0x000fe400037c1670 */
[----:B------:R-:W-:Y:S02]  /*65e0*/  FSEL R199, R180, -INF , !P4 ;  /* 0xff800000b4c77808 */ /* 0x000fe40006000000 */
        /* <DEDUP_REMOVED lines=28> */
[----:B------:R-:W-:Y:S01]  /*67b0*/  FSEL R83, R54, -INF , !P6 ;  /* 0xff80000036537808 */ /* 0x000fe20007000000 */
[----:B------:R-:W-:Y:S01]  /*67c0*/  IMAD.IADD R54, R4, 0x1, R82 ;  /* 0x0000000104367824 */ /* 0x000fe200078e0252 */
[C---:B------:R-:W-:Y:S02]  /*67d0*/  ISETP.GT.AND P4, PT, R66.reuse, 0x41, P3 ;  /* 0x000000414200780c */ /* 0x040fe40001f84270 */
[C---:B------:R-:W-:Y:S02]  /*67e0*/  ISETP.GT.AND P5, PT, R66.reuse, 0x48, P3 ;  /* 0x000000484200780c */ /* 0x040fe40001fa4270 */
[----:B------:R-:W-:-:S02]  /*67f0*/  ISETP.GT.AND P6, PT, R66, 0x49, P3 ;  /* 0x000000494200780c */ /* 0x000fc40001fc4270 */
[C---:B------:R-:W-:Y:S02]  /*6800*/  ISETP.LT.OR P4, PT, R64.reuse, 0x42, P4 ;  /* 0x000000424000780c */ /* 0x040fe40002781670 */
[C---:B------:R-:W-:Y:S02]  /*6810*/  ISETP.LT.OR P5, PT, R64.reuse, 0x49, P5 ;  /* 0x000000494000780c */ /* 0x040fe40002fa1670 */
[----:B------:R-:W-:Y:S02]  /*6820*/  ISETP.LT.OR P6, PT, R64, 0x4a, P6 ;  /* 0x0000004a4000780c */ /* 0x000fe400037c1670 */
[----:B------:R-:W-:Y:S02]  /*6830*/  FSEL R81, R55, -INF , !P4 ;  /* 0xff80000037517808 */ /* 0x000fe40006000000 */
[----:B------:R-:W-:Y:S01]  /*6840*/  FSEL R79, R56, -INF , !P5 ;  /* 0xff800000384f7808 */ /* 0x000fe20006800000 */
[----:B------:R-:W-:Y:S01]  /*6850*/  IMAD.IADD R56, R4, 0x1, R86 ;  /* 0x0000000104387824 */ /* 0x000fe200078e0256 */
        /* <DEDUP_REMOVED lines=36> */
[----:B------:R-:W-:Y:S01]  /*6aa0*/  FSEL R53, R74, -INF , !P6 ;  /* 0xff8000004a357808 */ /* 0x000fe20007000000 */
[----:B------:R-:W-:Y:S06]  /*6ab0*/  @!P2 BRA `(.L_x_911) ;  /* 0x000000000058a947 */ /* 0x000fec0003800000 */
[----:B------:R-:W-:Y:S01]  /*6ac0*/  IMAD.IADD R153, R173, 0x1, R4 ;  /* 0x00000001ad997824 */ /* 0x000fe200078e0204 */
[----:B------:R-:W-:Y:S04]  /*6ad0*/  BSSY B0, `(.L_x_912) ;  /* 0x0000010000007945 */ /* 0x000fe80003800000 */
[----:B------:R-:W-:-:S13]  /*6ae0*/  ISETP.GT.AND P4, PT, R153, -0x1, PT ;  /* 0xffffffff9900780c */ /* 0x000fda0003f84270 */
        /* <DEDUP_REMOVED lines=9> */
.L_x_913:
[----:B------:R-:W-:-:S05]  /*6b80*/  IMAD.U32 R10, RZ, RZ, UR30 ;  /* 0x0000001eff0a7e24 */ /* 0x000fca000f8e00ff */
[----:B------:R-:W-:-:S13]  /*6b90*/  ISETP.NE.AND P4, PT, R10, 0x1, PT ;  /* 0x000000010a00780c */ /* 0x000fda0003f85270 */
[----:B------:R-:W1:Y:S02]  /*6ba0*/  @P4 LDC.64 R34, c[0x0][0x9e8] ;  /* 0x00027a00ff224b82 */ /* 0x000e640000000a00 */
[----:B-1----:R-:W-:-:S05]  /*6bb0*/  @P4 IMAD.HI.U32 R34, R153, R34, RZ ;  /* 0x0000002299224227 */ /* 0x002fca00078e00ff */
[----:B------:R-:W-:-:S07]  /*6bc0*/  @P4 SHF.R.U32.HI R153, RZ, R35, R34 ;  /* 0x00000023ff994219 */ /* 0x000fce0000011622 */
.L_x_914:
[----:B------:R-:W-:Y:S05]  /*6bd0*/  BSYNC B0 ;  /* 0x0000000000007941 */ /* 0x000fea0003800000 */
.L_x_912:
[----:B------:R-:W-:-:S04]  /*6be0*/  IMAD R153, R153, R10, -R78 ;  /* 0x0000000a99997224 */ /* 0x000fc800078e0a4e */
[----:B------:R-:W-:-:S05]  /*6bf0*/  IMAD R153, R16, -0x2, R153 ;  /* 0xfffffffe10997824 */ /* 0x000fca00078e0299 */
[----:B------:R-:W-:Y:S02]  /*6c00*/  VIADDMNMX R54, R153, R10, R54, PT ;  /* 0x0000000a99367246 */ /* 0x000fe40003800136 */
[----:B------:R-:W-:-:S07]  /*6c10*/  VIMNMX R56, R56, R153, !PT ;  /* 0x0000009938387248 */ /* 0x000fce0007fe0100 */
.L_x_911:
[----:B------:R-:W-:Y:S02]  /*6c20*/  FMNMX.FTZ R10, R201, R9, !PT ;  /* 0x00000009c90a7209 */ /* 0x000fe40007810000 */
[----:B------:R-:W-:Y:S02]  /*6c30*/  ISETP.GT.AND P5, PT, R56, 0x8, P3 ;  /* 0x000000083800780c */ /* 0x000fe40001fa4270 */
[----:B------:R-:W-:Y:S02]  /*6c40*/  FMNMX.FTZ R10, R189, R10, !PT ;  /* 0x0000000abd0a7209 */ /* 0x000fe40007810000 */
[----:B------:R-:W-:Y:S02]  /*6c50*/  ISETP.LT.OR P5, PT, R54, 0x9, P5 ;  /* 0x000000093600780c */ /* 0x000fe40002fa1670 */
[----:B------:R-:W-:Y:S02]  /*6c60*/  FMNMX.FTZ R10, R193, R10, !PT ;  /* 0x0000000ac10a7209 */ /* 0x000fe40007810000 */
[----:B------:R-:W-:-:S02]  /*6c70*/  FSEL R155, R15, -INF , !P5 ;  /* 0xff8000000f9b7808 */ /* 0x000fc40006800000 */
[----:B------:R-:W-:Y:S02]  /*6c80*/  FMNMX.FTZ R10, R205, R10, !PT ;  /* 0x0000000acd0a7209 */ /* 0x000fe40007810000 */
[----:B------:R-:W-:Y:S02]  /*6c90*/  ISETP.GT.AND P5, PT, R56, 0x11, P3 ;  /* 0x000000113800780c */ /* 0x000fe40001fa4270 */
[----:B------:R-:W-:Y:S02]  /*6ca0*/  FMNMX.FTZ R10, R203, R10, !PT ;  /* 0x0000000acb0a7209 */ /* 0x000fe40007810000 */
[----:B------:R-:W-:Y:S02]  /*6cb0*/  ISETP.LT.OR P5, PT, R54, 0x12, P5 ;  /* 0x000000123600780c */ /* 0x000fe40002fa1670 */
[----:B------:R-:W-:Y:S02]  /*6cc0*/  FMNMX.FTZ R10, R199, R10, !PT ;  /* 0x0000000ac70a7209 */ /* 0x000fe40007810000 */
[----:B------:R-:W-:-:S02]  /*6cd0*/  ISETP.GT.AND P6, PT, R56, 0x1, P3 ;  /* 0x000000013800780c */ /* 0x000fc40001fc4270 */
[----:B------:R-:W-:Y:S02]  /*6ce0*/  FMNMX.FTZ R10, R197, R10, !PT ;  /* 0x0000000ac50a7209 */ /* 0x000fe40007810000 */
[----:B------:R-:W-:Y:S02]  /*6cf0*/  FSEL R161, R24, -INF , !P5 ;  /* 0xff80000018a17808 */ /* 0x000fe40006800000 */
[----:B------:R-:W-:Y:S02]  /*6d00*/  FMNMX.FTZ R10, R195, R10, !PT ;  /* 0x0000000ac30a7209 */ /* 0x000fe40007810000 */
[----:B------:R-:W-:Y:S02]  /*6d10*/  ISETP.GT.AND P5, PT, R56, 0x19, P3 ;  /* 0x000000193800780c */ /* 0x000fe40001fa4270 */
[----:B------:R-:W-:Y:S02]  /*6d20*/  FMNMX.FTZ R10, R191, R10, !PT ;  /* 0x0000000abf0a7209 */ /* 0x000fe40007810000 */
[----:B------:R-:W-:-:S02]  /*6d30*/  ISETP.LT.OR P6, PT, R54, 0x2, P6 ;  /* 0x000000023600780c */ /* 0x000fc400037c1670 */
[----:B------:R-:W-:Y:S02]  /*6d40*/  FMNMX.FTZ R10, R187, R10, !PT ;  /* 0x0000000abb0a7209 */ /* 0x000fe40007810000 */
[----:B------:R-:W-:Y:S02]  /*6d50*/  ISETP.LT.OR P5, PT, R54, 0x1a, P5 ;  /* 0x0000001a3600780c */ /* 0x000fe40002fa1670 */
[----:B------:R-:W-:Y:S02]  /*6d60*/  FMNMX.FTZ R10, R181, R10, !PT ;  /* 0x0000000ab50a7209 */ /* 0x000fe40007810000 */
[----:B------:R-:W-:Y:S02]  /*6d70*/  FSEL R153, R13, -INF , !P6 ;  /* 0xff8000000d997808 */ /* 0x000fe40007000000 */
        /* <DEDUP_REMOVED lines=17> */
[----:B------:R-:W-:Y:S02]  /*6e90*/  ISETP.GT.AND P5, PT, R56, RZ, P3 ;  /* 0x000000ff3800720c */ /* 0x000fe40001fa4270 */
        /* <DEDUP_REMOVED lines=16> */
[----:B------:R-:W-:-:S04]  /*6fa0*/  FMNMX.FTZ R10, R55, R10, !PT ;  /* 0x0000000a370a7209 */ /* 0x000fc80007810000 */
[----:B------:R-:W-:-:S04]  /*6fb0*/  FMNMX.FTZ R10, R61, R10, !PT ;  /* 0x0000000a3d0a7209 */ /* 0x000fc80007810000 */
[----:B------:R-:W-:-:S04]  /*6fc0*/  FMNMX.FTZ R10, R57, R10, !PT ;  /* 0x0000000a390a7209 */ /* 0x000fc80007810000 */
[----:B------:R-:W-:Y:S02]  /*6fd0*/  FMNMX.FTZ R34, R53, R10, !PT ;  /* 0x0000000a35227209 */ /* 0x000fe40007810000 */
[----:B------:R-:W1:Y:S03]  /*6fe0*/  LDC R10, c[0x0][0x988] ;  /* 0x00026200ff0a7b82 */ /* 0x000e660000000800 */
[----:B------:R-:W2:Y:S02]  /*6ff0*/  SHFL.BFLY PT, R35, R34, 0x2, 0x1f ;  /* 0x0c401f0022237f89 */ /* 0x000ea400000e0000 */
[----:B--2---:R-:W-:-:S05]  /*7000*/  FMNMX.FTZ R58, R34, R35, !PT ;  /* 0x00000023223a7209 */ /* 0x004fca0007810000 */
[----:B------:R-:W2:Y:S02]  /*7010*/  SHFL.BFLY PT, R35, R58, 0x1, 0x1f ;  /* 0x0c201f003a237f89 */ /* 0x000ea400000e0000 */
[----:B--2---:R-:W-:-:S04]  /*7020*/  FMNMX.FTZ R35, R58, R35, !PT ;  /* 0x000000233a237209 */ /* 0x004fc80007810000 */
[C---:B------:R-:W-:Y:S01]  /*7030*/  FSETP.NEU.FTZ.AND P6, PT, R35.reuse, -INF , PT ;  /* 0xff8000002300780b */ /* 0x040fe20003fdd000 */
[----:B-1----:R-:W-:-:S05]  /*7040*/  FFMA.FTZ R34, R35, R10, -8 ;  /* 0xc100000023227423 */ /* 0x002fca000001000a */
[----:B------:R-:W-:-:S05]  /*7050*/  FSEL R34, R34, RZ, P6 ;  /* 0x000000ff22227208 */ /* 0x000fca0003000000 */
[-CC-:B------:R-:W-:Y:S01]  /*7060*/  FFMA.FTZ R13, R201, R10.reuse, -R34.reuse ;  /* 0x0000000ac90d7223 */ /* 0x180fe20000010822 */
[----:B------:R-:W-:Y:S01]  /*7070*/  FSEL R201, R2, -INF , !P5 ;  /* 0xff80000002c97808 */ /* 0x000fe20006800000 */
[-CC-:B------:R-:W-:Y:S01]  /*7080*/  FFMA.FTZ R20, R189, R10.reuse, -R34.reuse ;  /* 0x0000000abd147223 */ /* 0x180fe20000010822 */
[----:B------:R-:W-:Y:S01]  /*7090*/  FSEL R189, R28, -INF , !P4 ;  /* 0xff8000001cbd7808 */ /* 0x000fe20006000000 */
[--C-:B------:R-:W-:Y:S01]  /*70a0*/  FFMA.FTZ R15, R193, R10, -R34.reuse ;  /* 0x0000000ac10f7223 */ /* 0x100fe20000010822 */
[----:B------:R-:W-:Y:S01]  /*70b0*/  FMNMX.FTZ R24, R201, R8, !PT ;  /* 0x00000008c9187209 */ /* 0x000fe20007810000 */
[-CC-:B------:R-:W-:Y:S01]  /*70c0*/  FFMA.FTZ R28, R199, R10.reuse, -R34.reuse ;  /* 0x0000000ac71c7223 */ /* 0x180fe20000010822 */
[----:B------:R-:W-:Y:S01]  /*70d0*/  ISETP.GT.AND P4, PT, R56, 0x28, P3 ;  /* 0x000000283800780c */ /* 0x000fe20001f84270 */
        /* <DEDUP_REMOVED lines=11> */
[C---:B------:R-:W-:Y:S01]  /*7190*/  ISETP.GT.AND P4, PT, R56.reuse, 0x29, P3 ;  /* 0x000000293800780c */ /* 0x040fe20001f84270 */
[----:B------:R1:W-:Y:S01]  /*71a0*/  MUFU.EX2 R24, R28 ;  /* 0x0000001c00187308 */ /* 0x0003e20000000800 */
[----:B------:R-:W-:Y:S01]  /*71b0*/  FMNMX.FTZ R26, R159, R26, !PT ;  /* 0x0000001a9f1a7209 */ /* 0x000fe20007810000 */
[-CC-:B------:R-:W-:Y:S01]  /*71c0*/  FFMA.FTZ R59, R59, R10.reuse, -R34.reuse ;  /* 0x0000000a3b3b7223 */ /* 0x180fe20000010822 */
[----:B------:R-:W-:Y:S01]  /*71d0*/  ISETP.GT.AND P5, PT, R56, 0x30, P3 ;  /* 0x000000303800780c */ /* 0x000fe20001fa4270 */
[----:B------:R-:W-:Y:S01]  /*71e0*/  FFMA.FTZ R61, R61, R10, -R34 ;  /* 0x0000000a3d3d7223 */ /* 0x000fe20000010822 */
[----:B------:R-:W-:-:S02]  /*71f0*/  FMNMX.FTZ R26, R161, R26, !PT ;  /* 0x0000001aa11a7209 */ /* 0x000fc40007810000 */
[C---:B------:R-:W-:Y:S01]  /*7200*/  ISETP.LT.OR P4, PT, R54.reuse, 0x2a, P4 ;  /* 0x0000002a3600780c */ /* 0x040fe20002781670 */
[----:B------:R-:W-:Y:S01]  /*7210*/  MUFU.EX2 R13, R13 ;  /* 0x0000000d000d7308 */ /* 0x000fe20000000800 */
[----:B------:R-:W-:Y:S02]  /*7220*/  FMNMX.FTZ R26, R165, R26, !PT ;  /* 0x0000001aa51a7209 */ /* 0x000fe40007810000 */
[----:B------:R-:W-:Y:S02]  /*7230*/  ISETP.LT.OR P5, PT, R54, 0x31, P5 ;  /* 0x000000313600780c */ /* 0x000fe40002fa1670 */
[----:B-1----:R-:W-:Y:S02]  /*7240*/  FMNMX.FTZ R28, R167, R26, !PT ;  /* 0x0000001aa71c7209 */ /* 0x002fe40007810000 */
[----:B------:R-:W-:Y:S01]  /*7250*/  FSEL R29, R29, -INF , !P4 ;  /* 0xff8000001d1d7808 */ /* 0x000fe20006000000 */
[----:B------:R-:W-:Y:S01]  /*7260*/  MUFU.EX2 R20, R20 ;  /* 0x0000001400147308 */ /* 0x000fe20000000800 */
[----:B------:R-:W-:-:S02]  /*7270*/  ISETP.GT.AND P4, PT, R56, 0x31, P3 ;  /* 0x000000313800780c */ /* 0x000fc40001f84270 */
[----:B------:R-:W-:Y:S02]  /*7280*/  FMNMX.FTZ R28, R189, R28, !PT ;  /* 0x0000001cbd1c7209 */ /* 0x000fe40007810000 */
[----:B------:R-:W-:Y:S02]  /*7290*/  FSEL R31, R31, -INF , !P5 ;  /* 0xff8000001f1f7808 */ /* 0x000fe40006800000 */
[----:B------:R-:W-:Y:S01]  /*72a0*/  ISETP.GT.AND P5, PT, R56, 0x38, P3 ;  /* 0x000000383800780c */ /* 0x000fe20001fa4270 */
[----:B------:R-:W-:Y:S01]  /*72b0*/  MUFU.EX2 R15, R15 ;  /* 0x0000000f000f7308 */ /* 0x000fe20000000800 */
[C---:B------:R-:W-:Y:S02]  /*72c0*/  ISETP.LT.OR P4, PT, R54.reuse, 0x32, P4 ;  /* 0x000000323600780c */ /* 0x040fe40002781670 */
[----:B------:R-:W-:Y:S02]  /*72d0*/  FMNMX.FTZ R30, R27, R28, !PT ;  /* 0x0000001c1b1e7209 */ /* 0x000fe40007810000 */
[----:B------:R-:W-:-:S02]  /*72e0*/  ISETP.LT.OR P5, PT, R54, 0x39, P5 ;  /* 0x000000393600780c */ /* 0x000fc40002fa1670 */
[----:B------:R-:W-:Y:S01]  /*72f0*/  FSEL R199, R32, -INF , !P4 ;  /* 0xff80000020c77808 */ /* 0x000fe20006000000 */
[----:B------:R-:W-:-:S01]  /*7300*/  FFMA.FTZ R32, R195, R10, -R34 ;  /* 0x0000000ac3207223 */ /* 0x000fc20000010822 */
[----:B------:R-:W-:Y:S01]  /*7310*/  FMNMX.FTZ R30, R193, R30, !PT ;  /* 0x0000001ec11e7209 */ /* 0x000fe20007810000 */
[----:B------:R-:W-:Y:S01]  /*7320*/  MUFU.EX2 R2, R2 ;  /* 0x0000000200027308 */ /* 0x000fe20000000800 */
[C---:B------:R-:W-:Y:S02]  /*7330*/  ISETP.GT.AND P4, PT, R56.reuse, 0x39, P3 ;  /* 0x000000393800780c */ /* 0x040fe40001f84270 */
[----:B------:R-:W-:Y:S02]  /*7340*/  FSEL R33, R33, -INF , !P5 ;  /* 0xff80000021217808 */ /* 0x000fe40006800000 */
[----:B------:R-:W-:Y:S02]  /*7350*/  FMNMX.FTZ R30, R29, R30, !PT ;  /* 0x0000001e1d1e7209 */ /* 0x000fe40007810000 */
[----:B------:R-:W-:Y:S01]  /*7360*/  ISETP.GT.AND P5, PT, R56, 0x40, P3 ;  /* 0x000000403800780c */ /* 0x000fe20001fa4270 */
[----:B------:R1:W-:Y:S01]  /*7370*/  MUFU.EX2 R26, R32 ;  /* 0x00000020001a7308 */ /* 0x0003e20000000800 */
[----:B------:R-:W-:-:S02]  /*7380*/  ISETP.LT.OR P4, PT, R54, 0x3a, P4 ;  /* 0x0000003a3600780c */ /* 0x000fc40002781670 */
[----:B------:R-:W-:Y:S02]  /*7390*/  FMNMX.FTZ R30, R31, R30, !PT ;  /* 0x0000001e1f1e7209 */ /* 0x000fe40007810000 */
[----:B------:R-:W-:Y:S02]  /*73a0*/  ISETP.LT.OR P5, PT, R54, 0x41, P5 ;  /* 0x000000413600780c */ /* 0x000fe40002fa1670 */
[----:B------:R-:W-:Y:S01]  /*73b0*/  FSEL R197, R36, -INF , !P4 ;  /* 0xff80000024c57808 */ /* 0x000fe20006000000 */
[----:B------:R-:W-:-:S01]  /*73c0*/  FFMA.FTZ R36, R191, R10, -R34 ;  /* 0x0000000abf247223 */ /* 0x000fc20000010822 */
[----:B------:R-:W-:Y:S01]  /*73d0*/  ISETP.GT.AND P4, PT, R56, 0x41, P3 ;  /* 0x000000413800780c */ /* 0x000fe20001f84270 */
[----:B------:R-:W-:Y:S01]  /*73e0*/  MUFU.EX2 R21, R21 ;  /* 0x0000001500157308 */ /* 0x000fe20000000800 */
[----:B-1----:R-:W-:Y:S02]  /*73f0*/  FMNMX.FTZ R32, R199, R30, !PT ;  /* 0x0000001ec7207209 */ /* 0x002fe40007810000 */
[----:B------:R-:W-:Y:S01]  /*7400*/  FSEL R195, R37, -INF , !P5 ;  /* 0xff80000025c37808 */ /* 0x000fe20006800000 */
[----:B------:R-:W-:-:S01]  /*7410*/  FFMA.FTZ R37, R187, R10, -R34 ;  /* 0x0000000abb257223 */ /* 0x000fc20000010822 */
[----:B------:R-:W-:-:S02]  /*7420*/  ISETP.GT.AND P5, PT, R56, 0x48, P3 ;  /* 0x000000483800780c */ /* 0x000fc40001fa4270 */
[C---:B------:R-:W-:Y:S01]  /*7430*/  ISETP.LT.OR P4, PT, R54.reuse, 0x42, P4 ;  /* 0x000000423600780c */ /* 0x040fe20002781670 */
[----:B------:R1:W-:Y:S01]  /*7440*/  MUFU.EX2 R28, R36 ;  /* 0x00000024001c7308 */ /* 0x0003e20000000800 */
[----:B------:R-:W-:Y:S02]  /*7450*/  FMNMX.FTZ R32, R33, R32, !PT ;  /* 0x0000002021207209 */ /* 0x000fe40007810000 */
[----:B------:R-:W-:Y:S02]  /*7460*/  ISETP.LT.OR P5, PT, R54, 0x49, P5 ;  /* 0x000000493600780c */ /* 0x000fe40002fa1670 */
[----:B------:R-:W-:Y:S01]  /*7470*/  FSEL R191, R38, -INF , !P4 ;  /* 0xff80000026bf7808 */ /* 0x000fe20006000000 */
[--C-:B------:R-:W-:Y:S01]  /*7480*/  FFMA.FTZ R38, R183, R10, -R34.reuse ;  /* 0x0000000ab7267223 */ /* 0x100fe20000010822 */
[----:B------:R-:W-:Y:S01]  /*7490*/  ISETP.GT.AND P4, PT, R56, 0x49, P3 ;  /* 0x000000493800780c */ /* 0x000fe20001f84270 */
[----:B------:R-:W-:Y:S01]  /*74a0*/  MUFU.EX2 R25, R25 ;  /* 0x0000001900197308 */ /* 0x000fe20000000800 */
[----:B------:R-:W-:Y:S01]  /*74b0*/  FMNMX.FTZ R32, R197, R32, !PT ;  /* 0x00000020c5207209 */ /* 0x000fe20007810000 */
[----:B-1----:R-:W-:Y:S01]  /*74c0*/  FFMA.FTZ R36, R181, R10, -R34 ;  /* 0x0000000ab5247223 */ /* 0x002fe20000010822 */
[----:B------:R-:W-:-:S02]  /*74d0*/  FSEL R39, R39, -INF , !P5 ;  /* 0xff80000027277808 */ /* 0x000fc40006800000 */
[----:B------:R-:W-:Y:S02]  /*74e0*/  ISETP.GT.AND P5, PT, R56, 0x50, P3 ;  /* 0x000000503800780c */ /* 0x000fe40001fa4270 */
[C---:B------:R-:W-:Y:S01]  /*74f0*/  ISETP.LT.OR P4, PT, R54.reuse, 0x4a, P4 ;  /* 0x0000004a3600780c */ /* 0x040fe20002781670 */
[----:B------:R1:W-:Y:S01]  /*7500*/  MUFU.EX2 R30, R36 ;  /* 0x00000024001e7308 */ /* 0x0003e20000000800 */
[----:B------:R-:W-:Y:S02]  /*7510*/  FMNMX.FTZ R32, R195, R32, !PT ;  /* 0x00000020c3207209 */ /* 0x000fe40007810000 */
[----:B------:R-:W-:Y:S02]  /*7520*/  ISETP.LT.OR P5, PT, R54, 0x51, P5 ;  /* 0x000000513600780c */ /* 0x000fe40002fa1670 */
[----:B------:R-:W-:Y:S01]  /*7530*/  FSEL R187, R40, -INF , !P4 ;  /* 0xff80000028bb7808 */ /* 0x000fe20006000000 */
[----:B------:R-:W-:Y:S01]  /*7540*/  FFMA.FTZ R40, R87, R10, -R34 ;  /* 0x0000000a57287223 */ /* 0x000fe20000010822 */
[----:B------:R-:W-:Y:S01]  /*7550*/  ISETP.GT.AND P4, PT, R56, 0x51, P3 ;  /* 0x000000513800780c */ /* 0x000fe20001f84270 */
[----:B------:R-:W-:Y:S01]  /*7560*/  MUFU.EX2 R37, R37 ;  /* 0x0000002500257308 */ /* 0x000fe20000000800 */
[----:B-1----:R-:W-:-:S02]  /*7570*/  FMNMX.FTZ R36, R191, R32, !PT ;  /* 0x00000020bf247209 */ /* 0x002fc40007810000 */
[----:B------:R-:W-:Y:S01]  /*7580*/  FSEL R181, R41, -INF , !P5 ;  /* 0xff80000029b57808 */ /* 0x000fe20006800000 */
[----:B------:R-:W-:-:S01]  /*7590*/  FFMA.FTZ R41, R163, R10, -R34 ;  /* 0x0000000aa3297223 */ /* 0x000fc20000010822 */
[----:B------:R-:W-:Y:S02]  /*75a0*/  ISETP.GT.AND P5, PT, R56, 0x58, P3 ;  /* 0x000000583800780c */ /* 0x000fe40001fa4270 */
[C---:B------:R-:W-:Y:S01]  /*75b0*/  ISETP.LT.OR P4, PT, R54.reuse, 0x52, P4 ;  /* 0x000000523600780c */ /* 0x040fe20002781670 */
[----:B------:R1:W-:Y:S01]  /*75c0*/  MUFU.EX2 R32, R38 ;  /* 0x0000002600207308 */ /* 0x0003e20000000800 */
[----:B------:R-:W-:Y:S02]  /*75d0*/  FMNMX.FTZ R36, R39, R36, !PT ;  /* 0x0000002427247209 */ /* 0x000fe40007810000 */
[----:B------:R-:W-:Y:S02]  /*75e0*/  ISETP.LT.OR P5, PT, R54, 0x59, P5 ;  /* 0x000000593600780c */ /* 0x000fe40002fa1670 */
[----:B------:R-:W-:Y:S01]  /*75f0*/  FSEL R163, R42, -INF , !P4 ;  /* 0xff8000002aa37808 */ /* 0x000fe20006000000 */
[----:B------:R-:W-:Y:S01]  /*7600*/  FFMA.FTZ R42, R185, R10, -R34 ;  /* 0x0000000ab92a7223 */ /* 0x000fe20000010822 */
[----:B------:R-:W-:Y:S01]  /*7610*/  FMNMX.FTZ R36, R187, R36, !PT ;  /* 0x00000024bb247209 */ /* 0x000fe20007810000 */
[----:B------:R-:W-:Y:S01]  /*7620*/  MUFU.EX2 R41, R41 ;  /* 0x0000002900297308 */ /* 0x000fe20000000800 */
[----:B------:R-:W-:-:S02]  /*7630*/  ISETP.GT.AND P4, PT, R56, 0x59, P3 ;  /* 0x000000593800780c */ /* 0x000fc40001f84270 */
[----:B------:R-:W-:Y:S02]  /*7640*/  FSEL R43, R43, -INF , !P5 ;  /* 0xff8000002b2b7808 */ /* 0x000fe40006800000 */
[----:B------:R-:W-:Y:S02]  /*7650*/  FMNMX.FTZ R36, R181, R36, !PT ;  /* 0x00000024b5247209 */ /* 0x000fe40007810000 */
[----:B------:R-:W-:Y:S01]  /*7660*/  ISETP.GT.AND P5, PT, R56, 0x60, P3 ;  /* 0x000000603800780c */ /* 0x000fe20001fa4270 */
[----:B------:R-:W-:Y:S01]  /*7670*/  MUFU.EX2 R85, R85 ;  /* 0x0000005500557308 */ /* 0x000fe20000000800 */
[C---:B------:R-:W-:Y:S02]  /*7680*/  ISETP.LT.OR P4, PT, R54.reuse, 0x5a, P4 ;  /* 0x0000005a3600780c */ /* 0x040fe40002781670 */
[----:B-1----:R-:W-:Y:S02]  /*7690*/  FMNMX.FTZ R38, R163, R36, !PT ;  /* 0x00000024a3267209 */ /* 0x002fe40007810000 */
[----:B------:R-:W-:-:S02]  /*76a0*/  ISETP.LT.OR P5, PT, R54, 0x61, P5 ;  /* 0x000000613600780c */ /* 0x000fc40002fa1670 */
[----:B------:R-:W-:Y:S01]  /*76b0*/  FSEL R183, R44, -INF , !P4 ;  /* 0xff8000002cb77808 */ /* 0x000fe20006000000 */
[----:B------:R1:W-:Y:S01]  /*76c0*/  MUFU.EX2 R36, R42 ;  /* 0x0000002a00247308 */ /* 0x0003e20000000800 */
[C---:B------:R-:W-:Y:S01]  /*76d0*/  ISETP.GT.AND P4, PT, R56.reuse, 0x61, P3 ;  /* 0x000000613800780c */ /* 0x040fe20001f84270 */
[--C-:B------:R-:W-:Y:S01]  /*76e0*/  FFMA.FTZ R44, R79, R10, -R34.reuse ;  /* 0x0000000a4f2c7223 */ /* 0x100fe20000010822 */
[----:B------:R-:W-:Y:S02]  /*76f0*/  FMNMX.FTZ R38, R43, R38, !PT ;  /* 0x000000262b267209 */ /* 0x000fe40007810000 */
[----:B------:R-:W-:Y:S02]  /*7700*/  FSEL R87, R45, -INF , !P5 ;  /* 0xff8000002d577808 */ /* 0x000fe40006800000 */
[----:B------:R-:W-:Y:S01]  /*7710*/  ISETP.GT.AND P5, PT, R56, 0x68, P3 ;  /* 0x000000683800780c */ /* 0x000fe20001fa4270 */
[----:B------:R2:W-:Y:S01]  /*7720*/  MUFU.EX2 R45, R40 ;  /* 0x00000028002d7308 */ /* 0x0005e20000000800 */
[C---:B------:R-:W-:Y:S01]  /*7730*/  ISETP.LT.OR P4, PT, R54.reuse, 0x62, P4 ;  /* 0x000000623600780c */ /* 0x040fe20002781670 */
[--C-:B-1----:R-:W-:Y:S01]  /*7740*/  FFMA.FTZ R42, R83, R10, -R34.reuse ;  /* 0x0000000a532a7223 */ /* 0x102fe20000010822 */
[----:B------:R-:W-:Y:S01]  /*7750*/  FMNMX.FTZ R38, R183, R38, !PT ;  /* 0x00000026b7267209 */ /* 0x000fe20007810000 */
[----:B------:R-:W-:Y:S01]  /*7760*/  FFMA.FTZ R83, R81, R10, -R34 ;  /* 0x0000000a51537223 */ /* 0x000fe20000010822 */
[----:B------:R-:W-:-:S02]  /*7770*/  ISETP.LT.OR P5, PT, R54, 0x69, P5 ;  /* 0x000000693600780c */ /* 0x000fc40002fa1670 */
[----:B------:R-:W-:Y:S01]  /*7780*/  FSEL R185, R46, -INF , !P4 ;  /* 0xff8000002eb97808 */ /* 0x000fe20006000000 */
[----:B------:R-:W-:-:S01]  /*7790*/  FFMA.FTZ R46, R73, R10, -R34 ;  /* 0x0000000a492e7223 */ /* 0x000fc20000010822 */
[C---:B------:R-:W-:Y:S01]  /*77a0*/  ISETP.GT.AND P4, PT, R56.reuse, 0x69, P3 ;  /* 0x000000693800780c */ /* 0x040fe20001f84270 */
[----:B------:R-:W-:Y:S01]  /*77b0*/  MUFU.EX2 R83, R83 ;  /* 0x0000005300537308 */ /* 0x000fe20000000800 */
[----:B------:R-:W-:Y:S02]  /*77c0*/  FMNMX.FTZ R38, R87, R38, !PT ;  /* 0x0000002657267209 */ /* 0x000fe40007810000 */
[----:B------:R-:W-:Y:S02]  /*77d0*/  FSEL R47, R47, -INF , !P5 ;  /* 0xff8000002f2f7808 */ /* 0x000fe40006800000 */
[----:B------:R-:W-:Y:S02]  /*77e0*/  ISETP.GT.AND P5, PT, R56, 0x70, P3 ;  /* 0x000000703800780c */ /* 0x000fe40001fa4270 */
[----:B------:R-:W-:Y:S01]  /*77f0*/  ISETP.LT.OR P4, PT, R54, 0x6a, P4 ;  /* 0x0000006a3600780c */ /* 0x000fe20002781670 */
[----:B------:R-:W-:Y:S01]  /*7800*/  MUFU.EX2 R75, R75 ;  /* 0x0000004b004b7308 */ /* 0x000fe20000000800 */
[----:B--2---:R-:W-:-:S02]  /*7810*/  FMNMX.FTZ R40, R185, R38, !PT ;  /* 0x00000026b9287209 */ /* 0x004fc40007810000 */
[----:B------:R-:W-:Y:S02]  /*7820*/  ISETP.LT.OR P5, PT, R54, 0x71, P5 ;  /* 0x000000713600780c */ /* 0x000fe40002fa1670 */
[----:B------:R-:W-:Y:S02]  /*7830*/  FSEL R203, R48, -INF , !P4 ;  /* 0xff80000030cb7808 */ /* 0x000fe40006000000 */
[C---:B------:R-:W-:Y:S01]  /*7840*/  ISETP.GT.AND P4, PT, R56.reuse, 0x71, P3 ;  /* 0x000000713800780c */ /* 0x040fe20001f84270 */
[----:B------:R1:W-:Y:S01]  /*7850*/  MUFU.EX2 R38, R42 ;  /* 0x0000002a00267308 */ /* 0x0003e20000000800 */
[----:B------:R-:W-:Y:S02]  /*7860*/  FMNMX.FTZ R40, R47, R40, !PT ;  /* 0x000000282f287209 */ /* 0x000fe40007810000 */
[----:B------:R-:W-:Y:S02]  /*7870*/  FSEL R49, R49, -INF , !P5 ;  /* 0xff80000031317808 */ /* 0x000fe40006800000 */
[----:B------:R-:W-:-:S02]  /*7880*/  ISETP.GT.AND P5, PT, R56, 0x78, P3 ;  /* 0x000000783800780c */ /* 0x000fc40001fa4270 */
[----:B------:R-:W-:Y:S01]  /*7890*/  ISETP.LT.OR P4, PT, R54, 0x72, P4 ;  /* 0x000000723600780c */ /* 0x000fe20002781670 */
[----:B------:R-:W-:Y:S01]  /*78a0*/  MUFU.EX2 R46, R46 ;  /* 0x0000002e002e7308 */ /* 0x000fe20000000800 */
[----:B------:R-:W-:Y:S02]  /*78b0*/  FMNMX.FTZ R40, R203, R40, !PT ;  /* 0x00000028cb287209 */ /* 0x000fe40007810000 */
[----:B------:R-:W-:Y:S02]  /*78c0*/  ISETP.GT.AND P3, PT, R56, 0x79, P3 ;  /* 0x000000793800780c */ /* 0x000fe40001f64270 */
[----:B------:R-:W-:Y:S02]  /*78d0*/  ISETP.LT.OR P5, PT, R54, 0x79, P5 ;  /* 0x000000793600780c */ /* 0x000fe40002fa1670 */
[----:B------:R-:W-:Y:S01]  /*78e0*/  FSEL R81, R50, -INF , !P4 ;  /* 0xff80000032517808 */ /* 0x000fe20006000000 */
[----:B------:R-:W-:-:S01]  /*78f0*/  FFMA.FTZ R50, R69, R10, -R34 ;  /* 0x0000000a45327223 */ /* 0x000fc20000010822 */
[----:B------:R-:W-:Y:S01]  /*7900*/  FMNMX.FTZ R40, R49, R40, !PT ;  /* 0x0000002831287209 */ /* 0x000fe20007810000 */
[----:B------:R-:W-:-:S01]  /*7910*/  FFMA.FTZ R69, R77, R10, -R34 ;  /* 0x0000000a4d457223 */ /* 0x000fc20000010822 */
[----:B------:R-:W-:Y:S01]  /*7920*/  ISETP.LT.OR P3, PT, R54, 0x7a, P3 ;  /* 0x0000007a3600780c */ /* 0x000fe20001f61670 */
[----:B------:R-:W-:Y:S01]  /*7930*/  MUFU.EX2 R59, R59 ;  /* 0x0000003b003b7308 */ /* 0x000fe20000000800 */
[----:B------:R-:W-:-:S02]  /*7940*/  FSEL R51, R51, -INF , !P5 ;  /* 0xff80000033337808 */ /* 0x000fc40006800000 */
[----:B-1----:R-:W-:Y:S02]  /*7950*/  FMNMX.FTZ R42, R81, R40, !PT ;  /* 0x00000028512a7209 */ /* 0x002fe40007810000 */
[----:B------:R-:W-:Y:S02]  /*7960*/  FSEL R79, R52, -INF , !P3 ;  /* 0xff800000344f7808 */ /* 0x000fe40005800000 */
[----:B------:R-:W-:Y:S01]  /*7970*/  FMNMX.FTZ R42, R51, R42, !PT ;  /* 0x0000002a332a7209 */ /* 0x000fe20007810000 */
[----:B------:R-:W-:Y:S01]  /*7980*/  MUFU.EX2 R40, R44 ;  /* 0x0000002c00287308 */ /* 0x000fe20000000800 */
[----:B------:R-:W-:Y:S02]  /*7990*/  FSEL R54, R35, RZ, P6 ;  /* 0x000000ff23367208 */ /* 0x000fe40003000000 */
[----:B------:R-:W-:Y:S01]  /*79a0*/  FMNMX.FTZ R48, R79, R42, !PT ;  /* 0x0000002a4f307209 */ /* 0x000fe20007810000 */
[----:B------:R-:W-:-:S01]  /*79b0*/  FFMA.FTZ R42, R65, R10, -R34 ;  /* 0x0000000a412a7223 */ /* 0x000fc20000010822 */
[----:B------:R-:W-:Y:S01]  /*79c0*/  FFMA.FTZ R65, R67, R10, -R34 ;  /* 0x0000000a43417223 */ /* 0x000fe20000010822 */
[----:B------:R-:W-:-:S01]  /*79d0*/  FADD.FTZ R57, -R54, R9 ;  /* 0x0000000936397221 */ /* 0x000fc20000010100 */
[-CC-:B------:R-:W-:Y:S01]  /*79e0*/  FFMA.FTZ R67, R71, R10.reuse, -R34.reuse ;  /* 0x0000000a47437223 */ /* 0x180fe20000010822 */
[----:B------:R-:W1:Y:S01]  /*79f0*/  SHFL.BFLY PT, R205, R48, 0x2, 0x1f ;  /* 0x0c401f0030cd7f89 */ /* 0x000e6200000e0000 */
[----:B------:R2:W-:Y:S01]  /*7a00*/  MUFU.EX2 R44, R50 ;  /* 0x00000032002c7308 */ /* 0x0005e20000000800 */
[----:B------:R-:W-:-:S01]  /*7a10*/  FFMA.FTZ R9, R53, R10, -R34 ;  /* 0x0000000a35097223 */ /* 0x000fc20000010822 */
[----:B------:R-:W-:-:S06]  /*7a20*/  FMUL.FTZ R54, R57, R10 ;  /* 0x0000000a39367220 */ /* 0x000fcc0000410000 */
[----:B------:R-:W3:Y:S01]  /*7a30*/  MUFU.EX2 R54, R54 ;  /* 0x0000003600367308 */ /* 0x000ee20000000800 */
[----:B--2---:R-:W-:-:S07]  /*7a40*/  FFMA.FTZ R50, R55, R10, -R34 ;  /* 0x0000000a37327223 */ /* 0x004fce0000010822 */
[----:B------:R-:W-:Y:S01]  /*7a50*/  MUFU.EX2 R42, R42 ;  /* 0x0000002a002a7308 */ /* 0x000fe20000000800 */
[----:B-1----:R-:W-:Y:S01]  /*7a60*/  FMNMX.FTZ R205, R48, R205, !PT ;  /* 0x000000cd30cd7209 */ /* 0x002fe20007810000 */
[----:B------:R-:W-:-:S06]  /*7a70*/  FFMA.FTZ R48, R63, R10, -R34 ;  /* 0x0000000a3f307223 */ /* 0x000fcc0000010822 */
[----:B------:R-:W-:Y:S01]  /*7a80*/  MUFU.EX2 R65, R65 ;  /* 0x0000004100417308 */ /* 0x000fe20000000800 */
[----:B------:R-:W1:Y:S07]  /*7a90*/  SHFL.BFLY PT, R52, R205, 0x1, 0x1f ;  /* 0x0c201f00cd347f89 */ /* 0x000e6e00000e0000 */
[----:B------:R-:W-:Y:S08]  /*7aa0*/  MUFU.EX2 R67, R67 ;  /* 0x0000004300437308 */ /* 0x000ff00000000800 */
[----:B------:R-:W-:Y:S08]  /*7ab0*/  MUFU.EX2 R69, R69 ;  /* 0x0000004500457308 */ /* 0x000ff00000000800 */
[----:B------:R-:W-:Y:S01]  /*7ac0*/  MUFU.EX2 R48, R48 ;  /* 0x0000003000307308 */ /* 0x000fe20000000800 */
[----:B-1----:R-:W-:-:S04]  /*7ad0*/  FMNMX.FTZ R55, R205, R52, !PT ;  /* 0x00000034cd377209 */ /* 0x002fc80007810000 */
[C---:B------:R-:W-:Y:S01]  /*7ae0*/  FSETP.NEU.FTZ.AND P3, PT, R55.reuse, -INF , PT ;  /* 0xff8000003700780b */ /* 0x040fe20003f7d000 */
[----:B------:R-:W-:-:S02]  /*7af0*/  FFMA.FTZ R34, R55, R10, -8 ;  /* 0xc100000037227423 */ /* 0x000fc4000001000a */
[----:B------:R1:W-:Y:S01]  /*7b00*/  MUFU.EX2 R52, R58 ;  /* 0x0000003a00347308 */ /* 0x0003e20000000800 */
[----:B------:R-:W-:Y:S02]  /*7b10*/  FSEL R73, R55, RZ, P3 ;  /* 0x000000ff37497208 */ /* 0x000fe40001800000 */
[----:B------:R-:W-:-:S03]  /*7b20*/  FSEL R34, R34, RZ, P3 ;  /* 0x000000ff22227208 */ /* 0x000fc60001800000 */
[----:B------:R-:W-:Y:S02]  /*7b30*/  FADD.FTZ R73, -R73, R8 ;  /* 0x0000000849497221 */ /* 0x000fe40000010100 */
[----:B------:R-:W-:Y:S01]  /*7b40*/  MUFU.EX2 R50, R50 ;  /* 0x0000003200327308 */ /* 0x000fe20000000800 */
[----:B------:R-:W-:-:S01]  /*7b50*/  FFMA.FTZ R72, R33, R10, -R34 ;  /* 0x0000000a21487223 */ /* 0x000fc20000010822 */
[-CC-:B------:R-:W-:Y:S01]  /*7b60*/  FFMA.FTZ R56, R201, R10.reuse, -R34.reuse ;  /* 0x0000000ac9387223 */ /* 0x180fe20000010822 */
[-C--:B------:R-:W-:Y:S01]  /*7b70*/  FMUL.FTZ R33, R73, R10.reuse ;  /* 0x0000000a49217220 */ /* 0x080fe20000410000 */
[-CC-:B------:R-:W-:Y:S01]  /*7b80*/  FFMA.FTZ R53, R153, R10.reuse, -R34.reuse ;  /* 0x0000000a99357223 */ /* 0x180fe20000010822 */
[----:B------:R-:W-:-:S01]  /*7b90*/  FFMA.FTZ R57, R155, R10, -R34 ;  /* 0x0000000a9b397223 */ /* 0x000fc20000010822 */
[-CC-:B-1----:R-:W-:Y:S01]  /*7ba0*/  FFMA.FTZ R58, R157, R10.reuse, -R34.reuse ;  /* 0x0000000a9d3a7223 */ /* 0x182fe20000010822 */
[----:B------:R-:W-:-:S01]  /*7bb0*/  FFMA.FTZ R60, R159, R10, -R34 ;  /* 0x0000000a9f3c7223 */ /* 0x000fc20000010822 */
[----:B------:R-:W-:Y:S01]  /*7bc0*/  MUFU.EX2 R56, R56 ;  /* 0x0000003800387308 */ /* 0x000fe20000000800 */
[----:B------:R-:W-:-:S01]  /*7bd0*/  FFMA.FTZ R63, R161, R10, -R34 ;  /* 0x0000000aa13f7223 */ /* 0x000fc20000010822 */
[----:B---3--:R-:W-:Y:S01]  /*7be0*/  FFMA.FTZ R153, R54, R6, R13 ;  /* 0x0000000636997223 */ /* 0x008fe2000001000d */
[----:B------:R-:W-:-:S01]  /*7bf0*/  FFMA.FTZ R62, R165, R10, -R34 ;  /* 0x0000000aa53e7223 */ /* 0x000fc20000010822 */
[-CC-:B------:R-:W-:Y:S01]  /*7c00*/  FFMA.FTZ R71, R167, R10.reuse, -R34.reuse ;  /* 0x0000000aa7477223 */ /* 0x180fe20000010822 */
[----:B------:R-:W-:-:S01]  /*7c10*/  FFMA.FTZ R64, R189, R10, -R34 ;  /* 0x0000000abd407223 */ /* 0x000fc20000010822 */
[----:B------:R-:W-:Y:S01]  /*7c20*/  FADD.FTZ R74, R20, R153 ;  /* 0x00000099144a7221 */ /* 0x000fe20000010000 */
        /* <DEDUP_REMOVED lines=18> */
[----:B-1----:R-:W-:-:S01]  /*7d50*/  FFMA.FTZ R6, R33, R5, R56 ;  /* 0x0000000521067223 */ /* 0x002fc20000010038 */
[----:B------:R-:W-:Y:S01]  /*7d60*/  FADD.FTZ R5, R15, R74 ;  /* 0x0000004a0f057221 */ /* 0x000fe20000010000 */
[----:B------:R-:W-:-:S01]  /*7d70*/  FFMA.FTZ R74, R181, R10, -R34 ;  /* 0x0000000ab54a7223 */ /* 0x000fc20000010822 */
[----:B------:R-:W-:-:S04]  /*7d80*/  FFMA.FTZ R51, R51, R10, -R34 ;  /* 0x0000000a33337223 */ /* 0x000fc80000010822 */
[----:B------:R-:W1:Y:S01]  /*7d90*/  MUFU.EX2 R58, R58 ;  /* 0x0000003a003a7308 */ /* 0x000e620000000800 */
[----:B--2---:R-:W-:-:S07]  /*7da0*/  FADD.FTZ R6, R53, R6 ;  /* 0x0000000635067221 */ /* 0x004fce0000010000 */
[----:B------:R-:W2:Y:S01]  /*7db0*/  MUFU.EX2 R60, R60 ;  /* 0x0000003c003c7308 */ /* 0x000ea20000000800 */
[----:B---3--:R-:W-:-:S01]  /*7dc0*/  FADD.FTZ R153, R57, R6 ;  /* 0x0000000639997221 */ /* 0x008fc20000010000 */
[----:B------:R-:W-:-:S04]  /*7dd0*/  FADD.FTZ R6, R2, R5 ;  /* 0x0000000502067221 */ /* 0x000fc80000010000 */
[----:B------:R-:W-:Y:S02]  /*7de0*/  FADD.FTZ R5, R21, R6 ;  /* 0x0000000615057221 */ /* 0x000fe40000010000 */
[----:B------:R-:W3:Y:S01]  /*7df0*/  MUFU.EX2 R63, R63 ;  /* 0x0000003f003f7308 */ /* 0x000ee20000000800 */
[----:B-1----:R-:W-:-:S01]  /*7e00*/  FADD.FTZ R153, R58, R153 ;  /* 0x000000993a997221 */ /* 0x002fc20000010000 */
[----:B------:R-:W-:-:S04]  /*7e10*/  FADD.FTZ R76, R24, R5 ;  /* 0x00000005184c7221 */ /* 0x000fc80000010000 */
[----:B------:R-:W-:Y:S02]  /*7e20*/  FADD.FTZ R155, R25, R76 ;  /* 0x0000004c199b7221 */ /* 0x000fe40000010000 */
[----:B------:R-:W1:Y:S01]  /*7e30*/  MUFU.EX2 R62, R62 ;  /* 0x0000003e003e7308 */ /* 0x000e620000000800 */
[----:B--2---:R-:W-:-:S01]  /*7e40*/  FADD.FTZ R6, R60, R153 ;  /* 0x000000993c067221 */ /* 0x004fc20000010000 */
[----:B------:R-:W-:Y:S01]  /*7e50*/  FADD.FTZ R155, R26, R155 ;  /* 0x0000009b1a9b7221 */ /* 0x000fe20000010000 */
[----:B------:R-:W-:-:S05]  /*7e60*/  FFMA.FTZ R153, R163, R10, -R34 ;  /* 0x0000000aa3997223 */ /* 0x000fca0000010822 */
[----:B------:R-:W2:Y:S01]  /*7e70*/  MUFU.EX2 R71, R71 ;  /* 0x0000004700477308 */ /* 0x000ea20000000800 */
[----:B---3--:R-:W-:-:S07]  /*7e80*/  FADD.FTZ R5, R63, R6 ;  /* 0x000000063f057221 */ /* 0x008fce0000010000 */
[----:B------:R-:W3:Y:S01]  /*7e90*/  MUFU.EX2 R64, R64 ;  /* 0x0000004000407308 */ /* 0x000ee20000000800 */
[----:B-1----:R-:W-:-:S07]  /*7ea0*/  FADD.FTZ R6, R62, R5 ;  /* 0x000000053e067221 */ /* 0x002fce0000010000 */
[----:B------:R-:W1:Y:S01]  /*7eb0*/  MUFU.EX2 R27, R27 ;  /* 0x0000001b001b7308 */ /* 0x000e620000000800 */
[----:B--2---:R-:W-:-:S01]  /*7ec0*/  FADD.FTZ R5, R71, R6 ;  /* 0x0000000647057221 */ /* 0x004fc20000010000 */
[----:B------:R-:W-:-:S06]  /*7ed0*/  FADD.FTZ R6, R28, R155 ;  /* 0x0000009b1c067221 */ /* 0x000fcc0000010000 */
        /* <DEDUP_REMOVED lines=10> */
[----:B------:R-:W-:Y:S01]  /*7f80*/  FFMA.FTZ R43, R87, R10, -R34 ;  /* 0x0000000a572b7223 */ /* 0x000fe20000010822 */
[----:B------:R-:W-:-:S04]  /*7f90*/  FADD.FTZ R87, R45, R6 ;  /* 0x000000062d577221 */ /* 0x000fc80000010000 */
[----:B------:R-:W-:Y:S01]  /*7fa0*/  FADD.FTZ R6, R36, R87 ;  /* 0x0000005724067221 */ /* 0x000fe20000010000 */
[----:B------:R-:W2:Y:S01]  /*7fb0*/  MUFU.EX2 R68, R68 ;  /* 0x0000004400447308 */ /* 0x000ea20000000800 */
[----:B---3--:R-:W-:-:S07]  /*7fc0*/  FADD.FTZ R76, R29, R76 ;  /* 0x0000004c1d4c7221 */ /* 0x008fce0000010000 */
[----:B------:R3:W4:Y:S01]  /*7fd0*/  MUFU.EX2 R8, R72 ;  /* 0x0000004800087308 */ /* 0x0007220000000800 */
[----:B-1----:R-:W-:-:S01]  /*7fe0*/  FADD.FTZ R5, R31, R76 ;  /* 0x0000004c1f057221 */ /* 0x002fc20000010000 */
[----:B------:R-:W-:-:S06]  /*7ff0*/  FFMA.FTZ R76, R185, R10, -R34 ;  /* 0x0000000ab94c7223 */ /* 0x000fcc0000010822 */
[----:B------:R-:W1:Y:S01]  /*8000*/  MUFU.EX2 R73, R73 ;  /* 0x0000004900497308 */ /* 0x000e620000000800 */
[----:B--2---:R-:W-:-:S01]  /*8010*/  FADD.FTZ R5, R68, R5 ;  /* 0x0000000544057221 */ /* 0x004fc20000010000 */
[-CC-:B---3--:R-:W-:Y:S01]  /*8020*/  FFMA.FTZ R72, R187, R10.reuse, -R34.reuse ;  /* 0x0000000abb487223 */ /* 0x188fe20000010822 */
[----:B------:R-:W-:-:S05]  /*8030*/  FFMA.FTZ R34, R79, R10, -R34 ;  /* 0x0000000a4f227223 */ /* 0x000fca0000010822 */
[----:B------:R-:W2:Y:S01]  /*8040*/  MUFU.EX2 R70, R70 ;  /* 0x0000004600467308 */ /* 0x000ea20000000800 */
[----:B----4-:R-:W-:-:S01]  /*8050*/  FADD.FTZ R80, R8, R5 ;  /* 0x0000000508507221 */ /* 0x010fc20000010000 */
        /* <DEDUP_REMOVED lines=8> */
[----:B------:R-:W-:-:S04]  /*80e0*/  FADD.FTZ R87, R75, R6 ;  /* 0x000000064b577221 */ /* 0x000fc80000010000 */
[----:B------:R-:W-:Y:S02]  /*80f0*/  FADD.FTZ R6, R42, R87 ;  /* 0x000000572a067221 */ /* 0x000fe40000010000 */
        /* <DEDUP_REMOVED lines=8> */
[----:B------:R-:W-:-:S04]  /*8180*/  FADD.FTZ R5, R65, R6 ;  /* 0x0000000641057221 */ /* 0x000fc80000010000 */
[----:B------:R-:W-:Y:S02]  /*8190*/  FADD.FTZ R6, R44, R5 ;  /* 0x000000052c067221 */ /* 0x000fe40000010000 */
[----:B------:R-:W3:Y:S02]  /*81a0*/  MUFU.EX2 R183, R183 ;  /* 0x000000b700b77308 */ /* 0x000ee40000000800 */
[----:B------:R-:W-:-:S06]  /*81b0*/  FADD.FTZ R5, R67, R6 ;  /* 0x0000000643057221 */ /* 0x000fcc0000010000 */
[----:B------:R-:W4:Y:S08]  /*81c0*/  MUFU.EX2 R43, R43 ;  /* 0x0000002b002b7308 */ /* 0x000f300000000800 */
[----:B------:R-:W5:Y:S08]  /*81d0*/  MUFU.EX2 R76, R76 ;  /* 0x0000004c004c7308 */ /* 0x000f700000000800 */
[----:B------:R1:W5:Y:S08]  /*81e0*/  MUFU.EX2 R82, R47 ;  /* 0x0000002f00527308 */ /* 0x0003700000000800 */
[----:B------:R-:W5:Y:S01]  /*81f0*/  MUFU.EX2 R203, R203 ;  /* 0x000000cb00cb7308 */ /* 0x000f620000000800 */
[----:B-1----:R-:W-:-:S01]  /*8200*/  FADD.FTZ R47, R153, R80 ;  /* 0x00000050992f7221 */ /* 0x002fc20000010000 */
[----:B------:R-:W-:-:S03]  /*8210*/  FADD.FTZ R80, R46, R5 ;  /* 0x000000052e507221 */ /* 0x000fc60000010000 */
[----:B--2---:R-:W-:-:S03]  /*8220*/  FADD.FTZ R47, R78, R47 ;  /* 0x0000002f4e2f7221 */ /* 0x004fc60000010000 */
[----:B------:R-:W1:Y:S01]  /*8230*/  MUFU.EX2 R49, R49 ;  /* 0x0000003100317308 */ /* 0x000e620000000800 */
[----:B---3--:R-:W-:-:S01]  /*8240*/  FADD.FTZ R6, R183, R47 ;  /* 0x0000002fb7067221 */ /* 0x008fc20000010000 */
[----:B------:R-:W-:-:S03]  /*8250*/  FADD.FTZ R47, R69, R80 ;  /* 0x00000050452f7221 */ /* 0x000fc60000010000 */
[----:B----4-:R-:W-:Y:S01]  /*8260*/  FADD.FTZ R5, R43, R6 ;  /* 0x000000062b057221 */ /* 0x010fe20000010000 */
[----:B------:R-:W-:-:S02]  /*8270*/  FADD.FTZ R6, R48, R47 ;  /* 0x0000002f30067221 */ /* 0x000fc40000010000 */
[----:B------:R-:W2:Y:S01]  /*8280*/  MUFU.EX2 R61, R61 ;  /* 0x0000003d003d7308 */ /* 0x000ea20000000800 */
[----:B-----5:R-:W-:-:S01]  /*8290*/  FADD.FTZ R5, R76, R5 ;  /* 0x000000054c057221 */ /* 0x020fc20000010000 */
[----:B------:R-:W-:-:S03]  /*82a0*/  FADD.FTZ R47, R59, R6 ;  /* 0x000000063b2f7221 */ /* 0x000fc60000010000 */
[----:B------:R-:W-:Y:S01]  /*82b0*/  FADD.FTZ R5, R82, R5 ;  /* 0x0000000552057221 */ /* 0x000fe20000010000 */
[----:B------:R-:W-:-:S02]  /*82c0*/  FADD.FTZ R6, R50, R47 ;  /* 0x0000002f32067221 */ /* 0x000fc40000010000 */
[----:B------:R-:W3:Y:S01]  /*82d0*/  MUFU.EX2 R84, R81 ;  /* 0x0000005100547308 */ /* 0x000ee20000000800 */
[----:B------:R-:W-:-:S04]  /*82e0*/  FADD.FTZ R5, R203, R5 ;  /* 0x00000005cb057221 */ /* 0x000fc80000010000 */
[----:B-1----:R-:W-:-:S03]  /*82f0*/  FADD.FTZ R5, R49, R5 ;  /* 0x0000000531057221 */ /* 0x002fc60000010000 */
[----:B------:R-:W1:Y:S01]  /*8300*/  MUFU.EX2 R86, R51 ;  /* 0x0000003300567308 */ /* 0x000e620000000800 */
[----:B--2---:R-:W-:-:S04]  /*8310*/  FADD.FTZ R47, R61, R6 ;  /* 0x000000063d2f7221 */ /* 0x004fc80000010000 */
[----:B------:R-:W-:-:S03]  /*8320*/  FADD.FTZ R6, R52, R47 ;  /* 0x0000002f34067221 */ /* 0x000fc60000010000 */
        /* <DEDUP_REMOVED lines=8> */
.L_x_915:
[----:B------:R-:W-:Y:S01]  /*83b0*/  ULEA UR6, UR47, UR37, 0x3 ;  /* 0x000000252f067291 */ /* 0x000fe2000f8e183f */
[----:B------:R-:W-:Y:S01]  /*83c0*/  ISETP.GT.AND P3, PT, R7, R14, PT ;  /* 0x0000000e0700720c */ /* 0x000fe20003f64270 */
[----:B------:R-:W-:Y:S01]  /*83d0*/  FMUL.FTZ R88, R88, R54 ;  /* 0x0000003658587220 */ /* 0x000fe20000410000 */
[----:B------:R-:W-:Y:S01]  /*83e0*/  F2FP.SATFINITE.E4M3.F32.PACK_AB_MERGE_C R2, R2, R15, RZ ;  /* 0x0000000f0202723e */ /* 0x000fe200048070ff */
[----:B------:R-:W-:Y:S01]  /*83f0*/  UIADD3 UR6, UR6, 0x22860, URZ ;  /* 0x0002286006067890 */ /* 0x000fe2000fffe03f */
[----:B------:R-:W-:Y:S01]  /*8400*/  F2FP.SATFINITE.E4M3.F32.PACK_AB_MERGE_C R25, R26, R25, RZ ;  /* 0x000000191a19723e */ /* 0x000fe200048070ff */
[----:B------:R-:W-:Y:S01]  /*8410*/  UMOV UR47, UR34 ;  /* 0x00000022002f7c82 */ /* 0x000fe20008000000 */
[----:B------:R-:W-:Y:S01]  /*8420*/  F2FP.SATFINITE.E4M3.F32.PACK_AB_MERGE_C R8, R73, R8, RZ ;  /* 0x000000084908723e */ /* 0x000fe200048070ff */
[----:B------:R-:W-:Y:S01]  /*8430*/  UPRMT UR6, UR38, 0x654, UR6 ;  /* 0x0000065426067896 */ /* 0x000fe20008000006 */
        /* <DEDUP_REMOVED lines=93> */
[----:B------:R-:W-:-:S02]  /*8a10*/  VIADD R7, R7, 0xffffffff ;  /* 0xffffffff07077836 */ /* 0x000fc40000000000 */
[----:B------:R-:W-:Y:S02]  /*8a20*/  IMAD.MOV.U32 R8, RZ, RZ, R55 ;  /* 0x000000ffff087224 */ /* 0x000fe400078e0037 */
[----:B------:R-:W-:Y:S02]  /*8a30*/  IMAD.MOV.U32 R9, RZ, RZ, R35 ;  /* 0x000000ffff097224 */ /* 0x000fe400078e0023 */
[----:B------:R-:W-:Y:S01]  /*8a40*/  IMAD.MOV.U32 R2, RZ, RZ, R11 ;  /* 0x000000ffff027224 */ /* 0x000fe200078e000b */
[----:B------:R-:W-:Y:S06]  /*8a50*/  @P3 BRA `(.L_x_916) ;  /* 0xffffffc800843947 */ /* 0x000fec000383ffff */
[----:B------:R-:W-:Y:S01]  /*8a60*/  IMAD.MOV.U32 R8, RZ, RZ, R55 ;  /* 0x000000ffff087224 */ /* 0x000fe200078e0037 */
[----:B------:R-:W-:Y:S01]  /*8a70*/  UMOV UR47, UR34 ;  /* 0x00000022002f7c82 */ /* 0x000fe20008000000 */
[----:B------:R-:W-:Y:S02]  /*8a80*/  IMAD.MOV.U32 R9, RZ, RZ, R35 ;  /* 0x000000ffff097224 */ /* 0x000fe400078e0023 */
[----:B------:R-:W-:-:S07]  /*8a90*/  IMAD.MOV.U32 R2, RZ, RZ, R11 ;  /* 0x000000ffff027224 */ /* 0x000fce00078e000b */
.L_x_898:
[----:B------:R-:W1:Y:S01]  /*8aa0*/  LDC R14, c[0x0][0x9e4] ;  /* 0x00027900ff0e7b82 */ /* 0x000e620000000800 */
[----:B------:R-:W-:Y:S02]  /*8ab0*/  ULDC UR6, c[0x0][0x9dc] ;  /* 0x0002770000067ab9 */ /* 0x000fe40000000800 */
[----:B------:R-:W-:Y:S01]  /*8ac0*/  VIADD R11, R169, -UR6 ;  /* 0x80000006a90b7c36 */ /* 0x000fe20008000000 */
[----:B-1----:R-:W-:-:S13]  /*8ad0*/  ISETP.GE.AND P6, PT, R14, 0x1, PT ;  /* 0x000000010e00780c */ /* 0x002fda0003fc6270 */
[----:B------:R-:W-:Y:S05]  /*8ae0*/  @!P6 BRA `(.L_x_917) ;  /* 0x00000000003ce947 */ /* 0x000fea0003800000 */
        /* <DEDUP_REMOVED lines=9> */
.L_x_918:
[----:B------:R-:W-:-:S13]  /*8b80*/  ISETP.NE.AND P2, PT, R14, 0x1, PT ;  /* 0x000000010e00780c */ /* 0x000fda0003f45270 */
[----:B------:R-:W1:Y:S02]  /*8b90*/  @P2 LDC.64 R12, c[0x0][0x9e8] ;  /* 0x00027a00ff0c2b82 */ /* 0x000e640000000a00 */
[----:B-1----:R-:W-:-:S05]  /*8ba0*/  @P2 IMAD.HI.U32 R12, R169, R12, RZ ;  /* 0x0000000ca90c2227 */ /* 0x002fca00078e00ff */
[----:B------:R-:W-:-:S07]  /*8bb0*/  @P2 SHF.R.U32.HI R169, RZ, R13, R12 ;  /* 0x0000000dffa92219 */ /* 0x000fce000001160c */
.L_x_919:
[----:B------:R-:W-:-:S05]  /*8bc0*/  IMAD R12, R169, R14, RZ ;  /* 0x0000000ea90c7224 */ /* 0x000fca00078e02ff */
[----:B------:R-:W-:-:S07]  /*8bd0*/  VIMNMX R11, R11, R12, !PT ;  /* 0x0000000c0b0b7248 */ /* 0x000fce0007fe0100 */
.L_x_917:
[----:B------:R-:W-:-:S05]  /*8be0*/  VIADD R11, R11, 0x7f ;  /* 0x0000007f0b0b7836 */ /* 0x000fca0000000000 */
[----:B------:R-:W-:-:S04]  /*8bf0*/  SHF.R.S32.HI R12, RZ, 0x1f, R11 ;  /* 0x0000001fff0c7819 */ /* 0x000fc8000001140b */
[----:B------:R-:W-:-:S04]  /*8c00*/  LEA.HI R12, R12, R11, RZ, 0x7 ;  /* 0x0000000b0c0c7211 */ /* 0x000fc800078f38ff */
[----:B------:R-:W-:-:S04]  /*8c10*/  SHF.R.S32.HI R11, RZ, 0x7, R12 ;  /* 0x00000007ff0b7819 */ /* 0x000fc8000001140c */
[----:B------:R-:W-:-:S04]  /*8c20*/  VIMNMX R14, R168, R11, !PT ;  /* 0x0000000ba80e7248 */ /* 0x000fc80007fe0100 */
[----:B------:R-:W-:-:S13]  /*8c30*/  ISETP.GE.AND P2, PT, R7, R14, PT ;  /* 0x0000000e0700720c */ /* 0x000fda0003f46270 */
[----:B------:R-:W-:Y:S05]  /*8c40*/  @!P2 BRA `(.L_x_920) ;  /* 0x0000002400a0a947 */ /* 0x000fea0003800000 */
[----:B------:R-:W-:Y:S02]  /*8c50*/  IMAD.MOV.U32 R11, RZ, RZ, R8 ;  /* 0x000000ffff0b7224 */ /* 0x000fe400078e0008 */
[----:B------:R-:W-:Y:S02]  /*8c60*/  IMAD.MOV.U32 R12, RZ, RZ, R9 ;  /* 0x000000ffff0c7224 */ /* 0x000fe400078e0009 */
[----:B------:R-:W-:-:S07]  /*8c70*/  IMAD.MOV.U32 R13, RZ, RZ, R2 ;  /* 0x000000ffff0d7224 */ /* 0x000fce00078e0002 */
.L_x_930:
[----:B------:R-:W-:Y:S01]  /*8c80*/  ISETP.NE.AND P3, PT, RZ, UR40, PT ;  /* 0x00000028ff007c0c */ /* 0x000fe2000bf65270 */
[----:B------:R-:W-:-:S04]  /*8c90*/  UISETP.NE.AND UP0, UPT, UR47, 0x1, UPT ;  /* 0x000000012f00788c */ /* 0x000fc8000bf05270 */
[----:B------:R-:W-:-:S06]  /*8ca0*/  USEL UR6, URZ, 0x1, UP0 ;  /* 0x000000013f067887 */ /* 0x000fcc0008000000 */
[----:B------:R-:W-:Y:S02]  /*8cb0*/  LOP3.LUT R2, R13, UR6, RZ, 0x3c, !PT ;  /* 0x000000060d027c12 */ /* 0x000fe4000f8e3cff */
[----:B------:R-:W-:Y:S05]  /*8cc0*/  @P3 BRA `(.L_x_921) ;  /* 0x0000000000343947 */ /* 0x000fea0003800000 */
[----:B------:R-:W-:Y:S05]  /*8cd0*/  @!P0 BRA `(.L_x_922) ;  /* 0x0000000000048947 */ /* 0x000fea0003800000 */
[----:B------:R-:W-:Y:S01]  /*8ce0*/  BPT.TRAP 0x1 ;  /* 0x000000040000795c */ /* 0x000fe20000300000 */
.L_x_922:
[----:B------:R-:W-:Y:S01]  /*8cf0*/  UIADD3 UR6, UR47, 0x1, URZ ;  /* 0x000000012f067890 */ /* 0x000fe2000fffe03f */
[----:B------:R-:W-:-:S03]  /*8d00*/  SHF.L.U32 R8, R2, 0x1f, RZ ;  /* 0x0000001f02087819 */ /* 0x000fc600000006ff */
[----:B------:R-:W-:-:S04]  /*8d10*/  UISETP.NE.AND UP0, UPT, UR6, 0x2, UPT ;  /* 0x000000020600788c */ /* 0x000fc8000bf05270 */
[----:B------:R-:W-:-:S04]  /*8d20*/  USEL UR6, UR6, URZ, UP0 ;  /* 0x0000003f06067287 */ /* 0x000fc80008000000 */
[----:B------:R-:W-:-:S09]  /*8d30*/  ULEA UR6, UR6, UR37, 0x3 ;  /* 0x0000002506067291 */ /* 0x000fd2000f8e183f */
[----:B------:R1:W2:Y:S01]  /*8d40*/  SYNCS.PHASECHK.TRANS64.TRYWAIT P2, [UR6+0x22830], R8 ;  /* 0x02283008ff0075a7 */ /* 0x0002a20008040146 */
[----:B------:R-:W-:Y:S05]  /*8d50*/  @!P0 BRA `(.L_x_923) ;  /* 0x0000000000048947 */ /* 0x000fea0003800000 */
[----:B------:R-:W-:Y:S01]  /*8d60*/  BPT.TRAP 0x1 ;  /* 0x000000040000795c */ /* 0x000fe20000300000 */
.L_x_923:
[----:B--2---:R-:W-:Y:S05]  /*8d70*/  @P2 BRA `(.L_x_921) ;  /* 0x0000000000082947 */ /* 0x004fea0003800000 */
[----:B------:R-:W2:Y:S02]  /*8d80*/  SYNCS.PHASECHK.TRANS64.TRYWAIT P2, [UR6+0x22830], R8 ;  /* 0x02283008ff0075a7 */ /* 0x000ea40008040146 */
[----:B--2---:R-:W-:Y:S05]  /*8d90*/  @!P2 BRA `(.L_x_924) ;  /* 0x000000b800b4a947 */ /* 0x004fea0003800000 */
.L_x_921:
[----:B--2---:R-:W2:Y:S01]  /*8da0*/  S2R R9, SR_TID.X ;  /* 0x0000000000097919 */ /* 0x004ea20000002100 */
[----:B------:R-:W-:Y:S01]  /*8db0*/  UIADD3 UR30, UR47, 0x1, URZ ;  /* 0x000000012f1e7890 */ /* 0x000fe2000fffe03f */
[----:B------:R-:W-:Y:S01]  /*8dc0*/  UMOV UR27, 0x80000020 ;  /* 0x80000020001b7882 */ /* 0x000fe20000000000 */
[----:B------:R-:W-:Y:S02]  /*8dd0*/  UMOV UR7, 0x80000020 ;  /* 0x8000002000077882 */ /* 0x000fe40000000000 */
[----:B------:R-:W-:Y:S01]  /*8de0*/  UISETP.NE.AND UP0, UPT, UR30, 0x2, UPT ;  /* 0x000000021e00788c */ /* 0x000fe2000bf05270 */
[----:B------:R-:W-:Y:S01]  /*8df0*/  UMOV UR11, 0x80000020 ;  /* 0x80000020000b7882 */ /* 0x000fe20000000000 */
[----:B------:R-:W-:Y:S02]  /*8e00*/  UMOV UR15, 0x80000020 ;  /* 0x80000020000f7882 */ /* 0x000fe40000000000 */
[----:B------:R-:W-:Y:S01]  /*8e10*/  USEL UR30, UR30, URZ, UP0 ;  /* 0x0000003f1e1e7287 */ /* 0x000fe20008000000 */
[----:B------:R-:W-:Y:S01]  /*8e20*/  UMOV UR19, 0x80000020 ;  /* 0x8000002000137882 */ /* 0x000fe20000000000 */
[----:B------:R-:W-:-:S02]  /*8e30*/  UMOV UR23, 0x80000020 ;  /* 0x8000002000177882 */ /* 0x000fc40000000000 */
[----:B------:R-:W-:-:S04]  /*8e40*/  UIMAD UR26, UR30, 0x600, UR28 ;  /* 0x000006001e1a78a4 */ /* 0x000fc8000f8e021c */
[----:B------:R-:W-:Y:S02]  /*8e50*/  UIADD3 UR6, UR26, 0x2, URZ ;  /* 0x000000021a067890 */ /* 0x000fe4000fffe03f */
[----:B------:R-:W-:Y:S02]  /*8e60*/  UIADD3 UR10, UR26, 0x200, URZ ;  /* 0x000002001a0a7890 */ /* 0x000fe4000fffe03f */
[----:B------:R-:W-:Y:S02]  /*8e70*/  UIADD3 UR14, UR26, 0x202, URZ ;  /* 0x000002021a0e7890 */ /* 0x000fe4000fffe03f */
[----:B------:R-:W-:Y:S02]  /*8e80*/  UIADD3 UR18, UR26, 0x400, URZ ;  /* 0x000004001a127890 */ /* 0x000fe4000fffe03f */
[----:B------:R-:W-:Y:S01]  /*8e90*/  UIADD3 UR22, UR26, 0x402, URZ ;  /* 0x000004021a167890 */ /* 0x000fe2000fffe03f */
        /* <DEDUP_REMOVED lines=24> */
.L_x_926:
[----:B------:R-:W-:Y:S01]  /*9020*/  ULEA UR6, UR47, UR37, 0x3 ;  /* 0x000000252f067291 */ /* 0x000fe2000f8e183f */
[----:B------:R-:W-:-:S08]  /*9030*/  SHF.L.U32 R8, R13, 0x1f, RZ ;  /* 0x0000001f0d087819 */ /* 0x000fd000000006ff */
[----:B------:R1:W2:Y:S01]  /*9040*/  SYNCS.PHASECHK.TRANS64.TRYWAIT P2, [UR6+0x22850], R8 ;  /* 0x02285008ff0075a7 */ /* 0x0002a20008040146 */
[----:B------:R-:W-:Y:S05]  /*9050*/  @!P0 BRA `(.L_x_927) ;  /* 0x0000000000048947 */ /* 0x000fea0003800000 */
[----:B------:R-:W-:Y:S01]  /*9060*/  BPT.TRAP 0x1 ;  /* 0x000000040000795c */ /* 0x000fe20000300000 */
.L_x_927:
[----:B--2---:R-:W-:Y:S05]  /*9070*/  @P2 BRA `(.L_x_925) ;  /* 0x0000000000082947 */ /* 0x004fea0003800000 */
[----:B------:R-:W2:Y:S02]  /*9080*/  SYNCS.PHASECHK.TRANS64.TRYWAIT P2, [UR6+0x22850], R8 ;  /* 0x02285008ff0075a7 */ /* 0x000ea40008040146 */
[----:B--2---:R-:W-:Y:S05]  /*9090*/  @!P2 BRA `(.L_x_928) ;  /* 0x000000b8000ca947 */ /* 0x004fea0003800000 */
.L_x_925:
[----:B------:R-:W-:Y:S01]  /*90a0*/  UIADD3 UR6, UR37, 0x400, URZ ;  /* 0x0000040025067890 */ /* 0x000fe2000fffe03f */
[----:B------:R-:W-:Y:S01]  /*90b0*/  WARPGROUP.ARRIVE ;  /* 0x00000000000079c5 */ /* 0x000fe20000000000 */
[----:B------:R-:W-:Y:S01]  /*90c0*/  UMOV UR7, 0x40000040 ;  /* 0x4000004000077882 */ /* 0x000fe20000000000 */
[C---:B------:R-:W-:Y:S01]  /*90d0*/  FMUL.FTZ R13, R0.reuse, R24 ;  /* 0x00000018000d7220 */ /* 0x040fe20000410000 */
[----:B------:R-:W-:Y:S01]  /*90e0*/  USHF.R.U32.HI UR6, URZ, 0x4, UR6 ;  /* 0x000000043f067899 */ /* 0x000fe20008011606 */
[C---:B------:R-:W-:Y:S01]  /*90f0*/  FMUL.FTZ R15, R0.reuse, R25 ;  /* 0x00000019000f7220 */ /* 0x040fe20000410000 */
[C---:B------:R-:W-:Y:S01]  /*9100*/  FMUL.FTZ R25, R0.reuse, R28 ;  /* 0x0000001c00197220 */ /* 0x040fe20000410000 */
        /* <DEDUP_REMOVED lines=9> */
[----:B------:R-:W-:Y:S01]  /*91a0*/  ULEA UR10, UR47, UR6, 0xa ;  /* 0x000000062f0a7291 */ /* 0x000fe2000f8e503f */
[----:B------:R-:W3:Y:S01]  /*91b0*/  MUFU.TANH R15, R15 ;  /* 0x0000000f000f7308 */ /* 0x000ee20000002400 */
[C---:B------:R-:W-:Y:S01]  /*91c0*/  FMUL.FTZ R31, R0.reuse, R31 ;  /* 0x0000001f001f7220 */ /* 0x040fe20000410000 */
[C---:B------:R-:W-:Y:S01]  /*91d0*/  FMUL.FTZ R183, R0.reuse, R36 ;  /* 0x0000002400b77220 */ /* 0x040fe20000410000 */
[C---:B------:R-:W-:Y:S01]  /*91e0*/  FMUL.FTZ R33, R0.reuse, R34 ;  /* 0x0000002200217220 */ /* 0x040fe20000410000 */
[C---:B------:R-:W-:Y:S01]  /*91f0*/  FMUL.FTZ R185, R0.reuse, R37 ;  /* 0x0000002500b97220 */ /* 0x040fe20000410000 */
[C---:B------:R-:W-:Y:S01]  /*9200*/  FMUL.FTZ R35, R0.reuse, R35 ;  /* 0x0000002300237220 */ /* 0x040fe20000410000 */
[----:B------:R-:W-:Y:S01]  /*9210*/  UMOV UR6, UR10 ;  /* 0x0000000a00067c82 */ /* 0x000fe20008000000 */
[C---:B------:R-:W-:Y:S01]  /*9220*/  FMUL.FTZ R187, R0.reuse, R40 ;  /* 0x0000002800bb7220 */ /* 0x040fe20000410000 */
[----:B------:R-:W-:Y:S01]  /*9230*/  QGMMA.64x128x32.F32.E4M3.E4M3 R88, R164, gdesc[UR4], R88, gsb0 ;  /* 0x01e00004a4587df3 */ /* 0x000fe20008000858 */
[----:B------:R-:W4:Y:S01]  /*9240*/  MUFU.TANH R25, R25 ;  /* 0x0000001900197308 */ /* 0x000f220000002400 */
[----:B-12---:R-:W-:Y:S01]  /*9250*/  FMNMX.FTZ R8, R13, R12, !PT ;  /* 0x0000000c0d087209 */ /* 0x006fe20007810000 */
[----:B------:R-:W-:Y:S01]  /*9260*/  UIADD3 UR6, UR10, 0x2, URZ ;  /* 0x000000020a067890 */ /* 0x000fe2000fffe03f */
[C---:B------:R-:W-:Y:S01]  /*9270*/  FMUL.FTZ R37, R0.reuse, R38 ;  /* 0x0000002600257220 */ /* 0x040fe20000410000 */
[----:B------:R-:W-:Y:S01]  /*9280*/  UMOV UR7, 0x40000040 ;  /* 0x4000004000077882 */ /* 0x000fe20000000000 */
[C---:B------:R-:W-:Y:S01]  /*9290*/  FMUL.FTZ R189, R0.reuse, R41 ;  /* 0x0000002900bd7220 */ /* 0x040fe20000410000 */
[C---:B------:R-:W-:Y:S01]  /*92a0*/  FMUL.FTZ R39, R0.reuse, R39 ;  /* 0x0000002700277220 */ /* 0x040fe20000410000 */
[C---:B------:R-:W-:Y:S01]  /*92b0*/  FMUL.FTZ R191, R0.reuse, R44 ;  /* 0x0000002c00bf7220 */ /* 0x040fe20000410000 */
[----:B------:R-:W1:Y:S01]  /*92c0*/  MUFU.TANH R20, R20 ;  /* 0x0000001400147308 */ /* 0x000e620000002400 */
[----:B---3--:R-:W-:Y:S01]  /*92d0*/  FMNMX.FTZ R8, R15, R8, !PT ;  /* 0x000000080f087209 */ /* 0x008fe20007810000 */
[C---:B------:R-:W-:Y:S01]  /*92e0*/  FMUL.FTZ R41, R0.reuse, R42 ;  /* 0x0000002a00297220 */ /* 0x040fe20000410000 */
[C---:B------:R-:W-:Y:S01]  /*92f0*/  FMUL.FTZ R193, R0.reuse, R45 ;  /* 0x0000002d00c17220 */ /* 0x040fe20000410000 */
[C---:B------:R-:W-:Y:S01]  /*9300*/  FMUL.FTZ R43, R0.reuse, R43 ;  /* 0x0000002b002b7220 */ /* 0x040fe20000410000 */
[C---:B------:R-:W-:Y:S01]  /*9310*/  FMUL.FTZ R195, R0.reuse, R48 ;  /* 0x0000003000c37220 */ /* 0x040fe20000410000 */
[C---:B------:R-:W-:Y:S01]  /*9320*/  FMUL.FTZ R45, R0.reuse, R46 ;  /* 0x0000002e002d7220 */ /* 0x040fe20000410000 */
[C---:B------:R-:W-:Y:S01]  /*9330*/  FMUL.FTZ R197, R0.reuse, R49 ;  /* 0x0000003100c57220 */ /* 0x040fe20000410000 */
[----:B------:R-:W2:Y:S01]  /*9340*/  MUFU.TANH R27, R27 ;  /* 0x0000001b001b7308 */ /* 0x000ea20000002400 */
[----:B----4-:R-:W-:Y:S01]  /*9350*/  FMNMX.FTZ R8, R25, R8, !PT ;  /* 0x0000000819087209 */ /* 0x010fe20007810000 */
        /* <DEDUP_REMOVED lines=50> */
[----:B------:R-:W-:Y:S01]  /*9680*/  FMUL.FTZ R87, R0, R87 ;  /* 0x0000005700577220 */ /* 0x000fe20000410000 */
[----:B------:R-:W-:Y:S01]  /*9690*/  UMOV UR11, 0x40000040 ;  /* 0x40000040000b7882 */ /* 0x000fe20000000000 */
[----:B------:R-:W3:Y:S02]  /*96a0*/  S2R R180, SR_TID.X ;  /* 0x0000000000b47919 */ /* 0x000ee40000002100 */
[----:B------:R-:W4:Y:S01]  /*96b0*/  MUFU.TANH R33, R33 ;  /* 0x0000002100217308 */ /* 0x000f220000002400 */
[----:B-1----:R-:W-:-:S07]  /*96c0*/  FMNMX.FTZ R10, R31, R10, !PT ;  /* 0x0000000a1f0a7209 */ /* 0x002fce0007810000 */
[----:B------:R-:W1:Y:S01]  /*96d0*/  MUFU.TANH R185, R185 ;  /* 0x000000b900b97308 */ /* 0x000e620000002400 */
[----:B--2---:R-:W-:-:S07]  /*96e0*/  FMNMX.FTZ R8, R183, R8, !PT ;  /* 0x00000008b7087209 */ /* 0x004fce0007810000 */
[----:B------:R-:W2:Y:S01]  /*96f0*/  MUFU.TANH R35, R35 ;  /* 0x0000002300237308 */ /* 0x000ea20000002400 */
[----:B----4-:R-:W-:-:S07]  /*9700*/  FMNMX.FTZ R10, R33, R10, !PT ;  /* 0x0000000a210a7209 */ /* 0x010fce0007810000 */
[----:B------:R-:W4:Y:S01]  /*9710*/  MUFU.TANH R187, R187 ;  /* 0x000000bb00bb7308 */ /* 0x000f220000002400 */
[----:B-1----:R-:W-:Y:S02]  /*9720*/  FMNMX.FTZ R8, R185, R8, !PT ;  /* 0x00000008b9087209 */ /* 0x002fe40007810000 */
[----:B---3--:R-:W-:-:S05]  /*9730*/  SHF.R.U32.HI R180, RZ, 0x7, R180 ;  /* 0x00000007ffb47819 */ /* 0x008fca00000116b4 */
[----:B------:R-:W1:Y:S01]  /*9740*/  MUFU.TANH R37, R37 ;  /* 0x0000002500257308 */ /* 0x000e620000002400 */
[----:B--2---:R-:W-:-:S07]  /*9750*/  FMNMX.FTZ R10, R35, R10, !PT ;  /* 0x0000000a230a7209 */ /* 0x004fce0007810000 */
[----:B------:R-:W2:Y:S01]  /*9760*/  MUFU.TANH R189, R189 ;  /* 0x000000bd00bd7308 */ /* 0x000ea20000002400 */
[----:B----4-:R-:W-:-:S07]  /*9770*/  FMNMX.FTZ R8, R187, R8, !PT ;  /* 0x00000008bb087209 */ /* 0x010fce0007810000 */
[----:B------:R-:W3:Y:S01]  /*9780*/  MUFU.TANH R39, R39 ;  /* 0x0000002700277308 */ /* 0x000ee20000002400 */
[----:B-1----:R-:W-:-:S07]  /*9790*/  FMNMX.FTZ R10, R37, R10, !PT ;  /* 0x0000000a250a7209 */ /* 0x002fce0007810000 */
[----:B------:R-:W1:Y:S01]  /*97a0*/  MUFU.TANH R191, R191 ;  /* 0x000000bf00bf7308 */ /* 0x000e620000002400 */
[----:B--2---:R-:W-:-:S07]  /*97b0*/  FMNMX.FTZ R8, R189, R8, !PT ;  /* 0x00000008bd087209 */ /* 0x004fce0007810000 */
[----:B------:R-:W2:Y:S01]  /*97c0*/  MUFU.TANH R41, R41 ;  /* 0x0000002900297308 */ /* 0x000ea20000002400 */
[----:B---3--:R-:W-:Y:S01]  /*97d0*/  FMNMX.FTZ R10, R39, R10, !PT ;  /* 0x0000000a270a7209 */ /* 0x008fe20007810000 */
[----:B------:R-:W-:Y:S02]  /*97e0*/  WARPGROUP.DEPBAR.LE gsb0, 0x0 ;  /* 0x00008000000079c5 */ /* 0x000fe40000010000 */
[----:B------:R-:W-:-:S04]  /*97f0*/  WARPGROUP.ARRIVE ;  /* 0x00000000000079c5 */ /* 0x000fc80000000000 */
[----:B------:R-:W3:Y:S01]  /*9800*/  MUFU.TANH R193, R193 ;  /* 0x000000c100c17308 */ /* 0x000ee20000002400 */
[----:B-1----:R-:W-:Y:S01]  /*9810*/  FMNMX.FTZ R8, R191, R8, !PT ;  /* 0x00000008bf087209 */ /* 0x002fe20007810000 */
[----:B------:R-:W-:Y:S01]  /*9820*/  QGMMA.64x128x32.F32.E4M3.E4M3 R88, R160, gdesc[UR4], R88, gsb0 ;  /* 0x01e00004a0587df3 */ /* 0x000fe20008000858 */
[----:B------:R-:W-:-:S05]  /*9830*/  UIADD3 UR6, UR10, 0x4, URZ ;  /* 0x000000040a067890 */ /* 0x000fca000fffe03f */
[----:B------:R-:W1:Y:S01]  /*9840*/  MUFU.TANH R43, R43 ;  /* 0x0000002b002b7308 */ /* 0x000e620000002400 */
[----:B--2---:R-:W-:Y:S01]  /*9850*/  FMNMX.FTZ R10, R41, R10, !PT ;  /* 0x0000000a290a7209 */ /* 0x004fe20007810000 */
[----:B------:R-:W-:Y:S01]  /*9860*/  UMOV UR7, 0x40000040 ;  /* 0x4000004000077882 */ /* 0x000fe20000000000 */
[----:B------:R-:W-:-:S05]  /*9870*/  UIADD3 UR10, UR10, 0x6, URZ ;  /* 0x000000060a0a7890 */ /* 0x000fca000fffe03f */
[----:B------:R-:W2:Y:S01]  /*9880*/  MUFU.TANH R195, R195 ;  /* 0x000000c300c37308 */ /* 0x000ea20000002400 */
[----:B---3--:R-:W-:-:S07]  /*9890*/  FMNMX.FTZ R8, R193, R8, !PT ;  /* 0x00000008c1087209 */ /* 0x008fce0007810000 */
[----:B------:R-:W3:Y:S01]  /*98a0*/  MUFU.TANH R45, R45 ;  /* 0x0000002d002d7308 */ /* 0x000ee20000002400 */
[----:B-1----:R-:W-:-:S07]  /*98b0*/  FMNMX.FTZ R10, R43, R10, !PT ;  /* 0x0000000a2b0a7209 */ /* 0x002fce0007810000 */
[----:B------:R-:W1:Y:S01]  /*98c0*/  MUFU.TANH R197, R197 ;  /* 0x000000c500c57308 */ /* 0x000e620000002400 */
[----:B--2---:R-:W-:-:S07]  /*98d0*/  FMNMX.FTZ R8, R195, R8, !PT ;  /* 0x00000008c3087209 */ /* 0x004fce0007810000 */
        /* <DEDUP_REMOVED lines=27> */
[----:B-1----:R-:W-:Y:S01]  /*9a90*/  FMNMX.FTZ R8, R209, R8, !PT ;  /* 0x00000008d1087209 */ /* 0x002fe20007810000 */
[----:B------:R-:W-:Y:S02]  /*9aa0*/  WARPGROUP.DEPBAR.LE gsb0, 0x0 ;  /* 0x00008000000079c5 */ /* 0x000fe40000010000 */
[----:B------:R-:W-:-:S04]  /*9ab0*/  WARPGROUP.ARRIVE ;  /* 0x00000000000079c5 */ /* 0x000fc80000000000 */
[----:B------:R-:W1:Y:S01]  /*9ac0*/  MUFU.TANH R61, R61 ;  /* 0x0000003d003d7308 */ /* 0x000e620000002400 */
[----:B--2---:R-:W-:Y:S01]  /*9ad0*/  FMNMX.FTZ R10, R59, R10, !PT ;  /* 0x0000000a3b0a7209 */ /* 0x004fe20007810000 */
[----:B------:R-:W-:Y:S06]  /*9ae0*/  QGMMA.64x128x32.F32.E4M3.E4M3 R88, R156, gdesc[UR4], R88, gsb0 ;  /* 0x01e000049c587df3 */ /* 0x000fec0008000858 */
        /* <DEDUP_REMOVED lines=35> */
[----:B--2---:R-:W-:Y:S01]  /*9d20*/  FMNMX.FTZ R10, R77, R10, !PT ;  /* 0x0000000a4d0a7209 */ /* 0x004fe20007810000 */
[----:B------:R-:W-:Y:S02]  /*9d30*/  WARPGROUP.DEPBAR.LE gsb0, 0x0 ;  /* 0x00008000000079c5 */ /* 0x000fe40000010000 */
[----:B------:R-:W-:-:S04]  /*9d40*/  WARPGROUP.ARRIVE ;  /* 0x00000000000079c5 */ /* 0x000fc80000000000 */
[----:B------:R-:W2:Y:S01]  /*9d50*/  MUFU.TANH R231, R231 ;  /* 0x000000e700e77308 */ /* 0x000ea20000002400 */
[----:B---3--:R-:W-:Y:S01]  /*9d60*/  FMNMX.FTZ R8, R229, R8, !PT ;  /* 0x00000008e5087209 */ /* 0x008fe20007810000 */
[----:B------:R-:W-:Y:S06]  /*9d70*/  QGMMA.64x128x32.F32.E4M3.E4M3 R88, R152, gdesc[UR8], R88, gsb0 ;  /* 0x01e0000898587df3 */ /* 0x000fec0008000858 */
[----:B------:R-:W3:Y:S01]  /*9d80*/  MUFU.TANH R81, R81 ;  /* 0x0000005100517308 */ /* 0x000ee20000002400 */
[----:B-1----:R-:W-:-:S07]  /*9d90*/  FMNMX.FTZ R10, R79, R10, !PT ;  /* 0x0000000a4f0a7209 */ /* 0x002fce0007810000 */
[----:B------:R-:W1:Y:S01]  /*9da0*/  MUFU.TANH R233, R233 ;  /* 0x000000e900e97308 */ /* 0x000e620000002400 */
[----:B--2---:R-:W-:-:S07]  /*9db0*/  FMNMX.FTZ R8, R231, R8, !PT ;  /* 0x00000008e7087209 */ /* 0x004fce0007810000 */
[----:B------:R-:W2:Y:S01]  /*9dc0*/  MUFU.TANH R83, R83 ;  /* 0x0000005300537308 */ /* 0x000ea20000002400 */
[----:B---3--:R-:W-:-:S07]  /*9dd0*/  FMNMX.FTZ R10, R81, R10, !PT ;  /* 0x0000000a510a7209 */ /* 0x008fce0007810000 */
[----:B------:R-:W3:Y:S01]  /*9de0*/  MUFU.TANH R85, R85 ;  /* 0x0000005500557308 */ /* 0x000ee20000002400 */
[----:B-1----:R-:W-:-:S05]  /*9df0*/  FMNMX.FTZ R24, R233, R8, !PT ;  /* 0x00000008e9187209 */ /* 0x002fca0007810000 */
[----:B------:R-:W1:Y:S02]  /*9e00*/  SHFL.BFLY PT, R9, R24, 0x2, 0x1f ;  /* 0x0c401f0018097f89 */ /* 0x000e6400000e0000 */
[----:B------:R-:W4:Y:S01]  /*9e10*/  MUFU.TANH R87, R87 ;  /* 0x0000005700577308 */ /* 0x000f220000002400 */
[----:B--2---:R-:W-:-:S04]  /*9e20*/  FMNMX.FTZ R10, R83, R10, !PT ;  /* 0x0000000a530a7209 */ /* 0x004fc80007810000 */
[----:B---3--:R-:W-:-:S04]  /*9e30*/  FMNMX.FTZ R10, R85, R10, !PT ;  /* 0x0000000a550a7209 */ /* 0x008fc80007810000 */
[----:B----4-:R-:W-:Y:S02]  /*9e40*/  FMNMX.FTZ R26, R87, R10, !PT ;  /* 0x0000000a571a7209 */ /* 0x010fe40007810000 */
[----:B------:R-:W2:Y:S03]  /*9e50*/  LDC R10, c[0x0][0x988] ;  /* 0x00026200ff0a7b82 */ /* 0x000ea60000000800 */
[----:B------:R-:W3:Y:S01]  /*9e60*/  SHFL.BFLY PT, R235, R26, 0x2, 0x1f ;  /* 0x0c401f001aeb7f89 */ /* 0x000ee200000e0000 */
[----:B-1----:R-:W-:-:S05]  /*9e70*/  FMNMX.FTZ R28, R24, R9, !PT ;  /* 0x00000009181c7209 */ /* 0x002fca0007810000 */
[----:B------:R-:W1:Y:S01]  /*9e80*/  SHFL.BFLY PT, R9, R28, 0x1, 0x1f ;  /* 0x0c201f001c097f89 */ /* 0x000e6200000e0000 */
[----:B---3--:R-:W-:-:S05]  /*9e90*/  FMNMX.FTZ R235, R26, R235, !PT ;  /* 0x000000eb1aeb7209 */ /* 0x008fca0007810000 */
[----:B------:R-:W3:Y:S01]  /*9ea0*/  SHFL.BFLY PT, R8, R235, 0x1, 0x1f ;  /* 0x0c201f00eb087f89 */ /* 0x000ee200000e0000 */
[----:B-1----:R-:W-:-:S05]  /*9eb0*/  FMNMX.FTZ R9, R28, R9, !PT ;  /* 0x000000091c097209 */ /* 0x002fca0007810000 */
[C---:B--2---:R-:W-:Y:S01]  /*9ec0*/  FFMA.FTZ R36, R9.reuse, R10, -8 ;  /* 0xc100000009247423 */ /* 0x044fe2000001000a */
[----:B------:R-:W-:-:S03]  /*9ed0*/  FADD.FTZ R237, -R9, R12 ;  /* 0x0000000c09ed7221 */ /* 0x000fc60000010100 */
        /* <DEDUP_REMOVED lines=14> */
[----:B---3--:R-:W-:Y:S01]  /*9fc0*/  FMNMX.FTZ R8, R235, R8, !PT ;  /* 0x00000008eb087209 */ /* 0x008fe20007810000 */
        /* <DEDUP_REMOVED lines=20> */
[-C--:B------:R-:W-:Y:S01]  /*a110*/  FMUL.FTZ R237, R237, R10.reuse ;  /* 0x0000000aeded7220 */ /* 0x080fe20000410000 */
[----:B------:R-:W-:Y:S01]  /*a120*/  MUFU.EX2 R24, R24 ;  /* 0x0000001800187308 */ /* 0x000fe20000000800 */
[-C--:B------:R-:W-:Y:S01]  /*a130*/  FMUL.FTZ R12, R12, R10.reuse ;  /* 0x0000000a0c0c7220 */ /* 0x080fe20000410000 */
        /* <DEDUP_REMOVED lines=28> */
[----:B------:R-:W-:-:S02]  /*a300*/  IMAD.U32 R55, RZ, RZ, UR30 ;  /* 0x0000001eff377e24 */ /* 0x000fc4000f8e00ff */
[----:B------:R-:W-:-:S01]  /*a310*/  FFMA.FTZ R81, R81, R10, -R36 ;  /* 0x0000000a51517223 */ /* 0x000fc20000010824 */
[----:B------:R-:W1:Y:S01]  /*a320*/  MUFU.EX2 R13, R13 ;  /* 0x0000000d000d7308 */ /* 0x000e620000000800 */
[----:B------:R-:W-:Y:S01]  /*a330*/  IADD3 R53, -R180, 0xb, RZ ;  /* 0x0000000bb4357810 */ /* 0x000fe20007ffe1ff */
[-CC-:B------:R-:W-:Y:S01]  /*a340*/  FFMA.FTZ R83, R83, R10.reuse, -R36.reuse ;  /* 0x0000000a53537223 */ /* 0x180fe20000010824 */
[----:B------:R-:W-:Y:S01]  /*a350*/  @!P1 LEA R55, R55, UR37, 0x3 ;  /* 0x0000002537379c11 */ /* 0x000fe2000f8e18ff */
[----:B------:R-:W-:Y:S02]  /*a360*/  WARPGROUP.DEPBAR.LE gsb0, 0x0 ;  /* 0x00008000000079c5 */ /* 0x000fe40000010000 */
[----:B------:R-:W-:-:S02]  /*a370*/  FFMA.FTZ R85, R85, R10, -R36 ;  /* 0x0000000a55557223 */ /* 0x000fc40000010824 */
        /* <DEDUP_REMOVED lines=101> */
[----:B------:R-:W-:Y:S01]  /*a9d0*/  @!P1 VIADD R5, R55, 0x22840 ;  /* 0x0002284037059836 */ /* 0x000fe20000000000 */
[----:B------:R1:W-:Y:S06]  /*a9e0*/  BAR.ARV R53, 0x100 ;  /* 0x000400350000751d */ /* 0x0003ec0000002000 */
[----:B------:R-:W3:Y:S01]  /*a9f0*/  MUFU.EX2 R78, R78 ;  /* 0x0000004e004e7308 */ /* 0x000ee20000000800 */
[----:B--2---:R-:W-:-:S01]  /*aa00*/  FADD.FTZ R51, R47, R6 ;  /* 0x000000062f337221 */ /* 0x004fc20000010000 */
[----:B------:R-:W-:-:S04]  /*aa10*/  @!P1 PRMT R5, RZ, 0x654, R5 ;  /* 0x00000654ff059816 */ /* 0x000fc80000000005 */
[----:B------:R2:W-:Y:S02]  /*aa20*/  @!P1 SYNCS.ARRIVE.TRANS64.RED.A1T0 RZ, [R5+URZ], RZ ;  /* 0x000000ff05ff99a7 */ /* 0x0005e4000810043f */
[----:B------:R-:W4:Y:S01]  /*aa30*/  MUFU.EX2 R52, R52 ;  /* 0x0000003400347308 */ /* 0x000f220000000800 */
[----:B-1----:R-:W-:-:S07]  /*aa40*/  FADD.FTZ R53, R187, R80 ;  /* 0x00000050bb357221 */ /* 0x002fce0000010000 */
[----:B------:R-:W1:Y:S01]  /*aa50*/  MUFU.EX2 R82, R77 ;  /* 0x0000004d00527308 */ /* 0x000e620000000800 */
[----:B---3--:R-:W-:-:S07]  /*aa60*/  FADD.FTZ R51, R78, R51 ;  /* 0x000000334e337221 */ /* 0x008fce0000010000 */
        /* <DEDUP_REMOVED lines=20> */
[----:B-1----:R-:W-:-:S03]  /*abb0*/  FADD.FTZ R6, R193, R6 ;  /* 0x00000006c1067221 */ /* 0x002fc60000010000 */
[----:B--2---:R-:W-:Y:S01]  /*abc0*/  FADD.FTZ R5, R36, R51 ;  /* 0x0000003324057221 */ /* 0x004fe20000010000 */
[----:B------:R-:W-:Y:S06]  /*abd0*/  @!P0 BRA `(.L_x_929) ;  /* 0x0000000000048947 */ /* 0x000fec0003800000 */
[----:B------:R-:W-:Y:S01]  /*abe0*/  BPT.TRAP 0x1 ;  /* 0x000000040000795c */ /* 0x000fe20000300000 */
.L_x_929:
        /* <DEDUP_REMOVED lines=10> */
[-C--:B------:R-:W-:Y:S01]  /*ac90*/  FMUL.FTZ R89, R89, R11.reuse ;  /* 0x0000000b59597220 */ /* 0x080fe20000410000 */
[----:B------:R-:W-:Y:S01]  /*aca0*/  F2FP.SATFINITE.E4M3.F32.PACK_AB_MERGE_C R34, R167, R34, RZ ;  /* 0x00000022a722723e */ /* 0x000fe200048070ff */
[-C--:B------:R-:W-:Y:S01]  /*acb0*/  FMUL.FTZ R92, R92, R11.reuse ;  /* 0x0000000b5c5c7220 */ /* 0x080fe20000410000 */
[----:B------:R-:W-:Y:S01]  /*acc0*/  F2FP.SATFINITE.E4M3.F32.PACK_AB_MERGE_C R48, R185, R48, RZ ;  /* 0x00000030b930723e */ /* 0x000fe200048070ff */
[----:B------:R-:W-:Y:S01]  /*acd0*/  FMUL.FTZ R93, R93, R11 ;  /* 0x0000000b5d5d7220 */ /* 0x000fe20000410000 */
[----:B------:R-:W-:Y:S01]  /*ace0*/  F2FP.SATFINITE.E4M3.F32.PACK_AB_MERGE_C R21, R20, R195, R21 ;  /* 0x000000c31415723e */ /* 0x000fe20004807015 */
[----:B------:R-:W-:Y:S01]  /*acf0*/  FMUL.FTZ R96, R96, R11 ;  /* 0x0000000b60607220 */ /* 0x000fe20000410000 */
[----:B------:R-:W-:Y:S01]  /*ad00*/  F2FP.SATFINITE.E4M3.F32.PACK_AB_MERGE_C R39, R68, R37, R39 ;  /* 0x000000254427723e */ /* 0x000fe20004807027 */
[----:B------:R-:W-:Y:S01]  /*ad10*/  SYNCS.ARRIVE.TRANS64.RED.A1T0 RZ, [UR6], RZ ;  /* 0x000000ffffff79a7 */ /* 0x000fe20008100406 */
        /* <DEDUP_REMOVED lines=73> */
[----:B------:R-:W-:Y:S01]  /*b1b0*/  VIADD R7, R7, 0xffffffff ;  /* 0xffffffff07077836 */ /* 0x000fe20000000000 */
        /* <DEDUP_REMOVED lines=14> */
[----:B------:R-:W-:Y:S01]  /*b2a0*/  F2FP.SATFINITE.E4M3.F32.PACK_AB_MERGE_C R155, R84, R81, R30 ;  /* 0x00000051549b723e */ /* 0x000fe2000480701e */
[----:B------:R-:W-:Y:S06]  /*b2b0*/  @P2 BRA `(.L_x_930) ;  /* 0xffffffd800702947 */ /* 0x000fec000383ffff */
[----:B------:R-:W-:-:S05]  /*b2c0*/  UMOV UR47, UR30 ;  /* 0x0000001e002f7c82 */ /* 0x000fca0008000000 */
.L_x_920:
[----:B------:R-:W-:-:S13]  /*b2d0*/  ISETP.GE.AND P2, PT, R7, R168, PT ;  /* 0x000000a80700720c */ /* 0x000fda0003f46270 */
[----:B------:R-:W-:Y:S05]  /*b2e0*/  @!P2 BRA `(.L_x_931) ;  /* 0x0000003400b0a947 */ /* 0x000fea0003800000 */
[----:B------:R-:W-:Y:S01]  /*b2f0*/  IMAD.MOV.U32 R11, RZ, RZ, R8 ;  /* 0x000000ffff0b7224 */ /* 0x000fe200078e0008 */
[----:B------:R-:W-:Y:S01]  /*b300*/  UMOV UR34, UR47 ;  /* 0x0000002f00227c82 */ /* 0x000fe20008000000 */
[----:B------:R-:W-:Y:S01]  /*b310*/  IMAD.MOV.U32 R12, RZ, RZ, R9 ;  /* 0x000000ffff0c7224 */ /* 0x000fe200078e0009 */
[----:B------:R-:W-:Y:S01]  /*b320*/  ULDC UR30, c[0x0][0x9e4] ;  /* 0x00027900001e7ab9 */ /* 0x000fe20000000800 */
[----:B------:R-:W-:Y:S01]  /*b330*/  IMAD.MOV.U32 R14, RZ, RZ, R2 ;  /* 0x000000ffff0e7224 */ /* 0x000fe200078e0002 */
[----:B------:R-:W-:Y:S01]  /*b340*/  ULDC UR33, c[0x0][0x2e0] ;  /* 0x0000b80000217ab9 */ /* 0x000fe20000000800 */
[----:B------:R-:W-:Y:S01]  /*b350*/  IMAD.IADD R13, R173, 0x1, R3 ;  /* 0x00000001ad0d7824 */ /* 0x000fe200078e0203 */
[----:B------:R-:W-:Y:S01]  /*b360*/  ULDC UR32, c[0x0][0x288] ;  /* 0x0000a20000207ab9 */ /* 0x000fe20000000800 */
[----:B------:R-:W-:-:S05]  /*b370*/  ULDC UR31, c[0x0][0x9e0] ;  /* 0x00027800001f7ab9 */ /* 0x000fca0000000800 */
.L_x_949:
[----:B------:R-:W-:Y:S01]  /*b380*/  ISETP.NE.AND P3, PT, RZ, UR40, PT ;  /* 0x00000028ff007c0c */ /* 0x000fe2000bf65270 */
[----:B------:R-:W-:-:S04]  /*b390*/  UISETP.NE.AND UP0, UPT, UR34, 0x1, UPT ;  /* 0x000000012200788c */ /* 0x000fc8000bf05270 */
[----:B------:R-:W-:-:S06]  /*b3a0*/  USEL UR6, URZ, 0x1, UP0 ;  /* 0x000000013f067887 */ /* 0x000fcc0008000000 */
[----:B------:R-:W-:Y:S02]  /*b3b0*/  LOP3.LUT R2, R14, UR6, RZ, 0x3c, !PT ;  /* 0x000000060e027c12 */ /* 0x000fe4000f8e3cff */
[----:B------:R-:W-:Y:S05]  /*b3c0*/  @P3 BRA `(.L_x_932) ;  /* 0x0000000000343947 */ /* 0x000fea0003800000 */
[----:B------:R-:W-:Y:S05]  /*b3d0*/  @!P0 BRA `(.L_x_933) ;  /* 0x0000000000048947 */ /* 0x000fea0003800000 */
[----:B------:R-:W-:Y:S01]  /*b3e0*/  BPT.TRAP 0x1 ;  /* 0x000000040000795c */ /* 0x000fe20000300000 */
.L_x_933:
        /* <DEDUP_REMOVED lines=8> */
.L_x_934:
[----:B--2---:R-:W-:Y:S05]  /*b470*/  @P2 BRA `(.L_x_932) ;  /* 0x0000000000082947 */ /* 0x004fea0003800000 */
[----:B------:R-:W2:Y:S02]  /*b480*/  SYNCS.PHASECHK.TRANS64.TRYWAIT P2, [UR6+0x22830], R8 ;  /* 0x02283008ff0075a7 */ /* 0x000ea40008040146 */
[----:B--2---:R-:W-:Y:S05]  /*b490*/  @!P2 BRA `(.L_x_935) ;  /* 0x000000940024a947 */ /* 0x004fea0003800000 */
.L_x_932:
        /* <DEDUP_REMOVED lines=40> */
.L_x_937:
[----:B------:R-:W-:Y:S01]  /*b720*/  ULEA UR6, UR34, UR37, 0x3 ;  /* 0x0000002522067291 */ /* 0x000fe2000f8e183f */
[----:B------:R-:W-:-:S08]  /*b730*/  SHF.L.U32 R8, R14, 0x1f, RZ ;  /* 0x0000001f0e087819 */ /* 0x000fd000000006ff */
[----:B------:R1:W2:Y:S01]  /*b740*/  SYNCS.PHASECHK.TRANS64.TRYWAIT P2, [UR6+0x22850], R8 ;  /* 0x02285008ff0075a7 */ /* 0x0002a20008040146 */
[----:B------:R-:W-:Y:S05]  /*b750*/  @!P0 BRA `(.L_x_938) ;  /* 0x0000000000048947 */ /* 0x000fea0003800000 */
[----:B------:R-:W-:Y:S01]  /*b760*/  BPT.TRAP 0x1 ;  /* 0x000000040000795c */ /* 0x000fe20000300000 */
.L_x_938:
[----:B--2---:R-:W-:Y:S05]  /*b770*/  @P2 BRA `(.L_x_936) ;  /* 0x0000000000082947 */ /* 0x004fea0003800000 */
[----:B------:R-:W2:Y:S02]  /*b780*/  SYNCS.PHASECHK.TRANS64.TRYWAIT P2, [UR6+0x22850], R8 ;  /* 0x02285008ff0075a7 */ /* 0x000ea40008040146 */
[----:B--2---:R-:W-:Y:S05]  /*b790*/  @!P2 BRA `(.L_x_939) ;  /* 0x00000090007ca947 */ /* 0x004fea0003800000 */
.L_x_936:
[----:B------:R-:W-:Y:S01]  /*b7a0*/  UIADD3 UR6, UR37, 0x400, URZ ;  /* 0x0000040025067890 */ /* 0x000fe2000fffe03f */
[----:B------:R-:W-:Y:S01]  /*b7b0*/  WARPGROUP.ARRIVE ;  /* 0x00000000000079c5 */ /* 0x000fe20000000000 */
[----:B------:R-:W-:-:S05]  /*b7c0*/  UMOV UR7, 0x40000040 ;  /* 0x4000004000077882 */ /* 0x000fca0000000000 */
[----:B------:R-:W3:Y:S01]  /*b7d0*/  S2R R182, SR_TID.X ;  /* 0x0000000000b67919 */ /* 0x000ee20000002100 */
[----:B------:R-:W-:Y:S01]  /*b7e0*/  USHF.R.U32.HI UR6, URZ, 0x4, UR6 ;  /* 0x000000043f067899 */ /* 0x000fe20008011606 */
[C---:B------:R-:W-:Y:S01]  /*b7f0*/  FMUL.FTZ R181, R0.reuse, R52 ;  /* 0x0000003400b57220 */ /* 0x040fe20000410000 */
[----:B------:R-:W-:Y:S02]  /*b800*/  IMAD.U32 R52, RZ, RZ, UR47 ;  /* 0x0000002fff347e24 */ /* 0x000fe4000f8e00ff */
[C---:B------:R-:W-:Y:S01]  /*b810*/  FMUL.FTZ R21, R0.reuse, R34 ;  /* 0x0000002200157220 */ /* 0x040fe20000410000 */
[----:B------:R-:W-:Y:S01]  /*b820*/  ULOP3.LUT UR6, UR6, 0x3fff, URZ, 0xc0, !UPT ;  /* 0x00003fff06067892 */ /* 0x000fe2000f8ec03f */
[C---:B------:R-:W-:Y:S01]  /*b830*/  FMUL.FTZ R34, R0.reuse, R55 ;  /* 0x0000003700227220 */ /* 0x040fe20000410000 */
[----:B------:R-:W-:Y:S01]  /*b840*/  FMUL.FTZ R180, R0, R49 ;  /* 0x0000003100b47220 */ /* 0x000fe20000410000 */
[----:B------:R-:W-:Y:S01]  /*b850*/  @!P1 LEA R52, R52, UR37, 0x3 ;  /* 0x0000002534349c11 */ /* 0x000fe2000f8e18ff */
[----:B------:R-:W-:Y:S01]  /*b860*/  ULOP3.LUT UR6, UR6, 0x10000, URZ, 0xfc, !UPT ;  /* 0x0001000006067892 */ /* 0x000fe2000f8efc3f */
[C---:B------:R-:W-:Y:S01]  /*b870*/  FMUL.FTZ R55, R0.reuse, R57 ;  /* 0x0000003900377220 */ /* 0x040fe20000410000 */
[C---:B------:R-:W-:Y:S01]  /*b880*/  FMUL.FTZ R57, R0.reuse, R61 ;  /* 0x0000003d00397220 */ /* 0x040fe20000410000 */
[----:B------:R-:W-:Y:S01]  /*b890*/  FMUL.FTZ R49, R0, R82 ;  /* 0x0000005200317220 */ /* 0x000fe20000410000 */
[----:B------:R-:W-:Y:S01]  /*b8a0*/  ULEA UR10, UR34, UR6, 0xa ;  /* 0x00000006220a7291 */ /* 0x000fe2000f8e503f */
[----:B------:R-:W-:-:S02]  /*b8b0*/  @!P1 VIADD R52, R52, 0x22840 ;  /* 0x0002284034349836 */ /* 0x000fc40000000000 */
[C---:B------:R-:W-:Y:S01]  /*b8c0*/  FMUL.FTZ R61, R0.reuse, R65 ;  /* 0x00000041003d7220 */ /* 0x040fe20000410000 */
[----:B------:R-:W-:Y:S02]  /*b8d0*/  IMAD.SHL.U32 R82, R7, 0x80, RZ ;  /* 0x0000008007527824 */ /* 0x000fe400078e00ff */
[C---:B------:R-:W-:Y:S01]  /*b8e0*/  FMUL.FTZ R10, R0.reuse, R25 ;  /* 0x00000019000a7220 */ /* 0x040fe20000410000 */
[C---:B-12---:R-:W-:Y:S01]  /*b8f0*/  FMUL.FTZ R8, R0.reuse, R26 ;  /* 0x0000001a00087220 */ /* 0x046fe20000410000 */
[----:B------:R-:W-:Y:S01]  /*b900*/  @!P1 PRMT R52, RZ, 0x654, R52 ;  /* 0x00000654ff349816 */ /* 0x000fe20000000034 */
        /* <DEDUP_REMOVED lines=89> */
[----:B------:R-:W-:Y:S01]  /*bea0*/  FMUL.FTZ R36, R0, R58 ;  /* 0x0000003a00247220 */ /* 0x000fe20000410000 */
[----:B------:R-:W-:Y:S01]  /*beb0*/  IADD3 R58, -R82, 0x1, RZ ;  /* 0x00000001523a7810 */ /* 0x000fe20007ffe1ff */
        /* <DEDUP_REMOVED lines=10> */
[----:B------:R-:W-:Y:S01]  /*bf60*/  IMAD R58, R17, UR33, R58 ;  /* 0x00000021113a7c24 */ /* 0x000fe2000f8e023a */
[----:B------:R-:W1:Y:S03]  /*bf70*/  MUFU.TANH R160, R160 ;  /* 0x000000a000a07308 */ /* 0x000e660000002400 */
[----:B------:R-:W-:-:S04]  /*bf80*/  VIADD R59, R58, -UR32 ;  /* 0x800000203a3b7c36 */ /* 0x000fc80008000000 */
[----:B------:R-:W-:Y:S01]  /*bf90*/  IMAD R59, R16, -0x2, R59 ;  /* 0xfffffffe103b7824 */ /* 0x000fe200078e023b */
[----:B------:R-:W1:Y:S03]  /*bfa0*/  MUFU.TANH R161, R161 ;  /* 0x000000a100a17308 */ /* 0x000e660000002400 */
[----:B------:R-:W-:-:S04]  /*bfb0*/  VIADD R86, R59, UR31 ;  /* 0x0000001f3b567c36 */ /* 0x000fc80008000000 */
[----:B------:R-:W-:Y:S01]  /*bfc0*/  IMAD.IADD R68, R3, 0x1, R86 ;  /* 0x0000000103447824 */ /* 0x000fe200078e0256 */
        /* <DEDUP_REMOVED lines=32> */
[----:B------:R-:W1:Y:S01]  /*c1d0*/  MUFU.TANH R51, R51 ;  /* 0x0000003300337308 */ /* 0x000e620000002400 */
[----:B------:R-:W-:-:S02]  /*c1e0*/  WARPGROUP.DEPBAR.LE gsb0, 0x0 ;  /* 0x00008000000079c5 */ /* 0x000fc40000010000 */
[----:B------:R1:W-:Y:S06]  /*c1f0*/  BAR.ARV R65, 0x100 ;  /* 0x000400410000751d */ /* 0x0003ec0000002000 */
[----:B------:R5:W-:Y:S01]  /*c200*/  @!P1 SYNCS.ARRIVE.TRANS64.RED.A1T0 RZ, [R52+URZ], RZ ;  /* 0x000000ff34ff99a7 */ /* 0x000be2000810043f */
[----:B------:R-:W-:-:S04]  /*c210*/  VIADD R152, R59, UR29 ;  /* 0x0000001d3b987c36 */ /* 0x000fc80008000000 */
[----:B------:R-:W-:Y:S02]  /*c220*/  IMAD.IADD R70, R3, 0x1, R152 ;  /* 0x0000000103467824 */ /* 0x000fe400078e0298 */
[----:B-----5:R-:W-:-:S06]  /*c230*/  FMUL.FTZ R52, R0, R87 ;  /* 0x0000005700347220 */ /* 0x020fcc0000410000 */
[----:B------:R-:W1:Y:S01]  /*c240*/  MUFU.TANH R52, R52 ;  /* 0x0000003400347308 */ /* 0x000e620000002400 */
[----:B--234-:R-:W-:Y:S05]  /*c250*/  @!P6 BRA `(.L_x_940) ;  /* 0x00000000005ce947 */ /* 0x01cfea0003800000 */
[----:B------:R-:W-:Y:S01]  /*c260*/  ISETP.GT.AND P2, PT, R13, -0x1, PT ;  /* 0xffffffff0d00780c */ /* 0x000fe20003f44270 */
[----:B------:R-:W-:-:S12]  /*c270*/  BSSY B0, `(.L_x_941) ;  /* 0x0000011000007945 */ /* 0x000fd80003800000 */
[----:B------:R-:W-:Y:S05]  /*c280*/  @P2 BRA `(.L_x_942) ;  /* 0x0000000000202947 */ /* 0x000fea0003800000 */
[----:B------:R-:W-:Y:S01]  /*c290*/  IMAD.U32 R67, RZ, RZ, UR30 ;  /* 0x0000001eff437e24 */ /* 0x000fe2000f8e00ff */
[----:B-1----:R-:W-:-:S04]  /*c2a0*/  LOP3.LUT R65, RZ, R13, RZ, 0x33, !PT ;  /* 0x0000000dff417212 */ /* 0x002fc800078e33ff */
[----:B------:R-:W-:-:S13]  /*c2b0*/  ISETP.NE.AND P2, PT, R67, 0x1, PT ;  /* 0x000000014300780c */ /* 0x000fda0003f45270 */
[----:B------:R-:W1:Y:S02]  /*c2c0*/  @P2 LDC.64 R58, c[0x0][0x9e8] ;  /* 0x00027a00ff3a2b82 */ /* 0x000e640000000a00 */
[----:B-1----:R-:W-:-:S05]  /*c2d0*/  @P2 IMAD.HI.U32 R58, R65, R58, RZ ;  /* 0x0000003a413a2227 */ /* 0x002fca00078e00ff */
[----:B------:R-:W-:-:S04]  /*c2e0*/  @P2 SHF.R.U32.HI R65, RZ, R59, R58 ;  /* 0x0000003bff412219 */ /* 0x000fc8000001163a */
[----:B------:R-:W-:Y:S01]  /*c2f0*/  LOP3.LUT R58, RZ, R65, RZ, 0x33, !PT ;  /* 0x00000041ff3a7212 */ /* 0x000fe200078e33ff */
[----:B------:R-:W-:Y:S06]  /*c300*/  BRA `(.L_x_943) ;  /* 0x00000000001c7947 */ /* 0x000fec0003800000 */
.L_x_942:
[----:B------:R-:W-:-:S05]  /*c310*/  IMAD.U32 R67, RZ, RZ, UR30 ;  /* 0x0000001eff437e24 */ /* 0x000fca000f8e00ff */
[----:B------:R-:W-:-:S13]  /*c320*/  ISETP.NE.AND P2, PT, R67, 0x1, PT ;  /* 0x000000014300780c */ /* 0x000fda0003f45270 */
[----:B------:R-:W2:Y:S01]  /*c330*/  @P2 LDC.64 R58, c[0x0][0x9e8] ;  /* 0x00027a00ff3a2b82 */ /* 0x000ea20000000a00 */
[----:B-1----:R-:W-:-:S04]  /*c340*/  @P2 IMAD.IADD R65, R173, 0x1, R3 ;  /* 0x00000001ad412824 */ /* 0x002fc800078e0203 */
[----:B--2---:R-:W-:-:S04]  /*c350*/  @P2 IMAD.HI.U32 R154, R65, R58, RZ ;  /* 0x0000003a419a2227 */ /* 0x004fc800078e00ff */
[----:B------:R-:W-:Y:S01]  /*c360*/  IMAD.MOV.U32 R58, RZ, RZ, R13 ;  /* 0x000000ffff3a7224 */ /* 0x000fe200078e000d */
[----:B------:R-:W-:-:S07]  /*c370*/  @P2 SHF.R.U32.HI R58, RZ, R59, R154 ;  /* 0x0000003bff3a2219 */ /* 0x000fce000001169a */
.L_x_943:
[----:B------:R-:W-:Y:S05]  /*c380*/  BSYNC B0 ;  /* 0x0000000000007941 */ /* 0x000fea0003800000 */
.L_x_941:
[----:B------:R-:W-:-:S04]  /*c390*/  IMAD R59, R58, R67, -R82 ;  /* 0x000000433a3b7224 */ /* 0x000fc800078e0a52 */
[----:B------:R-:W-:-:S05]  /*c3a0*/  IMAD R59, R16, -0x2, R59 ;  /* 0xfffffffe103b7824 */ /* 0x000fca00078e023b */
[----:B------:R-:W-:Y:S02]  /*c3b0*/  VIADDMNMX R68, R59, R67, R68, PT ;  /* 0x000000433b447246 */ /* 0x000fe40003800144 */
[----:B------:R-:W-:-:S07]  /*c3c0*/  VIMNMX R70, R70, R59, !PT ;  /* 0x0000003b46467248 */ /* 0x000fce0007fe0100 */
.L_x_940:
[----:B------:R-:W-:-:S04]  /*c3d0*/  ISETP.GT.AND P2, PT, R7, -0x1, PT ;  /* 0xffffffff0700780c */ /* 0x000fc80003f44270 */
[C---:B------:R-:W-:Y:S02]  /*c3e0*/  ISETP.GT.AND P4, PT, R70.reuse, RZ, P2 ;  /* 0x000000ff4600720c */ /* 0x040fe40001784270 */
[----:B------:R-:W-:Y:S02]  /*c3f0*/  ISETP.GT.AND P5, PT, R70, 0x1, P2 ;  /* 0x000000014600780c */ /* 0x000fe400017a4270 */
[C---:B------:R-:W-:Y:S02]  /*c400*/  ISETP.LT.OR P4, PT, R68.reuse, 0x1, P4 ;  /* 0x000000014400780c */ /* 0x040fe40002781670 */
[----:B------:R-:W-:Y:S02]  /*c410*/  ISETP.LT.OR P5, PT, R68, 0x2, P5 ;  /* 0x000000024400780c */ /* 0x000fe40002fa1670 */
[----:B-1----:R-:W-:Y:S02]  /*c420*/  FSEL R201, R9, -INF , !P4 ;  /* 0xff80000009c97808 */ /* 0x002fe40006000000 */
        /* <DEDUP_REMOVED lines=106> */
.L_x_946:
[----:B------:R-:W-:-:S05]  /*cad0*/  IMAD.U32 R10, RZ, RZ, UR30 ;  /* 0x0000001eff0a7e24 */ /* 0x000fca000f8e00ff */
[----:B------:R-:W-:-:S13]  /*cae0*/  ISETP.NE.AND P3, PT, R10, 0x1, PT ;  /* 0x000000010a00780c */ /* 0x000fda0003f65270 */
[----:B------:R-:W1:Y:S02]  /*caf0*/  @P3 LDC.64 R38, c[0x0][0x9e8] ;  /* 0x00027a00ff263b82 */ /* 0x000e640000000a00 */
[----:B-1----:R-:W-:-:S05]  /*cb00*/  @P3 IMAD.HI.U32 R38, R9, R38, RZ ;  /* 0x0000002609263227 */ /* 0x002fca00078e00ff */
[----:B------:R-:W-:-:S07]  /*cb10*/  @P3 SHF.R.U32.HI R9, RZ, R39, R38 ;  /* 0x00000027ff093219 */ /* 0x000fce0000011626 */
.L_x_947:
[----:B------:R-:W-:Y:S05]  /*cb20*/  BSYNC B0 ;  /* 0x0000000000007941 */ /* 0x000fea0003800000 */
.L_x_945:
[----:B------:R-:W-:-:S04]  /*cb30*/  IMAD R9, R9, R10, -R82 ;  /* 0x0000000a09097224 */ /* 0x000fc800078e0a52 */
[----:B------:R-:W-:-:S05]  /*cb40*/  IMAD R9, R16, -0x2, R9 ;  /* 0xfffffffe10097824 */ /* 0x000fca00078e0209 */
[----:B------:R-:W-:Y:S02]  /*cb50*/  VIADDMNMX R54, R9, R10, R54, PT ;  /* 0x0000000a09367246 */ /* 0x000fe40003800136 */
[----:B------:R-:W-:-:S07]  /*cb60*/  VIMNMX R56, R56, R9, !PT ;  /* 0x0000000938387248 */ /* 0x000fce0007fe0100 */
.L_x_944:
[----:B------:R-:W-:Y:S02]  /*cb70*/  FMNMX.FTZ R10, R201, R12, !PT ;  /* 0x0000000cc90a7209 */ /* 0x000fe40007810000 */
[----:B------:R-:W-:Y:S02]  /*cb80*/  ISETP.GT.AND P4, PT, R56, 0x8, P2 ;  /* 0x000000083800780c */ /* 0x000fe40001784270 */
[----:B------:R-:W-:Y:S02]  /*cb90*/  FMNMX.FTZ R10, R185, R10, !PT ;  /* 0x0000000ab90a7209 */ /* 0x000fe40007810000 */
[----:B------:R-:W-:Y:S02]  /*cba0*/  ISETP.LT.OR P4, PT, R54, 0x9, P4 ;  /* 0x000000093600780c */ /* 0x000fe40002781670 */
[----:B------:R-:W-:Y:S02]  /*cbb0*/  FMNMX.FTZ R10, R187, R10, !PT ;  /* 0x0000000abb0a7209 */ /* 0x000fe40007810000 */
[----:B------:R-:W-:-:S02]  /*cbc0*/  ISETP.GT.AND P5, PT, R56, 0x1, P2 ;  /* 0x000000013800780c */ /* 0x000fc400017a4270 */
[----:B------:R-:W-:Y:S02]  /*cbd0*/  FMNMX.FTZ R10, R199, R10, !PT ;  /* 0x0000000ac70a7209 */ /* 0x000fe40007810000 */
[C---:B------:R-:W-:Y:S02]  /*cbe0*/  ISETP.GT.AND P3, PT, R56.reuse, 0x9, P2 ;  /* 0x000000093800780c */ /* 0x040fe40001764270 */
[----:B------:R-:W-:Y:S02]  /*cbf0*/  FMNMX.FTZ R10, R193, R10, !PT ;  /* 0x0000000ac10a7209 */ /* 0x000fe40007810000 */
[----:B------:R-:W-:Y:S02]  /*cc00*/  FSEL R153, R15, -INF , !P4 ;  /* 0xff8000000f997808 */ /* 0x000fe40006000000 */
[----:B------:R-:W-:Y:S02]  /*cc10*/  FMNMX.FTZ R10, R197, R10, !PT ;  /* 0x0000000ac50a7209 */ /* 0x000fe40007810000 */
[----:B------:R-:W-:-:S02]  /*cc20*/  ISETP.GT.AND P4, PT, R56, 0x11, P2 ;  /* 0x000000113800780c */ /* 0x000fc40001784270 */
[----:B------:R-:W-:Y:S02]  /*cc30*/  FMNMX.FTZ R10, R195, R10, !PT ;  /* 0x0000000ac30a7209 */ /* 0x000fe40007810000 */
[C---:B------:R-:W-:Y:S02]  /*cc40*/  ISETP.LT.OR P5, PT, R54.reuse, 0x2, P5 ;  /* 0x000000023600780c */ /* 0x040fe40002fa1670 */
[----:B------:R-:W-:Y:S02]  /*cc50*/  FMNMX.FTZ R10, R191, R10, !PT ;  /* 0x0000000abf0a7209 */ /* 0x000fe40007810000 */
[C---:B------:R-:W-:Y:S02]  /*cc60*/  ISETP.LT.OR P3, PT, R54.reuse, 0xa, P3 ;  /* 0x0000000a3600780c */ /* 0x040fe40001f61670 */
[----:B------:R-:W-:Y:S02]  /*cc70*/  FMNMX.FTZ R10, R189, R10, !PT ;  /* 0x0000000abd0a7209 */ /* 0x000fe40007810000 */
[----:B------:R-:W-:-:S02]  /*cc80*/  ISETP.LT.OR P4, PT, R54, 0x12, P4 ;  /* 0x000000123600780c */ /* 0x000fc40002781670 */
[----:B------:R-:W-:Y:S02]  /*cc90*/  FMNMX.FTZ R10, R183, R10, !PT ;  /* 0x0000000ab70a7209 */ /* 0x000fe40007810000 */
[----:B------:R-:W-:Y:S02]  /*cca0*/  FSEL R39, R14, -INF , !P5 ;  /* 0xff8000000e277808 */ /* 0x000fe40006800000 */
[----:B------:R-:W-:Y:S02]  /*ccb0*/  FMNMX.FTZ R10, R161, R10, !PT ;  /* 0x0000000aa10a7209 */ /* 0x000fe40007810000 */
[----:B------:R-:W-:Y:S02]  /*ccc0*/  ISETP.GT.AND P5, PT, R56, 0x10, P2 ;  /* 0x000000103800780c */ /* 0x000fe400017a4270 */
[----:B------:R-:W-:Y:S02]  /*ccd0*/  FMNMX.FTZ R10, R163, R10, !PT ;  /* 0x0000000aa30a7209 */ /* 0x000fe40007810000 */
[----:B------:R-:W-:-:S02]  /*cce0*/  FSEL R155, R20, -INF , !P3 ;  /* 0xff800000149b7808 */ /* 0x000fc40005800000 */
[----:B------:R-:W-:Y:S02]  /*ccf0*/  FMNMX.FTZ R10, R169, R10, !PT ;  /* 0x0000000aa90a7209 */ /* 0x000fe40007810000 */
[----:B------:R-:W-:Y:S02]  /*cd00*/  ISETP.GT.AND P3, PT, R56, 0x18, P2 ;  /* 0x000000183800780c */ /* 0x000fe40001764270 */
        /* <DEDUP_REMOVED lines=27> */
[----:B------:R-:W-:-:S02]  /*cec0*/  ISETP.GT.AND P4, PT, R56, RZ, P2 ;  /* 0x000000ff3800720c */ /* 0x000fc40001784270 */
        /* <DEDUP_REMOVED lines=17> */
[----:B------:R-:W-:Y:S01]  /*cfe0*/  ISETP.GT.AND P3, PT, R56, 0x28, P2 ;  /* 0x000000283800780c */ /* 0x000fe20001764270 */
[-CC-:B------:R-:W-:Y:S01]  /*cff0*/  FFMA.FTZ R24, R193, R10.reuse, -R38.reuse ;  /* 0x0000000ac1187223 */ /* 0x180fe20000010826 */
[----:B------:R-:W-:-:S01]  /*d000*/  FFMA.FTZ R25, R197, R10, -R38 ;  /* 0x0000000ac5197223 */ /* 0x000fc20000010826 */
[-CC-:B------:R-:W-:Y:S01]  /*d010*/  FFMA.FTZ R26, R195, R10.reuse, -R38.reuse ;  /* 0x0000000ac31a7223 */ /* 0x180fe20000010826 */
[----:B------:R-:W-:Y:S01]  /*d020*/  ISETP.LT.OR P3, PT, R54, 0x29, P3 ;  /* 0x000000293600780c */ /* 0x000fe20001f61670 */
[-CC-:B------:R-:W-:Y:S01]  /*d030*/  FFMA.FTZ R28, R189, R10.reuse, -R38.reuse ;  /* 0x0000000abd1c7223 */ /* 0x180fe20000010826 */
[----:B------:R-:W-:-:S01]  /*d040*/  FFMA.FTZ R21, R199, R10, -R38 ;  /* 0x0000000ac7157223 */ /* 0x000fc20000010826 */
[-CC-:B------:R-:W-:Y:S01]  /*d050*/  FFMA.FTZ R15, R201, R10.reuse, -R38.reuse ;  /* 0x0000000ac90f7223 */ /* 0x180fe20000010826 */
[----:B------:R-:W-:Y:S01]  /*d060*/  FSEL R187, R30, -INF , !P3 ;  /* 0xff8000001ebb7808 */ /* 0x000fe20005800000 */
[-CC-:B------:R-:W-:Y:S01]  /*d070*/  FFMA.FTZ R85, R85, R10.reuse, -R38.reuse ;  /* 0x0000000a55557223 */ /* 0x180fe20000010826 */
[----:B------:R-:W-:Y:S01]  /*d080*/  FSEL R30, R8, -INF , !P4 ;  /* 0xff800000081e7808 */ /* 0x000fe20006000000 */
[-CC-:B------:R-:W-:Y:S01]  /*d090*/  FFMA.FTZ R75, R75, R10.reuse, -R38.reuse ;  /* 0x0000000a4b4b7223 */ /* 0x180fe20000010826 */
[----:B------:R-:W-:Y:S01]  /*d0a0*/  ISETP.GT.AND P3, PT, R56, 0x29, P2 ;  /* 0x000000293800780c */ /* 0x000fe20001764270 */
[-CC-:B------:R-:W-:Y:S01]  /*d0b0*/  FFMA.FTZ R59, R59, R10.reuse, -R38.reuse ;  /* 0x0000000a3b3b7223 */ /* 0x180fe20000010826 */
[----:B------:R-:W-:Y:S01]  /*d0c0*/  FMNMX.FTZ R8, R30, R11, !PT ;  /* 0x0000000b1e087209 */ /* 0x000fe20007810000 */
[----:B------:R-:W-:Y:S01]  /*d0d0*/  FFMA.FTZ R53, R53, R10, -R38 ;  /* 0x0000000a35357223 */ /* 0x000fe20000010826 */
[----:B------:R-:W-:Y:S01]  /*d0e0*/  ISETP.GT.AND P4, PT, R56, 0x30, P2 ;  /* 0x000000303800780c */ /* 0x000fe20001784270 */
[----:B------:R-:W-:Y:S01]  /*d0f0*/  MUFU.EX2 R15, R15 ;  /* 0x0000000f000f7308 */ /* 0x000fe20000000800 */
[----:B------:R-:W-:-:S02]  /*d100*/  FMNMX.FTZ R8, R39, R8, !PT ;  /* 0x0000000827087209 */ /* 0x000fc40007810000 */
[C---:B------:R-:W-:Y:S02]  /*d110*/  ISETP.LT.OR P3, PT, R54.reuse, 0x2a, P3 ;  /* 0x0000002a3600780c */ /* 0x040fe40001f61670 */
[----:B------:R-:W-:Y:S02]  /*d120*/  FMNMX.FTZ R8, R153, R8, !PT ;  /* 0x0000000899087209 */ /* 0x000fe40007810000 */
[----:B------:R-:W-:Y:S01]  /*d130*/  ISETP.LT.OR P4, PT, R54, 0x31, P4 ;  /* 0x000000313600780c */ /* 0x000fe20002781670 */
[----:B------:R-:W-:Y:S01]  /*d140*/  MUFU.EX2 R14, R14 ;  /* 0x0000000e000e7308 */ /* 0x000fe20000000800 */
[----:B------:R-:W-:Y:S02]  /*d150*/  FMNMX.FTZ R8, R155, R8, !PT ;  /* 0x000000089b087209 */ /* 0x000fe40007810000 */
[----:B------:R-:W-:Y:S02]  /*d160*/  FSEL R29, R29, -INF , !P3 ;  /* 0xff8000001d1d7808 */ /* 0x000fe40005800000 */
[----:B------:R-:W-:-:S02]  /*d170*/  FMNMX.FTZ R8, R157, R8, !PT ;  /* 0x000000089d087209 */ /* 0x000fc40007810000 */
[----:B------:R-:W-:Y:S01]  /*d180*/  ISETP.GT.AND P3, PT, R56, 0x31, P2 ;  /* 0x000000313800780c */ /* 0x000fe20001764270 */
[----:B------:R-:W-:Y:S01]  /*d190*/  MUFU.EX2 R20, R20 ;  /* 0x0000001400147308 */ /* 0x000fe20000000800 */
[----:B------:R-:W-:Y:S02]  /*d1a0*/  FMNMX.FTZ R8, R159, R8, !PT ;  /* 0x000000089f087209 */ /* 0x000fe40007810000 */
[----:B------:R-:W-:Y:S01]  /*d1b0*/  FSEL R193, R32, -INF , !P4 ;  /* 0xff80000020c17808 */ /* 0x000fe20006000000 */
[----:B------:R-:W-:-:S01]  /*d1c0*/  FFMA.FTZ R32, R161, R10, -R38 ;  /* 0x0000000aa1207223 */ /* 0x000fc20000010826 */
[----:B------:R-:W-:Y:S01]  /*d1d0*/  FMNMX.FTZ R8, R165, R8, !PT ;  /* 0x00000008a5087209 */ /* 0x000fe20007810000 */
[----:B------:R-:W-:-:S01]  /*d1e0*/  FFMA.FTZ R161, R163, R10, -R38 ;  /* 0x0000000aa3a17223 */ /* 0x000fc20000010826 */
        /* <DEDUP_REMOVED lines=8> */
[----:B------:R-:W-:Y:S01]  /*d270*/  FSEL R197, R31, -INF , !P3 ;  /* 0xff8000001fc57808 */ /* 0x000fe20005800000 */
[----:B------:R-:W-:-:S01]  /*d280*/  FFMA.FTZ R31, R191, R10, -R38 ;  /* 0x0000000abf1f7223 */ /* 0x000fc20000010826 */
[----:B------:R-:W-:-:S02]  /*d290*/  FMNMX.FTZ R8, R187, R8, !PT ;  /* 0x00000008bb087209 */ /* 0x000fc40007810000 */
[C---:B------:R-:W-:Y:S01]  /*d2a0*/  ISETP.GT.AND P3, PT, R56.reuse, 0x39, P2 ;  /* 0x000000393800780c */ /* 0x040fe20001764270 */
[----:B------:R-:W-:Y:S01]  /*d2b0*/  MUFU.EX2 R25, R25 ;  /* 0x0000001900197308 */ /* 0x000fe20000000800 */
[----:B------:R-:W-:Y:S02]  /*d2c0*/  FSEL R33, R33, -INF , !P4 ;  /* 0xff80000021217808 */ /* 0x000fe40006000000 */
[----:B------:R-:W-:Y:S02]  /*d2d0*/  FMNMX.FTZ R8, R29, R8, !PT ;  /* 0x000000081d087209 */ /* 0x000fe40007810000 */
[----:B------:R-:W-:Y:S02]  /*d2e0*/  ISETP.GT.AND P4, PT, R56, 0x40, P2 ;  /* 0x000000403800780c */ /* 0x000fe40001784270 */
[----:B------:R-:W-:Y:S01]  /*d2f0*/  ISETP.LT.OR P3, PT, R54, 0x3a, P3 ;  /* 0x0000003a3600780c */ /* 0x000fe20001f61670 */
[----:B------:R-:W-:Y:S01]  /*d300*/  MUFU.EX2 R26, R26 ;  /* 0x0000001a001a7308 */ /* 0x000fe20000000800 */
[----:B------:R-:W-:-:S02]  /*d310*/  FMNMX.FTZ R8, R193, R8, !PT ;  /* 0x00000008c1087209 */ /* 0x000fc40007810000 */
[----:B------:R-:W-:Y:S02]  /*d320*/  ISETP.LT.OR P4, PT, R54, 0x41, P4 ;  /* 0x000000413600780c */ /* 0x000fe40002781670 */
[----:B------:R-:W-:Y:S01]  /*d330*/  FSEL R195, R34, -INF , !P3 ;  /* 0xff80000022c37808 */ /* 0x000fe20005800000 */
[--C-:B------:R-:W-:Y:S01]  /*d340*/  FFMA.FTZ R34, R169, R10, -R38.reuse ;  /* 0x0000000aa9227223 */ /* 0x100fe20000010826 */
[----:B------:R-:W-:Y:S01]  /*d350*/  ISETP.GT.AND P3, PT, R56, 0x41, P2 ;  /* 0x000000413800780c */ /* 0x000fe20001764270 */
[----:B------:R-:W-:Y:S01]  /*d360*/  MUFU.EX2 R31, R31 ;  /* 0x0000001f001f7308 */ /* 0x000fe20000000800 */
[----:B------:R-:W-:Y:S02]  /*d370*/  FMNMX.FTZ R8, R197, R8, !PT ;  /* 0x00000008c5087209 */ /* 0x000fe40007810000 */
[----:B------:R-:W-:Y:S01]  /*d380*/  FSEL R191, R36, -INF , !P4 ;  /* 0xff80000024bf7808 */ /* 0x000fe20006000000 */
[----:B------:R-:W-:-:S01]  /*d390*/  FFMA.FTZ R36, R181, R10, -R38 ;  /* 0x0000000ab5247223 */ /* 0x000fc20000010826 */
[----:B------:R-:W-:-:S02]  /*d3a0*/  ISETP.GT.AND P4, PT, R56, 0x48, P2 ;  /* 0x000000483800780c */ /* 0x000fc40001784270 */
[C---:B------:R-:W-:Y:S01]  /*d3b0*/  ISETP.LT.OR P3, PT, R54.reuse, 0x42, P3 ;  /* 0x000000423600780c */ /* 0x040fe20001f61670 */
[----:B------:R-:W-:Y:S01]  /*d3c0*/  MUFU.EX2 R28, R28 ;  /* 0x0000001c001c7308 */ /* 0x000fe20000000800 */
[----:B------:R-:W-:Y:S02]  /*d3d0*/  FMNMX.FTZ R8, R33, R8, !PT ;  /* 0x0000000821087209 */ /* 0x000fe40007810000 */
[----:B------:R-:W-:Y:S02]  /*d3e0*/  ISETP.LT.OR P4, PT, R54, 0x49, P4 ;  /* 0x000000493600780c */ /* 0x000fe40002781670 */
[----:B------:R-:W-:Y:S01]  /*d3f0*/  FSEL R189, R35, -INF , !P3 ;  /* 0xff80000023bd7808 */ /* 0x000fe20005800000 */
[----:B------:R-:W-:Y:S01]  /*d400*/  FFMA.FTZ R35, R183, R10, -R38 ;  /* 0x0000000ab7237223 */ /* 0x000fe20000010826 */
[----:B------:R-:W-:Y:S01]  /*d410*/  ISETP.GT.AND P3, PT, R56, 0x49, P2 ;  /* 0x000000493800780c */ /* 0x000fe20001764270 */
[----:B------:R-:W-:Y:S01]  /*d420*/  MUFU.EX2 R32, R32 ;  /* 0x0000002000207308 */ /* 0x000fe20000000800 */
[----:B------:R-:W-:-:S02]  /*d430*/  FMNMX.FTZ R8, R195, R8, !PT ;  /* 0x00000008c3087209 */ /* 0x000fc40007810000 */
[----:B------:R-:W-:Y:S02]  /*d440*/  FSEL R37, R37, -INF , !P4 ;  /* 0xff80000025257808 */ /* 0x000fe40006000000 */
[----:B------:R-:W-:Y:S02]  /*d450*/  ISETP.GT.AND P4, PT, R56, 0x50, P2 ;  /* 0x000000503800780c */ /* 0x000fe40001784270 */
        /* <DEDUP_REMOVED lines=25> */
[----:B------:R-:W-:Y:S02]  /*d5f0*/  FMNMX.FTZ R8, R163, R8, !PT ;  /* 0x00000008a3087209 */ /* 0x000fe40007810000 */
[----:B------:R-:W-:-:S02]  /*d600*/  ISETP.LT.OR P4, PT, R54, 0x61, P4 ;  /* 0x000000613600780c */ /* 0x000fc40002781670 */
[----:B------:R-:W-:Y:S01]  /*d610*/  FSEL R169, R44, -INF , !P3 ;  /* 0xff8000002ca97808 */ /* 0x000fe20005800000 */
[----:B------:R-:W-:-:S01]  /*d620*/  FFMA.FTZ R44, R65, R10, -R38 ;  /* 0x0000000a412c7223 */ /* 0x000fc20000010826 */
[----:B------:R-:W-:Y:S01]  /*d630*/  ISETP.GT.AND P3, PT, R56, 0x61, P2 ;  /* 0x000000613800780c */ /* 0x000fe20001764270 */
[----:B------:R-:W-:-:S01]  /*d640*/  FFMA.FTZ R65, R67, R10, -R38 ;  /* 0x0000000a43417223 */ /* 0x000fc20000010826 */
[----:B------:R-:W-:Y:S01]  /*d650*/  FMNMX.FTZ R8, R43, R8, !PT ;  /* 0x000000082b087209 */ /* 0x000fe20007810000 */
[----:B------:R-:W-:-:S01]  /*d660*/  FFMA.FTZ R67, R71, R10, -R38 ;  /* 0x0000000a47437223 */ /* 0x000fc20000010826 */
[----:B------:R-:W-:Y:S01]  /*d670*/  FSEL R87, R45, -INF , !P4 ;  /* 0xff8000002d577808 */ /* 0x000fe20006000000 */
[----:B------:R-:W-:Y:S01]  /*d680*/  MUFU.EX2 R42, R42 ;  /* 0x0000002a002a7308 */ /* 0x000fe20000000800 */
[----:B------:R-:W-:Y:S02]  /*d690*/  ISETP.GT.AND P4, PT, R56, 0x68, P2 ;  /* 0x000000683800780c */ /* 0x000fe40001784270 */
[----:B------:R-:W-:-:S02]  /*d6a0*/  ISETP.LT.OR P3, PT, R54, 0x62, P3 ;  /* 0x000000623600780c */ /* 0x000fc40001f61670 */
[----:B------:R-:W-:Y:S02]  /*d6b0*/  FMNMX.FTZ R8, R169, R8, !PT ;  /* 0x00000008a9087209 */ /* 0x000fe40007810000 */
[----:B------:R-:W-:Y:S01]  /*d6c0*/  ISETP.LT.OR P4, PT, R54, 0x69, P4 ;  /* 0x000000693600780c */ /* 0x000fe20002781670 */
[----:B------:R1:W-:Y:S01]  /*d6d0*/  MUFU.EX2 R45, R40 ;  /* 0x00000028002d7308 */ /* 0x0003e20000000800 */
[----:B------:R-:W-:Y:S01]  /*d6e0*/  FSEL R181, R46, -INF , !P3 ;  /* 0xff8000002eb57808 */ /* 0x000fe20005800000 */
[-CC-:B------:R-:W-:Y:S01]  /*d6f0*/  FFMA.FTZ R46, R69, R10.reuse, -R38.reuse ;  /* 0x0000000a452e7223 */ /* 0x180fe20000010826 */
[C---:B------:R-:W-:Y:S01]  /*d700*/  ISETP.GT.AND P3, PT, R56.reuse, 0x69, P2 ;  /* 0x000000693800780c */ /* 0x040fe20001764270 */
[--C-:B------:R-:W-:Y:S01]  /*d710*/  FFMA.FTZ R69, R77, R10, -R38.reuse ;  /* 0x0000000a4d457223 */ /* 0x100fe20000010826 */
[----:B------:R-:W-:Y:S02]  /*d720*/  FMNMX.FTZ R8, R87, R8, !PT ;  /* 0x0000000857087209 */ /* 0x000fe40007810000 */
[----:B------:R-:W-:Y:S01]  /*d730*/  FSEL R47, R47, -INF , !P4 ;  /* 0xff8000002f2f7808 */ /* 0x000fe20006000000 */
[----:B------:R-:W-:Y:S01]  /*d740*/  MUFU.EX2 R75, R75 ;  /* 0x0000004b004b7308 */ /* 0x000fe20000000800 */
[----:B------:R-:W-:Y:S01]  /*d750*/  ISETP.GT.AND P4, PT, R56, 0x70, P2 ;  /* 0x000000703800780c */ /* 0x000fe20001784270 */
[-CC-:B-1----:R-:W-:Y:S01]  /*d760*/  FFMA.FTZ R40, R83, R10.reuse, -R38.reuse ;  /* 0x0000000a53287223 */ /* 0x182fe20000010826 */
[----:B------:R-:W-:Y:S01]  /*d770*/  ISETP.LT.OR P3, PT, R54, 0x6a, P3 ;  /* 0x0000006a3600780c */ /* 0x000fe20001f61670 */
[----:B------:R-:W-:Y:S01]  /*d780*/  FFMA.FTZ R83, R81, R10, -R38 ;  /* 0x0000000a51537223 */ /* 0x000fe20000010826 */
[----:B------:R-:W-:-:S02]  /*d790*/  FMNMX.FTZ R8, R181, R8, !PT ;  /* 0x00000008b5087209 */ /* 0x000fc40007810000 */
[----:B------:R-:W-:Y:S01]  /*d7a0*/  ISETP.LT.OR P4, PT, R54, 0x71, P4 ;  /* 0x000000713600780c */ /* 0x000fe20002781670 */
[----:B------:R-:W-:Y:S01]  /*d7b0*/  MUFU.EX2 R40, R40 ;  /* 0x0000002800287308 */ /* 0x000fe20000000800 */
[----:B------:R-:W-:Y:S01]  /*d7c0*/  FSEL R199, R48, -INF , !P3 ;  /* 0xff80000030c77808 */ /* 0x000fe20005800000 */
[----:B------:R-:W-:Y:S01]  /*d7d0*/  FFMA.FTZ R48, R73, R10, -R38 ;  /* 0x0000000a49307223 */ /* 0x000fe20000010826 */
[C---:B------:R-:W-:Y:S02]  /*d7e0*/  ISETP.GT.AND P3, PT, R56.reuse, 0x71, P2 ;  /* 0x000000713800780c */ /* 0x040fe40001764270 */
[----:B------:R-:W-:Y:S02]  /*d7f0*/  FMNMX.FTZ R8, R47, R8, !PT ;  /* 0x000000082f087209 */ /* 0x000fe40007810000 */
[----:B------:R-:W-:Y:S01]  /*d800*/  FSEL R49, R49, -INF , !P4 ;  /* 0xff80000031317808 */ /* 0x000fe20006000000 */
[----:B------:R-:W-:Y:S01]  /*d810*/  MUFU.EX2 R83, R83 ;  /* 0x0000005300537308 */ /* 0x000fe20000000800 */
[----:B------:R-:W-:-:S02]  /*d820*/  ISETP.GT.AND P4, PT, R56, 0x78, P2 ;  /* 0x000000783800780c */ /* 0x000fc40001784270 */
[----:B------:R-:W-:Y:S02]  /*d830*/  ISETP.LT.OR P3, PT, R54, 0x72, P3 ;  /* 0x000000723600780c */ /* 0x000fe40001f61670 */
[----:B------:R-:W-:Y:S02]  /*d840*/  FMNMX.FTZ R8, R199, R8, !PT ;  /* 0x00000008c7087209 */ /* 0x000fe40007810000 */
[----:B------:R-:W-:Y:S01]  /*d850*/  ISETP.GT.AND P2, PT, R56, 0x79, P2 ;  /* 0x000000793800780c */ /* 0x000fe20001744270 */
[----:B------:R-:W-:Y:S01]  /*d860*/  MUFU.EX2 R44, R44 ;  /* 0x0000002c002c7308 */ /* 0x000fe20000000800 */
[----:B------:R-:W-:Y:S02]  /*d870*/  ISETP.LT.OR P4, PT, R54, 0x79, P4 ;  /* 0x000000793600780c */ /* 0x000fe40002781670 */
[----:B------:R-:W-:Y:S01]  /*d880*/  FSEL R81, R50, -INF , !P3 ;  /* 0xff80000032517808 */ /* 0x000fe20005800000 */
[----:B------:R-:W-:-:S01]  /*d890*/  FFMA.FTZ R50, R63, R10, -R38 ;  /* 0x0000000a3f327223 */ /* 0x000fc20000010826 */
[----:B------:R-:W-:-:S02]  /*d8a0*/  FMNMX.FTZ R8, R49, R8, !PT ;  /* 0x0000000831087209 */ /* 0x000fc40007810000 */
[----:B------:R-:W-:Y:S01]  /*d8b0*/  ISETP.LT.OR P2, PT, R54, 0x7a, P2 ;  /* 0x0000007a3600780c */ /* 0x000fe20001741670 */
[--C-:B------:R-:W-:Y:S01]  /*d8c0*/  FFMA.FTZ R54, R55, R10, -R38.reuse ;  /* 0x0000000a37367223 */ /* 0x100fe20000010826 */
[----:B------:R-:W-:Y:S01]  /*d8d0*/  FSEL R51, R51, -INF , !P4 ;  /* 0xff80000033337808 */ /* 0x000fe20006000000 */
[----:B------:R-:W-:Y:S01]  /*d8e0*/  MUFU.EX2 R65, R65 ;  /* 0x0000004100417308 */ /* 0x000fe20000000800 */
[----:B------:R-:W-:Y:S02]  /*d8f0*/  FMNMX.FTZ R8, R81, R8, !PT ;  /* 0x0000000851087209 */ /* 0x000fe40007810000 */
[----:B------:R-:W-:Y:S01]  /*d900*/  FSEL R79, R52, -INF , !P2 ;  /* 0xff800000344f7808 */ /* 0x000fe20005000000 */
[----:B------:R-:W-:-:S01]  /*d910*/  FFMA.FTZ R52, R57, R10, -R38 ;  /* 0x0000000a39347223 */ /* 0x000fc20000010826 */
[----:B------:R-:W-:Y:S01]  /*d920*/  FMNMX.FTZ R8, R51, R8, !PT ;  /* 0x0000000833087209 */ /* 0x000fe20007810000 */
[----:B------:R-:W-:-:S01]  /*d930*/  FFMA.FTZ R57, R61, R10, -R38 ;  /* 0x0000000a3d397223 */ /* 0x000fc20000010826 */
[----:B------:R-:W-:Y:S01]  /*d940*/  FSEL R61, R9, RZ, P5 ;  /* 0x000000ff093d7208 */ /* 0x000fe20002800000 */
[----:B------:R-:W-:Y:S01]  /*d950*/  MUFU.EX2 R46, R46 ;  /* 0x0000002e002e7308 */ /* 0x000fe20000000800 */
[----:B------:R-:W-:-:S03]  /*d960*/  FMNMX.FTZ R8, R79, R8, !PT ;  /* 0x000000084f087209 */ /* 0x000fc60007810000 */
[----:B------:R-:W-:Y:S02]  /*d970*/  FADD.FTZ R61, -R61, R12 ;  /* 0x0000000c3d3d7221 */ /* 0x000fe40000010100 */
[----:B------:R-:W1:Y:S02]  /*d980*/  SHFL.BFLY PT, R201, R8, 0x2, 0x1f ;  /* 0x0c401f0008c97f89 */ /* 0x000e6400000e0000 */
[----:B------:R-:W-:Y:S01]  /*d990*/  FMUL.FTZ R38, R61, R10 ;  /* 0x0000000a3d267220 */ /* 0x000fe20000410000 */
[----:B------:R-:W-:Y:S08]  /*d9a0*/  MUFU.EX2 R67, R67 ;  /* 0x0000004300437308 */ /* 0x000ff00000000800 */
[----:B------:R-:W2:Y:S08]  /*d9b0*/  MUFU.EX2 R38, R38 ;  /* 0x0000002600267308 */ /* 0x000eb00000000800 */
[----:B------:R-:W-:Y:S01]  /*d9c0*/  MUFU.EX2 R48, R48 ;  /* 0x0000003000307308 */ /* 0x000fe20000000800 */
[----:B-1----:R-:W-:-:S07]  /*d9d0*/  FMNMX.FTZ R201, R8, R201, !PT ;  /* 0x000000c908c97209 */ /* 0x002fce0007810000 */
[----:B------:R-:W-:Y:S01]  /*d9e0*/  MUFU.EX2 R69, R69 ;  /* 0x0000004500457308 */ /* 0x000fe20000000800 */
[----:B--2---:R-:W-:-:S01]  /*d9f0*/  FFMA.FTZ R77, R38, R6, R15 ;  /* 0x00000006264d7223 */ /* 0x004fc2000001000f */
[----:B------:R-:W1:Y:S03]  /*da00*/  SHFL.BFLY PT, R8, R201, 0x1, 0x1f ;  /* 0x0c201f00c9087f89 */ /* 0x000e6600000e0000 */
[----:B------:R-:W-:-:S03]  /*da10*/  FADD.FTZ R77, R14, R77 ;  /* 0x0000004d0e4d7221 */ /* 0x000fc60000010000 */
[----:B------:R-:W-:Y:S01]  /*da20*/  MUFU.EX2 R50, R50 ;  /* 0x0000003200327308 */ /* 0x000fe20000000800 */
[----:B------:R-:W-:-:S04]  /*da30*/  FADD.FTZ R74, R20, R77 ;  /* 0x0000004d144a7221 */ /* 0x000fc80000010000 */
[----:B------:R-:W-:-:S03]  /*da40*/  FADD.FTZ R77, R21, R74 ;  /* 0x0000004a154d7221 */ /* 0x000fc60000010000 */
[----:B------:R-:W-:Y:S08]  /*da50*/  MUFU.EX2 R59, R59 ;  /* 0x0000003b003b7308 */ /* 0x000ff00000000800 */
[----:B------:R-:W-:Y:S01]  /*da60*/  MUFU.EX2 R52, R52 ;  /* 0x0000003400347308 */ /* 0x000fe20000000800 */
[----:B-1----:R-:W-:-:S04]  /*da70*/  FMNMX.FTZ R8, R201, R8, !PT ;  /* 0x00000008c9087209 */ /* 0x002fc80007810000 */
[C---:B------:R-:W-:Y:S01]  /*da80*/  FSETP.NEU.FTZ.AND P2, PT, R8.reuse, -INF , PT ;  /* 0xff8000000800780b */ /* 0x040fe20003f5d000 */
[----:B------:R-:W-:-:S02]  /*da90*/  FFMA.FTZ R12, R8, R10, -8 ;  /* 0xc1000000080c7423 */ /* 0x000fc4000001000a */
[----:B------:R-:W-:Y:S01]  /*daa0*/  MUFU.EX2 R57, R57 ;  /* 0x0000003900397308 */ /* 0x000fe20000000800 */
[----:B------:R-:W-:Y:S02]  /*dab0*/  FSEL R68, R8, RZ, P2 ;  /* 0x000000ff08447208 */ /* 0x000fe40001000000 */
[----:B------:R-:W-:-:S05]  /*dac0*/  FSEL R12, R12, RZ, P2 ;  /* 0x000000ff0c0c7208 */ /* 0x000fca0001000000 */
[----:B------:R-:W-:Y:S01]  /*dad0*/  MUFU.EX2 R54, R54 ;  /* 0x0000003600367308 */ /* 0x000fe20000000800 */
[----:B------:R-:W-:-:S01]  /*dae0*/  FFMA.FTZ R72, R33, R10, -R12 ;  /* 0x0000000a21487223 */ /* 0x000fc2000001080c */
[----:B------:R-:W-:Y:S01]  /*daf0*/  FADD.FTZ R33, -R68, R11 ;  /* 0x0000000b44217221 */ /* 0x000fe20000010100 */
[----:B------:R-:W-:-:S01]  /*db00*/  FFMA.FTZ R30, R30, R10, -R12 ;  /* 0x0000000a1e1e7223 */ /* 0x000fc2000001080c */
[-CC-:B------:R-:W-:Y:S01]  /*db10*/  FFMA.FTZ R39, R39, R10.reuse, -R12.reuse ;  /* 0x0000000a27277223 */ /* 0x180fe2000001080c */
[----:B------:R-:W-:-:S01]  /*db20*/  FFMA.FTZ R55, R153, R10, -R12 ;  /* 0x0000000a99377223 */ /* 0x000fc2000001080c */
[-C--:B------:R-:W-:Y:S01]  /*db30*/  FMUL.FTZ R33, R33, R10.reuse ;  /* 0x0000000a21217220 */ /* 0x080fe20000410000 */
        /* <DEDUP_REMOVED lines=28> */
[-CC-:B------:R-:W-:Y:S01]  /*dd00*/  FFMA.FTZ R81, R81, R10.reuse, -R12.reuse ;  /* 0x0000000a51517223 */ /* 0x180fe2000001080c */
[----:B------:R-:W-:-:S05]  /*dd10*/  FFMA.FTZ R51, R51, R10, -R12 ;  /* 0x0000000a33337223 */ /* 0x000fca000001080c */
[----:B------:R-:W1:Y:S01]  /*dd20*/  MUFU.EX2 R56, R56 ;  /* 0x0000003800387308 */ /* 0x000e620000000800 */
[----:B--2---:R-:W-:-:S07]  /*dd30*/  FADD.FTZ R6, R39, R6 ;  /* 0x0000000627067221 */ /* 0x004fce0000010000 */
[----:B------:R-:W2:Y:S01]  /*dd40*/  MUFU.EX2 R58, R58 ;  /* 0x0000003a003a7308 */ /* 0x000ea20000000800 */
[----:B---3--:R-:W-:-:S01]  /*dd50*/  FADD.FTZ R5, R55, R6 ;  /* 0x0000000637057221 */ /* 0x008fc20000010000 */
[----:B------:R-:W-:-:S06]  /*dd60*/  FADD.FTZ R6, R24, R77 ;  /* 0x0000004d18067221 */ /* 0x000fcc0000010000 */
[----:B------:R-:W3:Y:S01]  /*dd70*/  MUFU.EX2 R61, R61 ;  /* 0x0000003d003d7308 */ /* 0x000ee20000000800 */
[----:B-1----:R-:W-:-:S07]  /*dd80*/  FADD.FTZ R5, R56, R5 ;  /* 0x0000000538057221 */ /* 0x002fce0000010000 */
[----:B------:R-:W1:Y:S01]  /*dd90*/  MUFU.EX2 R60, R60 ;  /* 0x0000003c003c7308 */ /* 0x000e620000000800 */
[----:B--2---:R-:W-:-:S01]  /*dda0*/  FADD.FTZ R74, R58, R5 ;  /* 0x000000053a4a7221 */ /* 0x004fc20000010000 */
[----:B------:R-:W-:-:S04]  /*ddb0*/  FADD.FTZ R5, R25, R6 ;  /* 0x0000000619057221 */ /* 0x000fc80000010000 */
[----:B------:R-:W-:Y:S02]  /*ddc0*/  FADD.FTZ R6, R26, R5 ;  /* 0x000000051a067221 */ /* 0x000fe40000010000 */
[----:B------:R-:W2:Y:S01]  /*ddd0*/  MUFU.EX2 R63, R63 ;  /* 0x0000003f003f7308 */ /* 0x000ea20000000800 */
[----:B---3--:R-:W-:-:S01]  /*dde0*/  FADD.FTZ R77, R61, R74 ;  /* 0x0000004a3d4d7221 */ /* 0x008fc20000010000 */
[----:B------:R-:W-:Y:S01]  /*ddf0*/  FADD.FTZ R5, R31, R6 ;  /* 0x000000061f057221 */ /* 0x000fe20000010000 */
[----:B------:R-:W-:-:S03]  /*de00*/  FFMA.FTZ R74, R163, R10, -R12 ;  /* 0x0000000aa34a7223 */ /* 0x000fc6000001080c */
        /* <DEDUP_REMOVED lines=10> */
[----:B---3--:R-:W-:-:S01]  /*deb0*/  FADD.FTZ R76, R62, R77 ;  /* 0x0000004d3e4c7221 */ /* 0x008fc20000010000 */
[----:B------:R-:W-:-:S04]  /*dec0*/  FADD.FTZ R5, R45, R6 ;  /* 0x000000062d057221 */ /* 0x000fc80000010000 */
[----:B------:R-:W-:Y:S02]  /*ded0*/  FADD.FTZ R6, R36, R5 ;  /* 0x0000000524067221 */ /* 0x000fe40000010000 */
[----:B------:R-:W3:Y:S01]  /*dee0*/  MUFU.EX2 R29, R29 ;  /* 0x0000001d001d7308 */ /* 0x000ee20000000800 */
[----:B-1----:R-:W-:-:S07]  /*def0*/  FADD.FTZ R77, R27, R76 ;  /* 0x0000004c1b4d7221 */ /* 0x002fce0000010000 */
[----:B------:R-:W1:Y:S01]  /*df00*/  MUFU.EX2 R66, R66 ;  /* 0x0000004200427308 */ /* 0x000e620000000800 */
[----:B--2---:R-:W-:-:S07]  /*df10*/  FADD.FTZ R76, R64, R77 ;  /* 0x0000004d404c7221 */ /* 0x004fce0000010000 */
[----:B------:R-:W2:Y:S01]  /*df20*/  MUFU.EX2 R71, R71 ;  /* 0x0000004700477308 */ /* 0x000ea20000000800 */
[----:B---3--:R-:W-:-:S07]  /*df30*/  FADD.FTZ R77, R29, R76 ;  /* 0x0000004c1d4d7221 */ /* 0x008fce0000010000 */
[----:B------:R3:W4:Y:S01]  /*df40*/  MUFU.EX2 R11, R72 ;  /* 0x00000048000b7308 */ /* 0x0007220000000800 */
[----:B-1----:R-:W-:-:S01]  /*df50*/  FADD.FTZ R76, R66, R77 ;  /* 0x0000004d424c7221 */ /* 0x002fc20000010000 */
[----:B------:R-:W-:-:S04]  /*df60*/  FADD.FTZ R77, R85, R6 ;  /* 0x00000006554d7221 */ /* 0x000fc80000010000 */
[----:B------:R-:W-:Y:S02]  /*df70*/  FADD.FTZ R6, R40, R77 ;  /* 0x0000004d28067221 */ /* 0x000fe40000010000 */
[----:B------:R-:W1:Y:S01]  /*df80*/  MUFU.EX2 R68, R68 ;  /* 0x0000004400447308 */ /* 0x000e620000000800 */
[----:B--2---:R-:W-:-:S01]  /*df90*/  FADD.FTZ R76, R71, R76 ;  /* 0x0000004c474c7221 */ /* 0x004fc20000010000 */
[-CC-:B---3--:R-:W-:Y:S01]  /*dfa0*/  FFMA.FTZ R72, R183, R10.reuse, -R12.reuse ;  /* 0x0000000ab7487223 */ /* 0x188fe2000001080c */
[----:B------:R-:W-:-:S05]  /*dfb0*/  FFMA.FTZ R12, R79, R10, -R12 ;  /* 0x0000000a4f0c7223 */ /* 0x000fca000001080c */
[----:B------:R-:W2:Y:S01]  /*dfc0*/  MUFU.EX2 R70, R70 ;  /* 0x0000004600467308 */ /* 0x000ea20000000800 */
[----:B----4-:R-:W-:-:S07]  /*dfd0*/  FADD.FTZ R5, R11, R76 ;  /* 0x0000004c0b057221 */ /* 0x010fce0000010000 */
        /* <DEDUP_REMOVED lines=8> */
[----:B------:R-:W-:-:S06]  /*e060*/  FADD.FTZ R77, R75, R6 ;  /* 0x000000064b4d7221 */ /* 0x000fcc0000010000 */
[----:B------:R-:W3:Y:S01]  /*e070*/  MUFU.EX2 R41, R41 ;  /* 0x0000002900297308 */ /* 0x000ee20000000800 */
[----:B-1----:R-:W-:-:S01]  /*e080*/  FADD.FTZ R5, R37, R76 ;  /* 0x0000004c25057221 */ /* 0x002fc20000010000 */
[----:B------:R-:W-:-:S06]  /*e090*/  FADD.FTZ R76, R44, R77 ;  /* 0x0000004d2c4c7221 */ /* 0x000fcc0000010000 */
        /* <DEDUP_REMOVED lines=8> */
[----:B------:R2:W-:Y:S08]  /*e120*/  MUFU.EX2 R87, R47 ;  /* 0x0000002f00577308 */ /* 0x0005f00000000800 */
[----:B------:R-:W4:Y:S01]  /*e130*/  MUFU.EX2 R181, R181 ;  /* 0x000000b500b57308 */ /* 0x000f220000000800 */
[----:B--2---:R-:W-:-:S04]  /*e140*/  FADD.FTZ R47, R65, R76 ;  /* 0x0000004c412f7221 */ /* 0x004fc80000010000 */
[----:B------:R-:W-:-:S03]  /*e150*/  FADD.FTZ R6, R46, R47 ;  /* 0x0000002f2e067221 */ /* 0x000fc60000010000 */
[----:B------:R-:W2:Y:S01]  /*e160*/  MUFU.EX2 R199, R199 ;  /* 0x000000c700c77308 */ /* 0x000ea20000000800 */
[----:B------:R-:W-:-:S01]  /*e170*/  FADD.FTZ R47, R67, R6 ;  /* 0x00000006432f7221 */ /* 0x000fc20000010000 */
[----:B---3--:R-:W-:-:S03]  /*e180*/  FADD.FTZ R6, R169, R5 ;  /* 0x00000005a9067221 */ /* 0x008fc60000010000 */
[----:B------:R-:W-:Y:S01]  /*e190*/  FADD.FTZ R76, R48, R47 ;  /* 0x0000002f304c7221 */ /* 0x000fe20000010000 */
[----:B-1----:R-:W-:-:S02]  /*e1a0*/  FADD.FTZ R6, R43, R6 ;  /* 0x000000062b067221 */ /* 0x002fc40000010000 */
[----:B------:R-:W1:Y:S01]  /*e1b0*/  MUFU.EX2 R49, R49 ;  /* 0x0000003100317308 */ /* 0x000e620000000800 */
[----:B------:R-:W-:-:S01]  /*e1c0*/  FADD.FTZ R5, R69, R76 ;  /* 0x0000004c45057221 */ /* 0x000fc20000010000 */
[----:B----4-:R-:W-:-:S03]  /*e1d0*/  FADD.FTZ R6, R181, R6 ;  /* 0x00000006b5067221 */ /* 0x010fc60000010000 */
[----:B------:R-:W-:Y:S01]  /*e1e0*/  FADD.FTZ R76, R50, R5 ;  /* 0x00000005324c7221 */ /* 0x000fe20000010000 */
[----:B------:R-:W-:-:S02]  /*e1f0*/  FADD.FTZ R6, R87, R6 ;  /* 0x0000000657067221 */ /* 0x000fc40000010000 */
[----:B------:R-:W3:Y:S01]  /*e200*/  MUFU.EX2 R80, R81 ;  /* 0x0000005100507308 */ /* 0x000ee20000000800 */
[----:B------:R-:W-:-:S01]  /*e210*/  FADD.FTZ R5, R59, R76 ;  /* 0x0000004c3b057221 */ /* 0x000fc20000010000 */
[----:B--2---:R-:W-:-:S03]  /*e220*/  FADD.FTZ R6, R199, R6 ;  /* 0x00000006c7067221 */ /* 0x004fc60000010000 */
[----:B------:R-:W-:-:S03]  /*e230*/  FADD.FTZ R76, R52, R5 ;  /* 0x00000005344c7221 */ /* 0x000fc60000010000 */
[----:B------:R-:W2:Y:S01]  /*e240*/  MUFU.EX2 R51, R51 ;  /* 0x0000003300337308 */ /* 0x000ea20000000800 */
[----:B-1----:R-:W-:-:S01]  /*e250*/  FADD.FTZ R6, R49, R6 ;  /* 0x0000000631067221 */ /* 0x002fc20000010000 */
[----:B------:R-:W-:-:S04]  /*e260*/  FADD.FTZ R5, R57, R76 ;  /* 0x0000004c39057221 */ /* 0x000fc80000010000 */
[----:B------:R-:W-:Y:S02]  /*e270*/  FADD.FTZ R76, R54, R5 ;  /* 0x00000005364c7221 */ /* 0x000fe40000010000 */
[----:B------:R-:W1:Y:S01]  /*e280*/  MUFU.EX2 R53, R53 ;  /* 0x0000003500357308 */ /* 0x000e620000000800 */
[----:B---3--:R-:W-:-:S07]  /*e290*/  FADD.FTZ R6, R80, R6 ;  /* 0x0000000650067221 */ /* 0x008fce0000010000 */
[----:B------:R-:W3:Y:S01]  /*e2a0*/  MUFU.EX2 R82, R12 ;  /* 0x0000000c00527308 */ /* 0x000ee20000000800 */
[----:B--2---:R-:W-:-:S01]  /*e2b0*/  FADD.FTZ R5, R51, R6 ;  /* 0x0000000633057221 */ /* 0x004fc20000010000 */
[----:B-1----:R-:W-:-:S03]  /*e2c0*/  FADD.FTZ R6, R53, R76 ;  /* 0x0000004c35067221 */ /* 0x002fc60000010000 */
[----:B---3--:R-:W-:Y:S01]  /*e2d0*/  FADD.FTZ R5, R82, R5 ;  /* 0x0000000552057221 */ /* 0x008fe20000010000 */
[----:B------:R-:W-:Y:S06]  /*e2e0*/  @!P0 BRA `(.L_x_948) ;  /* 0x0000000000048947 */ /* 0x000fec0003800000 */
[----:B------:R-:W-:Y:S01]  /*e2f0*/  BPT.TRAP 0x1 ;  /* 0x000000040000795c */ /* 0x000fe20000300000 */
.L_x_948:
        /* <DEDUP_REMOVED lines=107> */
.L_x_931:
[----:B------:R-:W-:Y:S06]  /*e9b0*/  BAR.ARV 0x8, 0x120 ;  /* 0x0204800000007b1d */ /* 0x000fec0000002000 */
[----:B------:R-:W-:Y:S05]  /*e9c0*/  @!P0 BRA `(.L_x_950) ;  /* 0x0000000000048947 */ /* 0x000fea0003800000 */
[----:B------:R-:W-:Y:S01]  /*e9d0*/  BPT.TRAP 0x1 ;  /* 0x000000040000795c */ /* 0x000fe20000300000 */
.L_x_950:
[----:B------:R-:W-:Y:S01]  /*e9e0*/  ULEA UR5, UR47, UR37, 0x3 ;  /* 0x000000252f057291 */ /* 0x000fe2000f8e183f */
[----:B------:R-:W-:-:S08]  /*e9f0*/  SHF.L.U32 R0, R2, 0x1f, RZ ;  /* 0x0000001f02007819 */ /* 0x000fd000000006ff */
[----:B------:R1:W2:Y:S01]  /*ea00*/  SYNCS.PHASECHK.TRANS64.TRYWAIT P1, [UR5+0x22850], R0 ;  /* 0x02285000ff0075a7 */ /* 0x0002a20008020145 */
[----:B------:R-:W-:Y:S05]  /*ea10*/  @!P0 BRA `(.L_x_951) ;  /* 0x0000000000048947 */ /* 0x000fea0003800000 */
[----:B------:R-:W-:Y:S01]  /*ea20*/  BPT.TRAP 0x1 ;  /* 0x000000040000795c */ /* 0x000fe20000300000 */
.L_x_951:
[----:B--2---:R-:W-:Y:S05]  /*ea30*/  @P1 BRA `(.L_x_952) ;  /* 0x0000000000081947 */ /* 0x004fea0003800000 */
[----:B------:R-:W2:Y:S02]  /*ea40*/  SYNCS.PHASECHK.TRANS64.TRYWAIT P1, [UR5+0x22850], R0 ;  /* 0x02285000ff0075a7 */ /* 0x000ea40008020145 */
[----:B--2---:R-:W-:Y:S05]  /*ea50*/  @!P1 BRA `(.L_x_953) ;  /* 0x0000005c00e49947 */ /* 0x004fea0003800000 */
.L_x_952:
[----:B------:R-:W-:Y:S01]  /*ea60*/  UIADD3 UR37, UR37, 0x400, URZ ;  /* 0x0000040025257890 */ /* 0x000fe2000fffe03f */
[----:B------:R-:W-:Y:S01]  /*ea70*/  WARPGROUP.ARRIVE ;  /* 0x00000000000079c5 */ /* 0x000fe20000000000 */
[----:B------:R-:W-:Y:S01]  /*ea80*/  UMOV UR7, 0x40000040 ;  /* 0x4000004000077882 */ /* 0x000fe20000000000 */
[----:B------:R-:W3:Y:S01]  /*ea90*/  LDC.64 R14, c[0x0][0x9a0] ;  /* 0x00026800ff0e7b82 */ /* 0x000ee20000000a00 */
[----:B------:R-:W-:Y:S01]  /*eaa0*/  USHF.R.U32.HI UR37, URZ, 0x4, UR37 ;  /* 0x000000043f257899 */ /* 0x000fe20008011625 */
[----:B--2---:R-:W-:Y:S02]  /*eab0*/  IMAD.U32 R3, RZ, RZ, UR44 ;  /* 0x0000002cff037e24 */ /* 0x004fe4000f8e00ff */
[----:B------:R-:W-:Y:S01]  /*eac0*/  IMAD.MOV.U32 R4, RZ, RZ, 0x3f800000 ;  /* 0x3f800000ff047424 */ /* 0x000fe200078e00ff */
[----:B------:R-:W-:-:S04]  /*ead0*/  ULOP3.LUT UR37, UR37, 0x3fff, URZ, 0xc0, !UPT ;  /* 0x00003fff25257892 */ /* 0x000fc8000f8ec03f */
[----:B------:R-:W-:-:S04]  /*eae0*/  ULOP3.LUT UR4, UR37, 0x10000, URZ, 0xfc, !UPT ;  /* 0x0001000025047892 */ /* 0x000fc8000f8efc3f */
[----:B------:R-:W-:-:S07]  /*eaf0*/  ULEA UR4, UR47, UR4, 0xa ;  /* 0x000000042f047291 */ /* 0x000fce000f8e503f */
[----:B------:R-:W-:Y:S02]  /*eb00*/  UMOV UR6, UR4 ;  /* 0x0000000400067c82 */ /* 0x000fe40008000000 */
[----:B------:R-:W-:Y:S01]  /*eb10*/  QGMMA.64x128x32.F32.E4M3.E4M3 R88, R164, gdesc[UR4], R88, gsb0 ;  /* 0x01e00004a4587df3 */ /* 0x000fe20008000858 */
[----:B---3--:R-:W-:-:S04]  /*eb20*/  ISETP.NE.U32.AND P1, PT, R14, RZ, PT ;  /* 0x000000ff0e00720c */ /* 0x008fc80003f25070 */
[----:B------:R-:W-:-:S13]  /*eb30*/  ISETP.NE.AND.EX P1, PT, R15, RZ, PT, P1 ;  /* 0x000000ff0f00720c */ /* 0x000fda0003f25310 */
[----:B------:R-:W1:Y:S01]  /*eb40*/  @P1 LDC.64 R12, c[0x0][0x9c8] ;  /* 0x00027200ff0c1b82 */ /* 0x000e620000000a00 */
[----:B------:R-:W-:Y:S02]  /*eb50*/  @P1 SHF.R.S32.HI R3, RZ, 0x1f, R3 ;  /* 0x0000001fff031819 */ /* 0x000fe40000011403 */
[----:B------:R-:W-:-:S05]  /*eb60*/  @P1 SHF.R.S32.HI R7, RZ, 0x1f, R172 ;  /* 0x0000001fff071819 */ /* 0x000fca00000114ac */
[----:B------:R-:W2:Y:S01]  /*eb70*/  @P1 LDC.64 R20, c[0x0][0x9d0] ;  /* 0x00027400ff141b82 */ /* 0x000ea20000000a00 */
[----:B------:R-:W-:Y:S01]  /*eb80*/  UIADD3 UR6, UR4, 0x2, URZ ;  /* 0x0000000204067890 */ /* 0x000fe2000fffe03f */
[----:B-1----:R-:W-:-:S04]  /*eb90*/  @P1 IMAD R0, R3, R12, RZ ;  /* 0x0000000c03001224 */ /* 0x002fc800078e02ff */
[----:B------:R-:W-:Y:S02]  /*eba0*/  @P1 IMAD R3, R13, UR44, R0 ;  /* 0x0000002c0d031c24 */ /* 0x000fe4000f8e0200 */
[----:B------:R-:W-:-:S04]  /*ebb0*/  @P1 IMAD.WIDE.U32 R12, R12, UR44, RZ ;  /* 0x0000002c0c0c1c25 */ /* 0x000fc8000f8e00ff */
[-C--:B--2---:R-:W-:Y:S02]  /*ebc0*/  @P1 IMAD R0, R7, R20.reuse, RZ ;  /* 0x0000001407001224 */ /* 0x084fe400078e02ff */
[----:B------:R-:W-:Y:S02]  /*ebd0*/  @P1 IMAD.IADD R13, R13, 0x1, R3 ;  /* 0x000000010d0d1824 */ /* 0x000fe400078e0203 */
[C---:B------:R-:W-:Y:S02]  /*ebe0*/  @P1 IMAD R3, R172.reuse, R21, R0 ;  /* 0x00000015ac031224 */ /* 0x040fe400078e0200 */
[----:B------:R-:W-:Y:S01]  /*ebf0*/  @P1 IMAD.WIDE.U32 R172, R172, R20, R12 ;  /* 0x00000014acac1225 */ /* 0x000fe200078e000c */
[----:B------:R-:W-:-:S03]  /*ec00*/  UMOV UR7, 0x40000040 ;  /* 0x4000004000077882 */ /* 0x000fc60000000000 */
[----:B------:R-:W-:Y:S01]  /*ec10*/  @P1 IMAD.IADD R0, R173, 0x1, R3 ;  /* 0x00000001ad001824 */ /* 0x000fe200078e0203 */
[----:B------:R-:W-:-:S04]  /*ec20*/  @P1 LEA R12, P2, R172, R14, 0x2 ;  /* 0x0000000eac0c1211 */ /* 0x000fc800078410ff */
[----:B------:R-:W-:-:S05]  /*ec30*/  @P1 LEA.HI.X R13, R172, R15, R0, 0x2, P2 ;  /* 0x0000000fac0d1211 */ /* 0x000fca00010f1400 */
[----:B------:R1:W2:Y:S01]  /*ec40*/  @P1 LDG.E R4, desc[UR48][R12.64] ;  /* 0x000000300c041981 */ /* 0x0002a2000c1e1900 */
[----:B------:R-:W-:Y:S02]  /*ec50*/  WARPGROUP.DEPBAR.LE gsb0, 0x0 ;  /* 0x00008000000079c5 */ /* 0x000fe40000010000 */
[----:B------:R-:W-:-:S06]  /*ec60*/  WARPGROUP.ARRIVE ;  /* 0x00000000000079c5 */ /* 0x000fcc0000000000 */
[----:B------:R-:W-:Y:S01]  /*ec70*/  QGMMA.64x128x32.F32.E4M3.E4M3 R88, R160, gdesc[UR4], R88, gsb0 ;  /* 0x01e00004a0587df3 */ /* 0x000fe20008000858 */
[----:B------:R-:W-:Y:S01]  /*ec80*/  UIADD3 UR6, UR4, 0x4, URZ ;  /* 0x0000000404067890 */ /* 0x000fe2000fffe03f */
[----:B------:R-:W-:Y:S01]  /*ec90*/  UMOV UR7, 0x40000040 ;  /* 0x4000004000077882 */ /* 0x000fe20000000000 */
[----:B------:R-:W-:Y:S01]  /*eca0*/  UIADD3 UR4, UR4, 0x6, URZ ;  /* 0x0000000604047890 */ /* 0x000fe2000fffe03f */
[----:B------:R-:W3:Y:S04]  /*ecb0*/  SHFL.BFLY PT, R3, R6, 0x2, 0x1f ;  /* 0x0c401f0006037f89 */ /* 0x000ee800000e0000 */
[----:B------:R-:W4:Y:S01]  /*ecc0*/  SHFL.BFLY PT, R14, R5, 0x2, 0x1f ;  /* 0x0c401f00050e7f89 */ /* 0x000f2200000e0000 */
[----:B------:R-:W-:Y:S02]  /*ecd0*/  WARPGROUP.DEPBAR.LE gsb0, 0x0 ;  /* 0x00008000000079c5 */ /* 0x000fe40000010000 */
[----:B------:R-:W-:-:S06]  /*ece0*/  WARPGROUP.ARRIVE ;  /* 0x00000000000079c5 */ /* 0x000fcc0000000000 */
[----:B------:R-:W-:Y:S01]  /*ecf0*/  QGMMA.64x128x32.F32.E4M3.E4M3 R88, R156, gdesc[UR4], R88, gsb0 ;  /* 0x01e000049c587df3 */ /* 0x000fe20008000858 */
[----:B------:R-:W-:Y:S01]  /*ed00*/  UMOV UR6, UR4 ;  /* 0x0000000400067c82 */ /* 0x000fe20008000000 */
[----:B------:R-:W-:Y:S01]  /*ed10*/  UMOV UR7, 0x40000040 ;  /* 0x4000004000077882 */ /* 0x000fe20000000000 */
[----:B---3--:R-:W-:-:S01]  /*ed20*/  FADD.FTZ R3, R3, R6 ;  /* 0x0000000603037221 */ /* 0x008fc20000010000 */
[----:B----4-:R-:W-:-:S04]  /*ed30*/  FADD.FTZ R14, R14, R5 ;  /* 0x000000050e0e7221 */ /* 0x010fc80000010000 */
[----:B------:R-:W1:Y:S04]  /*ed40*/  SHFL.BFLY PT, R0, R3, 0x1, 0x1f ;  /* 0x0c201f0003007f89 */ /* 0x000e6800000e0000 */
[----:B------:R-:W3:Y:S01]  /*ed50*/  SHFL.BFLY PT, R7, R14, 0x1, 0x1f ;  /* 0x0c201f000e077f89 */ /* 0x000ee200000e0000 */
[----:B------:R-:W-:Y:S02]  /*ed60*/  IMAD.MOV.U32 R5, RZ, RZ, RZ ;  /* 0x000000ffff057224 */ /* 0x000fe400078e00ff */
[----:B-1----:R-:W-:Y:S01]  /*ed70*/  FADD.FTZ R13, R3, R0 ;  /* 0x00000000030d7221 */ /* 0x002fe20000010000 */
[----:B---3--:R-:W-:-:S04]  /*ed80*/  FADD.FTZ R15, R14, R7 ;  /* 0x000000070e0f7221 */ /* 0x008fc80000010000 */
        /* <DEDUP_REMOVED lines=12> */
[----:B------:R-:W3:Y:S08]  /*ee50*/  @P3 MUFU.LG2 R12, R12 ;  /* 0x0000000c000c3308 */ /* 0x000ef00000000c00 */
[----:B------:R-:W4:Y:S01]  /*ee60*/  @P1 MUFU.RCP R11, R15 ;  /* 0x0000000f000b1308 */ /* 0x000f220000001000 */
[C---:B------:R-:W-:Y:S01]  /*ee70*/  @P2 FMUL.FTZ R6, R10.reuse, 0.69314718246459960938 ;  /* 0x3f3172180a062820 */ /* 0x040fe20000410000 */
[----:B------:R-:W-:Y:S01]  /*ee80*/  @P3 FMUL.FTZ R10, R10, 0.69314718246459960938 ;  /* 0x3f3172180a0a3820 */ /* 0x000fe20000410000 */
[----:B-1----:R-:W-:Y:S01]  /*ee90*/  @P2 FMUL.FTZ R7, R7, 0.69314718246459960938 ;  /* 0x3f31721807072820 */ /* 0x002fe20000410000 */
[----:B------:R-:W-:-:S02]  /*eea0*/  IMAD.MOV.U32 R3, RZ, RZ, -0x800000 ;  /* 0xff800000ff037424 */ /* 0x000fc400078e00ff */
[----:B--2---:R-:W-:Y:S01]  /*eeb0*/  FMUL.FTZ R5, R5, R4 ;  /* 0x0000000405057220 */ /* 0x004fe20000410000 */
[----:B------:R-:W-:Y:S02]  /*eec0*/  IMAD.MOV.U32 R0, RZ, RZ, -0x800000 ;  /* 0xff800000ff007424 */ /* 0x000fe400078e00ff */
[----:B---3--:R-:W-:Y:S01]  /*eed0*/  @P3 FMUL.FTZ R13, R12, 0.69314718246459960938 ;  /* 0x3f3172180c0d3820 */ /* 0x008fe20000410000 */
[----:B------:R-:W-:-:S03]  /*eee0*/  @P2 FFMA.FTZ R3, R6, R9, R7 ;  /* 0x0000000906032223 */ /* 0x000fc60000010007 */
[----:B------:R-:W-:Y:S01]  /*eef0*/  @P3 FFMA.FTZ R0, R10, R8, R13 ;  /* 0x000000080a003223 */ /* 0x000fe2000001000d */
[----:B----4-:R-:W-:Y:S01]  /*ef00*/  FMUL.FTZ R4, R11, R4 ;  /* 0x000000040b047220 */ /* 0x010fe20000410000 */
[----:B------:R-:W-:Y:S02]  /*ef10*/  WARPGROUP.DEPBAR.LE gsb0, 0x0 ;  /* 0x00008000000079c5 */ /* 0x000fe40000010000 */
[----:B------:R-:W-:Y:S05]  /*ef20*/  @!P0 BRA `(.L_x_954) ;  /* 0x0000000000048947 */ /* 0x000fea0003800000 */
[----:B------:R-:W-:Y:S01]  /*ef30*/  BPT.TRAP 0x1 ;  /* 0x000000040000795c */ /* 0x000fe20000300000 */
.L_x_954:
[----:B------:R-:W-:Y:S01]  /*ef40*/  UIADD3 UR4, UR5, 0x22860, URZ ;  /* 0x0002286005047890 */ /* 0x000fe2000fffe03f */
[-C--:B------:R-:W-:Y:S01]  /*ef50*/  FMUL.FTZ R43, R88, R5.reuse ;  /* 0x00000005582b7220 */ /* 0x080fe20000410000 */
[----:B------:R-:W-:Y:S01]  /*ef60*/  UIADD3 UR47, UR47, 0x1, URZ ;  /* 0x000000012f2f7890 */ /* 0x000fe2000fffe03f */
[-C--:B------:R-:W-:Y:S01]  /*ef70*/  FMUL.FTZ R42, R89, R5.reuse ;  /* 0x00000005592a7220 */ /* 0x080fe20000410000 */
[----:B------:R-:W-:Y:S01]  /*ef80*/  UPRMT UR4, UR38, 0x654, UR4 ;  /* 0x0000065426047896 */ /* 0x000fe20008000004 */
[-C--:B------:R-:W-:Y:S01]  /*ef90*/  FMUL.FTZ R92, R92, R5.reuse ;  /* 0x000000055c5c7220 */ /* 0x080fe20000410000 */
[----:B------:R-:W-:Y:S01]  /*efa0*/  UISETP.NE.AND UP0, UPT, UR47, 0x2, UPT ;  /* 0x000000022f00788c */ /* 0x000fe2000bf05270 */
[-C--:B------:R-:W-:Y:S01]  /*efb0*/  FMUL.FTZ R93, R93, R5.reuse ;  /* 0x000000055d5d7220 */ /* 0x080fe20000410000 */
[-C--:B------:R-:W-:Y:S01]  /*efc0*/  FMUL.FTZ R39, R96, R5.reuse ;  /* 0x0000000560277220 */ /* 0x080fe20000410000 */
[-C--:B------:R-:W-:Y:S01]  /*efd0*/  FMUL.FTZ R38, R97, R5.reuse ;  /* 0x0000000561267220 */ /* 0x080fe20000410000 */
[-C--:B------:R-:W-:Y:S01]  /*efe0*/  FMUL.FTZ R100, R100, R5.reuse ;  /* 0x0000000564647220 */ /* 0x080fe20000410000 */
[-C--:B------:R-:W-:Y:S01]  /*eff0*/  FMUL.FTZ R101, R101, R5.reuse ;  /* 0x0000000565657220 */ /* 0x080fe20000410000 */
[-C--:B------:R-:W-:Y:S01]  /*f000*/  FMUL.FTZ R35, R104, R5.reuse ;  /* 0x0000000568237220 */ /* 0x080fe20000410000 */
[----:B------:R-:W-:Y:S01]  /*f010*/  SYNCS.ARRIVE.TRANS64.RED.A1T0 RZ, [UR4], RZ ;  /* 0x000000ffffff79a7 */ /* 0x000fe20008100404 */
[----:B------:R-:W-:Y:S01]  /*f020*/  USEL UR4, URZ, 0x1, UP0 ;  /* 0x000000013f047887 */ /* 0x000fe20008000000 */
        /* <DEDUP_REMOVED lines=56> */
[----:B------:R-:W-:Y:S01]  /*f3b0*/  VIADD R174, R174, 0x1 ;  /* 0x00000001aeae7836 */ /* 0x000fe20000000000 */
[----:B------:R-:W-:Y:S01]  /*f3c0*/  LOP3.LUT R2, R2, UR4, RZ, 0x3c, !PT ;  /* 0x0000000402027c12 */ /* 0x000fe2000f8e3cff */
[----:B------:R-:W-:-:S12]  /*f3d0*/  USEL UR47, UR47, URZ, UP0 ;  /* 0x0000003f2f2f7287 */ /* 0x000fd80008000000 */
.L_x_880:
[----:B------:R-:W1:Y:S08]  /*f3e0*/  S2UR UR38, SR_CgaCtaId ;  /* 0x00000000002679c3 */ /* 0x000e700000008800 */
[----:B------:R-:W-:Y:S06]  /*f3f0*/  BAR.SYNC.DEFER_BLOCKING 0x5, 0x180 ;  /* 0x0146000000007b1d */ /* 0x000fec0000010000 */
[----:B------:R-:W-:-:S02]  /*f400*/  UMOV UR37, 0x400 ;  /* 0x0000040000257882 */ /* 0x000fc40000000000 */
[----:B-1----:R-:W-:-:S09]  /*f410*/  ULEA UR37, UR38, UR37, 0x18 ;  /* 0x0000002526257291 */ /* 0x002fd2000f8ec03f */
[----:B------:R-:W1:Y:S02]  /*f420*/  LDS R4, [UR37+0x228d0] ;  /* 0x0228d025ff047984 */ /* 0x000e640008000800 */
[----:B-1----:R-:W-:Y:S01]  /*f430*/  R2UR UR4, R4 ;  /* 0x00000000040472ca */ /* 0x002fe200000e0000 */
[----:B------:R-:W-:Y:S06]  /*f440*/  BAR.ARV 0x4, 0x180 ;  /* 0x0106000000007b1d */ /* 0x000fec0000002000 */
[----:B------:R-:W-:Y:S08]  /*f450*/  @P0 BRA `(.L_x_955) ;  /* 0x0000000c00e80947 */ /* 0x000ff00003800000 */
[----:B------:R-:W1:Y:S01]  /*f460*/  S2R R44, SR_TID.X ;  /* 0x00000000002c7919 */ /* 0x000e620000002100 */
[----:B------:R-:W-:Y:S01]  /*f470*/  ULDC.64 UR6, c[0x4][0x40] ;  /* 0x0100100000067ab9 */ /* 0x000fe20000000a00 */
        /* <DEDUP_REMOVED lines=15> */
[----:B------:R-:W-:Y:S01]  /*f570*/  F2FP.BF16.F32.PACK_AB R40, R95, R40 ;  /* 0x000000285f28723e */ /* 0x000fe200000010ff */
[----:B-1----:R-:W-:Y:S01]  /*f580*/  IMAD.SHL.U32 R4, R44, 0x4, RZ ;  /* 0x000000042c047824 */ /* 0x002fe200078e00ff */
        /* <DEDUP_REMOVED lines=13> */
[----:B------:R-:W-:Y:S01]  /*f660*/  F2FP.BF16.F32.PACK_AB R12, R141, R12 ;  /* 0x0000000c8d0c723e */ /* 0x000fe200000010ff */
[----:B------:R-:W-:Y:S01]  /*f670*/  USHF.R.S32.HI UR5, URZ, 0x1f, UR43 ;  /* 0x0000001f3f057899 */ /* 0x000fe2000801142b */
[----:B------:R-:W-:Y:S01]  /*f680*/  LOP3.LUT R4, R4, 0xc, RZ, 0xc0, !PT ;  /* 0x0000000c04047812 */ /* 0x000fe200078ec0ff */
[----:B------:R-:W1:Y:S01]  /*f690*/  LDC.64 R66, c[0x0][0xb78] ;  /* 0x0002de00ff427b82 */ /* 0x000e620000000a00 */
[----:B------:R-:W-:Y:S02]  /*f6a0*/  F2FP.BF16.F32.PACK_AB R7, R150, R7 ;  /* 0x000000079607723e */ /* 0x000fe400000010ff */
[----:B------:R-:W-:Y:S01]  /*f6b0*/  F2FP.BF16.F32.PACK_AB R6, R151, R6 ;  /* 0x000000069706723e */ /* 0x000fe200000010ff */
[----:B------:R-:W-:-:S04]  /*f6c0*/  VIADD R69, R176, UR42 ;  /* 0x0000002ab0457c36 */ /* 0x000fc80008000000 */
[----:B------:R-:W-:Y:S01]  /*f6d0*/  BAR.SYNC.DEFER_BLOCKING 0x1, 0x100 ;  /* 0x0044000000007b1d */ /* 0x000fe20000010000 */
[----:B------:R-:W-:-:S05]  /*f6e0*/  IADD3 R4, P0, R4, UR6, RZ ;  /* 0x0000000604047c10 */ /* 0x000fca000ff1e0ff */
[----:B------:R-:W-:Y:S01]  /*f6f0*/  IMAD.X R5, RZ, RZ, UR7, P0 ;  /* 0x00000007ff057e24 */ /* 0x000fe200080e06ff */
[----:B------:R-:W-:Y:S01]  /*f700*/  ULDC.64 UR8, c[0x0][0xb70] ;  /* 0x0002dc0000087ab9 */ /* 0x000fe20000000a00 */
[----:B------:R-:W-:-:S03]  /*f710*/  ULDC UR10, c[0x0][0xa88] ;  /* 0x0002a200000a7ab9 */ /* 0x000fc60000000800 */
[----:B------:R2:W3:Y:S01]  /*f720*/  LDG.E.CONSTANT R17, desc[UR48][R4.64] ;  /* 0x0000003004117981 */ /* 0x0004e2000c1e9900 */
[----:B------:R-:W-:Y:S01]  /*f730*/  UIMAD UR5, UR5, UR8, URZ ;  /* 0x00000008050572a4 */ /* 0x000fe2000f8e023f */
[----:B------:R-:W-:Y:S01]  /*f740*/  LOP3.LUT P1, RZ, R175, 0x3, RZ, 0xc0, !PT ;  /* 0x00000003afff7812 */ /* 0x000fe2000782c0ff */
[----:B------:R-:W-:Y:S02]  /*f750*/  UIMAD.WIDE.U32 UR6, UR43, UR8, URZ ;  /* 0x000000082b0672a5 */ /* 0x000fe4000f8e003f */
[----:B------:R-:W-:-:S04]  /*f760*/  UIMAD UR5, UR43, UR9, UR5 ;  /* 0x000000092b0572a4 */ /* 0x000fc8000f8e0205 */
[----:B------:R-:W-:Y:S01]  /*f770*/  UIADD3 UR5, UR7, UR5, URZ ;  /* 0x0000000507057290 */ /* 0x000fe2000fffe03f */
[----:B--2---:R-:W-:-:S04]  /*f780*/  LOP3.LUT P0, R4, R44, 0x3, RZ, 0xc0, !PT ;  /* 0x000000032c047812 */ /* 0x004fc8000780c0ff */
[----:B------:R-:W-:Y:S01]  /*f790*/  ISETP.EQ.OR P0, PT, R4, 0x3, !P0 ;  /* 0x000000030400780c */ /* 0x000fe20004702670 */
[----:B------:R-:W-:-:S03]  /*f7a0*/  VIADD R4, R69, 0x8 ;  /* 0x0000000845047836 */ /* 0x000fc60000000000 */
[----:B------:R-:W-:Y:S02]  /*f7b0*/  SEL R52, R15, R14, P0 ;  /* 0x0000000e0f347207 */ /* 0x000fe40000000000 */
[----:B------:R-:W-:Y:S02]  /*f7c0*/  SEL R53, R14, R15, P0 ;  /* 0x0000000f0e357207 */ /* 0x000fe40000000000 */
[----:B------:R-:W-:Y:S02]  /*f7d0*/  IADD3 R15, P6, R18, 0x40, RZ ;  /* 0x00000040120f7810 */ /* 0x000fe40007fde0ff */
[----:B------:R-:W-:Y:S02]  /*f7e0*/  SEL R44, R43, R42, P0 ;  /* 0x0000002a2b2c7207 */ /* 0x000fe40000000000 */
[----:B------:R-:W-:Y:S02]  /*f7f0*/  LOP3.LUT R14, R15, 0x380, RZ, 0xc0, !PT ;  /* 0x000003800f0e7812 */ /* 0x000fe400078ec0ff */
[----:B------:R-:W-:-:S02]  /*f800*/  SEL R43, R42, R43, P0 ;  /* 0x0000002b2a2b7207 */ /* 0x000fc40000000000 */
[----:B------:R-:W-:Y:S02]  /*f810*/  SEL R42, R39, R38, P0 ;  /* 0x00000026272a7207 */ /* 0x000fe40000000000 */
[----:B------:R-:W-:Y:S02]  /*f820*/  SEL R39, R38, R39, P0 ;  /* 0x0000002726277207 */ /* 0x000fe40000000000 */
[----:B------:R-:W-:Y:S02]  /*f830*/  SEL R38, R35, R34, P0 ;  /* 0x0000002223267207 */ /* 0x000fe40000000000 */
[----:B------:R-:W-:Y:S02]  /*f840*/  SHF.R.U64 R14, R14, 0x3, RZ ;  /* 0x000000030e0e7819 */ /* 0x000fe400000012ff */
[----:B------:R-:W-:Y:S02]  /*f850*/  SEL R35, R34, R35, P0 ;  /* 0x0000002322237207 */ /* 0x000fe40000000000 */
[----:B------:R-:W-:-:S02]  /*f860*/  SEL R34, R31, R30, P0 ;  /* 0x0000001e1f227207 */ /* 0x000fc40000000000 */
[----:B------:R-:W-:Y:S02]  /*f870*/  SEL R31, R30, R31, P0 ;  /* 0x0000001f1e1f7207 */ /* 0x000fe40000000000 */
[----:B------:R-:W-:Y:S02]  /*f880*/  SEL R30, R27, R26, P0 ;  /* 0x0000001a1b1e7207 */ /* 0x000fe40000000000 */
[----:B------:R-:W-:Y:S01]  /*f890*/  LOP3.LUT R14, R14, R15, RZ, 0x3c, !PT ;  /* 0x0000000f0e0e7212 */ /* 0x000fe200078e3cff */
[----:B------:R-:W-:Y:S01]  /*f8a0*/  IMAD.X R15, RZ, RZ, R19, P6 ;  /* 0x000000ffff0f7224 */ /* 0x000fe200030e0613 */
[----:B------:R-:W-:Y:S02]  /*f8b0*/  SEL R27, R26, R27, P0 ;  /* 0x0000001b1a1b7207 */ /* 0x000fe40000000000 */
[----:B------:R-:W-:Y:S02]  /*f8c0*/  SEL R26, R21, R20, P0 ;  /* 0x00000014151a7207 */ /* 0x000fe40000000000 */
[----:B------:R-:W-:-:S02]  /*f8d0*/  SEL R45, R20, R21, P0 ;  /* 0x00000015142d7207 */ /* 0x000fc40000000000 */
[----:B------:R-:W-:Y:S02]  /*f8e0*/  SEL R50, R41, R40, P0 ;  /* 0x0000002829327207 */ /* 0x000fe40000000000 */
[----:B------:R-:W-:Y:S02]  /*f8f0*/  IADD3 R21, P5, R18, 0x20, RZ ;  /* 0x0000002012157810 */ /* 0x000fe40007fbe0ff */
[----:B------:R-:W-:Y:S02]  /*f900*/  SEL R41, R40, R41, P0 ;  /* 0x0000002928297207 */ /* 0x000fe40000000000 */
[----:B------:R-:W-:Y:S02]  /*f910*/  SEL R40, R37, R36, P0 ;  /* 0x0000002425287207 */ /* 0x000fe40000000000 */
[----:B------:R-:W-:Y:S02]  /*f920*/  SEL R37, R36, R37, P0 ;  /* 0x0000002524257207 */ /* 0x000fe40000000000 */
[----:B------:R-:W-:-:S02]  /*f930*/  MOV R63, R14 ;  /* 0x0000000e003f7202 */ /* 0x000fc40000000f00 */
[----:B------:R-:W-:Y:S02]  /*f940*/  LOP3.LUT R20, R21, 0x380, RZ, 0xc0, !PT ;  /* 0x0000038015147812 */ /* 0x000fe400078ec0ff */
[----:B------:R-:W-:Y:S02]  /*f950*/  SEL R48, R9, R8, P0 ;  /* 0x0000000809307207 */ /* 0x000fe40000000000 */
[----:B------:R-:W-:Y:S02]  /*f960*/  SHF.R.U64 R20, R20, 0x3, RZ ;  /* 0x0000000314147819 */ /* 0x000fe400000012ff */
[----:B------:R-:W-:Y:S02]  /*f970*/  SEL R49, R8, R9, P0 ;  /* 0x0000000908317207 */ /* 0x000fe40000000000 */
[----:B------:R-:W-:Y:S01]  /*f980*/  LOP3.LUT R20, R20, R21, RZ, 0x3c, !PT ;  /* 0x0000001514147212 */ /* 0x000fe200078e3cff */
[----:B------:R-:W-:Y:S01]  /*f990*/  IMAD.X R21, RZ, RZ, R19, P5 ;  /* 0x000000ffff157224 */ /* 0x000fe200028e0613 */
[----:B------:R-:W-:-:S02]  /*f9a0*/  SEL R36, R33, R32, P0 ;  /* 0x0000002021247207 */ /* 0x000fc40000000000 */
[----:B------:R-:W-:Y:S02]  /*f9b0*/  SEL R54, R11, R10, P0 ;  /* 0x0000000a0b367207 */ /* 0x000fe40000000000 */
[----:B------:R-:W-:Y:S02]  /*f9c0*/  SEL R55, R10, R11, P0 ;  /* 0x0000000b0a377207 */ /* 0x000fe40000000000 */
[----:B------:R-:W-:Y:S02]  /*f9d0*/  SEL R33, R32, R33, P0 ;  /* 0x0000002120217207 */ /* 0x000fe40000000000 */
[C---:B------:R-:W-:Y:S02]  /*f9e0*/  IADD3 R11, P4, R18.reuse, 0x4000, RZ ;  /* 0x00004000120b7810 */ /* 0x040fe40007f9e0ff */
[----:B------:R-:W-:Y:S02]  /*f9f0*/  IADD3 R9, P5, R18, 0x4020, RZ ;  /* 0x0000402012097810 */ /* 0x000fe40007fbe0ff */
[----:B------:R-:W-:-:S02]  /*fa00*/  SEL R32, R29, R28, P0 ;  /* 0x0000001c1d207207 */ /* 0x000fc40000000000 */
[----:B------:R-:W-:Y:S02]  /*fa10*/  SEL R29, R28, R29, P0 ;  /* 0x0000001d1c1d7207 */ /* 0x000fe40000000000 */
[----:B------:R-:W-:Y:S02]  /*fa20*/  SEL R28, R25, R24, P0 ;  /* 0x00000018191c7207 */ /* 0x000fe40000000000 */
[----:B------:R-:W-:Y:S02]  /*fa30*/  SEL R51, R24, R25, P0 ;  /* 0x0000001918337207 */ /* 0x000fe40000000000 */
[----:B------:R-:W-:Y:S02]  /*fa40*/  LOP3.LUT R25, R18, 0x380, RZ, 0xc0, !PT ;  /* 0x0000038012197812 */ /* 0x000fe400078ec0ff */
[----:B------:R-:W-:Y:S02]  /*fa50*/  LOP3.LUT R10, R11, 0x380, RZ, 0xc0, !PT ;  /* 0x000003800b0a7812 */ /* 0x000fe400078ec0ff */
[----:B------:R-:W-:-:S02]  /*fa60*/  LOP3.LUT R8, R9, 0x380, RZ, 0xc0, !PT ;  /* 0x0000038009087812 */ /* 0x000fc400078ec0ff */
[----:B------:R-:W-:Y:S02]  /*fa70*/  SEL R46, R13, R12, P0 ;  /* 0x0000000c0d2e7207 */ /* 0x000fe40000000000 */
[----:B------:R-:W-:Y:S02]  /*fa80*/  SEL R47, R12, R13, P0 ;  /* 0x0000000d0c2f7207 */ /* 0x000fe40000000000 */
[----:B------:R-:W-:Y:S02]  /*fa90*/  IADD3 R13, P3, R18, 0x60, RZ ;  /* 0x00000060120d7810 */ /* 0x000fe40007f7e0ff */
[----:B------:R-:W-:Y:S02]  /*faa0*/  SHF.R.U64 R25, R25, 0x3, RZ ;  /* 0x0000000319197819 */ /* 0x000fe400000012ff */
[----:B------:R-:W-:Y:S02]  /*fab0*/  SHF.R.U64 R10, R10, 0x3, RZ ;  /* 0x000000030a0a7819 */ /* 0x000fe400000012ff */
[----:B------:R-:W-:-:S02]  /*fac0*/  SHF.R.U64 R8, R8, 0x3, RZ ;  /* 0x0000000308087819 */ /* 0x000fc400000012ff */
[----:B------:R-:W-:Y:S02]  /*fad0*/  LOP3.LUT R12, R13, 0x380, RZ, 0xc0, !PT ;  /* 0x000003800d0c7812 */ /* 0x000fe400078ec0ff */
[----:B------:R-:W-:Y:S01]  /*fae0*/  LOP3.LUT R24, R25, R18, RZ, 0x3c, !PT ;  /* 0x0000001219187212 */ /* 0x000fe200078e3cff */
[--C-:B------:R-:W-:Y:S01]  /*faf0*/  IMAD.MOV.U32 R25, RZ, RZ, R19.reuse ;  /* 0x000000ffff197224 */ /* 0x100fe200078e0013 */
[----:B------:R-:W-:Y:S01]  /*fb00*/  LOP3.LUT R10, R10, R11, RZ, 0x3c, !PT ;  /* 0x0000000b0a0a7212 */ /* 0x000fe200078e3cff */
[--C-:B------:R-:W-:Y:S01]  /*fb10*/  IMAD.X R11, RZ, RZ, R19.reuse, P4 ;  /* 0x000000ffff0b7224 */ /* 0x100fe200020e0613 */
[----:B------:R-:W-:Y:S01]  /*fb20*/  LOP3.LUT R8, R8, R9, RZ, 0x3c, !PT ;  /* 0x0000000908087212 */ /* 0x000fe200078e3cff */
[----:B------:R-:W-:Y:S01]  /*fb30*/  IMAD.X R9, RZ, RZ, R19, P5 ;  /* 0x000000ffff097224 */ /* 0x000fe200028e0613 */
[----:B------:R-:W-:Y:S02]  /*fb40*/  SHF.R.U64 R12, R12, 0x3, RZ ;  /* 0x000000030c0c7819 */ /* 0x000fe400000012ff */
[----:B------:R-:W-:-:S02]  /*fb50*/  SEL R56, R7, R6, P0 ;  /* 0x0000000607387207 */ /* 0x000fc40000000000 */
[----:B------:R-:W-:Y:S02]  /*fb60*/  SEL R57, R6, R7, P0 ;  /* 0x0000000706397207 */ /* 0x000fe40000000000 */
[----:B------:R-:W-:Y:S02]  /*fb70*/  MOV R64, R20 ;  /* 0x0000001400407202 */ /* 0x000fe40000000f00 */
[----:B------:R-:W-:Y:S02]  /*fb80*/  MOV R65, R24 ;  /* 0x0000001800417202 */ /* 0x000fe40000000f00 */
[----:B------:R-:W-:Y:S02]  /*fb90*/  MOV R61, R10 ;  /* 0x0000000a003d7202 */ /* 0x000fe40000000f00 */
[----:B------:R-:W-:Y:S02]  /*fba0*/  MOV R60, R8 ;  /* 0x00000008003c7202 */ /* 0x000fe40000000f00 */
[----:B------:R-:W-:Y:S01]  /*fbb0*/  LOP3.LUT R12, R12, R13, RZ, 0x3c, !PT ;  /* 0x0000000d0c0c7212 */ /* 0x000fe200078e3cff */
[----:B------:R-:W-:Y:S01]  /*fbc0*/  IMAD.X R13, RZ, RZ, R19, P3 ;  /* 0x000000ffff0d7224 */ /* 0x000fe200018e0613 */
[----:B------:R-:W-:-:S02]  /*fbd0*/  IADD3 R7, P6, R18, 0x4040, RZ ;  /* 0x0000404012077810 */ /* 0x000fc40007fde0ff */
[----:B------:R-:W-:Y:S02]  /*fbe0*/  IADD3 R5, P3, R18, 0x4060, RZ ;  /* 0x0000406012057810 */ /* 0x000fe40007f7e0ff */
[----:B------:R-:W-:Y:S02]  /*fbf0*/  ISETP.GE.OR P2, PT, R4, UR10, P1 ;  /* 0x0000000a04007c0c */ /* 0x000fe40008f46670 */
[----:B------:R-:W-:Y:S02]  /*fc00*/  LOP3.LUT R6, R7, 0x380, RZ, 0xc0, !PT ;  /* 0x0000038007067812 */ /* 0x000fe400078ec0ff */
[----:B------:R-:W-:Y:S02]  /*fc10*/  LOP3.LUT R4, R5, 0x380, RZ, 0xc0, !PT ;  /* 0x0000038005047812 */ /* 0x000fe400078ec0ff */
[----:B------:R-:W-:Y:S02]  /*fc20*/  SHF.R.U64 R6, R6, 0x3, RZ ;  /* 0x0000000306067819 */ /* 0x000fe400000012ff */
[----:B------:R-:W-:-:S02]  /*fc30*/  SHF.R.U64 R4, R4, 0x3, RZ ;  /* 0x0000000304047819 */ /* 0x000fc400000012ff */
[----:B------:R-:W-:Y:S01]  /*fc40*/  MOV R62, R12 ;  /* 0x0000000c003e7202 */ /* 0x000fe20000000f00 */
[----:B------:R-:W-:Y:S01]  /*fc50*/  IMAD.U32 R13, RZ, RZ, UR7 ;  /* 0x00000007ff0d7e24 */ /* 0x000fe2000f8e00ff */
[----:B------:R-:W-:Y:S01]  /*fc60*/  LOP3.LUT R6, R6, R7, RZ, 0x3c, !PT ;  /* 0x0000000706067212 */ /* 0x000fe200078e3cff */
[----:B------:R-:W-:Y:S01]  /*fc70*/  IMAD.U32 R13, RZ, RZ, UR5 ;  /* 0x00000005ff0d7e24 */ /* 0x000fe2000f8e00ff */
[----:B------:R-:W-:Y:S01]  /*fc80*/  USHF.R.S32.HI UR5, URZ, 0x1f, UR44 ;  /* 0x0000001f3f057899 */ /* 0x000fe2000801142c */
[----:B------:R-:W-:Y:S01]  /*fc90*/  LOP3.LUT R4, R4, R5, RZ, 0x3c, !PT ;  /* 0x0000000504047212 */ /* 0x000fe200078e3cff */
[--C-:B------:R-:W-:Y:S01]  /*fca0*/  IMAD.X R7, RZ, RZ, R19.reuse, P6 ;  /* 0x000000ffff077224 */ /* 0x100fe200030e0613 */
[----:B------:R-:W-:Y:S01]  /*fcb0*/  ISETP.GE.OR P1, PT, R69, UR10, P1 ;  /* 0x0000000a45007c0c */ /* 0x000fe20008f26670 */
[----:B------:R-:W-:Y:S02]  /*fcc0*/  IMAD.X R5, RZ, RZ, R19, P3 ;  /* 0x000000ffff057224 */ /* 0x000fe400018e0613 */
[----:B------:R-:W-:Y:S01]  /*fcd0*/  IMAD.U32 R12, RZ, RZ, UR6 ;  /* 0x00000006ff0c7e24 */ /* 0x000fe2000f8e00ff */
[----:B------:R-:W-:Y:S01]  /*fce0*/  MOV R59, R6 ;  /* 0x00000006003b7202 */ /* 0x000fe20000000f00 */
[----:B------:R-:W-:Y:S01]  /*fcf0*/  ULDC.64 UR6, c[0x0][0xb40] ;  /* 0x0002d00000067ab9 */ /* 0x000fe20000000a00 */
[----:B------:R-:W-:Y:S01]  /*fd00*/  MOV R58, R4 ;  /* 0x00000004003a7202 */ /* 0x000fe20000000f00 */
[----:B-1----:R-:W-:Y:S01]  /*fd10*/  IMAD.WIDE.U32 R12, R66, UR44, R12 ;  /* 0x0000002c420c7c25 */ /* 0x002fe2000f8e000c */
[----:B---3--:R-:W-:Y:S01]  /*fd20*/  LOP3.LUT R14, R17, 0x2, RZ, 0x3c, !PT ;  /* 0x00000002110e7812 */ /* 0x008fe200078e3cff */
[----:B------:R-:W-:Y:S04]  /*fd30*/  SHFL.IDX PT, R40, R40, R17, 0x1c1f ;  /* 0x001c1f1128287589 */ /* 0x000fe800000e0000 */
[----:B------:R-:W1:Y:S04]  /*fd40*/  SHFL.IDX PT, R37, R37, R14, 0x1c1f ;  /* 0x001c1f0e25257589 */ /* 0x000e6800000e0000 */
[----:B------:R-:W-:Y:S04]  /*fd50*/  SHFL.IDX PT, R44, R44, R17, 0x1c1f ;  /* 0x001c1f112c2c7589 */ /* 0x000fe800000e0000 */
[----:B------:R-:W2:Y:S04]  /*fd60*/  SHFL.IDX PT, R43, R43, R14, 0x1c1f ;  /* 0x001c1f0e2b2b7589 */ /* 0x000ea800000e0000 */
[----:B------:R-:W-:Y:S04]  /*fd70*/  SHFL.IDX PT, R50, R50, R17, 0x1c1f ;  /* 0x001c1f1132327589 */ /* 0x000fe800000e0000 */
[----:B------:R-:W3:Y:S04]  /*fd80*/  SHFL.IDX PT, R41, R41, R14, 0x1c1f ;  /* 0x001c1f0e29297589 */ /* 0x000ee800000e0000 */
[----:B------:R-:W-:Y:S04]  /*fd90*/  SHFL.IDX PT, R42, R42, R17, 0x1c1f ;  /* 0x001c1f112a2a7589 */ /* 0x000fe800000e0000 */
[----:B------:R-:W4:Y:S01]  /*fda0*/  SHFL.IDX PT, R39, R39, R14, 0x1c1f ;  /* 0x001c1f0e27277589 */ /* 0x000f2200000e0000 */
[----:B-1----:R-:W-:-:S02]  /*fdb0*/  SEL R9, R40, R37, P0 ;  /* 0x0000002528097207 */ /* 0x002fc40000000000 */
[----:B------:R-:W-:Y:S01]  /*fdc0*/  SEL R11, R37, R40, P0 ;  /* 0x00000028250b7207 */ /* 0x000fe20000000000 */
[----:B------:R-:W-:Y:S04]  /*fdd0*/  SHFL.IDX PT, R38, R38, R17, 0x1c1f ;  /* 0x001c1f1126267589 */ /* 0x000fe800000e0000 */
[----:B------:R-:W1:Y:S01]  /*fde0*/  SHFL.IDX PT, R35, R35, R14, 0x1c1f ;  /* 0x001c1f0e23237589 */ /* 0x000e6200000e0000 */
[----:B--2---:R-:W-:Y:S02]  /*fdf0*/  SEL R4, R44, R43, P0 ;  /* 0x0000002b2c047207 */ /* 0x004fe40000000000 */
[----:B------:R-:W-:Y:S01]  /*fe00*/  SEL R6, R43, R44, P0 ;  /* 0x0000002c2b067207 */ /* 0x000fe20000000000 */
[----:B------:R-:W-:Y:S04]  /*fe10*/  SHFL.IDX PT, R34, R34, R17, 0x1c1f ;  /* 0x001c1f1122227589 */ /* 0x000fe800000e0000 */
[----:B------:R1:W-:Y:S01]  /*fe20*/  SHFL.IDX PT, R15, R36, R17, 0x1c1f ;  /* 0x001c1f11240f7589 */ /* 0x0003e200000e0000 */
[----:B---3--:R-:W-:-:S02]  /*fe30*/  SEL R5, R50, R41, P0 ;  /* 0x0000002932057207 */ /* 0x008fc40000000000 */
[----:B------:R-:W-:Y:S01]  /*fe40*/  SEL R7, R41, R50, P0 ;  /* 0x0000003229077207 */ /* 0x000fe20000000000 */
[----:B------:R-:W2:Y:S04]  /*fe50*/  SHFL.IDX PT, R31, R31, R14, 0x1c1f ;  /* 0x001c1f0e1f1f7589 */ /* 0x000ea800000e0000 */
[----:B------:R-:W3:Y:S01]  /*fe60*/  SHFL.IDX PT, R20, R33, R14, 0x1c1f ;  /* 0x001c1f0e21147589 */ /* 0x000ee200000e0000 */
[----:B----4-:R-:W-:Y:S02]  /*fe70*/  SEL R8, R42, R39, P0 ;  /* 0x000000272a087207 */ /* 0x010fe40000000000 */
[----:B------:R-:W-:Y:S01]  /*fe80*/  SEL R10, R39, R42, P0 ;  /* 0x0000002a270a7207 */ /* 0x000fe20000000000 */
[----:B------:R-:W-:Y:S04]  /*fe90*/  SHFL.IDX PT, R30, R30, R17, 0x1c1f ;  /* 0x001c1f111e1e7589 */ /* 0x000fe800000e0000 */
[----:B------:R2:W-:Y:S01]  /*fea0*/  SHFL.IDX PT, R21, R32, R17, 0x1c1f ;  /* 0x001c1f1120157589 */ /* 0x0005e200000e0000 */
[----:B-1----:R-:W-:-:S02]  /*feb0*/  SEL R36, R38, R35, P0 ;  /* 0x0000002326247207 */ /* 0x002fc40000000000 */
[----:B------:R-:W-:Y:S01]  /*fec0*/  SEL R38, R35, R38, P0 ;  /* 0x0000002623267207 */ /* 0x000fe20000000000 */
[----:B------:R-:W-:Y:S04]  /*fed0*/  SHFL.IDX PT, R27, R27, R14, 0x1c1f ;  /* 0x001c1f0e1b1b7589 */ /* 0x000fe800000e0000 */
[----:B------:R-:W1:Y:S04]  /*fee0*/  SHFL.IDX PT, R24, R29, R14, 0x1c1f ;  /* 0x001c1f0e1d187589 */ /* 0x000e6800000e0000 */
[----:B------:R-:W-:Y:S01]  /*fef0*/  SHFL.IDX PT, R26, R26, R17, 0x1c1f ;  /* 0x001c1f111a1a7589 */ /* 0x000fe200000e0000 */
[----:B--2---:R-:W-:-:S02]  /*ff00*/  SEL R32, R34, R31, P0 ;  /* 0x0000001f22207207 */ /* 0x004fc40000000000 */
[----:B------:R-:W-:Y:S01]  /*ff10*/  SEL R34, R31, R34, P0 ;  /* 0x000000221f227207 */ /* 0x000fe20000000000 */
[----:B------:R-:W-:Y:S01]  /*ff20*/  SHFL.IDX PT, R46, R46, R17, 0x1c1f ;  /* 0x001c1f112e2e7589 */ /* 0x000fe200000e0000 */
[----:B---3--:R-:W-:Y:S02]  /*ff30*/  SEL R37, R15, R20, P0 ;  /* 0x000000140f257207 */ /* 0x008fe40000000000 */
[----:B------:R-:W-:Y:S01]  /*ff40*/  SEL R39, R20, R15, P0 ;  /* 0x0000000f14277207 */ /* 0x000fe20000000000 */
[----:B------:R2:W-:Y:S04]  /*ff50*/  SHFL.IDX PT, R25, R28, R17, 0x1c1f ;  /* 0x001c1f111c197589 */ /* 0x0005e800000e0000 */
[----:B------:R-:W3:Y:S04]  /*ff60*/  SHFL.IDX PT, R40, R51, R14, 0x1c1f ;  /* 0x001c1f0e33287589 */ /* 0x000ee800000e0000 */
[----:B------:R-:W4:Y:S01]  /*ff70*/  SHFL.IDX PT, R45, R45, R14, 0x1c1f ;  /* 0x001c1f0e2d2d7589 */ /* 0x000f2200000e0000 */
[----:B--2---:R-:W-:-:S03]  /*ff80*/  IMAD R28, R66, UR5, RZ ;  /* 0x00000005421c7c24 */ /* 0x004fc6000f8e02ff */
[----:B------:R-:W2:Y:S01]  /*ff90*/  SHFL.IDX PT, R47, R47, R14, 0x1c1f ;  /* 0x001c1f0e2f2f7589 */ /* 0x000ea200000e0000 */
[----:B-1----:R-:W-:Y:S02]  /*ffa0*/  SEL R33, R21, R24, P0 ;  /* 0x0000001815217207 */ /* 0x002fe40000000000 */
[----:B------:R-:W-:Y:S01]  /*ffb0*/  SEL R35, R24, R21, P0 ;  /* 0x0000001518237207 */ /* 0x000fe20000000000 */
[----:B------:R-:W-:Y:S04]  /*ffc0*/  SHFL.IDX PT, R52, R52, R17, 0x1c1f ;  /* 0x001c1f1134347589 */ /* 0x000fe800000e0000 */
[----:B------:R-:W1:Y:S04]  /*ffd0*/  SHFL.IDX PT, R53, R53, R14, 0x1c1f ;  /* 0x001c1f0e35357589 */ /* 0x000e6800000e0000 */
[----:B------:R-:W-:Y:S04]  /*ffe0*/  SHFL.IDX PT, R54, R54, R17, 0x1c1f ;  /* 0x001c1f1136367589 */ /* 0x000fe800000e0000 */
[----:B------:R-:W5:Y:S01]  /*fff0*/  SHFL.IDX PT, R55, R55, R14, 0x1c1f ;  /* 0x001c1f0e37377589 */ /* 0x000f6200000e0000 */
[----:B---3--:R-:W-:-:S02]  /*10000*/  SEL R29, R25, R40, P0 ;  /* 0x00000028191d7207 */ /* 0x008fc40000000000 */
[----:B------:R-:W-:Y:S01]  /*10010*/  SEL R31, R40, R25, P0 ;  /* 0x00000019281f7207 */ /* 0x000fe20000000000 */
[----:B------:R-:W-:Y:S01]  /*10020*/  SHFL.IDX PT, R48, R48, R17, 0x1c1f ;  /* 0x001c1f1130307589 */ /* 0x000fe200000e0000 */
[----:B----4-:R-:W-:Y:S02]  /*10030*/  SEL R24, R26, R45, P0 ;  /* 0x0000002d1a187207 */ /* 0x010fe40000000000 */
[----:B------:R-:W-:Y:S01]  /*10040*/  SEL R26, R45, R26, P0 ;  /* 0x0000001a2d1a7207 */ /* 0x000fe20000000000 */
[----:B------:R3:W-:Y:S01]  /*10050*/  SHFL.IDX PT, R56, R56, R17, 0x1c1f ;  /* 0x001c1f1138387589 */ /* 0x0007e200000e0000 */
[----:B--2---:R-:W-:Y:S02]  /*10060*/  SEL R44, R46, R47, P0 ;  /* 0x0000002f2e2c7207 */ /* 0x004fe40000000000 */
[----:B------:R-:W-:Y:S01]  /*10070*/  SEL R46, R47, R46, P0 ;  /* 0x0000002e2f2e7207 */ /* 0x000fe20000000000 */
[----:B------:R-:W2:Y:S04]  /*10080*/  SHFL.IDX PT, R49, R49, R14, 0x1c1f ;  /* 0x001c1f0e31317589 */ /* 0x000ea800000e0000 */
[----:B------:R-:W4:Y:S01]  /*10090*/  SHFL.IDX PT, R57, R57, R14, 0x1c1f ;  /* 0x001c1f0e39397589 */ /* 0x000f2200000e0000 */
[----:B-1----:R-:W-:Y:S01]  /*100a0*/  SEL R25, R52, R53, P0 ;  /* 0x0000003534197207 */ /* 0x002fe20000000000 */
[----:B---3--:R-:W-:Y:S01]  /*100b0*/  IMAD R17, R67, UR44, R28 ;  /* 0x0000002c43117c24 */ /* 0x008fe2000f8e021c */
[----:B------:R-:W-:Y:S01]  /*100c0*/  SEL R28, R30, R27, P0 ;  /* 0x0000001b1e1c7207 */ /* 0x000fe20000000000 */
[----:B------:R1:W-:Y:S01]  /*100d0*/  STSM.16.M88.4 [R65], R4 ;  /* 0x0000000441007844 */ /* 0x0003e20000000200 */
[----:B------:R-:W-:-:S02]  /*100e0*/  SEL R30, R27, R30, P0 ;  /* 0x0000001e1b1e7207 */ /* 0x000fc40000000000 */
[----:B------:R-:W-:Y:S01]  /*100f0*/  SEL R27, R53, R52, P0 ;  /* 0x00000034351b7207 */ /* 0x000fe20000000000 */
[----:B------:R2:W-:Y:S01]  /*10100*/  STSM.16.M88.4 [R64], R8 ;  /* 0x0000000840007844 */ /* 0x0005e20000000200 */
[----:B-----5:R-:W-:Y:S02]  /*10110*/  SEL R45, R54, R55, P0 ;  /* 0x00000037362d7207 */ /* 0x020fe40000000000 */
[----:B------:R-:W-:Y:S01]  /*10120*/  SEL R47, R55, R54, P0 ;  /* 0x00000036372f7207 */ /* 0x000fe20000000000 */
[----:B------:R-:W-:Y:S04]  /*10130*/  STSM.16.M88.4 [R63], R36 ;  /* 0x000000243f007844 */ /* 0x000fe80000000200 */
[----:B------:R-:W-:Y:S01]  /*10140*/  STSM.16.M88.4 [R62], R32 ;  /* 0x000000203e007844 */ /* 0x000fe20000000200 */
[----:B-1----:R-:W-:-:S03]  /*10150*/  SHF.R.S32.HI R5, RZ, 0x1f, R69 ;  /* 0x0000001fff057819 */ /* 0x002fc60000011445 */
[----:B------:R-:W-:Y:S01]  /*10160*/  STSM.16.M88.4 [R61], R28 ;  /* 0x0000001c3d007844 */ /* 0x000fe20000000200 */
[----:B------:R-:W-:Y:S02]  /*10170*/  IADD3 R6, P3, R69, R12, RZ ;  /* 0x0000000c45067210 */ /* 0x000fe40007f7e0ff */
[----:B--2---:R-:W-:Y:S01]  /*10180*/  SEL R8, R48, R49, P0 ;  /* 0x0000003130087207 */ /* 0x004fe20000000000 */
[----:B------:R-:W-:Y:S01]  /*10190*/  STSM.16.M88.4 [R60], R24 ;  /* 0x000000183c007844 */ /* 0x000fe20000000200 */
[----:B------:R-:W-:Y:S02]  /*101a0*/  SEL R10, R49, R48, P0 ;  /* 0x00000030310a7207 */ /* 0x000fe40000000000 */
[----:B----4-:R-:W-:Y:S01]  /*101b0*/  SEL R9, R56, R57, P0 ;  /* 0x0000003938097207 */ /* 0x010fe20000000000 */
[----:B------:R-:W-:Y:S01]  /*101c0*/  STSM.16.M88.4 [R59], R44 ;  /* 0x0000002c3b007844 */ /* 0x000fe20000000200 */
[----:B------:R-:W-:Y:S02]  /*101d0*/  SEL R11, R57, R56, P0 ;  /* 0x00000038390b7207 */ /* 0x000fe40000000000 */
[----:B------:R-:W-:-:S02]  /*101e0*/  IADD3.X R5, R5, R13, R17, P3, !PT ;  /* 0x0000000d05057210 */ /* 0x000fc40001ffe411 */
[C---:B------:R-:W-:Y:S01]  /*101f0*/  LEA R4, P3, R6.reuse, UR6, 0x2 ;  /* 0x0000000606047c11 */ /* 0x040fe2000f8610ff */
[----:B------:R-:W-:Y:S03]  /*10200*/  STSM.16.M88.4 [R58], R8 ;  /* 0x000000083a007844 */ /* 0x000fe60000000200 */
[----:B------:R-:W-:Y:S01]  /*10210*/  LEA.HI.X R5, R6, UR7, R5, 0x2, P3 ;  /* 0x0000000706057c11 */ /* 0x000fe200098f1405 */
        /* <DEDUP_REMOVED lines=28> */
.L_x_958:
[----:B------:R-:W-:Y:S05]  /*103e0*/  BSYNC B0 ;  /* 0x0000000000007941 */ /* 0x000fea0003800000 */
.L_x_957:
[----:B------:R-:W-:Y:S05]  /*103f0*/  BRA `(.L_x_956) ;  /* 0x00000008001c7947 */ /* 0x000fea0003800000 */
.L_x_955:
[----:B------:R-:W1:Y:S01]  /*10400*/  LDC R14, c[0x0][0xdac] ;  /* 0x00036b00ff0e7b82 */ /* 0x000e620000000800 */
[----:B------:R-:W-:Y:S01]  /*10410*/  ISETP.GT.AND P0, PT, R179, 0x7f, PT ;  /* 0x0000007fb300780c */ /* 0x000fe20003f04270 */
[----:B------:R-:W-:Y:S01]  /*10420*/  USHF.R.S32.HI UR6, URZ, 0x1f, UR43 ;  /* 0x0000001f3f067899 */ /* 0x000fe2000801142b */
[----:B------:R-:W-:Y:S01]  /*10430*/  BSSY B0, `(.L_x_959) ;  /* 0x000001c000007945 */ /* 0x000fe20003800000 */
[----:B------:R-:W-:Y:S01]  /*10440*/  USHF.R.S32.HI UR7, URZ, 0x1f, UR44 ;  /* 0x0000001f3f077899 */ /* 0x000fe2000801142c */
[----:B------:R-:W-:-:S03]  /*10450*/  SHF.R.S32.HI R23, RZ, 0x1f, R22 ;  /* 0x0000001fff177819 */ /* 0x000fc60000011416 */
[----:B------:R-:W2:Y:S08]  /*10460*/  LDC.64 R8, c[0x0][0xae0] ;  /* 0x0002b800ff087b82 */ /* 0x000eb00000000a00 */
[----:B------:R-:W3:Y:S01]  /*10470*/  LDC.64 R10, c[0x0][0xae8] ;  /* 0x0002ba00ff0a7b82 */ /* 0x000ee20000000a00 */
[----:B------:R-:W-:Y:S05]  /*10480*/  @P0 BRA `(.L_x_960) ;  /* 0x0000000000580947 */ /* 0x000fea0003800000 */
[----:B------:R-:W4:Y:S01]  /*10490*/  S2R R0, SR_TID.X ;  /* 0x0000000000007919 */ /* 0x000f220000002100 */
[----:B------:R-:W-:Y:S01]  /*104a0*/  IMAD.U32 R4, RZ, RZ, UR42 ;  /* 0x0000002aff047e24 */ /* 0x000fe2000f8e00ff */
[----:B------:R-:W-:-:S04]  /*104b0*/  ULDC UR5, c[0x0][0xa88] ;  /* 0x0002a20000057ab9 */ /* 0x000fc80000000800 */
[----:B----4-:R-:W-:-:S04]  /*104c0*/  IADD3 R4, R4, -0x80, R0 ;  /* 0xffffff8004047810 */ /* 0x010fc80007ffe000 */
[----:B------:R-:W-:-:S13]  /*104d0*/  ISETP.GE.AND P0, PT, R4, UR5, PT ;  /* 0x0000000504007c0c */ /* 0x000fda000bf06270 */
[----:B------:R-:W-:Y:S05]  /*104e0*/  @P0 BRA `(.L_x_960) ;  /* 0x0000000000400947 */ /* 0x000fea0003800000 */
[----:B------:R-:W4:Y:S01]  /*104f0*/  LDC.64 R6, c[0x0][0xb70] ;  /* 0x0002dc00ff067b82 */ /* 0x000f220000000a00 */
[----:B------:R-:W-:Y:S01]  /*10500*/  SHF.R.S32.HI R5, RZ, 0x1f, R4 ;  /* 0x0000001fff057819 */ /* 0x000fe20000011404 */
[----:B------:R-:W-:-:S06]  /*10510*/  ULDC.64 UR8, c[0x0][0xb40] ;  /* 0x0002d00000087ab9 */ /* 0x000fcc0000000a00 */
[----:B------:R-:W5:Y:S01]  /*10520*/  LDC.64 R12, c[0x0][0xb78] ;  /* 0x0002de00ff0c7b82 */ /* 0x000f620000000a00 */
[C---:B----4-:R-:W-:Y:S02]  /*10530*/  IMAD R0, R6.reuse, UR6, RZ ;  /* 0x0000000606007c24 */ /* 0x050fe4000f8e02ff */
[----:B------:R-:W-:-:S04]  /*10540*/  IMAD.WIDE.U32 R4, R6, UR43, R4 ;  /* 0x0000002b06047c25 */ /* 0x000fc8000f8e0004 */
[----:B------:R-:W-:Y:S02]  /*10550*/  IMAD R3, R7, UR43, R0 ;  /* 0x0000002b07037c24 */ /* 0x000fe4000f8e0200 */
[C---:B-----5:R-:W-:Y:S02]  /*10560*/  IMAD R0, R12.reuse, UR7, RZ ;  /* 0x000000070c007c24 */ /* 0x060fe4000f8e02ff */
[----:B------:R-:W-:Y:S02]  /*10570*/  IMAD.IADD R5, R5, 0x1, R3 ;  /* 0x0000000105057824 */ /* 0x000fe400078e0203 */
[----:B------:R-:W-:Y:S02]  /*10580*/  IMAD R3, R13, UR44, R0 ;  /* 0x0000002c0d037c24 */ /* 0x000fe4000f8e0200 */
[----:B------:R-:W-:-:S04]  /*10590*/  IMAD.WIDE.U32 R4, R12, UR44, R4 ;  /* 0x0000002c0c047c25 */ /* 0x000fc8000f8e0004 */
[----:B------:R-:W-:Y:S01]  /*105a0*/  IMAD.IADD R3, R5, 0x1, R3 ;  /* 0x0000000105037824 */ /* 0x000fe200078e0203 */
[----:B------:R-:W-:-:S04]  /*105b0*/  LEA R6, P0, R4, UR8, 0x2 ;  /* 0x0000000804067c11 */ /* 0x000fc8000f8010ff */
[----:B------:R-:W-:Y:S01]  /*105c0*/  LEA.HI.X R7, R4, UR9, R3, 0x2, P0 ;  /* 0x0000000904077c11 */ /* 0x000fe200080f1403 */
[----:B------:R-:W-:-:S05]  /*105d0*/  IMAD.MOV.U32 R3, RZ, RZ, -0x800000 ;  /* 0xff800000ff037424 */ /* 0x000fca00078e00ff */
[----:B------:R4:W-:Y:S03]  /*105e0*/  STG.E desc[UR48][R6.64], R3 ;  /* 0x0000000306007986 */ /* 0x0009e6000c101930 */
.L_x_960:
[----:B------:R-:W-:Y:S05]  /*105f0*/  BSYNC B0 ;  /* 0x0000000000007941 */ /* 0x000fea0003800000 */
.L_x_959:
[----:B------:R-:W-:Y:S01]  /*10600*/  ULDC UR5, c[0x0][0xa88] ;  /* 0x0002a20000057ab9 */ /* 0x000fe20000000800 */
[C---:B--2---:R-:W-:Y:S01]  /*10610*/  IMAD R0, R8.reuse, UR6, RZ ;  /* 0x0000000608007c24 */ /* 0x044fe2000f8e02ff */
[----:B------:R-:W-:Y:S01]  /*10620*/  UIADD3 UR42, -UR42, UR5, URZ ;  /* 0x000000052a2a7290 */ /* 0x000fe2000fffe13f */
[----:B------:R-:W-:Y:S01]  /*10630*/  IMAD.WIDE.U32 R4, R8, UR43, R22 ;  /* 0x0000002b08047c25 */ /* 0x000fe2000f8e0016 */
[----:B------:R-:W-:Y:S01]  /*10640*/  ULOP3.LUT UR39, URZ, UR39, URZ, 0x33, !UPT ;  /* 0x000000273f277292 */ /* 0x000fe2000f8e333f */
[----:B------:R-:W-:Y:S01]  /*10650*/  SHF.R.S32.HI R171, RZ, 0x1f, R170 ;  /* 0x0000001fffab7819 */ /* 0x000fe200000114aa */
[----:B------:R-:W-:Y:S01]  /*10660*/  BSSY B0, `(.L_x_961) ;  /* 0x0000021000007945 */ /* 0x000fe20003800000 */
[----:B----4-:R-:W-:Y:S01]  /*10670*/  IMAD R3, R9, UR43, R0 ;  /* 0x0000002b09037c24 */ /* 0x010fe2000f8e0200 */
[C---:B------:R-:W-:Y:S01]  /*10680*/  ISETP.GE.AND P2, PT, R170.reuse, UR42, PT ;  /* 0x0000002aaa007c0c */ /* 0x040fe2000bf46270 */
[C---:B------:R-:W-:Y:S02]  /*10690*/  VIADD R0, R170.reuse, 0x40 ;  /* 0x00000040aa007836 */ /* 0x040fe40000000000 */
[----:B------:R-:W-:-:S02]  /*106a0*/  VIADD R6, R170, 0x20 ;  /* 0x00000020aa067836 */ /* 0x000fc40000000000 */
[----:B------:R-:W-:Y:S01]  /*106b0*/  IMAD.IADD R5, R5, 0x1, R3 ;  /* 0x0000000105057824 */ /* 0x000fe200078e0203 */
[----:B------:R-:W-:Y:S01]  /*106c0*/  ISETP.GE.AND P0, PT, R0, UR42, PT ;  /* 0x0000002a00007c0c */ /* 0x000fe2000bf06270 */
[----:B---3--:R-:W-:Y:S01]  /*106d0*/  IMAD R0, R10, UR7, RZ ;  /* 0x000000070a007c24 */ /* 0x008fe2000f8e02ff */
[----:B------:R-:W-:Y:S01]  /*106e0*/  ISETP.GE.AND P4, PT, R6, UR42, PT ;  /* 0x0000002a06007c0c */ /* 0x000fe2000bf86270 */
[----:B------:R-:W-:Y:S02]  /*106f0*/  VIADD R6, R170, 0x60 ;  /* 0x00000060aa067836 */ /* 0x000fe40000000000 */
[----:B------:R-:W-:Y:S02]  /*10700*/  IMAD R3, R11, UR44, R0 ;  /* 0x0000002c0b037c24 */ /* 0x000fe4000f8e0200 */
[----:B-1----:R-:W-:Y:S01]  /*10710*/  VIADD R7, R14, UR39 ;  /* 0x000000270e077c36 */ /* 0x002fe20008000000 */
[----:B------:R-:W-:Y:S01]  /*10720*/  ISETP.GE.AND P1, PT, R6, UR42, PT ;  /* 0x0000002a06007c0c */ /* 0x000fe2000bf26270 */
[----:B------:R-:W-:-:S04]  /*10730*/  IMAD.WIDE.U32 R8, R10, UR44, R4 ;  /* 0x0000002c0a087c25 */ /* 0x000fc8000f8e0004 */
[----:B------:R-:W-:-:S04]  /*10740*/  IMAD.WIDE R6, R7, 0x80, R170 ;  /* 0x0000008007067825 */ /* 0x000fc800078e02aa */
[----:B------:R-:W-:Y:S01]  /*10750*/  IMAD.IADD R11, R9, 0x1, R3 ;  /* 0x00000001090b7824 */ /* 0x000fe200078e0203 */
        /* <DEDUP_REMOVED lines=17> */
.L_x_962:
[----:B------:R-:W-:Y:S05]  /*10870*/  BSYNC B0 ;  /* 0x0000000000007941 */ /* 0x000fea0003800000 */
.L_x_961:
        /* <DEDUP_REMOVED lines=15> */
[----:B-1----:R-:W-:Y:S01]  /*10970*/  LEA R12, P2, R4, UR6, 0x1 ;  /* 0x00000006040c7c11 */ /* 0x002fe2000f8408ff */
[----:B------:R-:W-:-:S05]  /*10980*/  IMAD.IADD R3, R5, 0x1, R3 ;  /* 0x0000000105037824 */ /* 0x000fca00078e0203 */
[----:B------:R-:W-:-:S05]  /*10990*/  LEA.HI.X R13, R4, UR7, R3, 0x1, P2 ;  /* 0x00000007040d7c11 */ /* 0x000fca00090f0c03 */
[----:B------:R2:W-:Y:S04]  /*109a0*/  @!P3 STG.E.128 desc[UR48][R12.64], RZ ;  /* 0x000000ff0c00b986 */ /* 0x0005e8000c101d30 */
[----:B------:R2:W-:Y:S02]  /*109b0*/  @!P4 STG.E.128 desc[UR48][R12.64+0x80], RZ ;  /* 0x000080ff0c00c986 */ /* 0x0005e4000c101d30 */
.L_x_964:
[----:B------:R-:W-:Y:S05]  /*109c0*/  BSYNC B0 ;  /* 0x0000000000007941 */ /* 0x000fea0003800000 */
.L_x_963:
        /* <DEDUP_REMOVED lines=15> */
[----:B-12---:R-:W-:Y:S01]  /*10ac0*/  LEA R12, P0, R4, UR6, 0x1 ;  /* 0x00000006040c7c11 */ /* 0x006fe2000f8008ff */
[----:B------:R-:W-:-:S05]  /*10ad0*/  IMAD.IADD R3, R5, 0x1, R3 ;  /* 0x0000000105037824 */ /* 0x000fca00078e0203 */
[----:B------:R-:W-:-:S05]  /*10ae0*/  LEA.HI.X R13, R4, UR7, R3, 0x1, P0 ;  /* 0x00000007040d7c11 */ /* 0x000fca00080f0c03 */
[----:B------:R3:W-:Y:S04]  /*10af0*/  @!P2 STG.E.128 desc[UR48][R12.64], RZ ;  /* 0x000000ff0c00a986 */ /* 0x0007e8000c101d30 */
[----:B------:R3:W-:Y:S02]  /*10b00*/  @!P3 STG.E.128 desc[UR48][R12.64+0x80], RZ ;  /* 0x000080ff0c00b986 */ /* 0x0007e4000c101d30 */
.L_x_966:
[----:B------:R-:W-:Y:S05]  /*10b10*/  BSYNC B0 ;  /* 0x0000000000007941 */ /* 0x000fea0003800000 */
.L_x_965:
        /* <DEDUP_REMOVED lines=20> */
.L_x_967:
[----:B------:R-:W-:Y:S05]  /*10c60*/  BSYNC B0 ;  /* 0x0000000000007941 */ /* 0x000fea0003800000 */
.L_x_956:
[----:B-1----:R-:W1:Y:S02]  /*10c70*/  LDC R0, c[0x0][0xda8] ;  /* 0x00036a00ff007b82 */ /* 0x002e640000000800 */
[----:B-1----:R-:W-:-:S13]  /*10c80*/  ISETP.LE.AND P0, PT, R0, UR4, PT ;  /* 0x0000000400007c0c */ /* 0x002fda000bf03270 */
[----:B------:R-:W-:Y:S05]  /*10c90*/  @!P0 BRA `(.L_x_968) ;  /* 0xffffff00004c8947 */ /* 0x000fea000383ffff */
[----:B------:R-:W-:Y:S05]  /*10ca0*/  EXIT ;  /* 0x000000000000794d */ /* 0x000fea0003800000 */
.L_x_870:
[----:B------:R-:W-:-:S08]  /*10cb0*/  NOP ;  /* 0x0000000000007918 */ /* 0x000fd00000000000 */
[----:B------:R-:W1:-:S00]  /*10cc0*/  USETMAXREG.DEALLOC.CTAPOOL 0x18 ;  /* 0x00000018000079c8 */ /* 0x000e4000080e0500 */
[----:B-1----:R-:W2:Y:S01]  /*10cd0*/  LDL.LU R2, [R1+0x2c] ;  /* 0x00002c0001027983 */ /* 0x002ea20000300800 */
[----:B------:R-:W-:-:S05]  /*10ce0*/  LOP3.LUT R0, R0, 0x3, RZ, 0xc0, !PT ;  /* 0x0000000300007812 */ /* 0x000fca00078ec0ff */
[----:B------:R-:W1:Y:S01]  /*10cf0*/  S2UR UR4, SR_CTAID.X ;  /* 0x00000000000479c3 */ /* 0x000e620000002500 */
[----:B------:R-:W3:Y:S02]  /*10d00*/  SHFL.IDX PT, R0, R0, RZ, 0x1f ;  /* 0x00001fff00007589 */ /* 0x000ee400000e0000 */
[----:B---3--:R-:W-:-:S05]  /*10d10*/  ISETP.NE.AND P0, PT, R0, RZ, PT ;  /* 0x000000ff0000720c */ /* 0x008fca0003f05270 */
[----:B------:R-:W1:Y:S08]  /*10d20*/  LDC R0, c[0x0][0xda8] ;  /* 0x00036a00ff007b82 */ /* 0x000e700000000800 */
[----:B------:R-:W-:Y:S06]  /*10d30*/  @P0 BAR.ARV 0x4, 0x180 ;  /* 0x0106000000000b1d */ /* 0x000fec0000002000 */
[----:B--2---:R-:W-:-:S04]  /*10d40*/  LOP3.LUT R2, R2, 0xfffffffd, RZ, 0xc0, !PT ;  /* 0xfffffffd02027812 */ /* 0x004fc800078ec0ff */
[----:B------:R-:W-:Y:S02]  /*10d50*/  @P0 LOP3.LUT R2, R2, 0x2, RZ, 0xfc, !PT ;  /* 0x0000000202020812 */ /* 0x000fe400078efcff */
[----:B-1----:R-:W-:Y:S01]  /*10d60*/  ISETP.LE.AND P0, PT, R0, UR4, PT ;  /* 0x0000000400007c0c */ /* 0x002fe2000bf03270 */
[----:B------:R-:W-:Y:S02]  /*10d70*/  IMAD.MOV.U32 R0, RZ, RZ, 0x1 ;  /* 0x00000001ff007424 */ /* 0x000fe400078e00ff */
[----:B------:R1:W-:Y:S04]  /*10d80*/  STL [R1+0x2c], R2 ;  /* 0x00002c0201007387 */ /* 0x0003e80000100800 */
[----:B------:R1:W-:Y:S04]  /*10d90*/  STL [R1], RZ ;  /* 0x000000ff01007387 */ /* 0x0003e80000100800 */
[----:B------:R1:W-:Y:S04]  /*10da0*/  STL [R1+0x30], RZ ;  /* 0x000030ff01007387 */ /* 0x0003e80000100800 */
[----:B------:R1:W-:Y:S01]  /*10db0*/  STL [R1+0xc], R0 ;  /* 0x00000c0001007387 */ /* 0x0003e20000100800 */
[----:B------:R-:W-:Y:S05]  /*10dc0*/  @P0 BRA `(.L_x_969) ;  /* 0x00000034003c0947 */ /* 0x000fea0003800000 */
[----:B-1----:R-:W1:Y:S01]  /*10dd0*/  S2R R2, SR_TID.X ;  /* 0x0000000000027919 */ /* 0x002e620000002100 */
[----:B------:R-:W-:Y:S01]  /*10de0*/  ULDC UR44, c[0x0][0xc] ;  /* 0x00000300002c7ab9 */ /* 0x000fe20000000800 */
[----:B------:R-:W-:Y:S01]  /*10df0*/  ULOP3.LUT UR41, UR46, 0x1, URZ, 0xfc, !UPT ;  /* 0x000000012e297892 */ /* 0x000fe2000f8efc3f */
[----:B------:R-:W2:Y:S01]  /*10e00*/  S2R R6, SR_TID.X ;  /* 0x0000000000067919 */ /* 0x000ea20000002100 */
[----:B------:R-:W-:Y:S01]  /*10e10*/  ULOP3.LUT UR45, UR46, 0x2, URZ, 0xfc, !UPT ;  /* 0x000000022e2d7892 */ /* 0x000fe2000f8efc3f */
[----:B------:R-:W-:Y:S01]  /*10e20*/  ULDC.64 UR50, c[0x0][0x198] ;  /* 0x0000660000327ab9 */ /* 0x000fe20000000a00 */
[----:B-1----:R-:W-:Y:S01]  /*10e30*/  LOP3.LUT R2, R2, 0x7f, RZ, 0xc0, !PT ;  /* 0x0000007f02027812 */ /* 0x002fe200078ec0ff */
[----:B--2---:R-:W-:-:S03]  /*10e40*/  IMAD.SHL.U32 R0, R6, 0x80, RZ ;  /* 0x0000008006007824 */ /* 0x004fc600078e00ff */
[----:B------:R-:W-:Y:S01]  /*10e50*/  SHF.R.U32.HI R3, RZ, 0x5, R2 ;  /* 0x00000005ff037819 */ /* 0x000fe20000011602 */
[C---:B------:R-:W-:Y:S01]  /*10e60*/  IMAD.SHL.U32 R4, R6.reuse, 0x10, RZ ;  /* 0x0000001006047824 */ /* 0x040fe200078e00ff */
[----:B------:R-:W-:Y:S02]  /*10e70*/  R2P PR, R6, 0x6 ;  /* 0x0000000606007804 */ /* 0x000fe40000000000 */
[----:B------:R-:W-:Y:S02]  /*10e80*/  LOP3.LUT R2, R0, 0x380, RZ, 0xc0, !PT ;  /* 0x0000038000027812 */ /* 0x000fe400078ec0ff */
[----:B------:R-:W-:-:S03]  /*10e90*/  LOP3.LUT R5, R4, 0x70, RZ, 0xc0, !PT ;  /* 0x0000007004057812 */ /* 0x000fc600078ec0ff */
[----:B------:R-:W-:Y:S01]  /*10ea0*/  IMAD R4, R3, 0x10, R2 ;  /* 0x0000001003047824 */ /* 0x000fe200078e0202 */
[----:B------:R-:W-:-:S04]  /*10eb0*/  LOP3.LUT R2, R2, 0x10, R6, 0xf8, !PT ;  /* 0x0000001002027812 */ /* 0x000fc800078ef806 */
[-C--:B------:R-:W-:Y:S02]  /*10ec0*/  LOP3.LUT R7, R4, R5.reuse, RZ, 0x3c, !PT ;  /* 0x0000000504077212 */ /* 0x080fe400078e3cff */
[----:B------:R-:W-:Y:S02]  /*10ed0*/  LOP3.LUT R5, R2, R5, RZ, 0x3c, !PT ;  /* 0x0000000502057212 */ /* 0x000fe400078e3cff */
[----:B------:R-:W-:-:S05]  /*10ee0*/  LOP3.LUT R2, R0, 0x400, RZ, 0xc0, !PT ;  /* 0x0000040000027812 */ /* 0x000fca00078ec0ff */
[----:B------:R-:W-:Y:S01]  /*10ef0*/  IMAD R2, R3, 0x800, R2 ;  /* 0x0000080003027824 */ /* 0x000fe200078e0202 */
[----:B------:R-:W-:-:S03]  /*10f00*/  LOP3.LUT R3, R7, 0xc00, R0, 0xf8, !PT ;  /* 0x00000c0007037812 */ /* 0x000fc600078ef800 */
[----:B------:R-:W-:Y:S02]  /*10f10*/  IMAD.IADD R0, R2, 0x1, R5 ;  /* 0x0000000102007824 */ /* 0x000fe400078e0205 */
[----:B------:R-:W-:Y:S01]  /*10f20*/  STL [R1+0x24], R3 ;  /* 0x0000240301007387 */ /* 0x000fe20000100800 */
[----:B------:R-:W-:-:S03]  /*10f30*/  IMAD.MOV.U32 R2, RZ, RZ, 0x20 ;  /* 0x00000020ff027424 */ /* 0x000fc600078e00ff */
[----:B------:R1:W-:Y:S02]  /*10f40*/  STL [R1+0x20], R0 ;  /* 0x0000200001007387 */ /* 0x0003e40000100800 */
[----:B------:R-:W-:Y:S01]  /*10f50*/  SEL R2, R2, 0xffffffe0, !P1 ;  /* 0xffffffe002027807 */ /* 0x000fe20004800000 */
[----:B-1----:R-:W-:-:S05]  /*10f60*/  IMAD.MOV.U32 R0, RZ, RZ, 0x40 ;  /* 0x00000040ff007424 */ /* 0x002fca00078e00ff */
[----:B------:R-:W-:Y:S01]  /*10f70*/  SEL R3, R0, 0xffffffc0, !P2 ;  /* 0xffffffc000037807 */ /* 0x000fe20005000000 */
[----:B------:R-:W-:-:S04]  /*10f80*/  IMAD.U32 R0, RZ, RZ, UR4 ;  /* 0x00000004ff007e24 */ /* 0x000fc8000f8e00ff */
[----:B------:R-:W-:Y:S04]  /*10f90*/  STL [R1+0x18], R3 ;  /* 0x0000180301007387 */ /* 0x000fe80000100800 */
[----:B------:R-:W-:Y:S04]  /*10fa0*/  STL [R1+0x14], R2 ;  /* 0x0000140201007387 */ /* 0x000fe80000100800 */
[----:B------:R-:W-:Y:S04]  /*10fb0*/  STL [R1+0x30], RZ ;  /* 0x000030ff01007387 */ /* 0x000fe80000100800 */
[----:B------:R1:W-:Y:S04]  /*10fc0*/  STL [R1+0x28], R0 ;  /* 0x0000280001007387 */ /* 0x0003e80000100800 */
[----:B------:R2:W-:Y:S01]  /*10fd0*/  STL [R1], RZ ;  /* 0x000000ff01007387 */ /* 0x0005e20000100800 */
[----:B-1----:R-:W-:-:S05]  /*10fe0*/  IMAD.MOV.U32 R0, RZ, RZ, 0x1 ;  /* 0x00000001ff007424 */ /* 0x002fca00078e00ff */
[----:B------:R2:W-:Y:S02]  /*10ff0*/  STL [R1+0xc], R0 ;  /* 0x00000c0001007387 */ /* 0x0005e40000100800 */
.L_x_1029:
[----:B-1----:R-:W3:Y:S01]  /*11000*/  LDL R2, [R1+0x28] ;  /* 0x0000280001027983 */ /* 0x002ee20000100800 */
[----:B------:R-:W-:Y:S01]  /*11010*/  ULDC UR8, c[0x0][0xdd0] ;  /* 0x0003740000087ab9 */ /* 0x000fe20000000800 */
[----:B--2---:R-:W1:Y:S01]  /*11020*/  LDC R0, c[0x0][0xde8] ;  /* 0x00037a00ff007b82 */ /* 0x004e620000000800 */
[----:B------:R-:W-:-:S11]  /*11030*/  UISETP.NE.AND UP0, UPT, UR8, 0x1, UPT ;  /* 0x000000010800788c */ /* 0x000fd6000bf05270 */
[----:B------:R-:W-:Y:S01]  /*11040*/  @UP0 ULDC UR4, c[0x0][0xdd4] ;  /* 0x0003750000040ab9 */ /* 0x000fe20000000800 */
[----:B------:R-:W-:Y:S01]  /*11050*/  @UP0 ULDC UR9, c[0x0][0xdd8] ;  /* 0x0003760000090ab9 */ /* 0x000fe20000000800 */
[C---:B---3--:R-:W-:Y:S02]  /*11060*/  R2UR UR6, R2.reuse ;  /* 0x00000000020672ca */ /* 0x048fe400000e0000 */
[----:B------:R-:W-:-:S11]  /*11070*/  R2UR UR7, R2 ;  /* 0x00000000020772ca */ /* 0x000fd600000e0000 */
[----:B------:R-:W-:-:S04]  /*11080*/  UIMAD.WIDE.U32 UR4, UR6, UR4, URZ ;  /* 0x00000004060472a5 */ /* 0x000fc8000f8e003f */
[----:B------:R-:W-:-:S04]  /*11090*/  @UP0 USHF.R.U32.HI UR6, URZ, UR9, UR5 ;  /* 0x000000093f060299 */ /* 0x000fc80008011605 */
[----:B------:R-:W-:Y:S02]  /*110a0*/  UIADD3 UR4, -UR6, URZ, URZ ;  /* 0x0000003f06047290 */ /* 0x000fe4000fffe13f */
[----:B-1----:R-:W-:Y:S02]  /*110b0*/  ISETP.LE.AND P0, PT, R0, UR6, PT ;  /* 0x0000000600007c0c */ /* 0x002fe4000bf03270 */
[----:B------:R-:W-:-:S11]  /*110c0*/  UIMAD UR8, UR8, UR4, UR7 ;  /* 0x00000004080872a4 */ /* 0x000fd6000f8e0207 */
[----:B------:R-:W-:Y:S05]  /*110d0*/  @!P0 BRA `(.L_x_970) ;  /* 0x0000000000208947 */ /* 0x000fea0003800000 */
        /* <DEDUP_REMOVED lines=8> */
.L_x_970:
[----:B------:R-:W-:Y:S01]  /*11160*/  ULDC UR9, c[0x0][0xdc4] ;  /* 0x0003710000097ab9 */ /* 0x000fe20000000800 */
[----:B------:R-:W-:Y:S01]  /*11170*/  UMOV UR7, UR8 ;  /* 0x0000000800077c82 */ /* 0x000fe20008000000 */
[----:B------:R-:W-:-:S11]  /*11180*/  UISETP.NE.AND UP0, UPT, UR9, 0x1, UPT ;  /* 0x000000010900788c */ /* 0x000fd6000bf05270 */
[----:B------:R-:W-:Y:S02]  /*11190*/  @UP0 ULDC.64 UR10, c[0x0][0xdc8] ;  /* 0x00037200000a0ab9 */ /* 0x000fe40000000a00 */
[----:B------:R-:W-:-:S04]  /*111a0*/  UIMAD.WIDE.U32 UR4, UR8, UR10, URZ ;  /* 0x0000000a080472a5 */ /* 0x000fc8000f8e003f */
[----:B------:R-:W-:-:S04]  /*111b0*/  @UP0 USHF.R.U32.HI UR7, URZ, UR11, UR5 ;  /* 0x0000000b3f070299 */ /* 0x000fc80008011605 */
[----:B------:R-:W-:-:S12]  /*111c0*/  UIMAD UR4, UR7, UR9, URZ ;  /* 0x00000009070472a4 */ /* 0x000fd8000f8e023f */
.L_x_971:
[----:B------:R-:W-:Y:S01]  /*111d0*/  ULDC.64 UR10, c[0x0][0x3f8] ;  /* 0x0000fe00000a7ab9 */ /* 0x000fe20000000a00 */
[----:B------:R-:W-:Y:S02]  /*111e0*/  UIADD3 UR8, UR8, -UR4, URZ ;  /* 0x8000000408087290 */ /* 0x000fe4000fffe03f */
[----:B------:R-:W-:Y:S02]  /*111f0*/  UISETP.NE.U32.AND UP0, UPT, UR10, URZ, UPT ;  /* 0x0000003f0a00728c */ /* 0x000fe4000bf05070 */
[----:B------:R-:W-:Y:S01]  /*11200*/  ULOP3.LUT UR7, URZ, UR7, URZ, 0x33, !UPT ;  /* 0x000000073f077292 */ /* 0x000fe2000f8e333f */
[----:B------:R-:W-:Y:S01]  /*11210*/  ULDC UR10, c[0x0][0xdb8] ;  /* 0x00036e00000a7ab9 */ /* 0x000fe20000000800 */
[----:B------:R-:W-:Y:S01]  /*11220*/  ULDC.64 UR4, c[0x0][0x9e0] ;  /* 0x0002780000047ab9 */ /* 0x000fe20000000a00 */
[----:B------:R-:W-:Y:S01]  /*11230*/  UISETP.NE.AND UP1, UPT, UR10, 0x1, UPT ;  /* 0x000000010a00788c */ /* 0x000fe2000bf25270 */
[----:B------:R-:W-:Y:S01]  /*11240*/  ULDC UR9, c[0x0][0xdc4] ;  /* 0x0003710000097ab9 */ /* 0x000fe20000000800 */
[----:B------:R-:W-:Y:S01]  /*11250*/  ULDC UR37, c[0x0][0xdac] ;  /* 0x00036b0000257ab9 */ /* 0x000fe20000000800 */
[----:B------:R-:W-:-:S02]  /*11260*/  UISETP.GE.AND UP2, UPT, UR5, 0x1, UPT ;  /* 0x000000010500788c */ /* 0x000fc4000bf46270 */
[----:B------:R-:W-:Y:S02]  /*11270*/  UIMAD UR9, UR6, UR9, UR8 ;  /* 0x00000009060972a4 */ /* 0x000fe4000f8e0208 */
[----:B------:R-:W-:Y:S02]  /*11280*/  UIADD3 UR37, UR7, UR37, URZ ;  /* 0x0000002507257290 */ /* 0x000fe4000fffe03f */
[----:B------:R-:W-:Y:S01]  /*11290*/  UISETP.NE.AND.EX UP0, UPT, UR11, URZ, UPT, UP0 ;  /* 0x0000003f0b00728c */ /* 0x000fe2000bf05300 */
[----:B------:R-:W-:Y:S01]  /*112a0*/  PLOP3.LUT P1, PT, PT, PT, UP2, 0x80, 0x0 ;  /* 0x000000000000781c */ /* 0x000fe20003f2f028 */
[----:B------:R-:W-:Y:S01]  /*112b0*/  @UP1 ULDC UR6, c[0x0][0xdbc] ;  /* 0x00036f0000061ab9 */ /* 0x000fe20000000800 */
[----:B------:R-:W-:Y:S02]  /*112c0*/  USHF.L.U32 UR37, UR37, 0x7, URZ ;  /* 0x0000000725257899 */ /* 0x000fe4000800063f */
[----:B------:R-:W-:Y:S01]  /*112d0*/  UIMAD.WIDE.U32 UR6, UR9, UR6, URZ ;  /* 0x00000006090672a5 */ /* 0x000fe2000f8e003f */
[----:B------:R-:W-:Y:S01]  /*112e0*/  ULDC UR11, c[0x0][0x404] ;  /* 0x00010100000b7ab9 */ /* 0x000fe20000000800 */
[----:B------:R-:W-:Y:S01]  /*112f0*/  ULDC UR12, c[0x0][0x288] ;  /* 0x0000a200000c7ab9 */ /* 0x000fe20000000800 */
[----:B------:R-:W-:Y:S01]  /*11300*/  @UP1 ULDC UR14, c[0x0][0xdc0] ;  /* 0x00037000000e1ab9 */ /* 0x000fe20000000800 */
[----:B------:R-:W-:Y:S01]  /*11310*/  UMOV UR39, UR9 ;  /* 0x0000000900277c82 */ /* 0x000fe20008000000 */
[----:B------:R-:W-:-:S02]  /*11320*/  USEL UR11, UR11, 0x1, UP0 ;  /* 0x000000010b0b7887 */ /* 0x000fc40008000000 */
[----:B------:R-:W-:Y:S02]  /*11330*/  UIADD3 UR8, UR37, 0x80, -UR12 ;  /* 0x0000008025087890 */ /* 0x000fe4000fffe80c */
[----:B------:R-:W-:Y:S01]  /*11340*/  @UP1 USHF.R.U32.HI UR39, URZ, UR14, UR7 ;  /* 0x0000000e3f271299 */ /* 0x000fe20008011607 */
[----:B------:R-:W-:Y:S02]  /*11350*/  ULDC UR13, c[0x0][0x2e0] ;  /* 0x0000b800000d7ab9 */ /* 0x000fe40000000800 */
[----:B------:R-:W-:Y:S02]  /*11360*/  UIMAD UR6, UR11, UR13, UR8 ;  /* 0x0000000d0b0672a4 */ /* 0x000fe4000f8e0208 */
[----:B------:R-:W-:Y:S02]  /*11370*/  UIADD3 UR38, -UR39, URZ, URZ ;  /* 0x0000003f27267290 */ /* 0x000fe4000fffe13f */
[----:B------:R-:W-:Y:S02]  /*11380*/  UIADD3 UR4, UR6, UR4, URZ ;  /* 0x0000000406047290 */ /* 0x000fe4000fffe03f */
[----:B------:R-:W-:Y:S01]  /*11390*/  UIMAD UR38, UR10, UR38, UR9 ;  /* 0x000000260a2672a4 */ /* 0x000fe2000f8e0209 */
[----:B------:R-:W-:Y:S11]  /*113a0*/  @!P1 BRA `(.L_x_972) ;  /* 0x0000000000449947 */ /* 0x000ff60003800000 */
[----:B------:R-:W-:Y:S01]  /*113b0*/  ISETP.LT.AND P0, PT, RZ, UR6, PT ;  /* 0x00000006ff007c0c */ /* 0x000fe2000bf01270 */
[----:B------:R-:W-:-:S12]  /*113c0*/  UIADD3 UR8, UR6, -0x1, URZ ;  /* 0xffffffff06087890 */ /* 0x000fd8000fffe03f */
[----:B------:R-:W-:Y:S05]  /*113d0*/  @P0 BRA `(.L_x_973) ;  /* 0x00000000001c0947 */ /* 0x000fea0003800000 */
[----:B------:R-:W-:Y:S02]  /*113e0*/  UISETP.NE.AND UP0, UPT, UR5, 0x1, UPT ;  /* 0x000000010500788c */ /* 0x000fe4000bf05270 */
[----:B------:R-:W-:-:S09]  /*113f0*/  UIADD3 UR8, -UR6, URZ, URZ ;  /* 0x0000003f06087290 */ /* 0x000fd2000fffe13f */
[----:B------:R-:W-:Y:S02]  /*11400*/  @UP0 ULDC.64 UR14, c[0x0][0x9e8] ;  /* 0x00027a00000e0ab9 */ /* 0x000fe40000000a00 */
[----:B------:R-:W-:-:S04]  /*11410*/  UIMAD.WIDE.U32 UR6, UR8, UR14, URZ ;  /* 0x0000000e080672a5 */ /* 0x000fc8000f8e003f */
[----:B------:R-:W-:-:S04]  /*11420*/  @UP0 USHF.R.U32.HI UR8, URZ, UR15, UR7 ;  /* 0x0000000f3f080299 */ /* 0x000fc80008011607 */
[----:B------:R-:W-:Y:S01]  /*11430*/  ULOP3.LUT UR8, URZ, UR8, URZ, 0x33, !UPT ;  /* 0x000000083f087292 */ /* 0x000fe2000f8e333f */
[----:B------:R-:W-:Y:S11]  /*11440*/  BRA `(.L_x_974) ;  /* 0x0000000000107947 */ /* 0x000ff60003800000 */
.L_x_973:
[----:B------:R-:W-:-:S11]  /*11450*/  UISETP.NE.AND UP0, UPT, UR5, 0x1, UPT ;  /* 0x000000010500788c */ /* 0x000fd6000bf05270 */
[----:B------:R-:W-:Y:S02]  /*11460*/  @UP0 ULDC.64 UR14, c[0x0][0x9e8] ;  /* 0x00027a00000e0ab9 */ /* 0x000fe40000000a00 */
[----:B------:R-:W-:-:S04]  /*11470*/  UIMAD.WIDE.U32 UR6, UR8, UR14, URZ ;  /* 0x0000000e080672a5 */ /* 0x000fc8000f8e003f */
[----:B------:R-:W-:-:S12]  /*11480*/  @UP0 USHF.R.U32.HI UR8, URZ, UR15, UR7 ;  /* 0x0000000f3f080299 */ /* 0x000fd80008011607 */
.L_x_974:
[----:B------:R-:W-:-:S04]  /*11490*/  UIMAD UR8, UR8, UR5, UR5 ;  /* 0x00000005080872a4 */ /* 0x000fc8000f8e0205 */
[----:B------:R-:W-:-:S04]  /*114a0*/  UISETP.LT.AND UP0, UPT, UR4, UR8, UPT ;  /* 0x000000080400728c */ /* 0x000fc8000bf01270 */
[----:B------:R-:W-:-:S12]  /*114b0*/  USEL UR4, UR4, UR8, UP0 ;  /* 0x0000000804047287 */ /* 0x000fd80008000000 */
.L_x_972:
[----:B------:R-:W-:Y:S02]  /*114c0*/  UIMAD UR7, UR11, UR13, 0x7f ;  /* 0x0000007f0b0774a4 */ /* 0x000fe4000f8e020d */
[----:B------:R-:W-:Y:S02]  /*114d0*/  UIADD3 UR4, UR4, 0x7f, URZ ;  /* 0x0000007f04047890 */ /* 0x000fe4000fffe03f */
[----:B------:R-:W-:Y:S02]  /*114e0*/  USHF.R.S32.HI UR8, URZ, 0x1f, UR7 ;  /* 0x0000001f3f087899 */ /* 0x000fe40008011407 */
[----:B------:R-:W-:Y:S02]  /*114f0*/  USHF.R.S32.HI UR6, URZ, 0x1f, UR4 ;  /* 0x0000001f3f067899 */ /* 0x000fe40008011404 */
[----:B------:R-:W-:Y:S02]  /*11500*/  ULEA.HI UR8, UR8, UR7, URZ, 0x7 ;  /* 0x0000000708087291 */ /* 0x000fe4000f8f383f */
[----:B------:R-:W-:-:S02]  /*11510*/  ULEA.HI UR6, UR6, UR4, URZ, 0x7 ;  /* 0x0000000406067291 */ /* 0x000fc4000f8f383f */
[----:B------:R-:W-:Y:S02]  /*11520*/  UIADD3 UR4, UR37, -UR12, URZ ;  /* 0x8000000c25047290 */ /* 0x000fe4000fffe03f */
[----:B------:R-:W-:Y:S02]  /*11530*/  USHF.R.S32.HI UR43, URZ, 0x7, UR8 ;  /* 0x000000073f2b7899 */ /* 0x000fe40008011408 */
[----:B------:R-:W-:Y:S02]  /*11540*/  USHF.R.S32.HI UR6, URZ, 0x7, UR6 ;  /* 0x000000073f067899 */ /* 0x000fe40008011406 */
[----:B------:R-:W-:Y:S02]  /*11550*/  UIMAD UR4, UR11, UR13, UR4 ;  /* 0x0000000d0b0472a4 */ /* 0x000fe4000f8e0204 */
[----:B------:R-:W-:Y:S01]  /*11560*/  UISETP.LT.AND UP0, UPT, UR43, UR6, UPT ;  /* 0x000000062b00728c */ /* 0x000fe2000bf01270 */
[----:B------:R-:W-:Y:S02]  /*11570*/  ULDC UR8, c[0x0][0x9dc] ;  /* 0x0002770000087ab9 */ /* 0x000fe40000000800 */
[----:B------:R-:W-:-:S02]  /*11580*/  UIADD3 UR8, UR4, -UR8, URZ ;  /* 0x8000000804087290 */ /* 0x000fc4000fffe03f */
[----:B------:R-:W-:Y:S01]  /*11590*/  USEL UR43, UR43, UR6, UP0 ;  /* 0x000000062b2b7287 */ /* 0x000fe20008000000 */
[----:B------:R-:W-:Y:S11]  /*115a0*/  @!P1 BRA `(.L_x_975) ;  /* 0x0000000000449947 */ /* 0x000ff60003800000 */
[----:B------:R-:W-:-:S06]  /*115b0*/  UISETP.GT.AND UP0, UPT, UR4, -0x1, UPT ;  /* 0xffffffff0400788c */ /* 0x000fcc000bf04270 */
[----:B------:R-:W-:-:S13]  /*115c0*/  PLOP3.LUT P0, PT, PT, PT, UP0, 0x80, 0x0 ;  /* 0x000000000000781c */ /* 0x000fda0003f0f008 */
[----:B------:R-:W-:Y:S05]  /*115d0*/  @P0 BRA `(.L_x_976) ;  /* 0x00000000001c0947 */ /* 0x000fea0003800000 */
[----:B------:R-:W-:Y:S02]  /*115e0*/  UISETP.NE.AND UP0, UPT, UR5, 0x1, UPT ;  /* 0x000000010500788c */ /* 0x000fe4000bf05270 */
[----:B------:R-:W-:-:S09]  /*115f0*/  ULOP3.LUT UR4, URZ, UR4, URZ, 0x33, !UPT ;  /* 0x000000043f047292 */ /* 0x000fd2000f8e333f */
[----:B------:R-:W-:Y:S02]  /*11600*/  @UP0 ULDC.64 UR10, c[0x0][0x9e8] ;  /* 0x00027a00000a0ab9 */ /* 0x000fe40000000a00 */
[----:B------:R-:W-:-:S04]  /*11610*/  UIMAD.WIDE.U32 UR6, UR4, UR10, URZ ;  /* 0x0000000a040672a5 */ /* 0x000fc8000f8e003f */
[----:B------:R-:W-:-:S04]  /*11620*/  @UP0 USHF.R.U32.HI UR4, URZ, UR11, UR7 ;  /* 0x0000000b3f040299 */ /* 0x000fc80008011607 */
[----:B------:R-:W-:Y:S01]  /*11630*/  ULOP3.LUT UR4, URZ, UR4, URZ, 0x33, !UPT ;  /* 0x000000043f047292 */ /* 0x000fe2000f8e333f */
[----:B------:R-:W-:Y:S11]  /*11640*/  BRA `(.L_x_977) ;  /* 0x0000000000107947 */ /* 0x000ff60003800000 */
.L_x_976:
[----:B------:R-:W-:-:S11]  /*11650*/  UISETP.NE.AND UP0, UPT, UR5, 0x1, UPT ;  /* 0x000000010500788c */ /* 0x000fd6000bf05270 */
[----:B------:R-:W-:Y:S02]  /*11660*/  @UP0 ULDC.64 UR10, c[0x0][0x9e8] ;  /* 0x00027a00000a0ab9 */ /* 0x000fe40000000a00 */
[----:B------:R-:W-:-:S04]  /*11670*/  UIMAD.WIDE.U32 UR6, UR4, UR10, URZ ;  /* 0x0000000a040672a5 */ /* 0x000fc8000f8e003f */
[----:B------:R-:W-:-:S12]  /*11680*/  @UP0 USHF.R.U32.HI UR4, URZ, UR11, UR7 ;  /* 0x0000000b3f040299 */ /* 0x000fd80008011607 */
.L_x_977:
[----:B------:R-:W-:-:S04]  /*11690*/  UIMAD UR4, UR4, UR5, URZ ;  /* 0x00000005040472a4 */ /* 0x000fc8000f8e023f */
[----:B------:R-:W-:-:S04]  /*116a0*/  UISETP.LT.AND UP0, UPT, UR8, UR4, UPT ;  /* 0x000000040800728c */ /* 0x000fc8000bf01270 */
[----:B------:R-:W-:-:S12]  /*116b0*/  USEL UR8, UR8, UR4, !UP0 ;  /* 0x0000000408087287 */ /* 0x000fd8000c000000 */
.L_x_975:
[----:B------:R-:W-:Y:S01]  /*116c0*/  USHF.R.S32.HI UR4, URZ, 0x1f, UR8 ;  /* 0x0000001f3f047899 */ /* 0x000fe20008011408 */
[----:B------:R-:W-:Y:S03]  /*116d0*/  BSSY B6, `(.L_x_978) ;  /* 0x00002a3000067945 */ /* 0x000fe60003800000 */
[----:B------:R-:W-:-:S04]  /*116e0*/  ULEA.HI UR4, UR4, UR8, URZ, 0x7 ;  /* 0x0000000804047291 */ /* 0x000fc8000f8f383f */
[----:B------:R-:W-:-:S04]  /*116f0*/  USHF.R.S32.HI UR4, URZ, 0x7, UR4 ;  /* 0x000000073f047899 */ /* 0x000fc80008011404 */
[----:B------:R-:W-:-:S04]  /*11700*/  UISETP.LT.AND UP0, UPT, URZ, UR4, UPT ;  /* 0x000000043f00728c */ /* 0x000fc8000bf01270 */
[----:B------:R-:W-:-:S04]  /*11710*/  USEL UR42, URZ, UR4, !UP0 ;  /* 0x000000043f2a7287 */ /* 0x000fc8000c000000 */
[----:B------:R-:W-:-:S06]  /*11720*/  UISETP.GT.AND UP0, UPT, UR43, UR42, UPT ;  /* 0x0000002a2b00728c */ /* 0x000fcc000bf04270 */
[----:B------:R-:W-:-:S13]  /*11730*/  PLOP3.LUT P0, PT, PT, PT, UP0, 0x80, 0x0 ;  /* 0x000000000000781c */ /* 0x000fda0003f0f008 */
[----:B------:R-:W-:Y:S05]  /*11740*/  @P0 BRA `(.L_x_979) ;  /* 0x0000000000480947 */ /* 0x000fea0003800000 */
[----:B------:R-:W1:Y:S02]  /*11750*/  S2R R0, SR_TID.X ;  /* 0x0000000000007919 */ /* 0x000e640000002100 */
[----:B-1----:R-:W-:-:S04]  /*11760*/  LOP3.LUT R0, R0, 0x7f, RZ, 0xc0, !PT ;  /* 0x0000007f00007812 */ /* 0x002fc800078ec0ff */
[----:B------:R-:W-:-:S13]  /*11770*/  ISETP.NE.AND P0, PT, R0, RZ, PT ;  /* 0x000000ff0000720c */ /* 0x000fda0003f05270 */
[----:B------:R-:W-:Y:S05]  /*11780*/  @P0 BRA `(.L_x_980) ;  /* 0x00000028005c0947 */ /* 0x000fea0003800000 */
[----:B------:R-:W1:Y:S01]  /*11790*/  S2R R5, SR_LANEID ;  /* 0x0000000000057919 */ /* 0x000e620000000000 */
[----:B------:R-:W-:Y:S01]  /*117a0*/  VOTEU.ANY UR4, UPT, PT ;  /* 0x0000000000047886 */ /* 0x000fe200038e0100 */
[----:B------:R-:W2:Y:S01]  /*117b0*/  LDC.64 R2, c[0x0][0xdf0] ;  /* 0x00037c00ff027b82 */ /* 0x000ea20000000a00 */
[----:B------:R-:W1:Y:S02]  /*117c0*/  FLO.U32 R0, UR4 ;  /* 0x0000000400007d00 */ /* 0x000e6400080e0000 */
[----:B-1----:R-:W-:-:S06]  /*117d0*/  ISETP.EQ.U32.AND P0, PT, R0, R5, PT ;  /* 0x000000050000720c */ /* 0x002fcc0003f02070 */
[----:B------:R-:W2:Y:S07]  /*117e0*/  POPC R5, UR4 ;  /* 0x0000000400057d09 */ /* 0x000eae0008000000 */
[----:B--2---:R-:W2:Y:S01]  /*117f0*/  @P0 ATOMG.E.ADD.STRONG.GPU PT, R3, desc[UR48][R2.64], R5 ;  /* 0x00000005020309a8 */ /* 0x004ea200081ee1f0 */
[----:B------:R-:W1:Y:S02]  /*11800*/  S2R R4, SR_LTMASK ;  /* 0x0000000000047919 */ /* 0x000e640000003900 */
[----:B-1----:R-:W-:-:S04]  /*11810*/  LOP3.LUT R4, R4, UR4, RZ, 0xc0, !PT ;  /* 0x0000000404047c12 */ /* 0x002fc8000f8ec0ff */
[----:B------:R-:W1:Y:S01]  /*11820*/  POPC R7, R4 ;  /* 0x0000000400077309 */ /* 0x000e620000000000 */
[----:B--2---:R-:W1:Y:S02]  /*11830*/  SHFL.IDX PT, R0, R3, R0, 0x1f ;  /* 0x00001f0003007589 */ /* 0x004e6400000e0000 */
[----:B-1----:R-:W-:-:S05]  /*11840*/  IADD3 R0, R0, UR44, R7 ;  /* 0x0000002c00007c10 */ /* 0x002fca000fffe007 */
[----:B------:R2:W-:Y:S01]  /*11850*/  STL [R1+0x28], R0 ;  /* 0x0000280001007387 */ /* 0x0005e20000100800 */
[----:B------:R-:W-:Y:S05]  /*11860*/  BRA `(.L_x_980) ;  /* 0x0000002800247947 */ /* 0x000fea0003800000 */
.L_x_979:
[----:B------:R-:W1:Y:S01]  /*11870*/  S2UR UR4, SR_CgaCtaId ;  /* 0x00000000000479c3 */ /* 0x000e620000008800 */
[----:B------:R-:W-:Y:S02]  /*11880*/  UMOV UR40, 0x400 ;  /* 0x0000040000287882 */ /* 0x000fe40000000000 */
[----:B-1----:R-:W-:-:S04]  /*11890*/  ULEA UR40, UR4, UR40, 0x18 ;  /* 0x0000002804287291 */ /* 0x002fc8000f8ec03f */
        /* <DEDUP_REMOVED lines=19> */
[----:B-1----:R-:W-:Y:S05]  /*119d0*/  CALL.ABS.NOINC R2 ;  /* 0x0000000002007343 */ /* 0x002fea0003c00000 */
.L_x_981:
        /* <DEDUP_REMOVED lines=24> */
.L_x_982:
[----:B------:R-:W-:-:S04]  /*11b60*/  UIADD3 UR4, UR40, 0x400, URZ ;  /* 0x0000040028047890 */ /* 0x000fc8000fffe03f */
[----:B------:R-:W-:-:S06]  /*11b70*/  ULOP3.LUT UP0, URZ, UR4, 0x3ff, URZ, 0xc0, !UPT ;  /* 0x000003ff043f7892 */ /* 0x000fcc000f80c03f */
[----:B------:R-:W-:-:S13]  /*11b80*/  PLOP3.LUT P0, PT, PT, PT, UP0, 0x80, 0x0 ;  /* 0x000000000000781c */ /* 0x000fda0003f0f008 */
        /* <DEDUP_REMOVED lines=17> */
.L_x_983:
[----:B------:R-:W-:-:S13]  /*11ca0*/  LOP3.LUT P6, RZ, R16, 0x3ff, RZ, 0xc0, !PT ;  /* 0x000003ff10ff7812 */ /* 0x000fda00078cc0ff */
        /* <DEDUP_REMOVED lines=17> */
.L_x_984:
[----:B------:R-:W-:Y:S01]  /*11dc0*/  ULDC.64 UR4, c[0x0][0x9f8] ;  /* 0x00027e0000047ab9 */ /* 0x000fe20000000a00 */
[----:B------:R-:W-:Y:S01]  /*11dd0*/  IMAD.U32 R5, RZ, RZ, UR39 ;  /* 0x00000027ff057e24 */ /* 0x000fe2000f8e00ff */
[----:B------:R-:W-:Y:S01]  /*11de0*/  ISETP.NE.U32.AND P0, PT, RZ, UR4, PT ;  /* 0x00000004ff007c0c */ /* 0x000fe2000bf05070 */
[----:B------:R-:W-:Y:S01]  /*11df0*/  IMAD.U32 R8, RZ, RZ, UR39 ;  /* 0x00000027ff087e24 */ /* 0x000fe2000f8e00ff */
[----:B------:R-:W2:Y:S01]  /*11e00*/  LDC R0, c[0x0][0x428] ;  /* 0x00010a00ff007b82 */ /* 0x000ea20000000800 */
[----:B------:R-:W3:Y:S01]  /*11e10*/  S2R R17, SR_TID.X ;  /* 0x0000000000117919 */ /* 0x000ee20000002100 */
[----:B------:R-:W-:-:S13]  /*11e20*/  ISETP.NE.AND.EX P0, PT, RZ, UR5, PT, P0 ;  /* 0x00000005ff007c0c */ /* 0x000fda000bf05300 */
[----:B-1----:R-:W1:Y:S01]  /*11e30*/  @P0 LDC.64 R2, c[0x0][0x9f8] ;  /* 0x00027e00ff020b82 */ /* 0x002e620000000a00 */
[----:B------:R-:W-:Y:S01]  /*11e40*/  IMAD.U32 R4, RZ, RZ, UR38 ;  /* 0x00000026ff047e24 */ /* 0x000fe2000f8e00ff */
[----:B---3--:R-:W-:Y:S01]  /*11e50*/  LOP3.LUT R16, R17, 0x7f, RZ, 0xc0, !PT ;  /* 0x0000007f11107812 */ /* 0x008fe200078ec0ff */
[----:B-1----:R-:W-:-:S05]  /*11e60*/  @P0 IMAD.WIDE R2, R5, 0x4, R2 ;  /* 0x0000000405020825 */ /* 0x002fca00078e0202 */
[----:B------:R1:W3:Y:S01]  /*11e70*/  @P0 LDG.E R8, desc[UR48][R2.64] ;  /* 0x0000003002080981 */ /* 0x0002e2000c1e1900 */
[----:B--2---:R-:W-:Y:S01]  /*11e80*/  ISETP.NE.AND P0, PT, R0, 0x1, PT ;  /* 0x000000010000780c */ /* 0x004fe20003f05270 */
[----:B------:R-:W-:Y:S01]  /*11e90*/  UMOV UR36, URZ ;  /* 0x0000003f00247c82 */ /* 0x000fe20008000000 */
[----:B------:R-:W-:Y:S01]  /*11ea0*/  ISETP.NE.AND P2, PT, R16, RZ, PT ;  /* 0x000000ff1000720c */ /* 0x000fe20003f45270 */
[----:B------:R-:W-:Y:S01]  /*11eb0*/  UMOV UR8, 0x40 ;  /* 0x0000004000087882 */ /* 0x000fe20000000000 */
[----:B------:R-:W-:Y:S01]  /*11ec0*/  UMOV UR9, UR37 ;  /* 0x0000002500097c82 */ /* 0x000fe20008000000 */
[----:B------:R-:W-:Y:S01]  /*11ed0*/  UMOV UR10, UR38 ;  /* 0x00000026000a7c82 */ /* 0x000fe20008000000 */
[----:B------:R-:W-:Y:S01]  /*11ee0*/  UMOV UR11, UR39 ;  /* 0x00000027000b7c82 */ /* 0x000fe20008000000 */
[----:B------:R-:W-:Y:S01]  /*11ef0*/  UMOV UR12, 0x80 ;  /* 0x00000080000c7882 */ /* 0x000fe20000000000 */
[----:B------:R-:W-:Y:S01]  /*11f00*/  UMOV UR13, UR37 ;  /* 0x00000025000d7c82 */ /* 0x000fe20008000000 */
[----:B-1----:R-:W1:Y:S01]  /*11f10*/  LDC.64 R2, c[0x0][0x3f8] ;  /* 0x0000fe00ff027b82 */ /* 0x002e620000000a00 */
[----:B------:R-:W-:Y:S01]  /*11f20*/  UMOV UR14, UR38 ;  /* 0x00000026000e7c82 */ /* 0x000fe20008000000 */
[----:B------:R-:W-:Y:S01]  /*11f30*/  UMOV UR15, UR39 ;  /* 0x00000027000f7c82 */ /* 0x000fe20008000000 */
[----:B------:R-:W-:-:S03]  /*11f40*/  UMOV UR6, 0xffffffff ;  /* 0xffffffff00067882 */ /* 0x000fc60000000000 */
[----:B------:R-:W-:Y:S02]  /*11f50*/  VOTEU.ALL UP1, P2 ;  /* 0x00000000003f7886 */ /* 0x000fe40001020000 */
[----:B------:R-:W2:Y:S03]  /*11f60*/  @P0 LDC R0, c[0x0][0x42c] ;  /* 0x00010b00ff000b82 */ /* 0x000ea60000000800 */
[----:B------:R-:W-:-:S04]  /*11f70*/  @!UP1 UIADD3 UR4, UP0, UR50, 0x270, URZ ;  /* 0x0000027032049890 */ /* 0x000fc8000ff1e03f */
[----:B------:R-:W-:Y:S01]  /*11f80*/  @!UP1 UIADD3.X UR5, URZ, UR51, URZ, UP0, !UPT ;  /* 0x000000333f059290 */ /* 0x000fe200087fe43f */
[----:B------:R-:W4:Y:S01]  /*11f90*/  @P0 LDC R5, c[0x0][0x430] ;  /* 0x00010c00ff050b82 */ /* 0x000f220000000800 */
[----:B-1----:R-:W-:-:S07]  /*11fa0*/  ISETP.NE.U32.AND P1, PT, R2, RZ, PT ;  /* 0x000000ff0200720c */ /* 0x002fce0003f25070 */
[----:B------:R1:W-:Y:S01]  /*11fb0*/  @!UP1 UTMAPF.L2.4D [UR36], [UR4] ;  /* 0x00000024040095b8 */ /* 0x0003e20008018000 */
[----:B------:R-:W-:Y:S01]  /*11fc0*/  ISETP.NE.AND.EX P1, PT, R3, RZ, PT, P1 ;  /* 0x000000ff0300720c */ /* 0x000fe20003f25310 */
[----:B--2---:R-:W-:Y:S01]  /*11fd0*/  @P0 IMAD.HI.U32 R0, R0, UR38, RZ ;  /* 0x0000002600000c27 */ /* 0x004fe2000f8e00ff */
[----:B------:R1:W-:Y:S04]  /*11fe0*/  @!UP1 UTMAPF.L2.4D [UR8], [UR4] ;  /* 0x00000008040095b8 */ /* 0x0003e80008018000 */
[----:B----4-:R-:W-:Y:S01]  /*11ff0*/  @P0 SHF.R.U32.HI R4, RZ, R5, R0 ;  /* 0x00000005ff040219 */ /* 0x010fe20000011600 */
[----:B------:R1:W-:Y:S01]  /*12000*/  @!UP1 UTMAPF.L2.4D [UR12], [UR4] ;  /* 0x0000000c040095b8 */ /* 0x0003e20008018000 */
[----:B---3--:R-:W-:Y:S01]  /*12010*/  SHF.R.S32.HI R9, RZ, 0x1f, R8 ;  /* 0x0000001fff097819 */ /* 0x008fe20000011408 */
        /* <DEDUP_REMOVED lines=8> */
.L_x_1048:
        /* <DEDUP_REMOVED lines=8> */
.L_x_1051:
        /* <DEDUP_REMOVED lines=9> */
[----:B------:R-:W-:-:S05]  /*121b0*/  @P0 SHF.R.U32.HI R4, RZ, R5, R7 ;  /* 0x00000005ff040219 */ /* 0x000fca0000011607 */
[----:B------:R-:W-:-:S04]  /*121c0*/  IMAD.MOV R5, RZ, RZ, -R4 ;  /* 0x000000ffff057224 */ /* 0x000fc800078e0a04 */
[----:B------:R-:W-:Y:S01]  /*121d0*/  IMAD R6, R0, R5, R6 ;  /* 0x0000000500067224 */ /* 0x000fe200078e0206 */
[--C-:B------:R-:W-:Y:S01]  /*121e0*/  SHF.R.S32.HI R5, RZ, 0x1f, R4.reuse ;  /* 0x0000001fff057819 */ /* 0x100fe20000011404 */
[----:B------:R-:W-:Y:S02]  /*121f0*/  IMAD R0, R9, UR4, RZ ;  /* 0x0000000409007c24 */ /* 0x000fe4000f8e02ff */
[----:B------:R-:W-:-:S04]  /*12200*/  IMAD.WIDE.U32 R4, R8, UR4, R4 ;  /* 0x0000000408047c25 */ /* 0x000fc8000f8e0004 */
[----:B------:R-:W-:Y:S01]  /*12210*/  IMAD R0, R8, UR5, R0 ;  /* 0x0000000508007c24 */ /* 0x000fe2000f8e0200 */
[----:B------:R-:W-:-:S03]  /*12220*/  LEA R2, P0, R4, R2, 0x2 ;  /* 0x0000000204027211 */ /* 0x000fc600078010ff */
[----:B------:R-:W-:-:S05]  /*12230*/  IMAD.IADD R0, R5, 0x1, R0 ;  /* 0x0000000105007824 */ /* 0x000fca00078e0200 */
[----:B------:R-:W-:-:S05]  /*12240*/  LEA.HI.X R3, R4, R3, R0, 0x2, P0 ;  /* 0x0000000304037211 */ /* 0x000fca00000f1400 */
[----:B------:R2:W5:Y:S02]  /*12250*/  LDG.E R0, desc[UR48][R2.64] ;  /* 0x0000003002007981 */ /* 0x000564000c1e1900 */
.L_x_989:
[----:B--2---:R-:W2:Y:S04]  /*12260*/  LDL R2, [R1] ;  /* 0x0000000001027983 */ /* 0x004ea80000100800 */
[----:B------:R-:W3:Y:S01]  /*12270*/  LDL R3, [R1+0xc] ;  /* 0x00000c0001037983 */ /* 0x000ee20000100800 */
[----:B------:R-:W-:Y:S02]  /*12280*/  ISETP.NE.AND P0, PT, R16, RZ, PT ;  /* 0x000000ff1000720c */ /* 0x000fe40003f05270 */
[----:B--2---:R-:W-:Y:S02]  /*12290*/  LEA R2, R2, UR40, 0x3 ;  /* 0x0000002802027c11 */ /* 0x004fe4000f8e18ff */
[----:B---3--:R-:W-:-:S04]  /*122a0*/  SHF.L.U32 R3, R3, 0x1f, RZ ;  /* 0x0000001f03037819 */ /* 0x008fc800000006ff */
[----:B------:R-:W2:Y:S02]  /*122b0*/  SYNCS.PHASECHK.TRANS64.TRYWAIT P3, [R2+URZ+0x22880], R3 ;  /* 0x02288003020075a7 */ /* 0x000ea4000806017f */
[----:B--2---:R-:W-:Y:S05]  /*122c0*/  @!P3 BRA `(.L_x_990) ;  /* 0x000000280020b947 */ /* 0x004fea0003800000 */
.L_x_1052:
[----:B------:R-:W-:Y:S05]  /*122d0*/  @P0 BRA `(.L_x_991) ;  /* 0x00000000001c0947 */ /* 0x000fea0003800000 */
[----:B-1----:R-:W1:Y:S01]  /*122e0*/  S2R R4, SR_TID.X ;  /* 0x0000000000047919 */ /* 0x002e620000002100 */
[----:B------:R-:W-:-:S04]  /*122f0*/  IMAD.MOV.U32 R5, RZ, RZ, 0x4000 ;  /* 0x00004000ff057424 */ /* 0x000fc800078e00ff */
[----:B------:R3:W-:Y:S01]  /*12300*/  SYNCS.ARRIVE.TRANS64 RZ, [R2+URZ+0x22870], R5 ;  /* 0x0228700502ff79a7 */ /* 0x0007e2000800003f */
[----:B-1----:R-:W-:-:S04]  /*12310*/  LOP3.LUT R4, R4, 0x1f, RZ, 0xc0, !PT ;  /* 0x0000001f04047812 */ /* 0x002fc800078ec0ff */
[----:B------:R-:W-:-:S13]  /*12320*/  ISETP.NE.AND P3, PT, R4, RZ, PT ;  /* 0x000000ff0400720c */ /* 0x000fda0003f65270 */
[----:B---3--:R-:W-:Y:S05]  /*12330*/  @!P3 BRA `(.L_x_991) ;  /* 0x000000000004b947 */ /* 0x008fea0003800000 */
[----:B------:R-:W-:Y:S01]  /*12340*/  BPT.TRAP 0x1 ;  /* 0x000000040000795c */ /* 0x000fe20000300000 */
.L_x_991:
[----:B------:R-:W3:Y:S04]  /*12350*/  LDL R5, [R1] ;  /* 0x0000000001057983 */ /* 0x000ee80000100800 */
[----:B-1----:R-:W4:Y:S01]  /*12360*/  LDL R4, [R1+0x8] ;  /* 0x0000080001047983 */ /* 0x002f220000100800 */
[----:B------:R-:W-:Y:S01]  /*12370*/  R2UR UR9, R2 ;  /* 0x00000000020972ca */ /* 0x000fe200000e0000 */
[----:B------:R-:W-:Y:S01]  /*12380*/  IMAD.SHL.U32 R6, R6, 0x80, RZ ;  /* 0x0000008006067824 */ /* 0x000fe200078e00ff */
        /* <DEDUP_REMOVED lines=10> */
[----:B------:R-:W-:-:S04]  /*12430*/  ULEA UR8, UR8, UR40, 0xe ;  /* 0x0000002808087291 */ /* 0x000fc8000f8e703f */
[----:B------:R-:W-:-:S09]  /*12440*/  UIADD3 UR8, UR8, 0x8400, URZ ;  /* 0x0000840008087890 */ /* 0x000fd2000fffe03f */
[----:B------:R1:W-:Y:S01]  /*12450*/  UTMALDG.4D [UR8], [UR4], desc[UR6] ;  /* 0x00000608040075b4 */ /* 0x0003e20008019000 */
[----:B------:R-:W3:Y:S02]  /*12460*/  SYNCS.PHASECHK.TRANS64.TRYWAIT P3, [R2+URZ+0x22840], R3 ;  /* 0x02284003020075a7 */ /* 0x000ee4000806017f */
[----:B-1-3--:R-:W-:Y:S05]  /*12470*/  @!P3 BRA `(.L_x_992) ;  /* 0x0000002400c8b947 */ /* 0x00afea0003800000 */
.L_x_1053:
        /* <DEDUP_REMOVED lines=8> */
.L_x_993:
        /* <DEDUP_REMOVED lines=28> */
.L_x_988:
[----:B------:R-:W-:Y:S05]  /*126c0*/  WARPSYNC.ALL ;  /* 0x0000000000007948 */ /* 0x000fea0003800000 */
[----:B------:R-:W-:Y:S01]  /*126d0*/  BAR.SYNC.DEFER_BLOCKING 0x8, 0x120 ;  /* 0x0204800000007b1d */ /* 0x000fe20000010000 */
[----:B------:R-:W-:Y:S01]  /*126e0*/  ELECT P0, URZ, PT ;  /* 0x00000000003f782f */ /* 0x000fe20003800000 */
[----:B------:R-:W-:Y:S02]  /*126f0*/  UIADD3 UR4, UP0, UR50, 0x270, URZ ;  /* 0x0000027032047890 */ /* 0x000fe4000ff1e03f */
[----:B------:R-:W-:Y:S02]  /*12700*/  UIADD3 UR8, UR40, 0x10400, URZ ;  /* 0x0001040028087890 */ /* 0x000fe4000fffe03f */
[----:B------:R-:W-:-:S02]  /*12710*/  UIADD3 UR9, UR40, 0x22800, URZ ;  /* 0x0002280028097890 */ /* 0x000fc4000fffe03f */
[----:B------:R-:W-:Y:S02]  /*12720*/  UIADD3.X UR5, URZ, UR51, URZ, UP0, !UPT ;  /* 0x000000333f057290 */ /* 0x000fe400087fe43f */
[----:B------:R-:W-:Y:S02]  /*12730*/  UIADD3 UR24, UR40, 0x12400, URZ ;  /* 0x0001240028187890 */ /* 0x000fe4000fffe03f */
[----:B------:R-:W-:Y:S02]  /*12740*/  UIADD3 UR16, UR40, 0x14400, URZ ;  /* 0x0001440028107890 */ /* 0x000fe4000fffe03f */
[----:B------:R-:W-:Y:S01]  /*12750*/  @P0 IMAD.MOV.U32 R2, RZ, RZ, 0x6000 ;  /* 0x00006000ff020424 */ /* 0x000fe200078e00ff */
[----:B------:R-:W-:Y:S01]  /*12760*/  UMOV UR6, 0x0 ;  /* 0x0000000000067882 */ /* 0x000fe20000000000 */
[----:B------:R-:W-:Y:S01]  /*12770*/  UMOV UR7, 0x12f00000 ;  /* 0x12f0000000077882 */ /* 0x000fe20000000000 */
[----:B------:R-:W-:Y:S01]  /*12780*/  UMOV UR10, URZ ;  /* 0x0000003f000a7c82 */ /* 0x000fe20008000000 */
[----:B------:R-:W-:Y:S01]  /*12790*/  UMOV UR11, UR37 ;  /* 0x00000025000b7c82 */ /* 0x000fe20008000000 */
[----:B------:R-:W-:Y:S01]  /*127a0*/  UMOV UR12, UR38 ;  /* 0x00000026000c7c82 */ /* 0x000fe20008000000 */
[----:B------:R-:W-:Y:S01]  /*127b0*/  UMOV UR13, UR39 ;  /* 0x00000027000d7c82 */ /* 0x000fe20008000000 */
[----:B------:R-:W-:Y:S01]  /*127c0*/  UMOV UR26, 0x40 ;  /* 0x00000040001a7882 */ /* 0x000fe20000000000 */
[----:B------:R-:W-:Y:S01]  /*127d0*/  UMOV UR27, UR37 ;  /* 0x00000025001b7c82 */ /* 0x000fe20008000000 */
[----:B------:R-:W-:Y:S01]  /*127e0*/  UMOV UR28, UR38 ;  /* 0x00000026001c7c82 */ /* 0x000fe20008000000 */
[----:B------:R2:W-:Y:S01]  /*127f0*/  @P0 SYNCS.ARRIVE.TRANS64 RZ, [UR40+0x22800], R2 ;  /* 0x02280002ffff09a7 */ /* 0x0005e20008000028 */
[----:B------:R-:W-:Y:S01]  /*12800*/  UMOV UR29, UR39 ;  /* 0x00000027001d7c82 */ /* 0x000fe20008000000 */
[----:B------:R-:W-:Y:S01]  /*12810*/  UMOV UR25, UR9 ;  /* 0x0000000900197c82 */ /* 0x000fe20008000000 */
[----:B------:R-:W-:Y:S01]  /*12820*/  UMOV UR18, 0x80 ;  /* 0x0000008000127882 */ /* 0x000fe20000000000 */
[----:B------:R-:W-:Y:S01]  /*12830*/  UMOV UR19, UR37 ;  /* 0x0000002500137c82 */ /* 0x000fe20008000000 */
[----:B------:R-:W-:Y:S01]  /*12840*/  UMOV UR20, UR38 ;  /* 0x0000002600147c82 */ /* 0x000fe20008000000 */
[----:B------:R-:W-:Y:S01]  /*12850*/  UMOV UR21, UR39 ;  /* 0x0000002700157c82 */ /* 0x000fe20008000000 */
[----:B------:R2:W-:Y:S01]  /*12860*/  UTMALDG.4D [UR8], [UR4], desc[UR6] ;  /* 0x00000608040075b4 */ /* 0x0005e20008019000 */
[----:B------:R-:W-:Y:S01]  /*12870*/  UMOV UR17, UR9 ;  /* 0x0000000900117c82 */ /* 0x000fe20008000000 */
[----:B------:R2:W-:Y:S01]  /*12880*/  UTMALDG.4D [UR24], [UR4], desc[UR6] ;  /* 0x00000618040075b4 */ /* 0x0005e20008019000 */
[----:B------:R2:W-:Y:S02]  /*12890*/  UTMALDG.4D [UR16], [UR4], desc[UR6] ;  /* 0x00000610040075b4 */ /* 0x0005e40008019000 */
[----:B--2---:R-:W-:Y:S01]  /*128a0*/  NOP ;  /* 0x0000000000007918 */ /* 0x004fe20000000000 */
.L_x_986:
        /* <DEDUP_REMOVED lines=10> */
.L_x_1054:
[----:B------:R-:W-:Y:S05]  /*12950*/  BSYNC B0 ;  /* 0x0000000000007941 */ /* 0x000fea0003800000 */
.L_x_994:
[----:B------:R-:W-:-:S04]  /*12960*/  UIADD3 UR4, UR43, -0x2, URZ ;  /* 0xfffffffe2b047890 */ /* 0x000fc8000fffe03f */
[----:B------:R-:W-:-:S06]  /*12970*/  UISETP.GE.AND UP0, UPT, UR4, UR42, UPT ;  /* 0x0000002a0400728c */ /* 0x000fcc000bf06270 */
[----:B------:R-:W-:-:S13]  /*12980*/  PLOP3.LUT P0, PT, PT, PT, UP0, 0x80, 0x0 ;  /* 0x000000000000781c */ /* 0x000fda0003f0f008 */
[----:B------:R-:W-:Y:S05]  /*12990*/  @!P0 BRA `(.L_x_996) ;  /* 0x0000000c00e88947 */ /* 0x000fea0003800000 */
[----:B--2---:R2:W5:Y:S04]  /*129a0*/  LDL.LU R3, [R1] ;  /* 0x0000000001037983 */ /* 0x0045680000300800 */
[----:B------:R2:W5:Y:S01]  /*129b0*/  LDL.LU R8, [R1+0xc] ;  /* 0x00000c0001087983 */ /* 0x0005620000300800 */
[----:B------:R-:W-:-:S07]  /*129c0*/  IMAD.U32 R2, RZ, RZ, UR4 ;  /* 0x00000004ff027e24 */ /* 0x000fce000f8e00ff */
.L_x_1018:
[----:B-1---5:R-:W-:Y:S01]  /*129d0*/  VIADD R4, R3, 0x1 ;  /* 0x0000000103047836 */ /* 0x022fe20000000000 */
        /* <DEDUP_REMOVED lines=8> */
[----:B----4-:R-:W-:Y:S05]  /*12a60*/  @!P6 BRA `(.L_x_998) ;  /* 0x000000080018e947 */ /* 0x010fea0003800000 */
[----:B------:R-:W-:Y:S01]  /*12a70*/  IMAD.MOV.U32 R9, RZ, RZ, R2 ;  /* 0x000000ffff097224 */ /* 0x000fe200078e0002 */
[----:B------:R-:W-:Y:S06]  /*12a80*/  @!P1 BRA `(.L_x_999) ;  /* 0x0000000000509947 */ /* 0x000fec0003800000 */
[----:B------:R-:W3:Y:S01]  /*12a90*/  LDL R7, [R1+0x1c] ;  /* 0x00001c0001077983 */ /* 0x000ee20000100800 */
[----:B------:R-:W4:Y:S01]  /*12aa0*/  LDC R9, c[0x0][0x41c] ;  /* 0x00010700ff097b82 */ /* 0x000f220000000800 */
[----:B------:R-:W-:Y:S02]  /*12ab0*/  ULDC.64 UR4, c[0x0][0x408] ;  /* 0x0001020000047ab9 */ /* 0x000fe40000000a00 */
[----:B------:R-:W2:Y:S01]  /*12ac0*/  LDL R6, [R1+0x10] ;  /* 0x0000100001067983 */ /* 0x000ea20000100800 */
[----:B----4-:R-:W-:-:S13]  /*12ad0*/  ISETP.NE.AND P0, PT, R9, 0x1, PT ;  /* 0x000000010900780c */ /* 0x010fda0003f05270 */
[----:B------:R-:W4:Y:S02]  /*12ae0*/  @P0 LDC.64 R4, c[0x0][0x420] ;  /* 0x00010800ff040b82 */ /* 0x000f240000000a00 */
[----:B----4-:R-:W-:-:S04]  /*12af0*/  @P0 IMAD.HI.U32 R0, R2, R4, RZ ;  /* 0x0000000402000227 */ /* 0x010fc800078e00ff */
[----:B------:R-:W-:Y:S01]  /*12b00*/  IMAD.MOV.U32 R4, RZ, RZ, R2 ;  /* 0x000000ffff047224 */ /* 0x000fe200078e0002 */
[----:B------:R-:W-:-:S04]  /*12b10*/  @P0 SHF.R.U32.HI R4, RZ, R5, R0 ;  /* 0x00000005ff040219 */ /* 0x000fc80000011600 */
[--C-:B------:R-:W-:Y:S01]  /*12b20*/  SHF.R.S32.HI R5, RZ, 0x1f, R4.reuse ;  /* 0x0000001fff057819 */ /* 0x100fe20000011404 */
[----:B------:R-:W-:-:S04]  /*12b30*/  IMAD.MOV R0, RZ, RZ, -R4 ;  /* 0x000000ffff007224 */ /* 0x000fc800078e0a04 */
[----:B------:R-:W-:Y:S02]  /*12b40*/  IMAD R9, R9, R0, R2 ;  /* 0x0000000009097224 */ /* 0x000fe400078e0202 */
[----:B---3--:R-:W-:-:S04]  /*12b50*/  IMAD R0, R7, UR4, RZ ;  /* 0x0000000407007c24 */ /* 0x008fc8000f8e02ff */
[C---:B--2---:R-:W-:Y:S02]  /*12b60*/  IMAD R0, R6.reuse, UR5, R0 ;  /* 0x0000000506007c24 */ /* 0x044fe4000f8e0200 */
[----:B------:R-:W-:Y:S01]  /*12b70*/  IMAD.WIDE.U32 R4, R6, UR4, R4 ;  /* 0x0000000406047c25 */ /* 0x000fe2000f8e0004 */
[----:B------:R-:W-:-:S03]  /*12b80*/  ULDC.64 UR4, c[0x0][0x3f8] ;  /* 0x0000fe0000047ab9 */ /* 0x000fc60000000a00 */
[----:B------:R-:W-:Y:S01]  /*12b90*/  IMAD.IADD R0, R0, 0x1, R5 ;  /* 0x0000000100007824 */ /* 0x000fe200078e0205 */
[----:B------:R-:W-:-:S04]  /*12ba0*/  LEA R6, P0, R4, UR4, 0x2 ;  /* 0x0000000404067c11 */ /* 0x000fc8000f8010ff */
[----:B------:R-:W-:-:S05]  /*12bb0*/  LEA.HI.X R7, R4, UR5, R0, 0x2, P0 ;  /* 0x0000000504077c11 */ /* 0x000fca00080f1400 */
[----:B------:R3:W5:Y:S04]  /*12bc0*/  LDG.E R0, desc[UR48][R6.64] ;  /* 0x0000003006007981 */ /* 0x000768000c1e1900 */
.L_x_999:
[----:B------:R-:W3:Y:S01]  /*12bd0*/  S2R R4, SR_TID.X ;  /* 0x0000000000047919 */ /* 0x000ee20000002100 */
[----:B------:R-:W-:Y:S01]  /*12be0*/  SHF.L.U32 R5, R10, 0x1f, RZ ;  /* 0x0000001f0a057819 */ /* 0x000fe200000006ff */
[----:B------:R-:W-:Y:S01]  /*12bf0*/  BSSY B1, `(.L_x_1000) ;  /* 0x0000006000017945 */ /* 0x000fe20003800000 */
[----:B---3--:R-:W-:Y:S02]  /*12c00*/  LOP3.LUT R6, R4, 0x7f, RZ, 0xc0, !PT ;  /* 0x0000007f04067812 */ /* 0x008fe400078ec0ff */
[----:B------:R-:W-:Y:S02]  /*12c10*/  LEA R4, R11, UR40, 0x3 ;  /* 0x000000280b047c11 */ /* 0x000fe4000f8e18ff */
[----:B------:R-:W-:Y:S02]  /*12c20*/  ISETP.NE.AND P3, PT, R6, RZ, PT ;  /* 0x000000ff0600720c */ /* 0x000fe40003f65270 */
[----:B------:R-:W3:Y:S02]  /*12c30*/  SYNCS.PHASECHK.TRANS64.TRYWAIT P0, [R4+URZ+0x22880], R5 ;  /* 0x02288005040075a7 */ /* 0x000ee4000800017f */
[----:B---3--:R-:W-:Y:S09]  /*12c40*/  @!P0 BRA `(.L_x_1001) ;  /* 0x0000002000008947 */ /* 0x008ff20003800000 */
.L_x_1055:
[----:B------:R-:W-:Y:S05]  /*12c50*/  BSYNC B1 ;  /* 0x0000000000017941 */ /* 0x000fea0003800000 */
.L_x_1000:
[----:B------:R-:W-:Y:S04]  /*12c60*/  BSSY B1, `(.L_x_1002) ;  /* 0x0000009000017945 */ /* 0x000fe80003800000 */
[----:B------:R-:W-:Y:S05]  /*12c70*/  @P3 BRA `(.L_x_1003) ;  /* 0x00000000001c3947 */ /* 0x000fea0003800000 */
[----:B------:R-:W4:Y:S02]  /*12c80*/  S2R R6, SR_TID.X ;  /* 0x0000000000067919 */ /* 0x000f240000002100 */
[----:B----4-:R-:W-:Y:S01]  /*12c90*/  LOP3.LUT R7, R6, 0x1f, RZ, 0xc0, !PT ;  /* 0x0000001f06077812 */ /* 0x010fe200078ec0ff */
[----:B------:R-:W-:-:S03]  /*12ca0*/  IMAD.MOV.U32 R6, RZ, RZ, 0x4000 ;  /* 0x00004000ff067424 */ /* 0x000fc600078e00ff */
[----:B------:R-:W-:Y:S01]  /*12cb0*/  ISETP.NE.AND P0, PT, R7, RZ, PT ;  /* 0x000000ff0700720c */ /* 0x000fe20003f05270 */
[----:B------:R4:W-:-:S12]  /*12cc0*/  SYNCS.ARRIVE.TRANS64 RZ, [R4+URZ+0x22870], R6 ;  /* 0x0228700604ff79a7 */ /* 0x0009d8000800003f */
[----:B----4-:R-:W-:Y:S05]  /*12cd0*/  @!P0 BRA `(.L_x_1003) ;  /* 0x0000000000048947 */ /* 0x010fea0003800000 */
[----:B------:R-:W-:Y:S01]  /*12ce0*/  BPT.TRAP 0x1 ;  /* 0x000000040000795c */ /* 0x000fe20000300000 */
.L_x_1003:
[----:B------:R-:W-:Y:S05]  /*12cf0*/  BSYNC B1 ;  /* 0x0000000000017941 */ /* 0x000fea0003800000 */
.L_x_1002:
[----:B------:R-:W4:Y:S04]  /*12d00*/  LDL R7, [R1+0x8] ;  /* 0x0000080001077983 */ /* 0x000f280000100800 */
[----:B------:R-:W2:Y:S01]  /*12d10*/  LDL R6, [R1] ;  /* 0x0000000001067983 */ /* 0x000ea20000100800 */
[----:B------:R-:W-:Y:S01]  /*12d20*/  IMAD.MOV.U32 R12, RZ, RZ, RZ ;  /* 0x000000ffff0c7224 */ /* 0x000fe200078e00ff */
[----:B------:R-:W-:Y:S01]  /*12d30*/  UIADD3 UR4, UP0, UR50, 0x470, URZ ;  /* 0x0000047032047890 */ /* 0x000fe2000ff1e03f */
[----:B------:R-:W-:Y:S01]  /*12d40*/  PLOP3.LUT P0, PT, PT, PT, PT, 0x80, 0x0 ;  /* 0x000000000000781c */ /* 0x000fe20003f0f070 */
[----:B------:R-:W-:Y:S01]  /*12d50*/  UMOV UR6, 0x0 ;  /* 0x0000000000067882 */ /* 0x000fe20000000000 */
[----:B------:R-:W-:Y:S01]  /*12d60*/  UMOV UR7, 0x14f00000 ;  /* 0x14f0000000077882 */ /* 0x000fe20000000000 */
[----:B------:R-:W-:Y:S01]  /*12d70*/  R2UR UR10, R12 ;  /* 0x000000000c0a72ca */ /* 0x000fe200000e0000 */
[----:B------:R-:W-:Y:S01]  /*12d80*/  UIADD3.X UR5, URZ, UR51, URZ, UP0, !UPT ;  /* 0x000000333f057290 */ /* 0x000fe200087fe43f */
[----:B----4-:R-:W-:-:S02]  /*12d90*/  R2UR UR12, R7 ;  /* 0x00000000070c72ca */ /* 0x010fc400000e0000 */
[----:B--2---:R-:W-:Y:S01]  /*12da0*/  LEA R7, R6, UR40, 0xe ;  /* 0x0000002806077c11 */ /* 0x004fe2000f8e70ff */
[----:B------:R-:W-:Y:S02]  /*12db0*/  IMAD.SHL.U32 R6, R9, 0x80, RZ ;  /* 0x0000008009067824 */ /* 0x000fe400078e00ff */
[----:B------:R-:W-:Y:S02]  /*12dc0*/  VIADD R9, R4, 0x22870 ;  /* 0x0002287004097836 */ /* 0x000fe40000000000 */
[----:B------:R-:W-:-:S08]  /*12dd0*/  VIADD R7, R7, 0x8400 ;  /* 0x0000840007077836 */ /* 0x000fd00000000000 */
.L_x_1004:
        /* <DEDUP_REMOVED lines=12> */
.L_x_1056:
[----:B------:R-:W-:Y:S05]  /*12ea0*/  BSYNC B1 ;  /* 0x0000000000017941 */ /* 0x000fea0003800000 */
.L_x_1005:
[----:B------:R-:W-:Y:S01]  /*12eb0*/  BSSY B1, `(.L_x_1007) ;  /* 0x000000b000017945 */ /* 0x000fe20003800000 */
[----:B-1----:R-:W-:Y:S02]  /*12ec0*/  IMAD.MOV.U32 R10, RZ, RZ, 0x0 ;  /* 0x00000000ff0a7424 */ /* 0x002fe400078e00ff */
[----:B------:R-:W-:Y:S01]  /*12ed0*/  IMAD.MOV.U32 R11, RZ, RZ, 0x14f00000 ;  /* 0x14f00000ff0b7424 */ /* 0x000fe200078e00ff */
[----:B------:R-:W-:Y:S06]  /*12ee0*/  @P3 BRA `(.L_x_1008) ;  /* 0x00000000001c3947 */ /* 0x000fec0003800000 */
[----:B------:R-:W1:Y:S01]  /*12ef0*/  S2R R7, SR_TID.X ;  /* 0x0000000000077919 */ /* 0x000e620000002100 */
[----:B--23--:R-:W-:-:S04]  /*12f00*/  IMAD.MOV.U32 R5, RZ, RZ, 0x6000 ;  /* 0x00006000ff057424 */ /* 0x00cfc800078e00ff */
[----:B------:R4:W-:Y:S01]  /*12f10*/  SYNCS.ARRIVE.TRANS64 RZ, [R4+URZ+0x22830], R5 ;  /* 0x0228300504ff79a7 */ /* 0x0009e2000800003f */
[----:B-1----:R-:W-:-:S04]  /*12f20*/  LOP3.LUT R7, R7, 0x1f, RZ, 0xc0, !PT ;  /* 0x0000001f07077812 */ /* 0x002fc800078ec0ff */
[----:B------:R-:W-:-:S13]  /*12f30*/  ISETP.NE.AND P0, PT, R7, RZ, PT ;  /* 0x000000ff0700720c */ /* 0x000fda0003f05270 */
[----:B----4-:R-:W-:Y:S05]  /*12f40*/  @!P0 BRA `(.L_x_1008) ;  /* 0x0000000000048947 */ /* 0x010fea0003800000 */
[----:B------:R-:W-:Y:S01]  /*12f50*/  BPT.TRAP 0x1 ;  /* 0x000000040000795c */ /* 0x000fe20000300000 */
.L_x_1008:
[----:B------:R-:W-:Y:S05]  /*12f60*/  BSYNC B1 ;  /* 0x0000000000017941 */ /* 0x000fea0003800000 */
.L_x_1007:
[----:B------:R-:W4:Y:S04]  /*12f70*/  LDL R9, [R1+0x8] ;  /* 0x0000080001097983 */ /* 0x000f280000100800 */
[----:B------:R-:W5:Y:S01]  /*12f80*/  LDL R7, [R1] ;  /* 0x0000000001077983 */ /* 0x000f620000100800 */
[----:B------:R-:W-:Y:S01]  /*12f90*/  R2UR UR10, R12 ;  /* 0x000000000c0a72ca */ /* 0x000fe200000e0000 */
[----:B--23--:R-:W-:Y:S01]  /*12fa0*/  IMAD.U32 R5, RZ, RZ, UR40 ;  /* 0x00000028ff057e24 */ /* 0x00cfe2000f8e00ff */
[----:B------:R-:W-:Y:S01]  /*12fb0*/  R2UR UR6, R10 ;  /* 0x000000000a0672ca */ /* 0x000fe200000e0000 */
[----:B------:R-:W-:Y:S01]  /*12fc0*/  UIADD3 UR4, UP0, UR50, 0x370, URZ ;  /* 0x0000037032047890 */ /* 0x000fe2000ff1e03f */
[----:B------:R-:W-:Y:S01]  /*12fd0*/  R2UR UR7, R11 ;  /* 0x000000000b0772ca */ /* 0x000fe200000e0000 */
[----:B------:R-:W-:Y:S01]  /*12fe0*/  VIADD R4, R4, 0x22830 ;  /* 0x0002283004047836 */ /* 0x000fe20000000000 */
[----:B------:R-:W-:Y:S01]  /*12ff0*/  PLOP3.LUT P0, PT, PT, PT, PT, 0x80, 0x0 ;  /* 0x000000000000781c */ /* 0x000fe20003f0f070 */
[----:B------:R-:W-:Y:S01]  /*13000*/  UIADD3.X UR5, URZ, UR51, URZ, UP0, !UPT ;  /* 0x000000333f057290 */ /* 0x000fe200087fe43f */
[----:B----4-:R-:W-:Y:S01]  /*13010*/  R2UR UR12, R9 ;  /* 0x00000000090c72ca */ /* 0x010fe200000e0000 */
[----:B-----5:R-:W-:-:S04]  /*13020*/  IMAD R5, R7, 0x6000, R5 ;  /* 0x0000600007057824 */ /* 0x020fc800078e0205 */
[----:B------:R-:W-:-:S10]  /*13030*/  VIADD R7, R5, 0x16400 ;  /* 0x0001640005077836 */ /* 0x000fd40000000000 */
.L_x_1009:
        /* <DEDUP_REMOVED lines=16> */
.L_x_1010:
        /* <DEDUP_REMOVED lines=16> */
.L_x_1011:
        /* <DEDUP_REMOVED lines=9> */
.L_x_998:
[----:B------:R-:W-:Y:S05]  /*132d0*/  BSYNC B0 ;  /* 0x0000000000007941 */ /* 0x000fea0003800000 */
.L_x_997:
[----:B------:R-:W-:-:S06]  /*132e0*/  UISETP.NE.AND UP0, UPT, UR41, 0x3, UPT ;  /* 0x000000032900788c */ /* 0x000fcc000bf05270 */
[----:B------:R-:W-:-:S13]  /*132f0*/  PLOP3.LUT P0, PT, PT, PT, UP0, 0x80, 0x0 ;  /* 0x000000000000781c */ /* 0x000fda0003f0f008 */
[----:B------:R-:W-:Y:S05]  /*13300*/  @!P0 BRA `(.L_x_1012) ;  /* 0x0000000000048947 */ /* 0x000fea0003800000 */
[----:B------:R-:W-:Y:S01]  /*13310*/  BPT.TRAP 0x1 ;  /* 0x000000040000795c */ /* 0x000fe20000300000 */
.L_x_1012:
        /* <DEDUP_REMOVED lines=9> */
.L_x_1057:
[----:B------:R-:W-:Y:S05]  /*133b0*/  BSYNC B0 ;  /* 0x0000000000007941 */ /* 0x000fea0003800000 */
.L_x_1013:
[----:B------:R-:W-:Y:S05]  /*133c0*/  @!P0 BRA `(.L_x_1015) ;  /* 0x0000000000048947 */ /* 0x000fea0003800000 */
[----:B------:R-:W-:Y:S01]  /*133d0*/  BPT.TRAP 0x1 ;  /* 0x000000040000795c */ /* 0x000fe20000300000 */
.L_x_1015:
[----:B---3--:R-:W3:Y:S01]  /*133e0*/  LDL R5, [R1+0x4] ;  /* 0x0000040001057983 */ /* 0x008ee20000100800 */
[----:B------:R-:W-:Y:S01]  /*133f0*/  SHF.L.U32 R4, R8, 0x1f, RZ ;  /* 0x0000001f08047819 */ /* 0x000fe200000006ff */
[----:B------:R-:W-:-:S03]  /*13400*/  IMAD.SHL.U32 R20, R3, 0x4000, RZ ;  /* 0x0000400003147824 */ /* 0x000fc600078e00ff */
[----:B---3--:R-:W3:Y:S02]  /*13410*/  SYNCS.PHASECHK.TRANS64.TRYWAIT P3, [R5+URZ+0x22860], R4 ;  /* 0x02286004050075a7 */ /* 0x008ee4000806017f */
[----:B---3--:R-:W-:Y:S05]  /*13420*/  @!P3 BRA `(.L_x_1016) ;  /* 0x000000180048b947 */ /* 0x008fea0003800000 */
.L_x_1058:
[----:B---3--:R-:W3:Y:S04]  /*13430*/  LDL R3, [R1+0x24] ;  /* 0x0000240001037983 */ /* 0x008ee80000100800 */
[----:B------:R-:W4:Y:S04]  /*13440*/  LDL R16, [R1+0x18] ;  /* 0x0000180001107983 */ /* 0x000f280000100800 */
[----:B------:R-:W5:Y:S01]  /*13450*/  LDL R12, [R1+0x20] ;  /* 0x00002000010c7983 */ /* 0x000f620000100800 */
[----:B------:R-:W-:Y:S05]  /*13460*/  WARPSYNC.ALL ;  /* 0x0000000000007948 */ /* 0x000fea0003800000 */
[----:B---3--:R-:W-:-:S05]  /*13470*/  LOP3.LUT R3, R20, R3, RZ, 0xfc, !PT ;  /* 0x0000000314037212 */ /* 0x008fca00078efcff */
[----:B-1----:R-:W1:Y:S01]  /*13480*/  LDSM.16.MT88.4 R8, [R3+UR40+0x8400] ;  /* 0x008400280308783b */ /* 0x002e620008004200 */
[----:B------:R-:W-:-:S04]  /*13490*/  VIADD R21, R3, UR40 ;  /* 0x0000002803157c36 */ /* 0x000fc80008000000 */
[----:B----4-:R-:W-:Y:S01]  /*134a0*/  IMAD.IADD R21, R16, 0x1, R21 ;  /* 0x0000000110157824 */ /* 0x010fe200078e0215 */
[C-C-:B-1----:R-:W-:Y:S02]  /*134b0*/  PRMT R4, R8.reuse, 0x6420, R9.reuse ;  /* 0x0000642008047816 */ /* 0x142fe40000000009 */
[----:B------:R-:W-:Y:S02]  /*134c0*/  PRMT R5, R8, 0x7531, R9 ;  /* 0x0000753108057816 */ /* 0x000fe40000000009 */
[C-C-:B------:R-:W-:Y:S02]  /*134d0*/  PRMT R6, R10.reuse, 0x6420, R11.reuse ;  /* 0x000064200a067816 */ /* 0x140fe4000000000b */
[----:B------:R-:W-:Y:S02]  /*134e0*/  PRMT R7, R10, 0x7531, R11 ;  /* 0x000075310a077816 */ /* 0x000fe4000000000b */
[----:B------:R-:W1:Y:S01]  /*134f0*/  LDSM.16.MT88.4 R8, [R21+0x8400] ;  /* 0x008400001508783b */ /* 0x000e620000004200 */
[----:B-----5:R-:W-:-:S05]  /*13500*/  IADD3 R20, R20, UR40, R12 ;  /* 0x0000002814147c10 */ /* 0x020fca000fffe00c */
[----:B------:R-:W-:Y:S01]  /*13510*/  STSM.16.M88.4 [R20+0x400], R4 ;  /* 0x0004000414007844 */ /* 0x000fe20000000200 */
[C-C-:B-1----:R-:W-:Y:S02]  /*13520*/  PRMT R12, R8.reuse, 0x6420, R9.reuse ;  /* 0x00006420080c7816 */ /* 0x142fe40000000009 */
[----:B------:R-:W-:Y:S02]  /*13530*/  PRMT R13, R8, 0x7531, R9 ;  /* 0x00007531080d7816 */ /* 0x000fe40000000009 */
[C-C-:B------:R-:W-:Y:S02]  /*13540*/  PRMT R14, R10.reuse, 0x6420, R11.reuse ;  /* 0x000064200a0e7816 */ /* 0x140fe4000000000b */
[----:B------:R-:W-:-:S05]  /*13550*/  PRMT R15, R10, 0x7531, R11 ;  /* 0x000075310a0f7816 */ /* 0x000fca000000000b */
[----:B------:R1:W-:Y:S04]  /*13560*/  STSM.16.M88.4 [R20+0x2400], R12 ;  /* 0x0024000c14007844 */ /* 0x0003e80000000200 */
[----:B------:R-:W3:Y:S04]  /*13570*/  LDSM.16.MT88.4 R8, [R3+UR40+0x9400] ;  /* 0x009400280308783b */ /* 0x000ee80008004200 */
[----:B-1----:R-:W4:Y:S01]  /*13580*/  LDL R14, [R1+0x14] ;  /* 0x00001400010e7983 */ /* 0x002f220000100800 */
[C-C-:B---3--:R-:W-:Y:S02]  /*13590*/  PRMT R4, R8.reuse, 0x6420, R9.reuse ;  /* 0x0000642008047816 */ /* 0x148fe40000000009 */
[----:B------:R-:W-:-:S02]  /*135a0*/  PRMT R5, R8, 0x7531, R9 ;  /* 0x0000753108057816 */ /* 0x000fc40000000009 */
[C-C-:B------:R-:W-:Y:S02]  /*135b0*/  PRMT R6, R10.reuse, 0x6420, R11.reuse ;  /* 0x000064200a067816 */ /* 0x140fe4000000000b */
[----:B------:R-:W-:Y:S02]  /*135c0*/  PRMT R7, R10, 0x7531, R11 ;  /* 0x000075310a077816 */ /* 0x000fe4000000000b */
[----:B------:R-:W1:Y:S01]  /*135d0*/  LDSM.16.MT88.4 R8, [R21+0x9400] ;  /* 0x009400001508783b */ /* 0x000e620000004200 */
[----:B------:R-:W-:Y:S01]  /*135e0*/  IMAD.MOV.U32 R15, RZ, RZ, R16 ;  /* 0x000000ffff0f7224 */ /* 0x000fe200078e0010 */
[C-C-:B-1----:R-:W-:Y:S02]  /*135f0*/  PRMT R16, R8.reuse, 0x6420, R9.reuse ;  /* 0x0000642008107816 */ /* 0x142fe40000000009 */
[----:B------:R-:W-:Y:S02]  /*13600*/  PRMT R17, R8, 0x7531, R9 ;  /* 0x0000753108117816 */ /* 0x000fe40000000009 */
[----:B------:R-:W-:-:S02]  /*13610*/  PRMT R18, R10, 0x6420, R11 ;  /* 0x000064200a127816 */ /* 0x000fc4000000000b */
[----:B------:R-:W-:Y:S02]  /*13620*/  PRMT R19, R10, 0x7531, R11 ;  /* 0x000075310a137816 */ /* 0x000fe4000000000b */
[----:B----4-:R-:W-:-:S05]  /*13630*/  IADD3 R12, R14, 0x400, R20 ;  /* 0x000004000e0c7810 */ /* 0x010fca0007ffe014 */
[----:B------:R-:W-:Y:S04]  /*13640*/  STSM.16.M88.4 [R12], R4 ;  /* 0x000000040c007844 */ /* 0x000fe80000000200 */
[----:B------:R-:W-:Y:S04]  /*13650*/  STSM.16.M88.4 [R12+0x2000], R16 ;  /* 0x002000100c007844 */ /* 0x000fe80000000200 */
[----:B------:R-:W1:Y:S02]  /*13660*/  LDSM.16.MT88.4 R8, [R3+UR40+0xa400] ;  /* 0x00a400280308783b */ /* 0x000e640008004200 */
[----:B-1----:R-:W-:-:S02]  /*13670*/  PRMT R4, R8, 0x6420, R9 ;  /* 0x0000642008047816 */ /* 0x002fc40000000009 */
[----:B------:R-:W-:Y:S02]  /*13680*/  PRMT R5, R8, 0x7531, R9 ;  /* 0x0000753108057816 */ /* 0x000fe40000000009 */
[C-C-:B------:R-:W-:Y:S02]  /*13690*/  PRMT R6, R10.reuse, 0x6420, R11.reuse ;  /* 0x000064200a067816 */ /* 0x140fe4000000000b */
[----:B------:R-:W-:Y:S02]  /*136a0*/  PRMT R7, R10, 0x7531, R11 ;  /* 0x000075310a077816 */ /* 0x000fe4000000000b */
[----:B------:R-:W1:Y:S01]  /*136b0*/  LDSM.16.MT88.4 R8, [R21+0xa400] ;  /* 0x00a400001508783b */ /* 0x000e620000004200 */
[----:B------:R-:W-:Y:S01]  /*136c0*/  IMAD.MOV.U32 R19, RZ, RZ, R14 ;  /* 0x000000ffff137224 */ /* 0x000fe200078e000e */
[----:B------:R-:W-:-:S05]  /*136d0*/  IADD3 R20, R15, 0x400, R20 ;  /* 0x000004000f147810 */ /* 0x000fca0007ffe014 */
[----:B------:R-:W-:Y:S01]  /*136e0*/  STSM.16.M88.4 [R20], R4 ;  /* 0x0000000414007844 */ /* 0x000fe20000000200 */
[C-C-:B-1----:R-:W-:Y:S02]  /*136f0*/  PRMT R12, R8.reuse, 0x6420, R9.reuse ;  /* 0x00006420080c7816 */ /* 0x142fe40000000009 */
        /* <DEDUP_REMOVED lines=9> */
[----:B------:R-:W1:Y:S01]  /*13790*/  LDSM.16.MT88.4 R8, [R21+0xb400] ;  /* 0x00b400001508783b */ /* 0x000e620000004200 */
[----:B------:R-:W-:-:S05]  /*137a0*/  IMAD.IADD R20, R19, 0x1, R20 ;  /* 0x0000000113147824 */ /* 0x000fca00078e0214 */
[----:B------:R1:W-:Y:S02]  /*137b0*/  STSM.16.M88.4 [R20], R4 ;  /* 0x0000000414007844 */ /* 0x0003e40000000200 */
[C-C-:B-1----:R-:W-:Y:S02]  /*137c0*/  PRMT R4, R8.reuse, 0x6420, R9.reuse ;  /* 0x0000642008047816 */ /* 0x142fe40000000009 */
[----:B------:R-:W-:Y:S02]  /*137d0*/  PRMT R5, R8, 0x7531, R9 ;  /* 0x0000753108057816 */ /* 0x000fe40000000009 */
        /* <DEDUP_REMOVED lines=8> */
[----:B---3--:R-:W3:Y:S01]  /*13860*/  FENCE.VIEW.ASYNC.S ;  /* 0x00000000000073c6 */ /* 0x008ee20000000000 */
[----:B------:R-:W-:Y:S05]  /*13870*/  @!P0 BRA `(.L_x_1017) ;  /* 0x0000000000048947 */ /* 0x000fea0003800000 */
[----:B------:R-:W-:Y:S01]  /*13880*/  BPT.TRAP 0x1 ;  /* 0x000000040000795c */ /* 0x000fe20000300000 */
.L_x_1017:
[----:B-1----:R-:W3:Y:S01]  /*13890*/  LDL.LU R4, [R1+0x4] ;  /* 0x0000040001047983 */ /* 0x002ee20000300800 */
[C---:B------:R-:W-:Y:S01]  /*138a0*/  ISETP.GT.AND P0, PT, R2.reuse, UR42, PT ;  /* 0x0000002a02007c0c */ /* 0x040fe2000bf04270 */
[----:B------:R-:W-:Y:S02]  /*138b0*/  VIADD R2, R2, 0xffffffff ;  /* 0xffffffff02027836 */ /* 0x000fe40000000000 */
[----:B------:R4:W5:Y:S01]  /*138c0*/  LDL R8, [R1+0xc] ;  /* 0x00000c0001087983 */ /* 0x0009620000100800 */
[----:B---3--:R-:W-:Y:S01]  /*138d0*/  SYNCS.ARRIVE.TRANS64.A1T0 RZ, [R4+URZ+0x22850], RZ ;  /* 0x022850ff04ff79a7 */ /* 0x008fe2000810003f */
[----:B------:R-:W-:-:S05]  /*138e0*/  @!P2 VIADD R3, R4, 0x22880 ;  /* 0x000228800403a836 */ /* 0x000fca0000000000 */
[----:B------:R-:W-:Y:S01]  /*138f0*/  @!P2 PRMT R3, RZ, 0x654, R3 ;  /* 0x00000654ff03a816 */ /* 0x000fe20000000003 */
[----:B------:R-:W-:Y:S06]  /*13900*/  BAR.SYNC.DEFER_BLOCKING 0x2, 0x80 ;  /* 0x0082000000007b1d */ /* 0x000fec0000010000 */
[----:B------:R1:W-:Y:S02]  /*13910*/  @!P2 SYNCS.ARRIVE.TRANS64.RED.A1T0 RZ, [R3+URZ], RZ ;  /* 0x000000ff03ffa9a7 */ /* 0x0003e4000810043f */
[----:B-1----:R4:W5:Y:S01]  /*13920*/  LDL R3, [R1] ;  /* 0x0000000001037983 */ /* 0x0029620000100800 */
[----:B------:R-:W-:Y:S05]  /*13930*/  @P0 BRA `(.L_x_1018) ;  /* 0xfffffff000240947 */ /* 0x000fea000383ffff */
.L_x_996:
[----:B------:R-:W-:Y:S04]  /*13940*/  BSSY B0, `(.L_x_1019) ;  /* 0x000000f000007945 */ /* 0x000fe80003800000 */
[----:B------:R-:W-:Y:S05]  /*13950*/  @P2 BRA `(.L_x_1020) ;  /* 0x0000000000342947 */ /* 0x000fea0003800000 */
[----:B------:R-:W3:Y:S01]  /*13960*/  S2R R5, SR_LANEID ;  /* 0x0000000000057919 */ /* 0x000ee20000000000 */
[----:B------:R-:W-:Y:S01]  /*13970*/  VOTEU.ANY UR4, UPT, PT ;  /* 0x0000000000047886 */ /* 0x000fe200038e0100 */
[----:B--2--5:R-:W2:Y:S01]  /*13980*/  LDC.64 R2, c[0x0][0xdf0] ;  /* 0x00037c00ff027b82 */ /* 0x024ea20000000a00 */
[----:B------:R-:W3:Y:S02]  /*13990*/  FLO.U32 R0, UR4 ;  /* 0x0000000400007d00 */ /* 0x000ee400080e0000 */
[----:B---3--:R-:W-:-:S06]  /*139a0*/  ISETP.EQ.U32.AND P0, PT, R0, R5, PT ;  /* 0x000000050000720c */ /* 0x008fcc0003f02070 */
[----:B------:R-:W2:Y:S07]  /*139b0*/  POPC R5, UR4 ;  /* 0x0000000400057d09 */ /* 0x000eae0008000000 */
[----:B--2---:R-:W2:Y:S01]  /*139c0*/  @P0 ATOMG.E.ADD.STRONG.GPU PT, R3, desc[UR48][R2.64], R5 ;  /* 0x00000005020309a8 */ /* 0x004ea200081ee1f0 */
[----:B-1----:R-:W1:Y:S02]  /*139d0*/  S2R R4, SR_LTMASK ;  /* 0x0000000000047919 */ /* 0x002e640000003900 */
[----:B-1----:R-:W-:-:S04]  /*139e0*/  LOP3.LUT R4, R4, UR4, RZ, 0xc0, !PT ;  /* 0x0000000404047c12 */ /* 0x002fc8000f8ec0ff */
[----:B------:R-:W1:Y:S01]  /*139f0*/  POPC R7, R4 ;  /* 0x0000000400077309 */ /* 0x000e620000000000 */
[----:B--2---:R-:W1:Y:S02]  /*13a00*/  SHFL.IDX PT, R0, R3, R0, 0x1f ;  /* 0x00001f0003007589 */ /* 0x004e6400000e0000 */
[----:B-1----:R-:W-:-:S05]  /*13a10*/  IADD3 R0, R0, UR44, R7 ;  /* 0x0000002c00007c10 */ /* 0x002fca000fffe007 */
[----:B------:R3:W-:Y:S02]  /*13a20*/  STL [R1+0x28], R0 ;  /* 0x0000280001007387 */ /* 0x0007e40000100800 */
.L_x_1020:
[----:B------:R-:W-:Y:S05]  /*13a30*/  BSYNC B0 ;  /* 0x0000000000007941 */ /* 0x000fea0003800000 */
.L_x_1019:
[----:B------:R-:W-:-:S06]  /*13a40*/  UISETP.NE.AND UP0, UPT, UR41, 0x3, UPT ;  /* 0x000000032900788c */ /* 0x000fcc000bf05270 */
[----:B------:R-:W-:-:S13]  /*13a50*/  PLOP3.LUT P0, PT, PT, PT, UP0, 0x80, 0x0 ;  /* 0x000000000000781c */ /* 0x000fda0003f0f008 */
[----:B------:R-:W-:Y:S05]  /*13a60*/  @!P0 BRA `(.L_x_1021) ;  /* 0x0000000000048947 */ /* 0x000fea0003800000 */
[----:B------:R-:W-:Y:S01]  /*13a70*/  BPT.TRAP 0x1 ;  /* 0x000000040000795c */ /* 0x000fe20000300000 */
.L_x_1021:
[----:B--2---:R-:W2:Y:S04]  /*13a80*/  LDL R2, [R1+0xc] ;  /* 0x00000c0001027983 */ /* 0x004ea80000100800 */
[----:B---3--:R-:W3:Y:S01]  /*13a90*/  LDL R0, [R1] ;  /* 0x0000000001007983 */ /* 0x008ee20000100800 */
[----:B------:R-:W-:Y:S01]  /*13aa0*/  BSSY B0, `(.L_x_1022) ;  /* 0x0000008000007945 */ /* 0x000fe20003800000 */
[----:B--2--5:R-:W-:-:S04]  /*13ab0*/  LOP3.LUT R3, R2, 0x1, RZ, 0x3c, !PT ;  /* 0x0000000102037812 */ /* 0x024fc800078e3cff */
[----:B------:R-:W-:Y:S02]  /*13ac0*/  SHF.L.U32 R3, R3, 0x1f, RZ ;  /* 0x0000001f03037819 */ /* 0x000fe400000006ff */
[----:B---3--:R-:W-:-:S04]  /*13ad0*/  LEA R20, R0, UR40, 0x3 ;  /* 0x0000002800147c11 */ /* 0x008fc8000f8e18ff */
[----:B------:R-:W2:Y:S01]  /*13ae0*/  SYNCS.PHASECHK.TRANS64.TRYWAIT P0, [R20+URZ+0x22870], R3 ;  /* 0x02287003140075a7 */ /* 0x000ea2000800017f */
[----:B------:R-:W-:-:S05]  /*13af0*/  IMAD.U32 R0, RZ, RZ, UR45 ;  /* 0x0000002dff007e24 */ /* 0x000fca000f8e00ff */
[----:B------:R-:W-:Y:S01]  /*13b00*/  ISETP.NE.AND P1, PT, R0, 0x3, PT ;  /* 0x000000030000780c */ /* 0x000fe20003f25270 */
[----:B--2---:R-:W-:-:S12]  /*13b10*/  @!P0 BRA `(.L_x_1023) ;  /* 0x0000001000a48947 */ /* 0x004fd80003800000 */
.L_x_1059:
[----:B------:R-:W-:Y:S05]  /*13b20*/  BSYNC B0 ;  /* 0x0000000000007941 */ /* 0x000fea0003800000 */
.L_x_1022:
[----:B------:R-:W-:Y:S05]  /*13b30*/  @!P1 BRA `(.L_x_1024) ;  /* 0x0000000000049947 */ /* 0x000fea0003800000 */
[----:B------:R-:W-:Y:S01]  /*13b40*/  BPT.TRAP 0x1 ;  /* 0x000000040000795c */ /* 0x000fe20000300000 */
.L_x_1024:
[----:B------:R-:W2:Y:S02]  /*13b50*/  LDL R0, [R1+0xc] ;  /* 0x00000c0001007983 */ /* 0x000ea40000100800 */
[----:B--2---:R-:W-:-:S04]  /*13b60*/  SHF.L.U32 R3, R0, 0x1f, RZ ;  /* 0x0000001f00037819 */ /* 0x004fc800000006ff */
[----:B------:R-:W2:Y:S02]  /*13b70*/  SYNCS.PHASECHK.TRANS64.TRYWAIT P0, [R20+URZ+0x22860], R3 ;  /* 0x02286003140075a7 */ /* 0x000ea4000800017f */
[----:B--2---:R-:W-:Y:S05]  /*13b80*/  @!P0 BRA `(.L_x_1025) ;  /* 0x00000010009c8947 */ /* 0x004fea0003800000 */
.L_x_1060:
[----:B------:R-:W3:Y:S04]  /*13b90*/  LDL R2, [R1] ;  /* 0x0000000001027983 */ /* 0x000ee80000100800 */
[----:B------:R-:W5:Y:S04]  /*13ba0*/  LDL R0, [R1+0x24] ;  /* 0x0000240001007983 */ /* 0x000f680000100800 */
[----:B------:R-:W4:Y:S04]  /*13bb0*/  LDL R18, [R1+0x18] ;  /* 0x0000180001127983 */ /* 0x000f280000100800 */
[----:B------:R-:W4:Y:S04]  /*13bc0*/  LDL R12, [R1+0x20] ;  /* 0x00002000010c7983 */ /* 0x000f280000100800 */
[----:B------:R-:W4:Y:S01]  /*13bd0*/  LDL R17, [R1+0x14] ;  /* 0x0000140001117983 */ /* 0x000f220000100800 */
[----:B------:R-:W-:Y:S05]  /*13be0*/  WARPSYNC.ALL ;  /* 0x0000000000007948 */ /* 0x000fea0003800000 */
[----:B---3--:R-:W-:-:S05]  /*13bf0*/  IMAD.SHL.U32 R2, R2, 0x4000, RZ ;  /* 0x0000400002027824 */ /* 0x008fca00078e00ff */
[----:B-----5:R-:W-:-:S05]  /*13c00*/  LOP3.LUT R0, R2, R0, RZ, 0xfc, !PT ;  /* 0x0000000002007212 */ /* 0x020fca00078efcff */
[----:B-1----:R-:W1:Y:S01]  /*13c10*/  LDSM.16.MT88.4 R4, [R0+UR40+0x8400] ;  /* 0x008400280004783b */ /* 0x002e620008004200 */
[----:B--2---:R-:W-:-:S04]  /*13c20*/  VIADD R3, R0, UR40 ;  /* 0x0000002800037c36 */ /* 0x004fc80008000000 */
[----:B----4-:R-:W-:Y:S01]  /*13c30*/  IMAD.IADD R3, R18, 0x1, R3 ;  /* 0x0000000112037824 */ /* 0x010fe200078e0203 */
[C-C-:B-1----:R-:W-:Y:S02]  /*13c40*/  PRMT R8, R4.reuse, 0x6420, R5.reuse ;  /* 0x0000642004087816 */ /* 0x142fe40000000005 */
[----:B------:R-:W-:Y:S02]  /*13c50*/  PRMT R9, R4, 0x7531, R5 ;  /* 0x0000753104097816 */ /* 0x000fe40000000005 */
[C-C-:B------:R-:W-:Y:S02]  /*13c60*/  PRMT R10, R6.reuse, 0x6420, R7.reuse ;  /* 0x00006420060a7816 */ /* 0x140fe40000000007 */
[----:B------:R-:W-:Y:S02]  /*13c70*/  PRMT R11, R6, 0x7531, R7 ;  /* 0x00007531060b7816 */ /* 0x000fe40000000007 */
[----:B------:R-:W1:Y:S01]  /*13c80*/  LDSM.16.MT88.4 R4, [R3+0x8400] ;  /* 0x008400000304783b */ /* 0x000e620000004200 */
[----:B------:R-:W-:-:S05]  /*13c90*/  IADD3 R2, R2, UR40, R12 ;  /* 0x0000002802027c10 */ /* 0x000fca000fffe00c */
[----:B------:R1:W-:Y:S02]  /*13ca0*/  STSM.16.M88.4 [R2+0x400], R8 ;  /* 0x0004000802007844 */ /* 0x0003e40000000200 */
        /* <DEDUP_REMOVED lines=11> */
[----:B------:R-:W-:-:S05]  /*13d60*/  IADD3 R16, R17, 0x400, R2 ;  /* 0x0000040011107810 */ /* 0x000fca0007ffe002 */
[----:B------:R2:W-:Y:S01]  /*13d70*/  STSM.16.M88.4 [R16], R12 ;  /* 0x0000000c10007844 */ /* 0x0005e20000000200 */
[C-C-:B-1----:R-:W-:Y:S02]  /*13d80*/  PRMT R8, R4.reuse, 0x6420, R5.reuse ;  /* 0x0000642004087816 */ /* 0x142fe40000000005 */
[----:B------:R-:W-:Y:S02]  /*13d90*/  PRMT R9, R4, 0x7531, R5 ;  /* 0x0000753104097816 */ /* 0x000fe40000000005 */
[C-C-:B------:R-:W-:Y:S02]  /*13da0*/  PRMT R10, R6.reuse, 0x6420, R7.reuse ;  /* 0x00006420060a7816 */ /* 0x140fe40000000007 */
[----:B------:R-:W-:-:S05]  /*13db0*/  PRMT R11, R6, 0x7531, R7 ;  /* 0x00007531060b7816 */ /* 0x000fca0000000007 */
[----:B------:R-:W-:Y:S04]  /*13dc0*/  STSM.16.M88.4 [R16+0x2000], R8 ;  /* 0x0020000810007844 */ /* 0x000fe80000000200 */
[----:B------:R-:W1:Y:S01]  /*13dd0*/  LDSM.16.MT88.4 R4, [R0+UR40+0xa400] ;  /* 0x00a400280004783b */ /* 0x000e620008004200 */
[----:B--2---:R-:W-:Y:S02]  /*13de0*/  IMAD.MOV.U32 R14, RZ, RZ, R18 ;  /* 0x000000ffff0e7224 */ /* 0x004fe400078e0012 */
[----:B------:R-:W-:Y:S01]  /*13df0*/  IMAD.MOV.U32 R15, RZ, RZ, R17 ;  /* 0x000000ffff0f7224 */ /* 0x000fe200078e0011 */
[C-C-:B-1----:R-:W-:Y:S02]  /*13e00*/  PRMT R16, R4.reuse, 0x6420, R5.reuse ;  /* 0x0000642004107816 */ /* 0x142fe40000000005 */
[----:B------:R-:W-:-:S02]  /*13e10*/  PRMT R17, R4, 0x7531, R5 ;  /* 0x0000753104117816 */ /* 0x000fc40000000005 */
[C-C-:B------:R-:W-:Y:S02]  /*13e20*/  PRMT R18, R6.reuse, 0x6420, R7.reuse ;  /* 0x0000642006127816 */ /* 0x140fe40000000007 */
        /* <DEDUP_REMOVED lines=10> */
[----:B--2---:R-:W-:Y:S01]  /*13ed0*/  IMAD.MOV.U32 R19, RZ, RZ, R15 ;  /* 0x000000ffff137224 */ /* 0x004fe200078e000f */
[C-C-:B-1----:R-:W-:Y:S02]  /*13ee0*/  PRMT R12, R4.reuse, 0x6420, R5.reuse ;  /* 0x00006420040c7816 */ /* 0x142fe40000000005 */
[----:B------:R-:W-:Y:S02]  /*13ef0*/  PRMT R13, R4, 0x7531, R5 ;  /* 0x00007531040d7816 */ /* 0x000fe40000000005 */
[----:B------:R-:W-:-:S02]  /*13f00*/  PRMT R14, R6, 0x6420, R7 ;  /* 0x00006420060e7816 */ /* 0x000fc40000000007 */
[----:B------:R-:W-:Y:S02]  /*13f10*/  PRMT R15, R6, 0x7531, R7 ;  /* 0x00007531060f7816 */ /* 0x000fe40000000007 */
[----:B------:R-:W1:Y:S01]  /*13f20*/  LDSM.16.MT88.4 R4, [R3+0xb400] ;  /* 0x00b400000304783b */ /* 0x000e620000004200 */
[----:B------:R-:W-:-:S05]  /*13f30*/  IMAD.IADD R2, R19, 0x1, R2 ;  /* 0x0000000113027824 */ /* 0x000fca00078e0202 */
[----:B------:R2:W-:Y:S01]  /*13f40*/  STSM.16.M88.4 [R2], R12 ;  /* 0x0000000c02007844 */ /* 0x0005e20000000200 */
        /* <DEDUP_REMOVED lines=13> */
.L_x_1026:
[----:B--2---:R-:W2:Y:S01]  /*14020*/  LDL.LU R2, [R1] ;  /* 0x0000000001027983 */ /* 0x004ea20000300800 */
[----:B-1----:R-:W-:Y:S03]  /*14030*/  SYNCS.ARRIVE.TRANS64.A1T0 RZ, [R20+URZ+0x22850], RZ ;  /* 0x022850ff14ff79a7 */ /* 0x002fe6000810003f */
[----:B------:R-:W3:Y:S01]  /*14040*/  LDL.LU R3, [R1+0xc] ;  /* 0x00000c0001037983 */ /* 0x000ee20000300800 */
[----:B------:R-:W-:-:S05]  /*14050*/  @!P2 VIADD R0, R20, 0x22880 ;  /* 0x000228801400a836 */ /* 0x000fca0000000000 */
        /* <DEDUP_REMOVED lines=10> */
.L_x_980:
[----:B------:R-:W-:Y:S05]  /*14100*/  BSYNC B6 ;  /* 0x0000000000067941 */ /* 0x000fea0003800000 */
.L_x_978:
[----:B-12---:R-:W2:Y:S04]  /*14110*/  LDL R0, [R1+0x2c] ;  /* 0x00002c0001007983 */ /* 0x006ea80000100800 */
[----:B------:R1:W5:Y:S01]  /*14120*/  LDL R2, [R1+0x28] ;  /* 0x0000280001027983 */ /* 0x0003620000100800 */
[----:B--2---:R-:W-:-:S13]  /*14130*/  LOP3.LUT P0, RZ, R0, 0x2, RZ, 0xc0, !PT ;  /* 0x0000000200ff7812 */ /* 0x004fda000780c0ff */
[----:B-1----:R-:W-:Y:S05]  /*14140*/  @!P0 BRA `(.L_x_1027) ;  /* 0x0000000000208947 */ /* 0x002fea0003800000 */
[----:B------:R-:W1:Y:S08]  /*14150*/  S2UR UR5, SR_CgaCtaId ;  /* 0x00000000000579c3 */ /* 0x000e700000008800 */
[----:B------:R-:W-:Y:S06]  /*14160*/  BAR.SYNC.DEFER_BLOCKING 0x5, 0x180 ;  /* 0x0146000000007b1d */ /* 0x000fec0000010000 */
[----:B------:R-:W-:-:S02]  /*14170*/  UMOV UR4, 0x400 ;  /* 0x0000040000047882 */ /* 0x000fc40000000000 */
[----:B-1----:R-:W-:-:S09]  /*14180*/  ULEA UR4, UR5, UR4, 0x18 ;  /* 0x0000000405047291 */ /* 0x002fd2000f8ec03f */
[----:B-----5:R-:W1:Y:S04]  /*14190*/  LDS R2, [UR4+0x228d0] ;  /* 0x0228d004ff027984 */ /* 0x020e680008000800 */
[----:B-1----:R1:W-:Y:S01]  /*141a0*/  STL [R1+0x28], R2 ;  /* 0x0000280201007387 */ /* 0x0023e20000100800 */
[----:B------:R-:W-:Y:S06]  /*141b0*/  BAR.ARV 0x4, 0x180 ;  /* 0x0106000000007b1d */ /* 0x000fec0000002000 */
[----:B------:R-:W-:Y:S05]  /*141c0*/  BRA `(.L_x_1028) ;  /* 0x00000000002c7947 */ /* 0x000fea0003800000 */
.L_x_1027:
[----:B------:R-:W1:Y:S01]  /*141d0*/  S2R R0, SR_TID.X ;  /* 0x0000000000007919 */ /* 0x000e620000002100 */
[----:B------:R-:W-:Y:S01]  /*141e0*/  BAR.SYNC.DEFER_BLOCKING 0x4, 0x180 ;  /* 0x0106000000007b1d */ /* 0x000fe20000010000 */
[----:B-1----:R-:W-:-:S04]  /*141f0*/  LOP3.LUT R0, R0, 0x7f, RZ, 0xc0, !PT ;  /* 0x0000007f00007812 */ /* 0x002fc800078ec0ff */
[----:B------:R-:W-:-:S13]  /*14200*/  ISETP.NE.AND P0, PT, R0, RZ, PT ;  /* 0x000000ff0000720c */ /* 0x000fda0003f05270 */
[----:B------:R-:W1:Y:S01]  /*14210*/  @!P0 S2R R3, SR_CgaCtaId ;  /* 0x0000000000038919 */ /* 0x000e620000008800 */
[----:B------:R-:W-:-:S04]  /*14220*/  @!P0 MOV R0, 0x400 ;  /* 0x0000040000008802 */ /* 0x000fc80000000f00 */
[----:B-1----:R-:W-:Y:S02]  /*14230*/  @!P0 LEA R3, R3, R0, 0x18 ;  /* 0x0000000003038211 */ /* 0x002fe400078ec0ff */
[----:B-----5:R-:W1:Y:S04]  /*14240*/  SHFL.IDX PT, R0, R2, RZ, 0x1f ;  /* 0x00001fff02007589 */ /* 0x020e6800000e0000 */
[----:B------:R2:W-:Y:S04]  /*14250*/  @!P0 STS [R3+0x228d0], R2 ;  /* 0x0228d00203008388 */ /* 0x0005e80000000800 */
[----:B-1----:R2:W-:Y:S01]  /*14260*/  STL [R1+0x28], R0 ;  /* 0x0000280001007387 */ /* 0x0025e20000100800 */
[----:B------:R-:W-:Y:S06]  /*14270*/  BAR.ARV 0x5, 0x180 ;  /* 0x0146000000007b1d */ /* 0x000fec0000002000 */
.L_x_1028:
[----:B--2---:R-:W2:Y:S01]  /*14280*/  LDL R0, [R1+0x28] ;  /* 0x0000280001007983 */ /* 0x004ea20000100800 */
[----:B------:R-:W-:Y:S02]  /*14290*/  ULDC UR4, c[0x0][0xda8] ;  /* 0x00036a0000047ab9 */ /* 0x000fe40000000800 */
[----:B--2---:R-:W-:-:S13]  /*142a0*/  ISETP.GE.AND P0, PT, R0, UR4, PT ;  /* 0x0000000400007c0c */ /* 0x004fda000bf06270 */
[----:B------:R-:W-:Y:S05]  /*142b0*/  @!P0 BRA `(.L_x_1029) ;  /* 0xffffffcc00508947 */ /* 0x000fea000383ffff */
.L_x_969:
[----:B-1----:R-:W2:Y:S01]  /*142c0*/  LDL.LU R0, [R1+0x30] ;  /* 0x0000300001007983 */ /* 0x002ea20000300800 */
[----:B------:R-:W-:Y:S01]  /*142d0*/  BSSY B0, `(.L_x_1030) ;  /* 0x000000b000007945 */ /* 0x000fe20003800000 */
[----:B------:R-:W1:Y:S01]  /*142e0*/  S2R R5, SR_CgaCtaId ;  /* 0x0000000000057919 */ /* 0x000e620000008800 */
[----:B--2---:R-:W-:-:S05]  /*142f0*/  VIADD R0, R0, 0x1 ;  /* 0x0000000100007836 */ /* 0x004fca0000000000 */
[----:B------:R-:W-:-:S04]  /*14300*/  LEA.HI R2, R0, R0, RZ, 0x1 ;  /* 0x0000000000027211 */ /* 0x000fc800078f08ff */
[----:B------:R-:W-:-:S05]  /*14310*/  LOP3.LUT R3, R2, 0xfffffffe, RZ, 0xc0, !PT ;  /* 0xfffffffe02037812 */ /* 0x000fca00078ec0ff */
[----:B------:R-:W-:Y:S01]  /*14320*/  IMAD.IADD R3, R0, 0x1, -R3 ;  /* 0x0000000100037824 */ /* 0x000fe200078e0a03 */
[----:B------:R-:W-:-:S04]  /*14330*/  MOV R0, 0x400 ;  /* 0x0000040000007802 */ /* 0x000fc80000000f00 */
[----:B-1----:R-:W-:Y:S02]  /*14340*/  LEA R0, R5, R0, 0x18 ;  /* 0x0000000005007211 */ /* 0x002fe400078ec0ff */
[----:B------:R-:W-:-:S04]  /*14350*/  SHF.L.U32 R3, R3, 0x1f, RZ ;  /* 0x0000001f03037819 */ /* 0x000fc800000006ff */
[----:B------:R-:W1:Y:S02]  /*14360*/  SYNCS.PHASECHK.TRANS64.TRYWAIT P0, [R0+URZ+0x22820], R3 ;  /* 0x02282003000075a7 */ /* 0x000e64000800017f */
[----:B-1----:R-:W-:Y:S05]  /*14370*/  @!P0 BRA `(.L_x_1031) ;  /* 0x0000000800b48947 */ /* 0x002fea0003800000 */
.L_x_1061:
[----:B------:R-:W-:Y:S05]  /*14380*/  BSYNC B0 ;  /* 0x0000000000007941 */ /* 0x000fea0003800000 */
.L_x_1030:
[----:B------:R-:W-:-:S03]  /*14390*/  UMOV UR4, 0xffffffff ;  /* 0xffffffff00047882 */ /* 0x000fc60000000000 */
[----:B------:R-:W-:Y:S05]  /*143a0*/  BRA.DIV UR4, `(.L_x_1032) ;  /* 0x0000000a04bc7947 */ /* 0x000fea000b800000 */
[----:B------:R-:W2:Y:S02]  /*143b0*/  S2R R2, SR_TID.X ;  /* 0x0000000000027919 */ /* 0x000ea40000002100 */
[----:B--2---:R-:W-:-:S04]  /*143c0*/  SHF.R.U32.HI R2, RZ, 0x5, R2 ;  /* 0x00000005ff027819 */ /* 0x004fc80000011602 */
[----:B------:R-:W-:-:S05]  /*143d0*/  LOP3.LUT R2, R2, 0x3, RZ, 0xc0, !PT ;  /* 0x0000000302027812 */ /* 0x000fca00078ec0ff */
[----:B------:R2:W3:Y:S02]  /*143e0*/  SHFL.IDX PT, R14, R2, RZ, 0x1f ;  /* 0x00001fff020e7589 */ /* 0x0004e400000e0000 */
.L_x_1064:
[----:B---3--:R-:W-:Y:S01]  /*143f0*/  ISETP.NE.AND P0, PT, R14, RZ, PT ;  /* 0x000000ff0e00720c */ /* 0x008fe20003f05270 */
[----:B------:R-:W-:-:S12]  /*14400*/  BSSY B0, `(.L_x_1033) ;  /* 0x000002e000007945 */ /* 0x000fd80003800000 */
[----:B------:R-:W-:Y:S05]  /*14410*/  @P0 BRA `(.L_x_1034) ;  /* 0x0000000000b00947 */ /* 0x000fea0003800000 */
[----:B------:R-:W-:-:S03]  /*14420*/  UMOV UR4, 0xffffffff ;  /* 0xffffffff00047882 */ /* 0x000fc60000000000 */
[----:B------:R-:W-:Y:S05]  /*14430*/  BRA.DIV UR4, `(.L_x_1035) ;  /* 0x0000000a04cc7947 */ /* 0x000fea000b800000 */
[----:B------:R-:W-:-:S13]  /*14440*/  ELECT P6, URZ, PT ;  /* 0x00000000003f782f */ /* 0x000fda00038c0000 */
.L_x_1067:
[----:B------:R-:W-:Y:S05]  /*14450*/  @!P6 BRA `(.L_x_1034) ;  /* 0x0000000000a0e947 */ /* 0x000fea0003800000 */
[----:B------:R-:W-:-:S06]  /*14460*/  ULOP3.LUT UR4, UR46, 0x2, URZ, 0xfc, !UPT ;  /* 0x000000022e047892 */ /* 0x000fcc000f8efc3f */
[----:B--2---:R-:W-:-:S05]  /*14470*/  IMAD.U32 R2, RZ, RZ, UR4 ;  /* 0x00000004ff027e24 */ /* 0x004fca000f8e00ff */
[----:B------:R-:W-:-:S13]  /*14480*/  ISETP.NE.AND P0, PT, R2, 0x3, PT ;  /* 0x000000030200780c */ /* 0x000fda0003f05270 */
[----:B------:R-:W-:Y:S05]  /*14490*/  @!P0 BRA `(.L_x_1036) ;  /* 0x0000000000048947 */ /* 0x000fea0003800000 */
[----:B------:R-:W-:Y:S01]  /*144a0*/  BPT.TRAP 0x1 ;  /* 0x000000040000795c */ /* 0x000fe20000300000 */
.L_x_1036:
[----:B-1----:R-:W2:Y:S04]  /*144b0*/  LDL R3, [R1] ;  /* 0x0000000001037983 */ /* 0x002ea80000100800 */
[----:B------:R-:W3:Y:S01]  /*144c0*/  LDL.LU R7, [R1+0xc] ;  /* 0x00000c0001077983 */ /* 0x000ee20000300800 */
[----:B------:R-:W-:-:S04]  /*144d0*/  VIADD R2, R0, 0x22840 ;  /* 0x0002284000027836 */ /* 0x000fc80000000000 */
[C---:B--2---:R-:W-:Y:S02]  /*144e0*/  IMAD R6, R3.reuse, 0x8, R2 ;  /* 0x0000000803067824 */ /* 0x044fe400078e0202 */
[----:B------:R-:W-:Y:S01]  /*144f0*/  VIADD R3, R3, 0x1 ;  /* 0x0000000103037836 */ /* 0x000fe20000000000 */
[----:B---3--:R-:W-:-:S04]  /*14500*/  SHF.L.U32 R5, R7, 0x1f, RZ ;  /* 0x0000001f07057819 */ /* 0x008fc800000006ff */
[C---:B------:R-:W-:Y:S01]  /*14510*/  ISETP.NE.AND P2, PT, R3.reuse, 0x2, PT ;  /* 0x000000020300780c */ /* 0x040fe20003f45270 */
[----:B------:R-:W1:Y:S03]  /*14520*/  SYNCS.PHASECHK.TRANS64.TRYWAIT P1, [R6+URZ], R5 ;  /* 0x00000005060075a7 */ /* 0x000e66000802017f */
[----:B------:R-:W-:Y:S02]  /*14530*/  SEL R4, RZ, 0x1, P2 ;  /* 0x00000001ff047807 */ /* 0x000fe40001000000 */
[----:B------:R-:W-:Y:S02]  /*14540*/  SEL R3, R3, RZ, P2 ;  /* 0x000000ff03037207 */ /* 0x000fe40001000000 */
[----:B------:R-:W-:-:S03]  /*14550*/  LOP3.LUT R4, R7, R4, RZ, 0x3c, !PT ;  /* 0x0000000407047212 */ /* 0x000fc600078e3cff */
[----:B------:R-:W-:Y:S01]  /*14560*/  IMAD R7, R3, 0x8, R2 ;  /* 0x0000000803077824 */ /* 0x000fe200078e0202 */
[----:B------:R-:W-:Y:S01]  /*14570*/  SHF.L.U32 R2, R4, 0x1f, RZ ;  /* 0x0000001f04027819 */ /* 0x000fe200000006ff */
[----:B-1----:R-:W-:Y:S06]  /*14580*/  @!P1 BRA `(.L_x_1037) ;  /* 0x0000000800989947 */ /* 0x002fec0003800000 */
.L_x_1068:
[----:B------:R-:W2:Y:S02]  /*14590*/  SYNCS.PHASECHK.TRANS64.TRYWAIT P1, [R7+URZ], R2 ;  /* 0x00000002070075a7 */ /* 0x000ea4000802017f */
[----:B--2---:R-:W-:Y:S05]  /*145a0*/  @!P1 BRA `(.L_x_1038) ;  /* 0x0000000800a49947 */ /* 0x004fea0003800000 */
.L_x_1069:
[----:B------:R-:W-:Y:S05]  /*145b0*/  @!P0 BRA `(.L_x_1039) ;  /* 0x0000000000048947 */ /* 0x000fea0003800000 */
[----:B------:R-:W-:Y:S01]  /*145c0*/  BPT.TRAP 0x1 ;  /* 0x000000040000795c */ /* 0x000fe20000300000 */
.L_x_1039:
[----:B------:R-:W3:Y:S02]  /*145d0*/  LDL.LU R4, [R1] ;  /* 0x0000000001047983 */ /* 0x000ee40000300800 */
[----:B---3--:R-:W-:-:S04]  /*145e0*/  IMAD R4, R4, 0x8, R0 ;  /* 0x0000000804047824 */ /* 0x008fc800078e0200 */
[----:B------:R-:W3:Y:S02]  /*145f0*/  SYNCS.PHASECHK.TRANS64.TRYWAIT P1, [R4+URZ+0x22860], R5 ;  /* 0x02286005040075a7 */ /* 0x000ee4000802017f */
[----:B---3--:R-:W-:Y:S05]  /*14600*/  @!P1 BRA `(.L_x_1040) ;  /* 0x0000000800a09947 */ /* 0x008fea0003800000 */
.L_x_1070:
[----:B------:R-:W-:Y:S05]  /*14610*/  @!P0 BRA `(.L_x_1041) ;  /* 0x0000000000048947 */ /* 0x000fea0003800000 */
[----:B------:R-:W-:Y:S01]  /*14620*/  BPT.TRAP 0x1 ;  /* 0x000000040000795c */ /* 0x000fe20000300000 */
.L_x_1041:
[----:B------:R-:W-:-:S04]  /*14630*/  IMAD R3, R3, 0x8, R0 ;  /* 0x0000000803037824 */ /* 0x000fc800078e0200 */
[----:B------:R-:W4:Y:S02]  /*14640*/  SYNCS.PHASECHK.TRANS64.TRYWAIT P1, [R3+URZ+0x22860], R2 ;  /* 0x02286002030075a7 */ /* 0x000f24000802017f */
[----:B----4-:R-:W-:Y:S05]  /*14650*/  @!P1 BRA `(.L_x_1042) ;  /* 0x0000000800a09947 */ /* 0x010fea0003800000 */
.L_x_1071:
[----:B------:R-:W-:Y:S05]  /*14660*/  @!P0 BRA `(.L_x_1043) ;  /* 0x0000000000048947 */ /* 0x000fea0003800000 */
[----:B------:R-:W-:Y:S01]  /*14670*/  BPT.TRAP 0x1 ;  /* 0x000000040000795c */ /* 0x000fe20000300000 */
.L_x_1043:
[----:B------:R-:W5:Y:S02]  /*14680*/  SYNCS.PHASECHK.TRANS64.TRYWAIT P0, [R4+URZ+0x22880], R5 ;  /* 0x02288005040075a7 */ /* 0x000f64000800017f */
[----:B-----5:R-:W-:Y:S05]  /*14690*/  @!P0 BRA `(.L_x_1044) ;  /* 0x0000000800a48947 */ /* 0x020fea0003800000 */
.L_x_1045:
[----:B------:R1:W1:Y:S02]  /*146a0*/  SYNCS.PHASECHK.TRANS64.TRYWAIT P0, [R3+URZ+0x22880], R2 ;  /* 0x02288002030075a7 */ /* 0x000264000800017f */
[----:B-1----:R-:W-:Y:S05]  /*146b0*/  @!P0 NANOSLEEP.SYNCS 0x989680 ;  /* 0x009896800000895d */ /* 0x002fea0003900000 */
[----:B------:R-:W1:Y:S02]  /*146c0*/  @!P0 SYNCS.PHASECHK.TRANS64 P0, [R3+URZ+0x22880], R2 ;  /* 0x02288002030085a7 */ /* 0x000e64000800007f */
[----:B-1----:R-:W-:Y:S05]  /*146d0*/  @!P0 BRA `(.L_x_1045) ;  /* 0xfffffffc00f08947 */ /* 0x002fea000383ffff */
.L_x_1034:
[----:B------:R-:W-:Y:S05]  /*146e0*/  BSYNC B0 ;  /* 0x0000000000007941 */ /* 0x000fea0003800000 */
.L_x_1033:
[----:B------:R-:W-:Y:S05]  /*146f0*/  EXIT ;  /* 0x000000000000794d */ /* 0x000fea0003800000 */
.L_x_882:
[----:B-1----:R-:W-:-:S04]  /*14700*/  IMAD.U32 R3, RZ, RZ, UR37 ;  /* 0x00000025ff037e24 */ /* 0x002fc8000f8e00ff */
[----:B------:R1:W2:Y:S03]  /*14710*/  SYNCS.PHASECHK.TRANS64.TRYWAIT P1, [R3+URZ+0x22800], R4 ;  /* 0x02280004030075a7 */ /* 0x0002a6000802017f */
[----:B--2---:R-:W-:Y:S05]  /*14720*/  @!P1 NANOSLEEP.SYNCS 0x989680 ;  /* 0x009896800000995d */ /* 0x004fea0003900000 */
[----:B------:R-:W2:Y:S02]  /*14730*/  @!P1 SYNCS.PHASECHK.TRANS64 P1, [R3+URZ+0x22800], R4 ;  /* 0x02280004030095a7 */ /* 0x000ea4000802007f */
[----:B--2---:R-:W-:Y:S05]  /*14740*/  @!P1 BRA `(.L_x_882) ;  /* 0xfffffffc00ec9947 */ /* 0x004fea000383ffff */
[----:B------:R-:W-:Y:S05]  /*14750*/  BRA `(.L_x_1046) ;  /* 0xfffffed400307947 */ /* 0x000fea000383ffff */
.L_x_886:
[----:B--2---:R2:W3:Y:S02]  /*14760*/  SYNCS.PHASECHK.TRANS64.TRYWAIT P2, [R20+URZ+0x22830], R3 ;  /* 0x02283003140075a7 */ /* 0x0044e4000804017f */
[----:B---3--:R-:W-:Y:S05]  /*14770*/  @!P2 NANOSLEEP.SYNCS 0x989680 ;  /* 0x009896800000a95d */ /* 0x008fea0003900000 */
[----:B------:R-:W3:Y:S02]  /*14780*/  @!P2 SYNCS.PHASECHK.TRANS64 P2, [R20+URZ+0x22830], R3 ;  /* 0x022830031400a5a7 */ /* 0x000ee4000804007f */
[----:B---3--:R-:W-:Y:S05]  /*14790*/  @!P2 BRA `(.L_x_886) ;  /* 0xfffffffc00f0a947 */ /* 0x008fea000383ffff */
[----:B------:R-:W-:Y:S05]  /*147a0*/  BRA `(.L_x_885) ;  /* 0xfffffed400507947 */ /* 0x000fea000383ffff */
.L_x_902:
[----:B--2---:R-:W-:-:S04]  /*147b0*/  IMAD.U32 R13, RZ, RZ, UR6 ;  /* 0x00000006ff0d7e24 */ /* 0x004fc8000f8e00ff */
[----:B------:R2:W3:Y:S03]  /*147c0*/  SYNCS.PHASECHK.TRANS64.TRYWAIT P3, [R13+URZ+0x22830], R10 ;  /* 0x0228300a0d0075a7 */ /* 0x0004e6000806017f */
[----:B---3--:R-:W-:Y:S05]  /*147d0*/  @!P3 NANOSLEEP.SYNCS 0x989680 ;  /* 0x009896800000b95d */ /* 0x008fea0003900000 */
[----:B------:R-:W3:Y:S02]  /*147e0*/  @!P3 SYNCS.PHASECHK.TRANS64 P3, [R13+URZ+0x22830], R10 ;  /* 0x0228300a0d00b5a7 */ /* 0x000ee4000806007f */
[----:B---3--:R-:W-:Y:S05]  /*147f0*/  @!P3 BRA `(.L_x_902) ;  /* 0xfffffffc00ecb947 */ /* 0x008fea000383ffff */
[----:B------:R-:W-:Y:S05]  /*14800*/  BRA `(.L_x_899) ;  /* 0xffffff0c005c7947 */ /* 0x000fea000383ffff */
.L_x_906:
[----:B--2---:R-:W-:-:S04]  /*14810*/  IMAD.U32 R13, RZ, RZ, UR6 ;  /* 0x00000006ff0d7e24 */ /* 0x004fc8000f8e00ff */
[----:B------:R2:W3:Y:S03]  /*14820*/  SYNCS.PHASECHK.TRANS64.TRYWAIT P3, [R13+URZ+0x22850], R2 ;  /* 0x022850020d0075a7 */ /* 0x0004e6000806017f */
[----:B---3--:R-:W-:Y:S05]  /*14830*/  @!P3 NANOSLEEP.SYNCS 0x989680 ;  /* 0x009896800000b95d */ /* 0x008fea0003900000 */
[----:B------:R-:W3:Y:S02]  /*14840*/  @!P3 SYNCS.PHASECHK.TRANS64 P3, [R13+URZ+0x22850], R2 ;  /* 0x022850020d00b5a7 */ /* 0x000ee4000806007f */
[----:B---3--:R-:W-:Y:S05]  /*14850*/  @!P3 BRA `(.L_x_906) ;  /* 0xfffffffc00ecb947 */ /* 0x008fea000383ffff */
[----:B------:R-:W-:Y:S05]  /*14860*/  BRA `(.L_x_903) ;  /* 0xffffff0c00f87947 */ /* 0x000fea000383ffff */
.L_x_924:
[----:B--2---:R-:W-:-:S04]  /*14870*/  IMAD.U32 R9, RZ, RZ, UR6 ;  /* 0x00000006ff097e24 */ /* 0x004fc8000f8e00ff */
[----:B------:R2:W3:Y:S03]  /*14880*/  SYNCS.PHASECHK.TRANS64.TRYWAIT P2, [R9+URZ+0x22830], R8 ;  /* 0x02283008090075a7 */ /* 0x0004e6000804017f */
[----:B---3--:R-:W-:Y:S05]  /*14890*/  @!P2 NANOSLEEP.SYNCS 0x989680 ;  /* 0x009896800000a95d */ /* 0x008fea0003900000 */
[----:B------:R-:W3:Y:S02]  /*148a0*/  @!P2 SYNCS.PHASECHK.TRANS64 P2, [R9+URZ+0x22830], R8 ;  /* 0x022830080900a5a7 */ /* 0x000ee4000804007f */
[----:B---3--:R-:W-:Y:S05]  /*148b0*/  @!P2 BRA `(.L_x_924) ;  /* 0xfffffffc00eca947 */ /* 0x008fea000383ffff */
[----:B------:R-:W-:Y:S05]  /*148c0*/  BRA `(.L_x_921) ;  /* 0xffffff4400347947 */ /* 0x000fea000383ffff */
.L_x_928:
[----:B--2---:R-:W-:-:S04]  /*148d0*/  IMAD.U32 R9, RZ, RZ, UR6 ;  /* 0x00000006ff097e24 */ /* 0x004fc8000f8e00ff */
[----:B------:R2:W3:Y:S03]  /*148e0*/  SYNCS.PHASECHK.TRANS64.TRYWAIT P2, [R9+URZ+0x22850], R8 ;  /* 0x02285008090075a7 */ /* 0x0004e6000804017f */
[----:B---3--:R-:W-:Y:S05]  /*148f0*/  @!P2 NANOSLEEP.SYNCS 0x989680 ;  /* 0x009896800000a95d */ /* 0x008fea0003900000 */
[----:B------:R-:W3:Y:S02]  /*14900*/  @!P2 SYNCS.PHASECHK.TRANS64 P2, [R9+URZ+0x22850], R8 ;  /* 0x022850080900a5a7 */ /* 0x000ee4000804007f */
[----:B---3--:R-:W-:Y:S05]  /*14910*/  @!P2 BRA `(.L_x_928) ;  /* 0xfffffffc00eca947 */ /* 0x008fea000383ffff */
[----:B------:R-:W-:Y:S05]  /*14920*/  BRA `(.L_x_925) ;  /* 0xffffff4400dc7947 */ /* 0x000fea000383ffff */
.L_x_935:
[----:B--2---:R-:W-:-:S04]  /*14930*/  IMAD.U32 R9, RZ, RZ, UR6 ;  /* 0x00000006ff097e24 */ /* 0x004fc8000f8e00ff */
[----:B------:R2:W3:Y:S03]  /*14940*/  SYNCS.PHASECHK.TRANS64.TRYWAIT P2, [R9+URZ+0x22830], R8 ;  /* 0x02283008090075a7 */ /* 0x0004e6000804017f */
[----:B---3--:R-:W-:Y:S05]  /*14950*/  @!P2 NANOSLEEP.SYNCS 0x989680 ;  /* 0x009896800000a95d */ /* 0x008fea0003900000 */
[----:B------:R-:W3:Y:S02]  /*14960*/  @!P2 SYNCS.PHASECHK.TRANS64 P2, [R9+URZ+0x22830], R8 ;  /* 0x022830080900a5a7 */ /* 0x000ee4000804007f */
[----:B---3--:R-:W-:Y:S05]  /*14970*/  @!P2 BRA `(.L_x_935) ;  /* 0xfffffffc00eca947 */ /* 0x008fea000383ffff */
[----:B------:R-:W-:Y:S05]  /*14980*/  BRA `(.L_x_932) ;  /* 0xffffff6800c47947 */ /* 0x000fea000383ffff */
.L_x_939:
[----:B--2---:R-:W-:-:S04]  /*14990*/  IMAD.U32 R9, RZ, RZ, UR6 ;  /* 0x00000006ff097e24 */ /* 0x004fc8000f8e00ff */
[----:B------:R2:W3:Y:S03]  /*149a0*/  SYNCS.PHASECHK.TRANS64.TRYWAIT P2, [R9+URZ+0x22850], R8 ;  /* 0x02285008090075a7 */ /* 0x0004e6000804017f */
[----:B---3--:R-:W-:Y:S05]  /*149b0*/  @!P2 NANOSLEEP.SYNCS 0x989680 ;  /* 0x009896800000a95d */ /* 0x008fea0003900000 */
[----:B------:R-:W3:Y:S02]  /*149c0*/  @!P2 SYNCS.PHASECHK.TRANS64 P2, [R9+URZ+0x22850], R8 ;  /* 0x022850080900a5a7 */ /* 0x000ee4000804007f */
[----:B---3--:R-:W-:Y:S05]  /*149d0*/  @!P2 BRA `(.L_x_939) ;  /* 0xfffffffc00eca947 */ /* 0x008fea000383ffff */
[----:B------:R-:W-:Y:S05]  /*149e0*/  BRA `(.L_x_936) ;  /* 0xffffff6c006c7947 */ /* 0x000fea000383ffff */
.L_x_953:
[----:B--2---:R-:W-:-:S04]  /*149f0*/  IMAD.U32 R3, RZ, RZ, UR5 ;  /* 0x00000005ff037e24 */ /* 0x004fc8000f8e00ff */
[----:B------:R2:W3:Y:S03]  /*14a00*/  SYNCS.PHASECHK.TRANS64.TRYWAIT P1, [R3+URZ+0x22850], R0 ;  /* 0x02285000030075a7 */ /* 0x0004e6000802017f */
[----:B---3--:R-:W-:Y:S05]  /*14a10*/  @!P1 NANOSLEEP.SYNCS 0x989680 ;  /* 0x009896800000995d */ /* 0x008fea0003900000 */
[----:B------:R-:W3:Y:S02]  /*14a20*/  @!P1 SYNCS.PHASECHK.TRANS64 P1, [R3+URZ+0x22850], R0 ;  /* 0x02285000030095a7 */ /* 0x000ee4000802007f */
[----:B---3--:R-:W-:Y:S05]  /*14a30*/  @!P1 BRA `(.L_x_953) ;  /* 0xfffffffc00ec9947 */ /* 0x008fea000383ffff */
[----:B------:R-:W-:Y:S05]  /*14a40*/  BRA `(.L_x_952) ;  /* 0xffffffa000047947 */ /* 0x000fea000383ffff */
.L_x_985:
[----:B------:R-:W-:Y:S02]  /*14a50*/  IMAD.MOV.U32 R13, RZ, RZ, R4 ;  /* 0x000000ffff0d7224 */ /* 0x000fe400078e0004 */
[----:B------:R-:W-:Y:S02]  /*14a60*/  IMAD.MOV.U32 R12, RZ, RZ, RZ ;  /* 0x000000ffff0c7224 */ /* 0x000fe400078e00ff */
[----:B------:R-:W-:Y:S02]  /*14a70*/  IMAD.MOV.U32 R11, RZ, RZ, 0x1f ;  /* 0x0000001fff0b7424 */ /* 0x000fe400078e00ff */
[----:B------:R-:W-:-:S07]  /*14a80*/  IMAD.MOV.U32 R15, RZ, RZ, -0x1 ;  /* 0xffffffffff0f7424 */ /* 0x000fce00078e00ff */
[----:B------:R-:W-:Y:S05]  /*14a90*/  WARPSYNC.COLLECTIVE R15, `(.L_x_1047) ;  /* 0x000000000f087348 */ /* 0x000fea0003c00000 */
[----:B------:R1:W2:Y:S02]  /*14aa0*/  SHFL.IDX P6, R14, R13, R12, R11 ;  /* 0x0000000c0d0e7389 */ /* 0x0002a400000c000b */
[----:B-12---:R-:W-:Y:S01]  /*14ab0*/  ENDCOLLECTIVE ;  /* 0x000000000000791b */ /* 0x006fe20003800000 */
.L_x_1047:
[----:B------:R-:W-:Y:S05]  /*14ac0*/  BRA `(.L_x_1048) ;  /* 0xffffffd400747947 */ /* 0x000fea000383ffff */
.L_x_987:
[----:B------:R-:W-:Y:S01]  /*14ad0*/  BSSY B0, `(.L_x_1049) ;  /* 0x0000006000007945 */ /* 0x000fe20003800000 */
[----:B------:R-:W-:-:S07]  /*14ae0*/  IMAD.MOV.U32 R15, RZ, RZ, -0x1 ;  /* 0xffffffffff0f7424 */ /* 0x000fce00078e00ff */
[----:B-1----:R-:W-:Y:S05]  /*14af0*/  WARPSYNC.COLLECTIVE R15, `(.L_x_1050) ;  /* 0x000000000f0c7348 */ /* 0x002fea0003c00000 */
[----:B------:R-:W-:Y:S02]  /*14b00*/  ELECT P6, UR62, PT ;  /* 0x00000000003e782f */ /* 0x000fe400038c0000 */
[----:B------:R-:W-:Y:S01]  /*14b10*/  MOV R14, UR62 ;  /* 0x0000003e000e7c02 */ /* 0x000fe20008000f00 */
[----:B-1----:R-:W-:Y:S10]  /*14b20*/  ENDCOLLECTIVE ;  /* 0x000000000000791b */ /* 0x002ff40003800000 */
.L_x_1050:
[----:B------:R-:W-:Y:S05]  /*14b30*/  BSYNC B0 ;  /* 0x0000000000007941 */ /* 0x000fea0003800000 */
.L_x_1049:
[----:B------:R-:W-:Y:S05]  /*14b40*/  BRA `(.L_x_1051) ;  /* 0xffffffd400747947 */ /* 0x000fea000383ffff */
.L_x_990:
[----:B--2---:R2:W3:Y:S02]  /*14b50*/  SYNCS.PHASECHK.TRANS64.TRYWAIT P3, [R2+URZ+0x22880], R3 ;  /* 0x02288003020075a7 */ /* 0x0044e4000806017f */
[----:B---3--:R-:W-:Y:S05]  /*14b60*/  @!P3 NANOSLEEP.SYNCS 0x989680 ;  /* 0x009896800000b95d */ /* 0x008fea0003900000 */
[----:B------:R-:W3:Y:S02]  /*14b70*/  @!P3 SYNCS.PHASECHK.TRANS64 P3, [R2+URZ+0x22880], R3 ;  /* 0x022880030200b5a7 */ /* 0x000ee4000806007f */
[----:B---3--:R-:W-:Y:S05]  /*14b80*/  @!P3 BRA `(.L_x_990) ;  /* 0xfffffffc00f0b947 */ /* 0x008fea000383ffff */
[----:B------:R-:W-:Y:S05]  /*14b90*/  BRA `(.L_x_1052) ;  /* 0xffffffd400cc7947 */ /* 0x000fea000383ffff */
.L_x_992:
[----:B-1----:R1:W3:Y:S02]  /*14ba0*/  SYNCS.PHASECHK.TRANS64.TRYWAIT P3, [R2+URZ+0x22840], R3 ;  /* 0x02284003020075a7 */ /* 0x0022e4000806017f */
[----:B---3--:R-:W-:Y:S05]  /*14bb0*/  @!P3 NANOSLEEP.SYNCS 0x989680 ;  /* 0x009896800000b95d */ /* 0x008fea0003900000 */
[----:B------:R-:W3:Y:S02]  /*14bc0*/  @!P3 SYNCS.PHASECHK.TRANS64 P3, [R2+URZ+0x22840], R3 ;  /* 0x022840030200b5a7 */ /* 0x000ee4000806007f */
[----:B---3--:R-:W-:Y:S05]  /*14bd0*/  @!P3 BRA `(.L_x_992) ;  /* 0xfffffffc00f0b947 */ /* 0x008fea000383ffff */
[----:B------:R-:W-:Y:S05]  /*14be0*/  BRA `(.L_x_1053) ;  /* 0xffffffd800247947 */ /* 0x000fea000383ffff */
.L_x_995:
[----:B--2---:R-:W-:-:S04]  /*14bf0*/  IMAD.U32 R3, RZ, RZ, UR40 ;  /* 0x00000028ff037e24 */ /* 0x004fc8000f8e00ff */
[----:B------:R2:W3:Y:S03]  /*14c00*/  SYNCS.PHASECHK.TRANS64.TRYWAIT P0, [R3+URZ+0x22820], R2 ;  /* 0x02282002030075a7 */ /* 0x0004e6000800017f */
[----:B---3--:R-:W-:Y:S05]  /*14c10*/  @!P0 NANOSLEEP.SYNCS 0x989680 ;  /* 0x009896800000895d */ /* 0x008fea0003900000 */
[----:B------:R-:W3:Y:S02]  /*14c20*/  @!P0 SYNCS.PHASECHK.TRANS64 P0, [R3+URZ+0x22820], R2 ;  /* 0x02282002030085a7 */ /* 0x000ee4000800007f */
[----:B---3--:R-:W-:Y:S05]  /*14c30*/  @!P0 BRA `(.L_x_995) ;  /* 0xfffffffc00ec8947 */ /* 0x008fea000383ffff */
[----:B------:R-:W-:Y:S05]  /*14c40*/  BRA `(.L_x_1054) ;  /* 0xffffffdc00407947 */ /* 0x000fea000383ffff */
.L_x_1001:
[----:B---3--:R3:W4:Y:S02]  /*14c50*/  SYNCS.PHASECHK.TRANS64.TRYWAIT P0, [R4+URZ+0x22880], R5 ;  /* 0x02288005040075a7 */ /* 0x008724000800017f */
[----:B----4-:R-:W-:Y:S05]  /*14c60*/  @!P0 NANOSLEEP.SYNCS 0x989680 ;  /* 0x009896800000895d */ /* 0x010fea0003900000 */
[----:B------:R-:W4:Y:S02]  /*14c70*/  @!P0 SYNCS.PHASECHK.TRANS64 P0, [R4+URZ+0x22880], R5 ;  /* 0x02288005040085a7 */ /* 0x000f24000800007f */
[----:B----4-:R-:W-:Y:S05]  /*14c80*/  @!P0 BRA `(.L_x_1001) ;  /* 0xfffffffc00f08947 */ /* 0x010fea000383ffff */
[----:B------:R-:W-:Y:S05]  /*14c90*/  BRA `(.L_x_1055) ;  /* 0xffffffdc00ec7947 */ /* 0x000fea000383ffff */
.L_x_1006:
[----:B--2---:R2:W4:Y:S02]  /*14ca0*/  SYNCS.PHASECHK.TRANS64.TRYWAIT P0, [R4+URZ+0x22840], R5 ;  /* 0x02284005040075a7 */ /* 0x004524000800017f */
[----:B----4-:R-:W-:Y:S05]  /*14cb0*/  @!P0 NANOSLEEP.SYNCS 0x989680 ;  /* 0x009896800000895d */ /* 0x010fea0003900000 */
[----:B------:R-:W4:Y:S02]  /*14cc0*/  @!P0 SYNCS.PHASECHK.TRANS64 P0, [R4+URZ+0x22840], R5 ;  /* 0x02284005040085a7 */ /* 0x000f24000800007f */
[----:B----4-:R-:W-:Y:S05]  /*14cd0*/  @!P0 BRA `(.L_x_1006) ;  /* 0xfffffffc00f08947 */ /* 0x010fea000383ffff */
[----:B------:R-:W-:Y:S05]  /*14ce0*/  BRA `(.L_x_1056) ;  /* 0xffffffe0006c7947 */ /* 0x000fea000383ffff */
.L_x_1014:
[----:B---3--:R-:W3:Y:S02]  /*14cf0*/  LDL R5, [R1+0x4] ;  /* 0x0000040001057983 */ /* 0x008ee40000100800 */
[----:B---3--:R3:W4:Y:S02]  /*14d00*/  SYNCS.PHASECHK.TRANS64.TRYWAIT P3, [R5+URZ+0x22870], R4 ;  /* 0x02287004050075a7 */ /* 0x008724000806017f */
[----:B----4-:R-:W-:Y:S05]  /*14d10*/  @!P3 NANOSLEEP.SYNCS 0x989680 ;  /* 0x009896800000b95d */ /* 0x010fea0003900000 */
[----:B------:R-:W4:Y:S02]  /*14d20*/  @!P3 SYNCS.PHASECHK.TRANS64 P3, [R5+URZ+0x22870], R4 ;  /* 0x022870040500b5a7 */ /* 0x000f24000806007f */
[----:B----4-:R-:W-:Y:S05]  /*14d30*/  @!P3 BRA `(.L_x_1014) ;  /* 0xfffffffc00ecb947 */ /* 0x010fea000383ffff */
[----:B------:R-:W-:Y:S05]  /*14d40*/  BRA `(.L_x_1057) ;  /* 0xffffffe400987947 */ /* 0x000fea000383ffff */
.L_x_1016:
[----:B---3--:R-:W3:Y:S02]  /*14d50*/  LDL R3, [R1+0x4] ;  /* 0x0000040001037983 */ /* 0x008ee40000100800 */
[----:B---3--:R3:W4:Y:S02]  /*14d60*/  SYNCS.PHASECHK.TRANS64.TRYWAIT P3, [R3+URZ+0x22860], R4 ;  /* 0x02286004030075a7 */ /* 0x008724000806017f */
[----:B----4-:R-:W-:Y:S05]  /*14d70*/  @!P3 NANOSLEEP.SYNCS 0x989680 ;  /* 0x009896800000b95d */ /* 0x010fea0003900000 */
[----:B------:R-:W4:Y:S02]  /*14d80*/  @!P3 SYNCS.PHASECHK.TRANS64 P3, [R3+URZ+0x22860], R4 ;  /* 0x022860040300b5a7 */ /* 0x000f24000806007f */
[----:B----4-:R-:W-:Y:S05]  /*14d90*/  @!P3 BRA `(.L_x_1016) ;  /* 0xfffffffc00ecb947 */ /* 0x010fea000383ffff */
[----:B------:R-:W-:Y:S05]  /*14da0*/  BRA `(.L_x_1058) ;  /* 0xffffffe400a07947 */ /* 0x000fea000383ffff */
.L_x_1023:
[----:B--2---:R2:W3:Y:S02]  /*14db0*/  SYNCS.PHASECHK.TRANS64.TRYWAIT P0, [R20+URZ+0x22870], R3 ;  /* 0x02287003140075a7 */ /* 0x0044e4000800017f */
[----:B---3--:R-:W-:Y:S05]  /*14dc0*/  @!P0 NANOSLEEP.SYNCS 0x989680 ;  /* 0x009896800000895d */ /* 0x008fea0003900000 */
[----:B------:R-:W3:Y:S02]  /*14dd0*/  @!P0 SYNCS.PHASECHK.TRANS64 P0, [R20+URZ+0x22870], R3 ;  /* 0x02287003140085a7 */ /* 0x000ee4000800007f */
[----:B---3--:R-:W-:Y:S05]  /*14de0*/  @!P0 BRA `(.L_x_1023) ;  /* 0xfffffffc00f08947 */ /* 0x008fea000383ffff */
[----:B------:R-:W-:Y:S05]  /*14df0*/  BRA `(.L_x_1059) ;  /* 0xffffffec00487947 */ /* 0x000fea000383ffff */
.L_x_1025:
[----:B--2---:R2:W3:Y:S02]  /*14e00*/  SYNCS.PHASECHK.TRANS64.TRYWAIT P0, [R20+URZ+0x22860], R3 ;  /* 0x02286003140075a7 */ /* 0x0044e4000800017f */
[----:B---3--:R-:W-:Y:S05]  /*14e10*/  @!P0 NANOSLEEP.SYNCS 0x989680 ;  /* 0x009896800000895d */ /* 0x008fea0003900000 */
[----:B------:R-:W3:Y:S02]  /*14e20*/  @!P0 SYNCS.PHASECHK.TRANS64 P0, [R20+URZ+0x22860], R3 ;  /* 0x02286003140085a7 */ /* 0x000ee4000800007f */
[----:B---3--:R-:W-:Y:S05]  /*14e30*/  @!P0 BRA `(.L_x_1025) ;  /* 0xfffffffc00f08947 */ /* 0x008fea000383ffff */
[----:B------:R-:W-:Y:S05]  /*14e40*/  BRA `(.L_x_1060) ;  /* 0xffffffec00507947 */ /* 0x000fea000383ffff */
.L_x_1031:
[----:B-1----:R1:W2:Y:S02]  /*14e50*/  SYNCS.PHASECHK.TRANS64.TRYWAIT P0, [R0+URZ+0x22820], R3 ;  /* 0x02282003000075a7 */ /* 0x0022a4000800017f */
[----:B--2---:R-:W-:Y:S05]  /*14e60*/  @!P0 NANOSLEEP.SYNCS 0x989680 ;  /* 0x009896800000895d */ /* 0x004fea0003900000 */
[----:B------:R-:W2:Y:S02]  /*14e70*/  @!P0 SYNCS.PHASECHK.TRANS64 P0, [R0+URZ+0x22820], R3 ;  /* 0x02282003000085a7 */ /* 0x000ea4000800007f */
[----:B--2---:R-:W-:Y:S05]  /*14e80*/  @!P0 BRA `(.L_x_1031) ;  /* 0xfffffffc00f08947 */ /* 0x004fea000383ffff */
[----:B------:R-:W-:Y:S05]  /*14e90*/  BRA `(.L_x_1061) ;  /* 0xfffffff400387947 */ /* 0x000fea000383ffff */
.L_x_1032:
[----:B------:R-:W2:Y:S01]  /*14ea0*/  S2R R2, SR_TID.X ;  /* 0x0000000000027919 */ /* 0x000ea20000002100 */
[----:B------:R-:W-:Y:S01]  /*14eb0*/  BSSY B0, `(.L_x_1062) ;  /* 0x000000a000007945 */ /* 0x000fe20003800000 */
[----:B------:R-:W-:Y:S02]  /*14ec0*/  IMAD.MOV.U32 R12, RZ, RZ, RZ ;  /* 0x000000ffff0c7224 */ /* 0x000fe400078e00ff */
[----:B------:R-:W-:Y:S02]  /*14ed0*/  IMAD.MOV.U32 R11, RZ, RZ, 0x1f ;  /* 0x0000001fff0b7424 */ /* 0x000fe400078e00ff */
[----:B------:R-:W-:Y:S01]  /*14ee0*/  IMAD.MOV.U32 R15, RZ, RZ, -0x1 ;  /* 0xffffffffff0f7424 */ /* 0x000fe200078e00ff */
[----:B--2---:R-:W-:-:S04]  /*14ef0*/  SHF.R.U32.HI R2, RZ, 0x5, R2 ;  /* 0x00000005ff027819 */ /* 0x004fc80000011602 */
[----:B------:R-:W-:-:S05]  /*14f00*/  LOP3.LUT R2, R2, 0x3, RZ, 0xc0, !PT ;  /* 0x0000000302027812 */ /* 0x000fca00078ec0ff */
[----:B------:R-:W-:-:S07]  /*14f10*/  IMAD.MOV.U32 R13, RZ, RZ, R2 ;  /* 0x000000ffff0d7224 */ /* 0x000fce00078e0002 */
[----:B-1----:R-:W-:Y:S05]  /*14f20*/  WARPSYNC.COLLECTIVE R15, `(.L_x_1063) ;  /* 0x000000000f087348 */ /* 0x002fea0003c00000 */
[----:B------:R2:W3:Y:S02]  /*14f30*/  SHFL.IDX P6, R14, R13, R12, R11 ;  /* 0x0000000c0d0e7389 */ /* 0x0004e400000c000b */
[----:B-123--:R-:W-:Y:S01]  /*14f40*/  ENDCOLLECTIVE ;  /* 0x000000000000791b */ /* 0x00efe20003800000 */
.L_x_1063:
[----:B------:R-:W-:Y:S05]  /*14f50*/  BSYNC B0 ;  /* 0x0000000000007941 */ /* 0x000fea0003800000 */
.L_x_1062:
[----:B------:R-:W-:Y:S05]  /*14f60*/  BRA `(.L_x_1064) ;  /* 0xfffffff400207947 */ /* 0x000fea000383ffff */
.L_x_1035:
[----:B------:R-:W-:Y:S01]  /*14f70*/  BSSY B1, `(.L_x_1065) ;  /* 0x0000006000017945 */ /* 0x000fe20003800000 */
[----:B------:R-:W-:-:S07]  /*14f80*/  IMAD.MOV.U32 R15, RZ, RZ, -0x1 ;  /* 0xffffffffff0f7424 */ /* 0x000fce00078e00ff */
[----:B-12---:R-:W-:Y:S05]  /*14f90*/  WARPSYNC.COLLECTIVE R15, `(.L_x_1066) ;  /* 0x000000000f0c7348 */ /* 0x006fea0003c00000 */
[----:B------:R-:W-:Y:S02]  /*14fa0*/  ELECT P6, UR62, PT ;  /* 0x00000000003e782f */ /* 0x000fe400038c0000 */
[----:B------:R-:W-:Y:S01]  /*14fb0*/  MOV R14, UR62 ;  /* 0x0000003e000e7c02 */ /* 0x000fe20008000f00 */
[----:B-12---:R-:W-:Y:S10]  /*14fc0*/  ENDCOLLECTIVE ;  /* 0x000000000000791b */ /* 0x006ff40003800000 */
.L_x_1066:
[----:B------:R-:W-:Y:S05]  /*14fd0*/  BSYNC B1 ;  /* 0x0000000000017941 */ /* 0x000fea0003800000 */
.L_x_1065:
[----:B------:R-:W-:Y:S05]  /*14fe0*/  BRA `(.L_x_1067) ;  /* 0xfffffff400187947 */ /* 0x000fea000383ffff */
.L_x_1037:
[----:B-1----:R1:W2:Y:S02]  /*14ff0*/  SYNCS.PHASECHK.TRANS64.TRYWAIT P1, [R6+URZ], R5 ;  /* 0x00000005060075a7 */ /* 0x0022a4000802017f */
[----:B--2---:R-:W-:Y:S05]  /*15000*/  @!P1 NANOSLEEP.SYNCS 0x989680 ;  /* 0x009896800000995d */ /* 0x004fea0003900000 */
[----:B------:R-:W2:Y:S02]  /*15010*/  @!P1 SYNCS.PHASECHK.TRANS64 P1, [R6+URZ], R5 ;  /* 0x00000005060095a7 */ /* 0x000ea4000802007f */
[----:B--2---:R-:W-:Y:S05]  /*15020*/  @!P1 BRA `(.L_x_1037) ;  /* 0xfffffffc00f09947 */ /* 0x004fea000383ffff */
[----:B------:R-:W-:Y:S05]  /*15030*/  BRA `(.L_x_1068) ;  /* 0xfffffff400547947 */ /* 0x000fea000383ffff */
.L_x_1038:
[----:B--2---:R2:W3:Y:S02]  /*15040*/  SYNCS.PHASECHK.TRANS64.TRYWAIT P1, [R7+URZ], R2 ;  /* 0x00000002070075a7 */ /* 0x0044e4000802017f */
[----:B---3--:R-:W-:Y:S05]  /*15050*/  @!P1 NANOSLEEP.SYNCS 0x989680 ;  /* 0x009896800000995d */ /* 0x008fea0003900000 */
[----:B------:R-:W3:Y:S02]  /*15060*/  @!P1 SYNCS.PHASECHK.TRANS64 P1, [R7+URZ], R2 ;  /* 0x00000002070095a7 */ /* 0x000ee4000802007f */
[----:B---3--:R-:W-:Y:S05]  /*15070*/  @!P1 BRA `(.L_x_1038) ;  /* 0xfffffffc00f09947 */ /* 0x008fea000383ffff */
[----:B------:R-:W-:Y:S05]  /*15080*/  BRA `(.L_x_1069) ;  /* 0xfffffff400487947 */ /* 0x000fea000383ffff */
.L_x_1040:
[----:B---3--:R3:W4:Y:S02]  /*15090*/  SYNCS.PHASECHK.TRANS64.TRYWAIT P1, [R4+URZ+0x22860], R5 ;  /* 0x02286005040075a7 */ /* 0x008724000802017f */
[----:B----4-:R-:W-:Y:S05]  /*150a0*/  @!P1 NANOSLEEP.SYNCS 0x989680 ;  /* 0x009896800000995d */ /* 0x010fea0003900000 */
[----:B------:R-:W4:Y:S02]  /*150b0*/  @!P1 SYNCS.PHASECHK.TRANS64 P1, [R4+URZ+0x22860], R5 ;  /* 0x02286005040095a7 */ /* 0x000f24000802007f */
[----:B----4-:R-:W-:Y:S05]  /*150c0*/  @!P1 BRA `(.L_x_1040) ;  /* 0xfffffffc00f09947 */ /* 0x010fea000383ffff */
[----:B------:R-:W-:Y:S05]  /*150d0*/  BRA `(.L_x_1070) ;  /* 0xfffffff4004c7947 */ /* 0x000fea000383ffff */
.L_x_1042:
[----:B----4-:R4:W1:Y:S02]  /*150e0*/  SYNCS.PHASECHK.TRANS64.TRYWAIT P1, [R3+URZ+0x22860], R2 ;  /* 0x02286002030075a7 */ /* 0x010864000802017f */
[----:B-1----:R-:W-:Y:S05]  /*150f0*/  @!P1 NANOSLEEP.SYNCS 0x989680 ;  /* 0x009896800000995d */ /* 0x002fea0003900000 */
[----:B------:R-:W1:Y:S02]  /*15100*/  @!P1 SYNCS.PHASECHK.TRANS64 P1, [R3+URZ+0x22860], R2 ;  /* 0x02286002030095a7 */ /* 0x000e64000802007f */
[----:B-1----:R-:W-:Y:S05]  /*15110*/  @!P1 BRA `(.L_x_1042) ;  /* 0xfffffffc00f09947 */ /* 0x002fea000383ffff */
[----:B------:R-:W-:Y:S05]  /*15120*/  BRA `(.L_x_1071) ;  /* 0xfffffff4004c7947 */ /* 0x000fea000383ffff */
.L_x_1044:
[----:B------:R1:W1:Y:S02]  /*15130*/  SYNCS.PHASECHK.TRANS64.TRYWAIT P0, [R4+URZ+0x22880], R5 ;  /* 0x02288005040075a7 */ /* 0x000264000800017f */
[----:B-1----:R-:W-:Y:S05]  /*15140*/  @!P0 NANOSLEEP.SYNCS 0x989680 ;  /* 0x009896800000895d */ /* 0x002fea0003900000 */
[----:B------:R-:W1:Y:S02]  /*15150*/  @!P0 SYNCS.PHASECHK.TRANS64 P0, [R4+URZ+0x22880], R5 ;  /* 0x02288005040085a7 */ /* 0x000e64000800007f */
[----:B-1----:R-:W-:Y:S05]  /*15160*/  @!P0 BRA `(.L_x_1044) ;  /* 0xfffffffc00f08947 */ /* 0x002fea000383ffff */
[----:B------:R-:W-:Y:S05]  /*15170*/  BRA `(.L_x_1045) ;  /* 0xfffffff400487947 */ /* 0x000fea000383ffff */
.L_x_1072:
        /* <DEDUP_REMOVED lines=16> */
.L_x_2626:


//--------------------- .text._ZN7cutlass13device_kernelIN5flash11enable_sm90INS1_16FlashAttnFwdSm90INS1_25CollectiveMainloopFwdSm90ILi2EN4cute5tupleIJNS5_1CILi1EEES8_S8_EEENS6_IJNS7_ILi128EEESA_NS7_ILi192EEEEEELi128ENS_12float_e4m3_tEfNS_4arch4Sm90ELb0ELb1ELb1ELb1ELb0ELb0ELb0ELb1ELb1ELb0ELb0ELb0EEENS1_21CollectiveEpilogueFwdINS6_IJSA_SA_SA_EEES9_NS_10bfloat16_tESF_Li256ELb1ELb0ELb0ELb1EEENS1_36VarlenDynamicPersistentTileSchedulerILi128ELi128ELi256ELi128ELb0ELb0ELb1ELb1ELb0ELb1EEEEEEEEEvNT_6ParamsE --------------------------
	.section	.text._ZN7cutlass13device_kernelIN5flash11enable_sm90INS1_16FlashAttnFwdSm90INS1_25CollectiveMainloopFwdSm90ILi2EN4cute5tupleIJNS5_1CILi1EEES8_S8_EEENS6_IJNS7_ILi128EEESA_NS7_ILi192EEEEEELi128ENS_12float_e4m3_tEfNS_4arch4Sm90ELb0ELb1ELb1ELb1ELb0ELb0ELb0ELb1ELb1ELb0ELb0ELb0EEENS1_21CollectiveEpilogueFwdINS6_IJSA_SA_SA_EEES9_NS_10bfloat16_tESF_Li256ELb1ELb0ELb0ELb1EEENS1_36VarlenDynamicPersistentTileSchedulerILi128ELi128ELi256ELi128ELb0ELb0ELb1ELb1ELb0ELb1EEEEEEEEEvNT_6ParamsE,"ax",@progbits
	.align	128
.text._ZN7cutlass13device_kernelIN5flash11enable_sm90INS1_16FlashAttnFwdSm90INS1_25CollectiveMainloopFwdSm90ILi2EN4cute5tupleIJNS5_1CILi1EEES8_S8_EEENS6_IJNS7_ILi128EEESA_NS7_ILi192EEEEEELi128ENS_12float_e4m3_tEfNS_4arch4Sm90ELb0ELb1ELb1ELb1ELb0ELb0ELb0ELb1ELb1ELb0ELb0ELb0EEENS1_21CollectiveEpilogueFwdINS6_IJSA_SA_SA_EEES9_NS_10bfloat16_tESF_Li256ELb1ELb0ELb0ELb1EEENS1_36VarlenDynamicPersistentTileSchedulerILi128ELi128ELi256ELi128ELb0ELb0ELb1ELb1ELb0ELb1EEEEEEEEEvNT_6ParamsE:
        .type           _ZN7cutlass13device_kernelIN5flash11enable_sm90INS1_16FlashAttnFwdSm90INS1_25CollectiveMainloopFwdSm90ILi2EN4cute5tupleIJNS5_1CILi1EEES8_S8_EEENS6_IJNS7_ILi128EEESA_NS7_ILi192EEEEEELi128ENS_12float_e4m3_tEfNS_4arch4Sm90ELb0ELb1ELb1ELb1ELb0ELb0ELb0ELb1ELb1ELb0ELb0ELb0EEENS1_21CollectiveEpilogueFwdINS6_IJSA_SA_SA_EEES9_NS_10bfloat16_tESF_Li256ELb1ELb0ELb0ELb1EEENS1_36VarlenDynamicPersistentTileSchedulerILi128ELi128ELi256ELi128ELb0ELb0ELb1ELb1ELb0ELb1EEEEEEEEEvNT_6ParamsE,@function
        .size           _ZN7cutlass13device_kernelIN5flash11enable_sm90INS1_16FlashAttnFwdSm90INS1_25CollectiveMainloopFwdSm90ILi2EN4cute5tupleIJNS5_1CILi1EEES8_S8_EEENS6_IJNS7_ILi128EEESA_NS7_ILi192EEEEEELi128ENS_12float_e4m3_tEfNS_4arch4Sm90ELb0ELb1ELb1ELb1ELb0ELb0ELb0ELb1ELb1ELb0ELb0ELb0EEENS1_21CollectiveEpilogueFwdINS6_IJSA_SA_SA_EEES9_NS_10bfloat16_tESF_Li256ELb1ELb0ELb0ELb1EEENS1_36VarlenDynamicPersistentTileSchedulerILi128ELi128ELi256ELi128ELb0ELb0ELb1ELb1ELb0ELb1EEEEEEEEEvNT_6ParamsE,(.L_x_2627 - _ZN7cutlass13device_kernelIN5flash11enable_sm90INS1_16FlashAttnFwdSm90INS1_25CollectiveMainloopFwdSm90ILi2EN4cute5tupleIJNS5_1CILi1EEES8_S8_EEENS6_IJNS7_ILi128EEESA_NS7_ILi192EEEEEELi128ENS_12float_e4m3_tEfNS_4arch4Sm90ELb0ELb1ELb1ELb1ELb0ELb0ELb0ELb1ELb1ELb0ELb0ELb0EEENS1_21CollectiveEpilogueFwdINS6_IJSA_SA_SA_EEES9_NS_10bfloat16_tESF_Li256ELb1ELb0ELb0ELb1EEENS1_36VarlenDynamicPersistentTileSchedulerILi128ELi128ELi256ELi128ELb0ELb0ELb1ELb1ELb0ELb1EEEEEEEEEvNT_6ParamsE)
        .other          _ZN7cutlass13device_kernelIN5flash11enable_sm90INS1_16FlashAttnFwdSm90INS1_25CollectiveMainloopFwdSm90ILi2EN4cute5tupleIJNS5_1CILi1EEES8_S8_EEENS6_IJNS7_ILi128EEESA_NS7_ILi192EEEEEELi128ENS_12float_e4m3_tEfNS_4arch4Sm90ELb0ELb1ELb1ELb1ELb0ELb0ELb0ELb1ELb1ELb0ELb0ELb0EEENS1_21CollectiveEpilogueFwdINS6_IJSA_SA_SA_EEES9_NS_10bfloat16_tESF_Li256ELb1ELb0ELb0ELb1EEENS1_36VarlenDynamicPersistentTileSchedulerILi128ELi128ELi256ELi128ELb0ELb0ELb1ELb1ELb0ELb1EEEEEEEEEvNT_6ParamsE,@"STO_CUDA_ENTRY STV_DEFAULT"
_ZN7cutlass13device_kernelIN5flash11enable_sm90INS1_16FlashAttnFwdSm90INS1_25CollectiveMainloopFwdSm90ILi2EN4cute5tupleIJNS5_1CILi1EEES8_S8_EEENS6_IJNS7_ILi128EEESA_NS7_ILi192EEEEEELi128ENS_12float_e4m3_tEfNS_4arch4Sm90ELb0ELb1ELb1ELb1ELb0ELb0ELb0ELb1ELb1ELb0ELb0ELb0EEENS1_21CollectiveEpilogueFwdINS6_IJSA_SA_SA_EEES9_NS_10bfloat16_tESF_Li256ELb1ELb0ELb0ELb1EEENS1_36VarlenDynamicPersistentTileSchedulerILi128ELi128ELi256ELi128ELb0ELb0ELb1ELb1ELb0ELb1EEEEEEEEEvNT_6ParamsE:
        /* <DEDUP_REMOVED lines=21> */
.L_x_1074:
[----:B------:R-:W-:Y:S05]  /*0150*/  BSYNC B0 ;  /* 0x0000000000007941 */ /* 0x000fea0003800000 */
.L_x_1073:
        /* <DEDUP_REMOVED lines=41> */
.L_x_1075:
        /* <DEDUP_REMOVED lines=22> */
.L_x_1076:
        /* <DEDUP_REMOVED lines=18> */
.L_x_1077:
        /* <DEDUP_REMOVED lines=22> */
.L_x_1078:
        /* <DEDUP_REMOVED lines=22> */
.L_x_1079:
[----:B------:R-:W-:Y:S01]  /*0930*/  PLOP3.LUT P0, PT, PT, PT, UP0, 0x80, 0x0 ;  /* 0x000000000000781c */ /* 0x000fe20003f0f008 */
[----:B------:R-:W-:Y:S01]  /*0940*/  UMOV UR42, 0x1 ;  /* 0x00000001002a7882 */ /* 0x000fe20000000000 */
[----:B------:R-:W-:Y:S01]  /*0950*/  NOP ;  /* 0x0000000000007918 */ /* 0x000fe20000000000 */
[----:B------:R-:W-:Y:S01]  /*0960*/  USEL UR42, UR42, 0x2, !UP0 ;  /* 0x000000022a2a7887 */ /* 0x000fe2000c000000 */
[----:B------:R-:W-:Y:S01]  /*0970*/  ULDC.64 UR46, c[0x0][0x208] ;  /* 0x00008200002e7ab9 */ /* 0x000fe20000000a00 */
[----:B012-4-:R-:W-:Y:S08]  /*0980*/  BAR.SYNC.DEFER_BLOCKING 0x0 ;  /* 0x0000000000007b1d */ /* 0x017ff00000010000 */
[----:B------:R-:W-:Y:S05]  /*0990*/  @!P0 BRA `(.L_x_1080) ;  /* 0x0000010c00bc8947 */ /* 0x000fea0003800000 */
.L_x_1081:
        /* <DEDUP_REMOVED lines=19> */
[----:B------:R-:W-:Y:S01]  /*0ad0*/  ULOP3.LUT UR37, UR42, 0x1, URZ, 0xfc, !UPT ;  /* 0x000000012a257892 */ /* 0x000fe2000f8efc3f */
[----:B------:R-:W-:Y:S01]  /*0ae0*/  IMAD.MOV.U32 R176, RZ, RZ, RZ ;  /* 0x000000ffffb07224 */ /* 0x000fe200078e00ff */
[----:B------:R-:W-:Y:S01]  /*0af0*/  UMOV UR36, URZ ;  /* 0x0000003f00247c82 */ /* 0x000fe20008000000 */
[----:B------:R-:W-:Y:S01]  /*0b00*/  UMOV UR41, URZ ;  /* 0x0000003f00297c82 */ /* 0x000fe20008000000 */
[----:B------:R-:W-:-:S04]  /*0b10*/  SHF.R.S32.HI R0, RZ, 0x1f, R181 ;  /* 0x0000001fff007819 */ /* 0x000fc800000114b5 */
[CC--:B------:R-:W-:Y:S02]  /*0b20*/  LEA.HI R2, R0.reuse, R181.reuse, RZ, 0x7 ;  /* 0x000000b500027211 */ /* 0x0c0fe400078f38ff */
[----:B------:R-:W-:Y:S02]  /*0b30*/  LEA.HI R3, R0, R181, RZ, 0x4 ;  /* 0x000000b500037211 */ /* 0x000fe400078f20ff */
[C---:B------:R-:W-:Y:S02]  /*0b40*/  LOP3.LUT R4, R2.reuse, 0xffffff80, RZ, 0xc0, !PT ;  /* 0xffffff8002047812 */ /* 0x040fe400078ec0ff */
[----:B------:R-:W-:Y:S02]  /*0b50*/  SHF.R.S32.HI R179, RZ, 0x7, R2 ;  /* 0x00000007ffb37819 */ /* 0x000fe40000011402 */
[----:B------:R-:W-:Y:S01]  /*0b60*/  SHF.R.S32.HI R6, RZ, 0x4, R3 ;  /* 0x00000004ff067819 */ /* 0x000fe20000011403 */
[----:B------:R-:W-:Y:S01]  /*0b70*/  IMAD.IADD R177, R181, 0x1, -R4 ;  /* 0x00000001b5b17824 */ /* 0x000fe200078e0a04 */
[----:B------:R-:W-:-:S04]  /*0b80*/  LEA.HI R2, R2, R179, RZ, 0x1 ;  /* 0x000000b302027211 */ /* 0x000fc800078f08ff */
[----:B------:R-:W-:Y:S02]  /*0b90*/  SHF.R.S32.HI R8, RZ, 0x1f, R177 ;  /* 0x0000001fff087819 */ /* 0x000fe400000114b1 */
[----:B------:R-:W-:Y:S02]  /*0ba0*/  LOP3.LUT R2, R2, 0x3fffffe, RZ, 0xc0, !PT ;  /* 0x03fffffe02027812 */ /* 0x000fe400078ec0ff */
[CC--:B------:R-:W-:Y:S02]  /*0bb0*/  LEA.HI R7, R8.reuse, R177.reuse, RZ, 0x2 ;  /* 0x000000b108077211 */ /* 0x0c0fe400078f10ff */
[----:B------:R-:W-:Y:S01]  /*0bc0*/  LEA.HI R8, R8, R177, RZ, 0x5 ;  /* 0x000000b108087211 */ /* 0x000fe200078f28ff */
[----:B------:R-:W-:Y:S01]  /*0bd0*/  IMAD.IADD R2, R179, 0x1, -R2 ;  /* 0x00000001b3027824 */ /* 0x000fe200078e0a02 */
[--C-:B------:R-:W-:Y:S02]  /*0be0*/  SHF.R.S32.HI R9, RZ, 0x2, R7.reuse ;  /* 0x00000002ff097819 */ /* 0x100fe40000011407 */
[----:B------:R-:W-:-:S02]  /*0bf0*/  SHF.R.S32.HI R4, RZ, 0x1f, R7 ;  /* 0x0000001fff047819 */ /* 0x000fc40000011407 */
[----:B------:R-:W-:Y:S02]  /*0c00*/  SHF.R.S32.HI R8, RZ, 0x5, R8 ;  /* 0x00000005ff087819 */ /* 0x000fe40000011408 */
[----:B------:R-:W-:Y:S02]  /*0c10*/  LEA.HI R5, R4, R9, RZ, 0x3 ;  /* 0x0000000904057211 */ /* 0x000fe400078f18ff */
[CC--:B------:R-:W-:Y:S02]  /*0c20*/  LEA.HI R4, R0.reuse, R181.reuse, RZ, 0x5 ;  /* 0x000000b500047211 */ /* 0x0c0fe400078f28ff */
[----:B------:R-:W-:Y:S02]  /*0c30*/  LOP3.LUT R10, R5, 0xfffffff8, RZ, 0xc0, !PT ;  /* 0xfffffff8050a7812 */ /* 0x000fe400078ec0ff */
[----:B------:R-:W-:Y:S01]  /*0c40*/  LEA.HI R0, R0, R181, RZ, 0x3 ;  /* 0x000000b500007211 */ /* 0x000fe200078f18ff */
[----:B------:R-:W-:Y:S01]  /*0c50*/  IMAD.SHL.U32 R5, R4, 0x20, RZ ;  /* 0x0000002004057824 */ /* 0x000fe200078e00ff */
[----:B------:R-:W-:Y:S01]  /*0c60*/  LOP3.LUT R4, R3, 0x3fffff0, RZ, 0xc0, !PT ;  /* 0x03fffff003047812 */ /* 0x000fe200078ec0ff */
[----:B------:R-:W-:Y:S01]  /*0c70*/  IMAD.IADD R9, R9, 0x1, -R10 ;  /* 0x0000000109097824 */ /* 0x000fe200078e0a0a */
[----:B------:R-:W-:-:S02]  /*0c80*/  LEA.HI R3, R3, R6, RZ, 0x1 ;  /* 0x0000000603037211 */ /* 0x000fc400078f08ff */
[----:B------:R-:W-:Y:S01]  /*0c90*/  LOP3.LUT R5, R5, 0xfffffc00, RZ, 0xc0, !PT ;  /* 0xfffffc0005057812 */ /* 0x000fe200078ec0ff */
[----:B------:R-:W-:Y:S01]  /*0ca0*/  IMAD R9, R8, 0x10, R9 ;  /* 0x0000001008097824 */ /* 0x000fe200078e0209 */
[----:B------:R-:W-:Y:S01]  /*0cb0*/  LOP3.LUT R3, R3, 0x1ffffffe, RZ, 0xc0, !PT ;  /* 0x1ffffffe03037812 */ /* 0x000fe200078ec0ff */
[----:B------:R-:W-:Y:S01]  /*0cc0*/  IMAD.IADD R4, R181, 0x1, -R4 ;  /* 0x00000001b5047824 */ /* 0x000fe200078e0a04 */
[----:B------:R-:W-:Y:S01]  /*0cd0*/  LOP3.LUT R16, R7, 0x7ffffffc, RZ, 0xc0, !PT ;  /* 0x7ffffffc07107812 */ /* 0x000fe200078ec0ff */
[----:B------:R-:W-:Y:S01]  /*0ce0*/  IMAD R178, R2, 0x40, R9 ;  /* 0x0000004002b27824 */ /* 0x000fe200078e0209 */
[----:B------:R-:W-:Y:S01]  /*0cf0*/  LOP3.LUT R2, R0, 0x1ffffff8, RZ, 0xc0, !PT ;  /* 0x1ffffff800027812 */ /* 0x000fe200078ec0ff */
[----:B------:R-:W-:Y:S01]  /*0d00*/  IMAD R4, R4, 0x40, R5 ;  /* 0x0000004004047824 */ /* 0x000fe200078e0205 */
[----:B------:R-:W-:Y:S01]  /*0d10*/  SHF.R.S32.HI R22, RZ, 0x3, R0 ;  /* 0x00000003ff167819 */ /* 0x000fe20000011400 */
[----:B------:R-:W-:Y:S02]  /*0d20*/  IMAD.IADD R3, R6, 0x1, -R3 ;  /* 0x0000000106037824 */ /* 0x000fe400078e0a03 */
[----:B------:R-:W-:-:S02]  /*0d30*/  IMAD.IADD R2, R181, 0x1, -R2 ;  /* 0x00000001b5027824 */ /* 0x000fc400078e0a02 */
[----:B------:R-:W-:Y:S02]  /*0d40*/  IMAD R180, R3, 0x8, R4 ;  /* 0x0000000803b47824 */ /* 0x000fe400078e0204 */
[----:B------:R-:W-:Y:S02]  /*0d50*/  IMAD.SHL.U32 R19, R2, 0x8, RZ ;  /* 0x0000000802137824 */ /* 0x000fe400078e00ff */
[----:B------:R-:W-:-:S07]  /*0d60*/  IMAD.IADD R16, R177, 0x1, -R16 ;  /* 0x00000001b1107824 */ /* 0x000fce00078e0a10 */
.L_x_1185:
[----:B0--345:R-:W0:Y:S01]  /*0d70*/  LDC.64 R4, c[0x0][0xa18] ;  /* 0x00028600ff047b82 */ /* 0x039e220000000a00 */
[----:B------:R-:W-:Y:S01]  /*0d80*/  IMAD.MOV.U32 R6, RZ, RZ, RZ ;  /* 0x000000ffff067224 */ /* 0x000fe200078e00ff */
[----:B------:R-:W-:-:S06]  /*0d90*/  ULDC.64 UR4, c[0x0][0xa20] ;  /* 0x0002880000047ab9 */ /* 0x000fcc0000000a00 */
[----:B------:R-:W1:Y:S08]  /*0da0*/  LDC R18, c[0x0][0x288] ;  /* 0x0000a200ff127b82 */ /* 0x000e700000000800 */
[----:B--2---:R-:W2:Y:S01]  /*0db0*/  LDC.64 R2, c[0x0][0xa28] ;  /* 0x00028a00ff027b82 */ /* 0x004ea20000000a00 */
[----:B0-----:R-:W-:-:S07]  /*0dc0*/  ISETP.NE.U32.AND P1, PT, R4, RZ, PT ;  /* 0x000000ff0400720c */ /* 0x001fce0003f25070 */
[----:B------:R-:W0:Y:S01]  /*0dd0*/  LDC.64 R8, c[0x0][0x3f8] ;  /* 0x0000fe00ff087b82 */ /* 0x000e220000000a00 */
[----:B------:R-:W-:-:S07]  /*0de0*/  ISETP.NE.AND.EX P1, PT, R5, RZ, PT, P1 ;  /* 0x000000ff0500720c */ /* 0x000fce0003f25310 */
[----:B------:R-:W3:Y:S01]  /*0df0*/  LDC R0, c[0x0][0x404] ;  /* 0x00010100ff007b82 */ /* 0x000ee20000000800 */
[----:B--2---:R-:W-:-:S07]  /*0e00*/  ISETP.NE.U32.AND P0, PT, R2, RZ, PT ;  /* 0x000000ff0200720c */ /* 0x004fce0003f05070 */
[----:B------:R-:W2:Y:S01]  /*0e10*/  @P1 LDC.64 R4, c[0x0][0xa18] ;  /* 0x00028600ff041b82 */ /* 0x000ea20000000a00 */
[----:B------:R-:W-:-:S07]  /*0e20*/  ISETP.NE.AND.EX P0, PT, R3, RZ, PT, P0 ;  /* 0x000000ff0300720c */ /* 0x000fce0003f05300 */
[----:B------:R-:W4:Y:S08]  /*0e30*/  LDC R17, c[0x0][0x2e0] ;  /* 0x0000b800ff117b82 */ /* 0x000f300000000800 */
[----:B------:R-:W0:Y:S01]  /*0e40*/  @P0 LDC.64 R2, c[0x0][0xa28] ;  /* 0x00028a00ff020b82 */ /* 0x000e220000000a00 */
[----:B--2---:R-:W-:-:S05]  /*0e50*/  @P1 IMAD.WIDE R4, R171, 0x4, R4 ;  /* 0x00000004ab041825 */ /* 0x004fca00078e0204 */
[----:B-1----:R1:W5:Y:S01]  /*0e60*/  @P1 LDG.E R18, desc[UR46][R4.64] ;  /* 0x0000002e04121981 */ /* 0x002362000c1e1900 */
[----:B0-----:R-:W-:-:S05]  /*0e70*/  @P0 IMAD.WIDE R2, R171, 0x4, R2 ;  /* 0x00000004ab020825 */ /* 0x001fca00078e0202 */
[----:B------:R1:W5:Y:S01]  /*0e80*/  @P0 LDG.E R6, desc[UR46][R2.64] ;  /* 0x0000002e02060981 */ /* 0x000362000c1e1900 */
[----:B------:R-:W-:Y:S02]  /*0e90*/  ISETP.NE.U32.AND P0, PT, R8, RZ, PT ;  /* 0x000000ff0800720c */ /* 0x000fe40003f05070 */
[----:B------:R-:W-:Y:S02]  /*0ea0*/  ISETP.NE.U32.AND P2, PT, RZ, UR4, PT ;  /* 0x00000004ff007c0c */ /* 0x000fe4000bf45070 */
[----:B------:R-:W-:Y:S02]  /*0eb0*/  ISETP.NE.AND.EX P0, PT, R9, RZ, PT, P0 ;  /* 0x000000ff0900720c */ /* 0x000fe40003f05300 */
[----:B------:R-:W-:Y:S02]  /*0ec0*/  ISETP.NE.AND.EX P2, PT, RZ, UR5, PT, P2 ;  /* 0x00000005ff007c0c */ /* 0x000fe4000bf45320 */
[----:B---3--:R-:W-:Y:S01]  /*0ed0*/  SEL R0, R0, 0x1, P0 ;  /* 0x0000000100007807 */ /* 0x008fe20000000000 */
[----:B------:R-:W-:-:S04]  /*0ee0*/  IMAD.MOV.U32 R175, RZ, RZ, R169 ;  /* 0x000000ffffaf7224 */ /* 0x000fc800078e00a9 */
[----:B----4-:R-:W-:Y:S01]  /*0ef0*/  IMAD R17, R0, R17, RZ ;  /* 0x0000001100117224 */ /* 0x010fe200078e02ff */
        /* <DEDUP_REMOVED lines=10> */
.L_x_1082:
[----:B------:R-:W-:Y:S02]  /*0fa0*/  IMAD.MOV.U32 R173, RZ, RZ, R170 ;  /* 0x000000ffffad7224 */ /* 0x000fe400078e00aa */
[----:B------:R-:W-:Y:S01]  /*0fb0*/  IMAD.MOV.U32 R174, RZ, RZ, R171 ;  /* 0x000000ffffae7224 */ /* 0x000fe200078e00ab */
[----:B------:R-:W-:Y:S06]  /*0fc0*/  @!P2 BRA `(.L_x_1083) ;  /* 0x000000000010a947 */ /* 0x000fec0003800000 */
[----:B------:R-:W0:Y:S02]  /*0fd0*/  LDC.64 R2, c[0x0][0xa20] ;  /* 0x00028800ff027b82 */ /* 0x000e240000000a00 */
[----:B0-----:R-:W-:-:S05]  /*0fe0*/  IMAD.WIDE R2, R171, 0x4, R2 ;  /* 0x00000004ab027825 */ /* 0x001fca00078e0202 */
[----:B------:R0:W5:Y:S01]  /*0ff0*/  LDG.E R17, desc[UR46][R2.64] ;  /* 0x0000002e02117981 */ /* 0x000162000c1e1900 */
[----:B------:R-:W-:Y:S05]  /*1000*/  BRA `(.L_x_1084) ;  /* 0x0000000000247947 */ /* 0x000fea0003800000 */
.L_x_1083:
[----:B------:R-:W-:Y:S02]  /*1010*/  ULDC.64 UR4, c[0x0][0xa08] ;  /* 0x0002820000047ab9 */ /* 0x000fe40000000a00 */
[----:B------:R-:W-:-:S04]  /*1020*/  ISETP.NE.U32.AND P0, PT, RZ, UR4, PT ;  /* 0x00000004ff007c0c */ /* 0x000fc8000bf05070 */
[----:B------:R-:W-:-:S13]  /*1030*/  ISETP.NE.AND.EX P0, PT, RZ, UR5, PT, P0 ;  /* 0x00000005ff007c0c */ /* 0x000fda000bf05300 */
[----:B------:R-:W-:Y:S05]  /*1040*/  @!P0 BRA `(.L_x_1084) ;  /* 0x0000000000148947 */ /* 0x000fea0003800000 */
[----:B------:R-:W0:Y:S02]  /*1050*/  LDC.64 R2, c[0x0][0xa08] ;  /* 0x00028200ff027b82 */ /* 0x000e240000000a00 */
[----:B0-----:R-:W-:-:S05]  /*1060*/  IMAD.WIDE R2, R171, 0x4, R2 ;  /* 0x00000004ab027825 */ /* 0x001fca00078e0202 */
[----:B------:R-:W2:Y:S04]  /*1070*/  LDG.E R17, desc[UR46][R2.64] ;  /* 0x0000002e02117981 */ /* 0x000ea8000c1e1900 */
[----:B------:R-:W2:Y:S02]  /*1080*/  LDG.E R0, desc[UR46][R2.64+0x4] ;  /* 0x0000042e02007981 */ /* 0x000ea4000c1e1900 */
[----:B--2---:R-:W-:-:S07]  /*1090*/  IMAD.IADD R17, R0, 0x1, -R17 ;  /* 0x0000000100117824 */ /* 0x004fce00078e0a11 */
.L_x_1084:
[----:B------:R-:W1:Y:S01]  /*10a0*/  LDC R0, c[0x0][0x428] ;  /* 0x00010a00ff007b82 */ /* 0x000e620000000800 */
[----:B-----5:R-:W-:-:S05]  /*10b0*/  IMAD.IADD R17, R17, 0x1, -R6 ;  /* 0x0000000111117824 */ /* 0x020fca00078e0a06 */
[----:B------:R-:W-:Y:S02]  /*10c0*/  IADD3 R172, R17, 0x80, -R18 ;  /* 0x0000008011ac7810 */ /* 0x000fe40007ffe812 */
[----:B------:R-:W2:Y:S03]  /*10d0*/  LDC.64 R8, c[0x0][0x9e0] ;  /* 0x00027800ff087b82 */ /* 0x000ea60000000a00 */
[----:B------:R-:W-:Y:S01]  /*10e0*/  IMAD R172, R169, 0x80, R172 ;  /* 0x00000080a9ac7824 */ /* 0x000fe200078e02ac */
[----:B-1----:R-:W-:Y:S02]  /*10f0*/  ISETP.NE.AND P0, PT, R0, 0x1, PT ;  /* 0x000000010000780c */ /* 0x002fe40003f05270 */
[----:B--2---:R-:W-:Y:S01]  /*1100*/  ISETP.GE.AND P1, PT, R9, 0x1, PT ;  /* 0x000000010900780c */ /* 0x004fe20003f26270 */
[----:B0-----:R-:W-:-:S10]  /*1110*/  IMAD.IADD R2, R172, 0x1, R8 ;  /* 0x00000001ac027824 */ /* 0x001fd400078e0208 */
[----:B------:R-:W0:Y:S08]  /*1120*/  @P0 LDC R3, c[0x0][0x42c] ;  /* 0x00010b00ff030b82 */ /* 0x000e300000000800 */
[----:B------:R-:W1:Y:S01]  /*1130*/  @P0 LDC R5, c[0x0][0x430] ;  /* 0x00010c00ff050b82 */ /* 0x000e620000000800 */
[----:B0-----:R-:W-:-:S05]  /*1140*/  @P0 IMAD.HI.U32 R0, R170, R3, RZ ;  /* 0x00000003aa000227 */ /* 0x001fca00078e00ff */
[----:B-1----:R-:W-:Y:S01]  /*1150*/  @P0 SHF.R.U32.HI R170, RZ, R5, R0 ;  /* 0x00000005ffaa0219 */ /* 0x002fe20000011600 */
[----:B------:R-:W-:Y:S06]  /*1160*/  @!P1 BRA `(.L_x_1085) ;  /* 0x0000000000409947 */ /* 0x000fec0003800000 */
[C---:B------:R-:W-:Y:S01]  /*1170*/  ISETP.GT.AND P0, PT, R172.reuse, RZ, PT ;  /* 0x000000ffac00720c */ /* 0x040fe20003f04270 */
[----:B------:R-:W-:-:S12]  /*1180*/  VIADD R0, R172, 0xffffffff ;  /* 0xffffffffac007836 */ /* 0x000fd80000000000 */
[----:B------:R-:W-:Y:S05]  /*1190*/  @P0 BRA `(.L_x_1086) ;  /* 0x00000000001c0947 */ /* 0x000fea0003800000 */
[----:B------:R-:W-:Y:S01]  /*11a0*/  ISETP.NE.AND P0, PT, R9, 0x1, PT ;  /* 0x000000010900780c */ /* 0x000fe20003f05270 */
[----:B------:R-:W-:-:S12]  /*11b0*/  IMAD.MOV R3, RZ, RZ, -R172 ;  /* 0x000000ffff037224 */ /* 0x000fd800078e0aac */
[----:B------:R-:W0:Y:S02]  /*11c0*/  @P0 LDC.64 R4, c[0x0][0x9e8] ;  /* 0x00027a00ff040b82 */ /* 0x000e240000000a00 */
[----:B0-----:R-:W-:-:S05]  /*11d0*/  @P0 IMAD.HI.U32 R0, R3, R4, RZ ;  /* 0x0000000403000227 */ /* 0x001fca00078e00ff */
[----:B------:R-:W-:-:S04]  /*11e0*/  @P0 SHF.R.U32.HI R3, RZ, R5, R0 ;  /* 0x00000005ff030219 */ /* 0x000fc80000011600 */
[----:B------:R-:W-:Y:S01]  /*11f0*/  LOP3.LUT R0, RZ, R3, RZ, 0x33, !PT ;  /* 0x00000003ff007212 */ /* 0x000fe200078e33ff */
[----:B------:R-:W-:Y:S06]  /*1200*/  BRA `(.L_x_1087) ;  /* 0x0000000000107947 */ /* 0x000fec0003800000 */
.L_x_1086:
[----:B------:R-:W-:-:S13]  /*1210*/  ISETP.NE.AND P0, PT, R9, 0x1, PT ;  /* 0x000000010900780c */ /* 0x000fda0003f05270 */
[----:B------:R-:W0:Y:S02]  /*1220*/  @P0 LDC.64 R4, c[0x0][0x9e8] ;  /* 0x00027a00ff040b82 */ /* 0x000e240000000a00 */
[----:B0-----:R-:W-:-:S05]  /*1230*/  @P0 IMAD.HI.U32 R4, R0, R4, RZ ;  /* 0x0000000400040227 */ /* 0x001fca00078e00ff */
[----:B------:R-:W-:-:S07]  /*1240*/  @P0 SHF.R.U32.HI R0, RZ, R5, R4 ;  /* 0x00000005ff000219 */ /* 0x000fce0000011604 */
.L_x_1087:
[----:B------:R-:W-:-:S05]  /*1250*/  IMAD R3, R0, R9, R9 ;  /* 0x0000000900037224 */ /* 0x000fca00078e0209 */
[----:B------:R-:W-:-:S07]  /*1260*/  VIMNMX R2, R2, R3, PT ;  /* 0x0000000302027248 */ /* 0x000fce0003fe0100 */
.L_x_1085:
[----:B------:R-:W-:Y:S01]  /*1270*/  VIADD R2, R2, 0x7f ;  /* 0x0000007f02027836 */ /* 0x000fe20000000000 */
[----:B------:R-:W-:Y:S01]  /*1280*/  ULDC UR4, c[0x0][0x9dc] ;  /* 0x0002770000047ab9 */ /* 0x000fe20000000800 */
[C---:B------:R-:W-:Y:S02]  /*1290*/  VIADD R0, R17.reuse, 0x7f ;  /* 0x0000007f11007836 */ /* 0x040fe40000000000 */
[----:B------:R-:W-:Y:S01]  /*12a0*/  IMAD.IADD R4, R17, 0x1, -R18 ;  /* 0x0000000111047824 */ /* 0x000fe200078e0a12 */
[----:B------:R-:W-:Y:S02]  /*12b0*/  SHF.R.S32.HI R5, RZ, 0x1f, R2 ;  /* 0x0000001fff057819 */ /* 0x000fe40000011402 */
[----:B------:R-:W-:Y:S01]  /*12c0*/  SHF.R.S32.HI R3, RZ, 0x1f, R0 ;  /* 0x0000001fff037819 */ /* 0x000fe20000011400 */
[----:B------:R-:W-:Y:S01]  /*12d0*/  IMAD R89, R169, 0x80, R4 ;  /* 0x00000080a9597824 */ /* 0x000fe200078e0204 */
        /* <DEDUP_REMOVED lines=11> */
[----:B------:R-:W0:Y:S02]  /*1390*/  @P0 LDC.64 R4, c[0x0][0x9e8] ;  /* 0x00027a00ff040b82 */ /* 0x000e240000000a00 */
[----:B0-----:R-:W-:-:S05]  /*13a0*/  @P0 IMAD.HI.U32 R0, R3, R4, RZ ;  /* 0x0000000403000227 */ /* 0x001fca00078e00ff */
[----:B------:R-:W-:-:S04]  /*13b0*/  @P0 SHF.R.U32.HI R3, RZ, R5, R0 ;  /* 0x00000005ff030219 */ /* 0x000fc80000011600 */
[----:B------:R-:W-:Y:S01]  /*13c0*/  LOP3.LUT R0, RZ, R3, RZ, 0x33, !PT ;  /* 0x00000003ff007212 */ /* 0x000fe200078e33ff */
[----:B------:R-:W-:Y:S06]  /*13d0*/  BRA `(.L_x_1090) ;  /* 0x0000000000147947 */ /* 0x000fec0003800000 */
.L_x_1089:
[----:B------:R-:W-:Y:S01]  /*13e0*/  ISETP.NE.AND P0, PT, R9, 0x1, PT ;  /* 0x000000010900780c */ /* 0x000fe20003f05270 */
[----:B------:R-:W-:-:S12]  /*13f0*/  IMAD.MOV.U32 R0, RZ, RZ, R89 ;  /* 0x000000ffff007224 */ /* 0x000fd800078e0059 */
[----:B------:R-:W0:Y:S02]  /*1400*/  @P0 LDC.64 R4, c[0x0][0x9e8] ;  /* 0x00027a00ff040b82 */ /* 0x000e240000000a00 */
[----:B0-----:R-:W-:-:S05]  /*1410*/  @P0 IMAD.HI.U32 R4, R89, R4, RZ ;  /* 0x0000000459040227 */ /* 0x001fca00078e00ff */
[----:B------:R-:W-:-:S07]  /*1420*/  @P0 SHF.R.U32.HI R0, RZ, R5, R4 ;  /* 0x00000005ff000219 */ /* 0x000fce0000011604 */
.L_x_1090:
[----:B------:R-:W-:-:S05]  /*1430*/  IMAD R3, R0, R9, RZ ;  /* 0x0000000900037224 */ /* 0x000fca00078e02ff */
[----:B------:R-:W-:-:S07]  /*1440*/  VIMNMX R2, R2, R3, !PT ;  /* 0x0000000302027248 */ /* 0x000fce0007fe0100 */
.L_x_1088:
        /* <DEDUP_REMOVED lines=72> */
.L_x_1092:
[----:B------:R-:W0:Y:S01]  /*18d0*/  LDC.64 R12, c[0x0][0x990] ;  /* 0x00026400ff0c7b82 */ /* 0x000e220000000a00 */
[----:B------:R-:W-:-:S07]  /*18e0*/  ULDC UR4, c[0x0][0x9d8] ;  /* 0x0002760000047ab9 */ /* 0x000fce0000000800 */
[----:B------:R-:W1:Y:S01]  /*18f0*/  LDC.64 R20, c[0x0][0x998] ;  /* 0x00026600ff147b82 */ /* 0x000e620000000a00 */
[----:B0-----:R-:W-:-:S04]  /*1900*/  ISETP.NE.U32.AND P0, PT, R12, RZ, PT ;  /* 0x000000ff0c00720c */ /* 0x001fc80003f05070 */
[----:B------:R-:W-:Y:S02]  /*1910*/  ISETP.NE.AND.EX P0, PT, R13, RZ, PT, P0 ;  /* 0x000000ff0d00720c */ /* 0x000fe40003f05300 */
[----:B-1----:R-:W-:-:S04]  /*1920*/  ISETP.NE.U32.AND P1, PT, R20, RZ, PT ;  /* 0x000000ff1400720c */ /* 0x002fc80003f25070 */
[----:B------:R-:W-:-:S07]  /*1930*/  ISETP.NE.AND.EX P1, PT, R21, RZ, PT, P1 ;  /* 0x000000ff1500720c */ /* 0x000fce0003f25310 */
[----:B------:R-:W0:Y:S01]  /*1940*/  @P0 LDC.64 R8, c[0x0][0x9a8] ;  /* 0x00026a00ff080b82 */ /* 0x000e220000000a00 */
[----:B------:R-:W-:Y:S02]  /*1950*/  @P0 SHF.R.S32.HI R3, RZ, 0x1f, R171 ;  /* 0x0000001fff030819 */ /* 0x000fe400000114ab */
[----:B------:R-:W-:-:S05]  /*1960*/  @P0 SHF.R.S32.HI R7, RZ, 0x1f, R170 ;  /* 0x0000001fff070819 */ /* 0x000fca00000114aa */
[----:B------:R-:W1:Y:S01]  /*1970*/  @P1 LDC.64 R10, c[0x0][0x9b8] ;  /* 0x00026e00ff0a1b82 */ /* 0x000e620000000a00 */
[----:B------:R-:W-:-:S07]  /*1980*/  @P1 SHF.R.S32.HI R5, RZ, 0x1f, R171 ;  /* 0x0000001fff051819 */ /* 0x000fce00000114ab */
[----:B------:R-:W2:Y:S08]  /*1990*/  @P0 LDC.64 R14, c[0x0][0x9b0] ;  /* 0x00026c00ff0e0b82 */ /* 0x000eb00000000a00 */
[----:B------:R-:W3:Y:S01]  /*19a0*/  @P1 LDC.64 R24, c[0x0][0x9c0] ;  /* 0x00027000ff181b82 */ /* 0x000ee20000000a00 */
[-C--:B0-----:R-:W-:Y:S02]  /*19b0*/  @P0 IMAD R0, R3, R8.reuse, RZ ;  /* 0x0000000803000224 */ /* 0x081fe400078e02ff */
[----:B------:R-:W-:-:S04]  /*19c0*/  @P0 IMAD.WIDE.U32 R2, R171, R8, RZ ;  /* 0x00000008ab020225 */ /* 0x000fc800078e00ff */
[----:B------:R-:W-:Y:S02]  /*19d0*/  @P0 IMAD R9, R171, R9, R0 ;  /* 0x00000009ab090224 */ /* 0x000fe400078e0200 */
[-C--:B-1----:R-:W-:Y:S02]  /*19e0*/  @P1 IMAD R4, R5, R10.reuse, RZ ;  /* 0x0000000a05041224 */ /* 0x082fe400078e02ff */
[----:B------:R-:W-:Y:S01]  /*19f0*/  @P0 IMAD.IADD R3, R3, 0x1, R9 ;  /* 0x0000000103030824 */ /* 0x000fe200078e0209 */
[----:B------:R-:W-:Y:S01]  /*1a00*/  @P1 SHF.R.S32.HI R9, RZ, 0x1f, R170 ;  /* 0x0000001fff091819 */ /* 0x000fe200000114aa */
[C---:B------:R-:W-:Y:S02]  /*1a10*/  @P1 IMAD R11, R171.reuse, R11, R4 ;  /* 0x0000000bab0b1224 */ /* 0x040fe400078e0204 */
[----:B------:R-:W-:-:S04]  /*1a20*/  @P1 IMAD.WIDE.U32 R4, R171, R10, RZ ;  /* 0x0000000aab041225 */ /* 0x000fc800078e00ff */
[-C--:B--2---:R-:W-:Y:S02]  /*1a30*/  @P0 IMAD R7, R7, R14.reuse, RZ ;  /* 0x0000000e07070224 */ /* 0x084fe400078e02ff */
[----:B------:R-:W-:Y:S02]  /*1a40*/  @P1 IMAD.IADD R5, R5, 0x1, R11 ;  /* 0x0000000105051824 */ /* 0x000fe400078e020b */
[----:B------:R-:W-:-:S04]  /*1a50*/  @P0 IMAD.WIDE.U32 R2, R170, R14, R2 ;  /* 0x0000000eaa020225 */ /* 0x000fc800078e0002 */
[-C--:B---3--:R-:W-:Y:S02]  /*1a60*/  @P1 IMAD R0, R9, R24.reuse, RZ ;  /* 0x0000001809001224 */ /* 0x088fe400078e02ff */
[C---:B------:R-:W-:Y:S02]  /*1a70*/  @P0 IMAD R9, R170.reuse, R15, R7 ;  /* 0x0000000faa090224 */ /* 0x040fe400078e0207 */
        /* <DEDUP_REMOVED lines=12> */
[----:B------:R-:W-:Y:S01]  /*1b40*/  LEA.HI R2, R176, R176, RZ, 0x1 ;  /* 0x000000b0b0027211 */ /* 0x000fe200078f08ff */
[----:B------:R-:W-:-:S03]  /*1b50*/  IMAD.U32 R6, RZ, RZ, UR37 ;  /* 0x00000025ff067e24 */ /* 0x000fc6000f8e00ff */
[----:B------:R-:W-:Y:S02]  /*1b60*/  LOP3.LUT R7, R2, 0xfffffffe, RZ, 0xc0, !PT ;  /* 0xfffffffe02077812 */ /* 0x000fe400078ec0ff */
[----:B------:R-:W-:-:S03]  /*1b70*/  ISETP.NE.AND P0, PT, R6, 0x3, PT ;  /* 0x000000030600780c */ /* 0x000fc60003f05270 */
[----:B------:R-:W-:-:S05]  /*1b80*/  IMAD.IADD R2, R176, 0x1, -R7 ;  /* 0x00000001b0027824 */ /* 0x000fca00078e0a07 */
[----:B------:R-:W-:-:S04]  /*1b90*/  SHF.L.U32 R2, R2, 0x1f, RZ ;  /* 0x0000001f02027819 */ /* 0x000fc800000006ff */
[----:B------:R-:W0:Y:S01]  /*1ba0*/  SYNCS.PHASECHK.TRANS64.TRYWAIT P1, [UR40+0x22800], R2 ;  /* 0x02280002ff0075a7 */ /* 0x000e220008020168 */
[----:B--2---:R-:W-:-:S04]  /*1bb0*/  FMUL.FTZ R0, R3, R0 ;  /* 0x0000000003007220 */ /* 0x004fc80000410000 */
[----:B------:R-:W-:Y:S01]  /*1bc0*/  FMUL.FTZ R0, R0, UR4 ;  /* 0x0000000400007c20 */ /* 0x000fe20008410000 */
[----:B0-----:R-:W-:Y:S06]  /*1bd0*/  @!P1 BRA `(.L_x_1093) ;  /* 0x0000014c00c49947 */ /* 0x001fec0003800000 */
.L_x_1280:
[----:B------:R-:W-:Y:S05]  /*1be0*/  @!P0 BRA `(.L_x_1094) ;  /* 0x0000000000048947 */ /* 0x000fea0003800000 */
[----:B------:R-:W-:Y:S01]  /*1bf0*/  BPT.TRAP 0x1 ;  /* 0x000000040000795c */ /* 0x000fe20000300000 */
.L_x_1094:
[----:B------:R-:W-:Y:S02]  /*1c00*/  IMAD.U32 R15, RZ, RZ, UR41 ;  /* 0x00000029ff0f7e24 */ /* 0x000fe4000f8e00ff */
[----:B0-----:R-:W-:-:S03]  /*1c10*/  IMAD.U32 R2, RZ, RZ, UR36 ;  /* 0x00000024ff027e24 */ /* 0x001fc6000f8e00ff */
[----:B------:R-:W-:Y:S02]  /*1c20*/  LEA R15, R15, UR40, 0x3 ;  /* 0x000000280f0f7c11 */ /* 0x000fe4000f8e18ff */
[----:B------:R-:W-:-:S04]  /*1c30*/  SHF.L.U32 R2, R2, 0x1f, RZ ;  /* 0x0000001f02027819 */ /* 0x000fc800000006ff */
[----:B------:R0:W1:Y:S01]  /*1c40*/  SYNCS.PHASECHK.TRANS64.TRYWAIT P2, [R15+URZ+0x22830], R2 ;  /* 0x022830020f0075a7 */ /* 0x000062000804017f */
[----:B------:R-:W-:Y:S05]  /*1c50*/  @!P0 BRA `(.L_x_1095) ;  /* 0x0000000000048947 */ /* 0x000fea0003800000 */
[----:B------:R-:W-:Y:S01]  /*1c60*/  BPT.TRAP 0x1 ;  /* 0x000000040000795c */ /* 0x000fe20000300000 */
.L_x_1095:
[----:B------:R-:W2:Y:S02]  /*1c70*/  S2R R3, SR_TID.X ;  /* 0x0000000000037919 */ /* 0x000ea40000002100 */
[----:B--2---:R-:W-:Y:S01]  /*1c80*/  LOP3.LUT P1, RZ, R3, 0x7f, RZ, 0xc0, !PT ;  /* 0x0000007f03ff7812 */ /* 0x004fe2000782c0ff */
[----:B-1----:R-:W-:-:S12]  /*1c90*/  @P2 BRA `(.L_x_1096) ;  /* 0x0000000000082947 */ /* 0x002fd80003800000 */
[----:B------:R-:W1:Y:S02]  /*1ca0*/  SYNCS.PHASECHK.TRANS64.TRYWAIT P2, [R15+URZ+0x22830], R2 ;  /* 0x022830020f0075a7 */ /* 0x000e64000804017f */
[----:B-1----:R-:W-:Y:S05]  /*1cb0*/  @!P2 BRA `(.L_x_1097) ;  /* 0x0000014c00a4a947 */ /* 0x002fea0003800000 */
.L_x_1096:
[----:B------:R-:W-:Y:S05]  /*1cc0*/  WARPSYNC.ALL ;  /* 0x0000000000007948 */ /* 0x000fea0003800000 */
[----:B------:R-:W-:Y:S01]  /*1cd0*/  UIADD3 UR4, UR40, 0x16400, URZ ;  /* 0x0001640028047890 */ /* 0x000fe2000fffe03f */
[----:B------:R-:W-:Y:S01]  /*1ce0*/  WARPGROUP.ARRIVE ;  /* 0x00000000000079c5 */ /* 0x000fe20000000000 */
[----:B------:R-:W-:Y:S01]  /*1cf0*/  ULOP3.LUT UR28, UR43, 0x10000, URZ, 0xfc, !UPT ;  /* 0x000100002b1c7892 */ /* 0x000fe2000f8efc3f */
[----:B------:R-:W2:Y:S01]  /*1d00*/  LDC.64 R10, c[0x0][0x9e0] ;  /* 0x00027800ff0a7b82 */ /* 0x000ea20000000a00 */
[----:B------:R-:W-:Y:S01]  /*1d10*/  USHF.R.U32.HI UR4, URZ, 0x4, UR4 ;  /* 0x000000043f047899 */ /* 0x000fe20008011604 */
[----:B------:R-:W-:Y:S01]  /*1d20*/  IMAD.MOV.U32 R12, RZ, RZ, -0x80 ;  /* 0xffffff80ff0c7424 */ /* 0x000fe200078e00ff */
[----:B------:R-:W-:Y:S01]  /*1d30*/  UMOV UR29, 0x80000020 ;  /* 0x80000020001d7882 */ /* 0x000fe20000000000 */
[----:B------:R-:W-:Y:S01]  /*1d40*/  UMOV UR31, 0x80000020 ;  /* 0x80000020001f7882 */ /* 0x000fe20000000000 */
[----:B------:R-:W-:Y:S01]  /*1d50*/  ULOP3.LUT UR4, UR4, 0x3fff, URZ, 0xc0, !UPT ;  /* 0x00003fff04047892 */ /* 0x000fe2000f8ec03f */
[----:B01----:R-:W-:Y:S01]  /*1d60*/  @!P1 VIADD R2, R15, 0x22840 ;  /* 0x000228400f029836 */ /* 0x003fe20000000000 */
[----:B------:R-:W-:-:S02]  /*1d70*/  UIADD3 UR8, UR28, 0x2, URZ ;  /* 0x000000021c087890 */ /* 0x000fc4000fffe03f */
[----:B------:R-:W-:Y:S01]  /*1d80*/  ULOP3.LUT UR4, UR4, 0x10000, URZ, 0xfc, !UPT ;  /* 0x0001000004047892 */ /* 0x000fe2000f8efc3f */
[----:B------:R-:W-:Y:S01]  /*1d90*/  UMOV UR9, 0x80000020 ;  /* 0x8000002000097882 */ /* 0x000fe20000000000 */
[----:B------:R-:W-:Y:S02]  /*1da0*/  UMOV UR11, 0x80000020 ;  /* 0x80000020000b7882 */ /* 0x000fe40000000000 */
[----:B------:R-:W-:Y:S01]  /*1db0*/  UIMAD UR30, UR41, 0x600, UR4 ;  /* 0x00000600291e78a4 */ /* 0x000fe2000f8e0204 */
[----:B------:R-:W-:Y:S01]  /*1dc0*/  @!P1 PRMT R2, RZ, 0x654, R2 ;  /* 0x00000654ff029816 */ /* 0x000fe20000000002 */
[----:B------:R-:W-:Y:S02]  /*1dd0*/  UIADD3 UR12, UR28, 0x200, URZ ;  /* 0x000002001c0c7890 */ /* 0x000fe4000fffe03f */
[----:B------:R-:W-:Y:S02]  /*1de0*/  UIADD3 UR10, UR30, 0x2, URZ ;  /* 0x000000021e0a7890 */ /* 0x000fe4000fffe03f */
[----:B------:R-:W-:Y:S01]  /*1df0*/  UIADD3 UR14, UR30, 0x200, URZ ;  /* 0x000002001e0e7890 */ /* 0x000fe2000fffe03f */
[----:B------:R-:W-:-:S02]  /*1e00*/  UMOV UR13, 0x80000020 ;  /* 0x80000020000d7882 */ /* 0x000fc40000000000 */
[----:B------:R-:W-:Y:S01]  /*1e10*/  QGMMA.64x128x32.F32.E4M3.E4M3 R24, gdesc[UR28], RZ, !UPT, gsb0 ;  /* 0x01e000001c1879f3 */ /* 0x000fe2000c0008ff */
[----:B------:R-:W-:Y:S01]  /*1e20*/  UMOV UR15, 0x80000020 ;  /* 0x80000020000f7882 */ /* 0x000fe20000000000 */
[----:B------:R-:W-:Y:S01]  /*1e30*/  UIADD3 UR16, UR28, 0x202, URZ ;  /* 0x000002021c107890 */ /* 0x000fe2000fffe03f */
[----:B--2---:R-:W-:Y:S01]  /*1e40*/  ISETP.GE.AND P2, PT, R11, 0x1, PT ;  /* 0x000000010b00780c */ /* 0x004fe20003f46270 */
[----:B------:R-:W-:Y:S01]  /*1e50*/  UIADD3 UR18, UR30, 0x202, URZ ;  /* 0x000002021e127890 */ /* 0x000fe2000fffe03f */
[----:B------:R-:W-:Y:S01]  /*1e60*/  UMOV UR17, 0x80000020 ;  /* 0x8000002000117882 */ /* 0x000fe20000000000 */
[----:B------:R-:W-:Y:S01]  /*1e70*/  UMOV UR19, 0x80000020 ;  /* 0x8000002000137882 */ /* 0x000fe20000000000 */
[----:B------:R-:W-:Y:S02]  /*1e80*/  UIADD3 UR20, UR28, 0x400, URZ ;  /* 0x000004001c147890 */ /* 0x000fe4000fffe03f */
[----:B------:R-:W-:Y:S01]  /*1e90*/  UIADD3 UR22, UR30, 0x400, URZ ;  /* 0x000004001e167890 */ /* 0x000fe2000fffe03f */
[----:B------:R-:W-:Y:S01]  /*1ea0*/  UMOV UR21, 0x80000020 ;  /* 0x8000002000157882 */ /* 0x000fe20000000000 */
[----:B------:R-:W-:Y:S01]  /*1eb0*/  UMOV UR23, 0x80000020 ;  /* 0x8000002000177882 */ /* 0x000fe20000000000 */
[----:B------:R-:W-:-:S02]  /*1ec0*/  UIADD3 UR24, UR28, 0x402, URZ ;  /* 0x000004021c187890 */ /* 0x000fc4000fffe03f */
[----:B------:R-:W-:Y:S01]  /*1ed0*/  UIADD3 UR26, UR30, 0x402, URZ ;  /* 0x000004021e1a7890 */ /* 0x000fe2000fffe03f */
[----:B------:R-:W-:Y:S01]  /*1ee0*/  UMOV UR25, 0x80000020 ;  /* 0x8000002000197882 */ /* 0x000fe20000000000 */
[----:B------:R-:W-:Y:S01]  /*1ef0*/  UMOV UR27, 0x80000020 ;  /* 0x80000020001b7882 */ /* 0x000fe20000000000 */
[----:B------:R-:W-:Y:S02]  /*1f00*/  ULDC UR5, c[0x0][0x9dc] ;  /* 0x0002770000057ab9 */ /* 0x000fe40000000800 */
[----:B------:R-:W-:Y:S01]  /*1f10*/  ULOP3.LUT UR5, URZ, UR5, URZ, 0x33, !UPT ;  /* 0x000000053f057292 */ /* 0x000fe2000f8e333f */
[----:B------:R-:W-:Y:S02]  /*1f20*/  WARPGROUP.DEPBAR.LE gsb0, 0x0 ;  /* 0x00008000000079c5 */ /* 0x000fe40000010000 */
[----:B------:R-:W-:-:S06]  /*1f30*/  WARPGROUP.ARRIVE ;  /* 0x00000000000079c5 */ /* 0x000fcc0000000000 */
        /* <DEDUP_REMOVED lines=16> */
[C---:B------:R-:W-:Y:S01]  /*2040*/  FMUL.FTZ R48, R0.reuse, R48 ;  /* 0x0000003000307220 */ /* 0x040fe20000410000 */
[C---:B------:R-:W-:Y:S01]  /*2050*/  FMUL.FTZ R28, R0.reuse, R28 ;  /* 0x0000001c001c7220 */ /* 0x040fe20000410000 */
[----:B------:R0:W1:Y:S01]  /*2060*/  MUFU.TANH R119, R52 ;  /* 0x0000003400777308 */ /* 0x0000620000002400 */
        /* <DEDUP_REMOVED lines=8> */
[C---:B0-----:R-:W-:Y:S01]  /*20f0*/  FMUL.FTZ R52, R0.reuse, R62 ;  /* 0x0000003e00347220 */ /* 0x041fe20000410000 */
[----:B------:R-:W-:Y:S01]  /*2100*/  FMUL.FTZ R62, R0, R70 ;  /* 0x00000046003e7220 */ /* 0x000fe20000410000 */
[----:B------:R-:W-:-:S02]  /*2110*/  IMAD R70, R91, R12, 0x80 ;  /* 0x000000805b467424 */ /* 0x000fc400078e020c */
[C---:B------:R-:W-:Y:S01]  /*2120*/  FMUL.FTZ R26, R0.reuse, R38 ;  /* 0x00000026001a7220 */ /* 0x040fe20000410000 */
[C---:B------:R-:W-:Y:S01]  /*2130*/  FMUL.FTZ R13, R0.reuse, R24 ;  /* 0x00000018000d7220 */ /* 0x040fe20000410000 */
[C---:B------:R-:W-:Y:S01]  /*2140*/  FMUL.FTZ R20, R0.reuse, R34 ;  /* 0x0000002200147220 */ /* 0x040fe20000410000 */
[C---:B------:R-:W-:Y:S01]  /*2150*/  FMUL.FTZ R30, R0.reuse, R42 ;  /* 0x0000002a001e7220 */ /* 0x040fe20000410000 */
[----:B------:R0:W4:Y:S01]  /*2160*/  MUFU.TANH R121, R48 ;  /* 0x0000003000797308 */ /* 0x0001220000002400 */
[C---:B--2---:R-:W-:Y:S01]  /*2170*/  FMUL.FTZ R32, R0.reuse, R43 ;  /* 0x0000002b00207220 */ /* 0x044fe20000410000 */
[C---:B------:R-:W-:Y:S01]  /*2180*/  FMUL.FTZ R38, R0.reuse, R50 ;  /* 0x0000003200267220 */ /* 0x040fe20000410000 */
[----:B------:R-:W-:Y:S02]  /*2190*/  IMAD.IADD R15, R17, 0x1, R70 ;  /* 0x00000001110f7824 */ /* 0x000fe400078e0246 */
[C---:B------:R-:W-:Y:S01]  /*21a0*/  FMUL.FTZ R9, R0.reuse, R25 ;  /* 0x0000001900097220 */ /* 0x040fe20000410000 */
[C---:B------:R-:W-:Y:S01]  /*21b0*/  FMUL.FTZ R4, R0.reuse, R27 ;  /* 0x0000001b00047220 */ /* 0x040fe20000410000 */
[C---:B------:R-:W-:Y:S01]  /*21c0*/  FMUL.FTZ R29, R0.reuse, R29 ;  /* 0x0000001d001d7220 */ /* 0x040fe20000410000 */
[C---:B------:R-:W-:Y:S01]  /*21d0*/  FMUL.FTZ R8, R0.reuse, R31 ;  /* 0x0000001f00087220 */ /* 0x040fe20000410000 */
[----:B------:R2:W1:Y:S01]  /*21e0*/  MUFU.TANH R133, R28 ;  /* 0x0000001c00857308 */ /* 0x0004620000002400 */
[C---:B0-----:R-:W-:Y:S01]  /*21f0*/  FMUL.FTZ R48, R0.reuse, R58 ;  /* 0x0000003a00307220 */ /* 0x041fe20000410000 */
        /* <DEDUP_REMOVED lines=42> */
[----:B------:R-:W-:Y:S01]  /*24a0*/  FMUL.FTZ R79, R0, R79 ;  /* 0x0000004f004f7220 */ /* 0x000fe20000410000 */
[----:B------:R-:W-:Y:S01]  /*24b0*/  IADD3 R21, -R18, 0x1, R15 ;  /* 0x0000000112157810 */ /* 0x000fe20007ffe10f */
[----:B------:R2:W-:Y:S01]  /*24c0*/  @!P1 SYNCS.ARRIVE.TRANS64.RED.A1T0 RZ, [R2+URZ], RZ ;  /* 0x000000ff02ff99a7 */ /* 0x0005e2000810043f */
[C---:B------:R-:W-:Y:S01]  /*24d0*/  FMUL.FTZ R45, R0.reuse, R45 ;  /* 0x0000002d002d7220 */ /* 0x040fe20000410000 */
[----:B------:R-:W1:Y:S01]  /*24e0*/  MUFU.TANH R13, R13 ;  /* 0x0000000d000d7308 */ /* 0x000e620000002400 */
[----:B0-----:R-:W-:Y:S01]  /*24f0*/  FMUL.FTZ R60, R0, R67 ;  /* 0x00000043003c7220 */ /* 0x001fe20000410000 */
[C---:B------:R-:W-:Y:S01]  /*2500*/  IMAD R21, R16.reuse, -0x2, R21 ;  /* 0xfffffffe10157824 */ /* 0x040fe200078e0215 */
[----:B------:R-:W-:Y:S01]  /*2510*/  LEA R66, R91, 0xffffff80, 0x7 ;  /* 0xffffff805b427811 */ /* 0x000fe200078e38ff */
[----:B------:R-:W-:-:S02]  /*2520*/  IMAD R47, R16, -0x2, R15 ;  /* 0xfffffffe102f7824 */ /* 0x000fc400078e020f */
[----:B--2---:R-:W-:Y:S02]  /*2530*/  IMAD R2, R169, 0x80, R178 ;  /* 0x00000080a9027824 */ /* 0x004fe400078e02b2 */
[----:B------:R-:W0:Y:S01]  /*2540*/  MUFU.TANH R9, R9 ;  /* 0x0000000900097308 */ /* 0x000e220000002400 */
[C---:B------:R-:W-:Y:S02]  /*2550*/  IMAD.IADD R51, R21.reuse, 0x1, R10 ;  /* 0x0000000115337824 */ /* 0x040fe400078e020a */
[----:B------:R-:W-:-:S03]  /*2560*/  VIADD R55, R21, UR5 ;  /* 0x0000000515377c36 */ /* 0x000fc60008000000 */
[----:B------:R-:W-:Y:S02]  /*2570*/  VIADDMNMX R46, R2, R51, R47, PT ;  /* 0x00000033022e7246 */ /* 0x000fe4000380012f */
[----:B------:R-:W2:Y:S08]  /*2580*/  MUFU.TANH R3, R3 ;  /* 0x0000000300037308 */ /* 0x000eb00000002400 */
[----:B------:R-:W0:Y:S08]  /*2590*/  MUFU.TANH R4, R4 ;  /* 0x0000000400047308 */ /* 0x000e300000002400 */
        /* <DEDUP_REMOVED lines=50> */
[----:B------:R5:W0:Y:S02]  /*28c0*/  MUFU.TANH R123, R45 ;  /* 0x0000002d007b7308 */ /* 0x000a240000002400 */
[----:B-----5:R-:W-:Y:S01]  /*28d0*/  IMAD.IADD R45, R55, 0x1, R2 ;  /* 0x00000001372d7824 */ /* 0x020fe200078e0202 */
[----:B-1234-:R-:W-:Y:S06]  /*28e0*/  @!P2 BRA `(.L_x_1098) ;  /* 0x000000000050a947 */ /* 0x01efec0003800000 */
[----:B------:R-:W-:Y:S01]  /*28f0*/  IADD3 R15, -R18, R17, R2 ;  /* 0x00000011120f7210 */ /* 0x000fe20007ffe102 */
[----:B------:R-:W-:Y:S03]  /*2900*/  BSSY B0, `(.L_x_1099) ;  /* 0x000000e000007945 */ /* 0x000fe60003800000 */
        /* <DEDUP_REMOVED lines=9> */
.L_x_1100:
[----:B------:R-:W-:-:S13]  /*29a0*/  ISETP.NE.AND P3, PT, R11, 0x1, PT ;  /* 0x000000010b00780c */ /* 0x000fda0003f65270 */
[----:B------:R-:W1:Y:S02]  /*29b0*/  @P3 LDC.64 R74, c[0x0][0x9e8] ;  /* 0x00027a00ff4a3b82 */ /* 0x000e640000000a00 */
[----:B-1----:R-:W-:-:S05]  /*29c0*/  @P3 IMAD.HI.U32 R54, R15, R74, RZ ;  /* 0x0000004a0f363227 */ /* 0x002fca00078e00ff */
[----:B------:R-:W-:-:S07]  /*29d0*/  @P3 SHF.R.U32.HI R15, RZ, R75, R54 ;  /* 0x0000004bff0f3219 */ /* 0x000fce0000011636 */
.L_x_1101:
[----:B------:R-:W-:Y:S05]  /*29e0*/  BSYNC B0 ;  /* 0x0000000000007941 */ /* 0x000fea0003800000 */
.L_x_1099:
[----:B------:R-:W-:-:S04]  /*29f0*/  IMAD R15, R15, R11, -R66 ;  /* 0x0000000b0f0f7224 */ /* 0x000fc800078e0a42 */
[----:B------:R-:W-:-:S05]  /*2a00*/  IMAD R54, R16, -0x2, R15 ;  /* 0xfffffffe10367824 */ /* 0x000fca00078e020f */
[----:B------:R-:W-:Y:S02]  /*2a10*/  VIMNMX R45, R45, R54, !PT ;  /* 0x000000362d2d7248 */ /* 0x000fe40007fe0100 */
[----:B------:R-:W-:-:S07]  /*2a20*/  VIADDMNMX R46, R54, R11, R46, PT ;  /* 0x0000000b362e7246 */ /* 0x000fce000380012e */
.L_x_1098:
        /* <DEDUP_REMOVED lines=10> */
[----:B0-----:R-:W-:Y:S02]  /*2ad0*/  FSEL R135, R9, -INF , !P5 ;  /* 0xff80000009877808 */ /* 0x001fe40006800000 */
        /* <DEDUP_REMOVED lines=128> */
[----:B------:R-:W-:Y:S02]  /*32e0*/  ISETP.GE.AND P4, PT, R70, 0x72, PT ;  /* 0x000000724600780c */ /* 0x000fe40003f86270 */
[----:B------:R-:W-:Y:S02]  /*32f0*/  IADD3 R54, R55, 0x8, R2 ;  /* 0x0000000837367810 */ /* 0x000fe40007ffe002 */
        /* <DEDUP_REMOVED lines=11> */
[----:B------:R-:W-:Y:S02]  /*33b0*/  FSEL R137, R13, -INF , !P6 ;  /* 0xff8000000d897808 */ /* 0x000fe40007000000 */
[----:B------:R-:W-:-:S04]  /*33c0*/  ISETP.GE.AND P6, PT, R70, 0x7a, PT ;  /* 0x0000007a4600780c */ /* 0x000fc80003fc6270 */
[----:B------:R-:W-:Y:S02]  /*33d0*/  P2R R70, PR, RZ, 0x40 ;  /* 0x00000040ff467803 */ /* 0x000fe40000000000 */
[----:B------:R-:W-:-:S04]  /*33e0*/  ISETP.GT.AND P6, PT, R45, 0x79, !P6 ;  /* 0x000000792d00780c */ /* 0x000fc800077c4270 */
[----:B------:R-:W-:Y:S01]  /*33f0*/  ISETP.LT.OR P6, PT, R46, 0x7a, P6 ;  /* 0x0000007a2e00780c */ /* 0x000fe200037c1670 */
[----:B------:R-:W-:-:S03]  /*3400*/  VIADD R46, R2, 0x8 ;  /* 0x00000008022e7836 */ /* 0x000fc60000000000 */
[----:B------:R-:W-:Y:S02]  /*3410*/  FSEL R13, R85, -INF , !P6 ;  /* 0xff800000550d7808 */ /* 0x000fe40007000000 */
[----:B------:R-:W-:Y:S01]  /*3420*/  VIADDMNMX R46, R46, R51, R47, PT ;  /* 0x000000332e2e7246 */ /* 0x000fe2000380012f */
[----:B------:R-:W-:Y:S06]  /*3430*/  @!P2 BRA `(.L_x_1102) ;  /* 0x000000000054a947 */ /* 0x000fec0003800000 */
[----:B------:R-:W-:Y:S01]  /*3440*/  IADD3 R45, R17, 0x8, R2 ;  /* 0x00000008112d7810 */ /* 0x000fe20007ffe002 */
[----:B------:R-:W-:Y:S04]  /*3450*/  BSSY B0, `(.L_x_1103) ;  /* 0x000000f000007945 */ /* 0x000fe80003800000 */
[----:B------:R-:W-:-:S05]  /*3460*/  IMAD.IADD R45, R45, 0x1, -R18 ;  /* 0x000000012d2d7824 */ /* 0x000fca00078e0a12 */
        /* <DEDUP_REMOVED lines=9> */
.L_x_1104:
[----:B------:R-:W-:-:S13]  /*3500*/  ISETP.NE.AND P6, PT, R11, 0x1, PT ;  /* 0x000000010b00780c */ /* 0x000fda0003fc5270 */
[----:B------:R-:W0:Y:S02]  /*3510*/  @P6 LDC.64 R64, c[0x0][0x9e8] ;  /* 0x00027a00ff406b82 */ /* 0x000e240000000a00 */
[----:B0-----:R-:W-:-:S05]  /*3520*/  @P6 IMAD.HI.U32 R64, R45, R64, RZ ;  /* 0x000000402d406227 */ /* 0x001fca00078e00ff */
[----:B------:R-:W-:-:S07]  /*3530*/  @P6 SHF.R.U32.HI R45, RZ, R65, R64 ;  /* 0x00000041ff2d6219 */ /* 0x000fce0000011640 */
.L_x_1105:
[----:B------:R-:W-:Y:S05]  /*3540*/  BSYNC B0 ;  /* 0x0000000000007941 */ /* 0x000fea0003800000 */
.L_x_1103:
[----:B------:R-:W-:-:S04]  /*3550*/  IMAD R45, R45, R11, -R66 ;  /* 0x0000000b2d2d7224 */ /* 0x000fc800078e0a42 */
[----:B------:R-:W-:-:S05]  /*3560*/  IMAD R45, R16, -0x2, R45 ;  /* 0xfffffffe102d7824 */ /* 0x000fca00078e022d */
[----:B------:R-:W-:Y:S02]  /*3570*/  VIMNMX R54, R54, R45, !PT ;  /* 0x0000002d36367248 */ /* 0x000fe40007fe0100 */
[----:B------:R-:W-:-:S07]  /*3580*/  VIADDMNMX R46, R45, R11, R46, PT ;  /* 0x0000000b2d2e7246 */ /* 0x000fce000380012e */
.L_x_1102:
        /* <DEDUP_REMOVED lines=84> */
[----:B------:R-:W0:Y:S01]  /*3ad0*/  SHFL.BFLY PT, R7, R4, 0x2, 0x1f ;  /* 0x0c401f0004077f89 */ /* 0x000e2200000e0000 */
        /* <DEDUP_REMOVED lines=10> */
[----:B0-----:R-:W-:Y:S02]  /*3b80*/  FMNMX.FTZ R20, R4, R7, !PT ;  /* 0x0000000704147209 */ /* 0x001fe40007810000 */
[----:B------:R-:W-:Y:S02]  /*3b90*/  FSEL R71, R42, -INF , !P3 ;  /* 0xff8000002a477808 */ /* 0x000fe40005800000 */
[----:B------:R-:W-:Y:S01]  /*3ba0*/  ISETP.NE.AND P3, PT, R86, RZ, PT ;  /* 0x000000ff5600720c */ /* 0x000fe20003f65270 */
[----:B------:R-:W0:Y:S03]  /*3bb0*/  SHFL.BFLY PT, R7, R20, 0x1, 0x1f ;  /* 0x0c201f0014077f89 */ /* 0x000e2600000e0000 */
        /* <DEDUP_REMOVED lines=8> */
[----:B0-----:R-:W-:Y:S02]  /*3c40*/  FMNMX.FTZ R7, R20, R7, !PT ;  /* 0x0000000714077209 */ /* 0x001fe40007810000 */
        /* <DEDUP_REMOVED lines=79> */
[----:B0-----:R-:W-:Y:S01]  /*4140*/  FSEL R117, R14, -INF , !P6 ;  /* 0xff8000000e757808 */ /* 0x001fe20007000000 */
        /* <DEDUP_REMOVED lines=10> */
[-CC-:B0-----:R-:W-:Y:S01]  /*41f0*/  FFMA.FTZ R12, R15, R8.reuse, -R36.reuse ;  /* 0x000000080f0c7223 */ /* 0x181fe20000010824 */
        /* <DEDUP_REMOVED lines=11> */
[----:B------:R-:W-:Y:S01]  /*42b0*/  FFMA.FTZ R9, R9, R8, -R36 ;  /* 0x0000000809097223 */ /* 0x000fe20000010824 */
[----:B------:R-:W-:Y:S02]  /*42c0*/  MUFU.EX2 R3, R3 ;  /* 0x0000000300037308 */ /* 0x000fe40000000800 */
[----:B------:R-:W-:-:S04]  /*42d0*/  FMNMX.FTZ R30, R69, R30, !PT ;  /* 0x0000001e451e7209 */ /* 0x000fc80007810000 */
[----:B------:R-:W-:Y:S02]  /*42e0*/  FMNMX.FTZ R30, R71, R30, !PT ;  /* 0x0000001e471e7209 */ /* 0x000fe40007810000 */
[----:B------:R-:W0:Y:S02]  /*42f0*/  MUFU.EX2 R4, R4 ;  /* 0x0000000400047308 */ /* 0x000e240000000800 */
[----:B------:R-:W-:-:S04]  /*4300*/  FMNMX.FTZ R30, R73, R30, !PT ;  /* 0x0000001e491e7209 */ /* 0x000fc80007810000 */
[----:B------:R-:W-:Y:S02]  /*4310*/  FMNMX.FTZ R30, R75, R30, !PT ;  /* 0x0000001e4b1e7209 */ /* 0x000fe40007810000 */
[----:B------:R-:W1:Y:S02]  /*4320*/  MUFU.EX2 R20, R20 ;  /* 0x0000001400147308 */ /* 0x000e640000000800 */
[----:B------:R-:W-:-:S04]  /*4330*/  FMNMX.FTZ R30, R77, R30, !PT ;  /* 0x0000001e4d1e7209 */ /* 0x000fc80007810000 */
[----:B------:R-:W-:Y:S02]  /*4340*/  FMNMX.FTZ R32, R79, R30, !PT ;  /* 0x0000001e4f207209 */ /* 0x000fe40007810000 */
[----:B------:R-:W-:Y:S02]  /*4350*/  MUFU.EX2 R30, R121 ;  /* 0x00000079001e7308 */ /* 0x000fe40000000800 */
[----:B------:R-:W-:-:S04]  /*4360*/  FMNMX.FTZ R32, R81, R32, !PT ;  /* 0x0000002051207209 */ /* 0x000fc80007810000 */
[----:B------:R-:W-:Y:S02]  /*4370*/  FMNMX.FTZ R32, R83, R32, !PT ;  /* 0x0000002053207209 */ /* 0x000fe40007810000 */
[----:B------:R2:W-:Y:S02]  /*4380*/  MUFU.EX2 R121, R6 ;  /* 0x0000000600797308 */ /* 0x0005e40000000800 */
[----:B------:R-:W-:-:S04]  /*4390*/  FMNMX.FTZ R32, R85, R32, !PT ;  /* 0x0000002055207209 */ /* 0x000fc80007810000 */
[----:B------:R-:W-:Y:S02]  /*43a0*/  FMNMX.FTZ R32, R87, R32, !PT ;  /* 0x0000002057207209 */ /* 0x000fe40007810000 */
[----:B------:R-:W3:Y:S02]  /*43b0*/  MUFU.EX2 R103, R103 ;  /* 0x0000006700677308 */ /* 0x000ee40000000800 */
[----:B------:R-:W-:-:S04]  /*43c0*/  FMNMX.FTZ R32, R93, R32, !PT ;  /* 0x000000205d207209 */ /* 0x000fc80007810000 */
[----:B------:R-:W-:Y:S02]  /*43d0*/  FMNMX.FTZ R32, R95, R32, !PT ;  /* 0x000000205f207209 */ /* 0x000fe40007810000 */
[----:B------:R-:W4:Y:S02]  /*43e0*/  MUFU.EX2 R24, R131 ;  /* 0x0000008300187308 */ /* 0x000f240000000800 */
[----:B------:R-:W-:-:S04]  /*43f0*/  FMNMX.FTZ R32, R97, R32, !PT ;  /* 0x0000002061207209 */ /* 0x000fc80007810000 */
[----:B------:R-:W-:Y:S02]  /*4400*/  FMNMX.FTZ R32, R99, R32, !PT ;  /* 0x0000002063207209 */ /* 0x000fe40007810000 */
[----:B------:R-:W5:Y:S02]  /*4410*/  MUFU.EX2 R105, R105 ;  /* 0x0000006900697308 */ /* 0x000f640000000800 */
[----:B------:R-:W-:-:S04]  /*4420*/  FMNMX.FTZ R32, R101, R32, !PT ;  /* 0x0000002065207209 */ /* 0x000fc80007810000 */
[----:B------:R-:W-:Y:S02]  /*4430*/  FMNMX.FTZ R32, R111, R32, !PT ;  /* 0x000000206f207209 */ /* 0x000fe40007810000 */
[----:B------:R-:W5:Y:S02]  /*4440*/  MUFU.EX2 R26, R129 ;  /* 0x00000081001a7308 */ /* 0x000f640000000800 */
[----:B------:R-:W-:-:S04]  /*4450*/  FMNMX.FTZ R32, R5, R32, !PT ;  /* 0x0000002005207209 */ /* 0x000fc80007810000 */
[----:B------:R-:W-:Y:S02]  /*4460*/  FMNMX.FTZ R32, R115, R32, !PT ;  /* 0x0000002073207209 */ /* 0x000fe40007810000 */
[----:B------:R-:W5:Y:S02]  /*4470*/  MUFU.EX2 R107, R107 ;  /* 0x0000006b006b7308 */ /* 0x000f640000000800 */
[----:B------:R-:W-:-:S05]  /*4480*/  FMNMX.FTZ R32, R117, R32, !PT ;  /* 0x0000002075207209 */ /* 0x000fca0007810000 */
[----:B------:R-:W0:Y:S01]  /*4490*/  SHFL.BFLY PT, R41, R32, 0x2, 0x1f ;  /* 0x0c401f0020297f89 */ /* 0x000e2200000e0000 */
[----:B------:R-:W5:Y:S08]  /*44a0*/  MUFU.EX2 R28, R127 ;  /* 0x0000007f001c7308 */ /* 0x000f700000000800 */
[----:B------:R-:W5:Y:S08]  /*44b0*/  MUFU.EX2 R109, R109 ;  /* 0x0000006d006d7308 */ /* 0x000f700000000800 */
[----:B------:R-:W5:Y:S01]  /*44c0*/  MUFU.EX2 R125, R125 ;  /* 0x0000007d007d7308 */ /* 0x000f620000000800 */
[----:B0-----:R-:W-:Y:S01]  /*44d0*/  FMNMX.FTZ R41, R32, R41, !PT ;  /* 0x0000002920297209 */ /* 0x001fe20007810000 */
[----:B------:R-:W-:Y:S01]  /*44e0*/  FFMA.FTZ R32, R13, R8, -R36 ;  /* 0x000000080d207223 */ /* 0x000fe20000010824 */
[----:B------:R-:W-:-:S05]  /*44f0*/  FADD.FTZ R13, R3, R4 ;  /* 0x00000004030d7221 */ /* 0x000fca0000010000 */
[----:B------:R-:W-:Y:S01]  /*4500*/  MUFU.EX2 R38, R123 ;  /* 0x0000007b00267308 */ /* 0x000fe20000000800 */
[----:B--2---:R-:W0:Y:S01]  /*4510*/  SHFL.BFLY PT, R6, R41, 0x1, 0x1f ;  /* 0x0c201f0029067f89 */ /* 0x004e2200000e0000 */
[----:B-1----:R-:W-:-:S04]  /*4520*/  FADD.FTZ R68, R20, R13 ;  /* 0x0000000d14447221 */ /* 0x002fc80000010000 */
[C---:B---3--:R-:W-:Y:S02]  /*4530*/  FADD.FTZ R13, R103.reuse, R68 ;  /* 0x00000044670d7221 */ /* 0x048fe40000010000 */
[----:B------:R-:W-:Y:S01]  /*4540*/  MUFU.EX2 R113, R113 ;  /* 0x0000007100717308 */ /* 0x000fe20000000800 */
[----:B------:R-:W-:Y:S01]  /*4550*/  F2FP.SATFINITE.E4M3.F32.PACK_AB_MERGE_C R103, R103, R20, RZ ;  /* 0x000000146767723e */ /* 0x000fe200048070ff */
[----:B----4-:R-:W-:-:S03]  /*4560*/  FADD.FTZ R72, R24, R13 ;  /* 0x0000000d18487221 */ /* 0x010fc60000010000 */
[----:B------:R-:W-:-:S03]  /*4570*/  F2FP.SATFINITE.E4M3.F32.PACK_AB_MERGE_C R164, R4, R3, R103 ;  /* 0x0000000304a4723e */ /* 0x000fc60004807067 */
[----:B------:R-:W-:Y:S08]  /*4580*/  MUFU.EX2 R119, R119 ;  /* 0x0000007700777308 */ /* 0x000ff00000000800 */
[----:B------:R-:W-:Y:S01]  /*4590*/  MUFU.EX2 R42, R42 ;  /* 0x0000002a002a7308 */ /* 0x000fe20000000800 */
[----:B0-----:R-:W-:-:S04]  /*45a0*/  FMNMX.FTZ R6, R41, R6, !PT ;  /* 0x0000000629067209 */ /* 0x001fc80007810000 */
[C---:B------:R-:W-:Y:S01]  /*45b0*/  FSETP.NEU.FTZ.AND P3, PT, R6.reuse, -INF , PT ;  /* 0xff8000000600780b */ /* 0x040fe20003f7d000 */
[----:B------:R-:W-:-:S02]  /*45c0*/  FFMA.FTZ R15, R6, R8, -8 ;  /* 0xc1000000060f7423 */ /* 0x000fc40000010008 */
[----:B------:R-:W-:Y:S03]  /*45d0*/  MUFU.EX2 R43, R43 ;  /* 0x0000002b002b7308 */ /* 0x000fe60000000800 */
[----:B------:R-:W-:Y:S01]  /*45e0*/  FSEL R36, R15, RZ, P3 ;  /* 0x000000ff0f247208 */ /* 0x000fe20001800000 */
[----:B-----5:R-:W-:-:S04]  /*45f0*/  FADD.FTZ R15, R105, R72 ;  /* 0x00000048690f7221 */ /* 0x020fc80000010000 */
        /* <DEDUP_REMOVED lines=12> */
[----:B------:R-:W-:Y:S01]  /*46c0*/  FADD.FTZ R72, R26, R15 ;  /* 0x0000000f1a487221 */ /* 0x000fe20000010000 */
[----:B------:R-:W-:-:S01]  /*46d0*/  FFMA.FTZ R63, R63, R8, -R36 ;  /* 0x000000083f3f7223 */ /* 0x000fc20000010824 */
[-CC-:B------:R-:W-:Y:S01]  /*46e0*/  FFMA.FTZ R65, R65, R8.reuse, -R36.reuse ;  /* 0x0000000841417223 */ /* 0x180fe20000010824 */
[----:B------:R-:W-:-:S01]  /*46f0*/  FFMA.FTZ R67, R67, R8, -R36 ;  /* 0x0000000843437223 */ /* 0x000fc20000010824 */
[----:B------:R-:W0:Y:S01]  /*4700*/  MUFU.EX2 R45, R45 ;  /* 0x0000002d002d7308 */ /* 0x000e220000000800 */
[----:B------:R-:W-:-:S01]  /*4710*/  FADD.FTZ R15, R107, R72 ;  /* 0x000000486b0f7221 */ /* 0x000fc20000010000 */
[-CC-:B------:R-:W-:Y:S01]  /*4720*/  FFMA.FTZ R69, R69, R8.reuse, -R36.reuse ;  /* 0x0000000845457223 */ /* 0x180fe20000010824 */
[----:B------:R-:W-:-:S01]  /*4730*/  FFMA.FTZ R71, R71, R8, -R36 ;  /* 0x0000000847477223 */ /* 0x000fc20000010824 */
[----:B------:R-:W-:Y:S01]  /*4740*/  F2FP.SATFINITE.E4M3.F32.PACK_AB_MERGE_C R107, R107, R26, RZ ;  /* 0x0000001a6b6b723e */ /* 0x000fe200048070ff */
[----:B------:R-:W-:-:S01]  /*4750*/  FADD.FTZ R74, R28, R15 ;  /* 0x0000000f1c4a7221 */ /* 0x000fc20000010000 */
[-CC-:B------:R-:W-:Y:S01]  /*4760*/  FFMA.FTZ R73, R73, R8.reuse, -R36.reuse ;  /* 0x0000000849497223 */ /* 0x180fe20000010824 */
[----:B------:R-:W-:-:S01]  /*4770*/  FFMA.FTZ R75, R75, R8, -R36 ;  /* 0x000000084b4b7223 */ /* 0x000fc20000010824 */
[----:B------:R-:W1:Y:S01]  /*4780*/  MUFU.EX2 R47, R47 ;  /* 0x0000002f002f7308 */ /* 0x000e620000000800 */
[----:B------:R-:W-:-:S01]  /*4790*/  FADD.FTZ R74, R109, R74 ;  /* 0x0000004a6d4a7221 */ /* 0x000fc20000010000 */
[----:B------:R-:W-:Y:S01]  /*47a0*/  F2FP.SATFINITE.E4M3.F32.PACK_AB_MERGE_C R166, R105, R24, R107 ;  /* 0x0000001869a6723e */ /* 0x000fe2000480706b */
[----:B------:R-:W-:-:S01]  /*47b0*/  FFMA.FTZ R77, R77, R8, -R36 ;  /* 0x000000084d4d7223 */ /* 0x000fc20000010824 */
[----:B------:R-:W-:Y:S01]  /*47c0*/  FFMA.FTZ R79, R79, R8, -R36 ;  /* 0x000000084f4f7223 */ /* 0x000fe20000010824 */
[----:B------:R-:W-:-:S01]  /*47d0*/  FADD.FTZ R15, R125, R74 ;  /* 0x0000004a7d0f7221 */ /* 0x000fc20000010000 */
[-CC-:B------:R-:W-:Y:S01]  /*47e0*/  FFMA.FTZ R81, R81, R8.reuse, -R36.reuse ;  /* 0x0000000851517223 */ /* 0x180fe20000010824 */
[----:B------:R-:W-:-:S01]  /*47f0*/  FFMA.FTZ R83, R83, R8, -R36 ;  /* 0x0000000853537223 */ /* 0x000fc20000010824 */
[----:B------:R-:W2:Y:S01]  /*4800*/  MUFU.EX2 R52, R49 ;  /* 0x0000003100347308 */ /* 0x000ea20000000800 */
[----:B0-----:R-:W-:-:S01]  /*4810*/  FADD.FTZ R70, R34, R45 ;  /* 0x0000002d22467221 */ /* 0x001fc20000010000 */
[----:B------:R-:W-:Y:S01]  /*4820*/  FADD.FTZ R15, R38, R15 ;  /* 0x0000000f260f7221 */ /* 0x000fe20000010000 */
[----:B------:R-:W-:-:S01]  /*4830*/  FFMA.FTZ R85, R85, R8, -R36 ;  /* 0x0000000855557223 */ /* 0x000fc20000010824 */
[-CC-:B------:R-:W-:Y:S01]  /*4840*/  FFMA.FTZ R87, R87, R8.reuse, -R36.reuse ;  /* 0x0000000857577223 */ /* 0x180fe20000010824 */
[----:B------:R-:W-:-:S01]  /*4850*/  FFMA.FTZ R93, R93, R8, -R36 ;  /* 0x000000085d5d7223 */ /* 0x000fc20000010824 */
[----:B------:R-:W-:Y:S01]  /*4860*/  FADD.FTZ R4, R30, R15 ;  /* 0x0000000f1e047221 */ /* 0x000fe20000010000 */
[----:B------:R-:W-:-:S01]  /*4870*/  FFMA.FTZ R95, R95, R8, -R36 ;  /* 0x000000085f5f7223 */ /* 0x000fc20000010824 */
[----:B------:R-:W0:Y:S01]  /*4880*/  MUFU.EX2 R51, R51 ;  /* 0x0000003300337308 */ /* 0x000e220000000800 */
[----:B-1----:R-:W-:-:S01]  /*4890*/  FADD.FTZ R13, R47, R70 ;  /* 0x000000462f0d7221 */ /* 0x002fc20000010000 */
[----:B------:R-:W-:Y:S01]  /*48a0*/  FADD.FTZ R24, R113, R4 ;  /* 0x0000000471187221 */ /* 0x000fe20000010000 */
[----:B------:R-:W-:Y:S01]  /*48b0*/  F2FP.SATFINITE.E4M3.F32.PACK_AB_MERGE_C R125, R38, R125, RZ ;  /* 0x0000007d267d723e */ /* 0x000fe200048070ff */
[-CC-:B------:R-:W-:Y:S01]  /*48c0*/  FFMA.FTZ R97, R97, R8.reuse, -R36.reuse ;  /* 0x0000000861617223 */ /* 0x180fe20000010824 */
[----:B------:R-:W-:-:S01]  /*48d0*/  FFMA.FTZ R99, R99, R8, -R36 ;  /* 0x0000000863637223 */ /* 0x000fc20000010824 */
[----:B------:R-:W-:Y:S01]  /*48e0*/  FFMA.FTZ R101, R101, R8, -R36 ;  /* 0x0000000865657223 */ /* 0x000fe20000010824 */
[----:B------:R-:W-:Y:S01]  /*48f0*/  F2FP.SATFINITE.E4M3.F32.PACK_AB_MERGE_C R160, R109, R28, R125 ;  /* 0x0000001c6da0723e */ /* 0x000fe2000480707d */
[----:B------:R-:W1:Y:S01]  /*4900*/  MUFU.EX2 R54, R53 ;  /* 0x0000003500367308 */ /* 0x000e620000000800 */
[----:B--2---:R-:W-:-:S01]  /*4910*/  FADD.FTZ R70, R52, R13 ;  /* 0x0000000d34467221 */ /* 0x004fc20000010000 */
[-CC-:B------:R-:W-:Y:S01]  /*4920*/  FFMA.FTZ R111, R111, R8.reuse, -R36.reuse ;  /* 0x000000086f6f7223 */ /* 0x180fe20000010824 */
[----:B------:R-:W-:-:S01]  /*4930*/  FFMA.FTZ R5, R5, R8, -R36 ;  /* 0x0000000805057223 */ /* 0x000fc20000010824 */
[-CC-:B------:R-:W-:Y:S01]  /*4940*/  FFMA.FTZ R115, R115, R8.reuse, -R36.reuse ;  /* 0x0000000873737223 */ /* 0x180fe20000010824 */
[----:B------:R-:W-:-:S01]  /*4950*/  FFMA.FTZ R36, R117, R8, -R36 ;  /* 0x0000000875247223 */ /* 0x000fc20000010824 */
[----:B------:R-:W-:-:S02]  /*4960*/  F2FP.SATFINITE.E4M3.F32.PACK_AB_MERGE_C R47, R52, R47, RZ ;  /* 0x0000002f342f723e */ /* 0x000fc400048070ff */
[----:B------:R-:W2:Y:S01]  /*4970*/  MUFU.EX2 R55, R55 ;  /* 0x0000003700377308 */ /* 0x000ea20000000800 */
[----:B0-----:R-:W-:-:S01]  /*4980*/  FADD.FTZ R13, R51, R70 ;  /* 0x00000046330d7221 */ /* 0x001fc20000010000 */
[----:B------:R-:W-:-:S06]  /*4990*/  F2FP.SATFINITE.E4M3.F32.PACK_AB_MERGE_C R165, R45, R34, R47 ;  /* 0x000000222da5723e */ /* 0x000fcc000480702f */
[----:B------:R-:W0:Y:S01]  /*49a0*/  MUFU.EX2 R56, R57 ;  /* 0x0000003900387308 */ /* 0x000e220000000800 */
[----:B-1----:R-:W-:-:S07]  /*49b0*/  FADD.FTZ R72, R54, R13 ;  /* 0x0000000d36487221 */ /* 0x002fce0000010000 */
[----:B------:R-:W1:Y:S01]  /*49c0*/  MUFU.EX2 R59, R59 ;  /* 0x0000003b003b7308 */ /* 0x000e620000000800 */
[----:B--2---:R-:W-:-:S07]  /*49d0*/  FADD.FTZ R13, R55, R72 ;  /* 0x00000048370d7221 */ /* 0x004fce0000010000 */
[----:B------:R-:W2:Y:S01]  /*49e0*/  MUFU.EX2 R58, R61 ;  /* 0x0000003d003a7308 */ /* 0x000ea20000000800 */
[----:B0-----:R-:W-:-:S01]  /*49f0*/  FADD.FTZ R20, R56, R13 ;  /* 0x0000000d38147221 */ /* 0x001fc20000010000 */
[----:B------:R-:W-:-:S04]  /*4a00*/  F2FP.SATFINITE.E4M3.F32.PACK_AB_MERGE_C R55, R56, R55, RZ ;  /* 0x000000373837723e */ /* 0x000fc800048070ff */
[----:B------:R-:W-:Y:S02]  /*4a10*/  F2FP.SATFINITE.E4M3.F32.PACK_AB_MERGE_C R167, R54, R51, R55 ;  /* 0x0000003336a7723e */ /* 0x000fe40004807037 */
[----:B------:R-:W0:Y:S01]  /*4a20*/  MUFU.EX2 R63, R63 ;  /* 0x0000003f003f7308 */ /* 0x000e220000000800 */
[----:B-1----:R-:W-:-:S07]  /*4a30*/  FADD.FTZ R13, R59, R20 ;  /* 0x000000143b0d7221 */ /* 0x002fce0000010000 */
[----:B------:R-:W1:Y:S01]  /*4a40*/  MUFU.EX2 R60, R65 ;  /* 0x00000041003c7308 */ /* 0x000e620000000800 */
[----:B--2---:R-:W-:-:S01]  /*4a50*/  FADD.FTZ R26, R58, R13 ;  /* 0x0000000d3a1a7221 */ /* 0x004fc20000010000 */
[----:B------:R-:W-:Y:S01]  /*4a60*/  FADD.FTZ R13, R119, R24 ;  /* 0x00000018770d7221 */ /* 0x000fe20000010000 */
[----:B------:R-:W-:-:S03]  /*4a70*/  F2FP.SATFINITE.E4M3.F32.PACK_AB_MERGE_C R119, R40, R119, RZ ;  /* 0x000000772877723e */ /* 0x000fc600048070ff */
[----:B------:R-:W-:Y:S01]  /*4a80*/  FADD.FTZ R13, R40, R13 ;  /* 0x0000000d280d7221 */ /* 0x000fe20000010000 */
[----:B------:R-:W-:Y:S01]  /*4a90*/  F2FP.SATFINITE.E4M3.F32.PACK_AB_MERGE_C R162, R113, R30, R119 ;  /* 0x0000001e71a2723e */ /* 0x000fe20004807077 */
[----:B------:R-:W2:Y:S01]  /*4aa0*/  MUFU.EX2 R67, R67 ;  /* 0x0000004300437308 */ /* 0x000ea20000000800 */
[----:B0-----:R-:W-:-:S01]  /*4ab0*/  FADD.FTZ R3, R63, R26 ;  /* 0x0000001a3f037221 */ /* 0x001fc20000010000 */
[----:B------:R-:W-:Y:S01]  /*4ac0*/  FADD.FTZ R26, R42, R13 ;  /* 0x0000000d2a1a7221 */ /* 0x000fe20000010000 */
[----:B------:R-:W-:-:S03]  /*4ad0*/  F2FP.SATFINITE.E4M3.F32.PACK_AB_MERGE_C R13, R44, R43, RZ ;  /* 0x0000002b2c0d723e */ /* 0x000fc600048070ff */
[C---:B------:R-:W-:Y:S01]  /*4ae0*/  FADD.FTZ R26, R121.reuse, R26 ;  /* 0x0000001a791a7221 */ /* 0x040fe20000010000 */
[----:B------:R-:W-:Y:S01]  /*4af0*/  F2FP.SATFINITE.E4M3.F32.PACK_AB_MERGE_C R156, R121, R42, R13 ;  /* 0x0000002a799c723e */ /* 0x000fe2000480700d */
[----:B------:R-:W0:Y:S01]  /*4b00*/  MUFU.EX2 R62, R69 ;  /* 0x00000045003e7308 */ /* 0x000e220000000800 */
[----:B-1----:R-:W-:-:S01]  /*4b10*/  FADD.FTZ R4, R60, R3 ;  /* 0x000000033c047221 */ /* 0x002fc20000010000 */
[----:B------:R-:W-:Y:S01]  /*4b20*/  FADD.FTZ R43, R43, R26 ;  /* 0x0000001a2b2b7221 */ /* 0x000fe20000010000 */
[----:B------:R-:W-:-:S03]  /*4b30*/  F2FP.SATFINITE.E4M3.F32.PACK_AB_MERGE_C R60, R60, R63, RZ ;  /* 0x0000003f3c3c723e */ /* 0x000fc600048070ff */
[----:B------:R-:W-:Y:S01]  /*4b40*/  FADD.FTZ R44, R44, R43 ;  /* 0x0000002b2c2c7221 */ /* 0x000fe20000010000 */
[----:B------:R-:W-:Y:S01]  /*4b50*/  F2FP.SATFINITE.E4M3.F32.PACK_AB_MERGE_C R161, R58, R59, R60 ;  /* 0x0000003b3aa1723e */ /* 0x000fe2000480703c */
        /* <DEDUP_REMOVED lines=8> */
[----:B------:R-:W-:-:S04]  /*4be0*/  F2FP.SATFINITE.E4M3.F32.PACK_AB_MERGE_C R64, R64, R71, RZ ;  /* 0x000000474040723e */ /* 0x000fc800048070ff */
[----:B------:R-:W-:Y:S02]  /*4bf0*/  F2FP.SATFINITE.E4M3.F32.PACK_AB_MERGE_C R163, R62, R67, R64 ;  /* 0x000000433ea3723e */ /* 0x000fe40004807040 */
[----:B------:R-:W2:Y:S01]  /*4c00*/  MUFU.EX2 R79, R79 ;  /* 0x0000004f004f7308 */ /* 0x000ea20000000800 */
[----:B0-----:R-:W-:-:S07]  /*4c10*/  FADD.FTZ R3, R75, R24 ;  /* 0x000000184b037221 */ /* 0x001fce0000010000 */
[----:B------:R-:W0:Y:S01]  /*4c20*/  MUFU.EX2 R48, R35 ;  /* 0x0000002300307308 */ /* 0x000e220000000800 */
[----:B-1----:R-:W-:-:S07]  /*4c30*/  FADD.FTZ R26, R66, R3 ;  /* 0x00000003421a7221 */ /* 0x002fce0000010000 */
[----:B------:R-:W1:Y:S01]  /*4c40*/  MUFU.EX2 R68, R81 ;  /* 0x0000005100447308 */ /* 0x000e620000000800 */
[----:B--2---:R-:W-:-:S07]  /*4c50*/  FADD.FTZ R3, R79, R26 ;  /* 0x0000001a4f037221 */ /* 0x004fce0000010000 */
[----:B------:R-:W-:Y:S01]  /*4c60*/  MUFU.EX2 R33, R33 ;  /* 0x0000002100217308 */ /* 0x000fe20000000800 */
[----:B0-----:R-:W-:-:S07]  /*4c70*/  F2FP.SATFINITE.E4M3.F32.PACK_AB_MERGE_C R13, R48, R37, RZ ;  /* 0x00000025300d723e */ /* 0x001fce00048070ff */
[----:B------:R-:W0:Y:S01]  /*4c80*/  MUFU.EX2 R46, R39 ;  /* 0x00000027002e7308 */ /* 0x000e220000000800 */
[----:B-1----:R-:W-:-:S01]  /*4c90*/  FADD.FTZ R26, R68, R3 ;  /* 0x00000003441a7221 */ /* 0x002fc20000010000 */
[----:B------:R-:W-:-:S04]  /*4ca0*/  F2FP.SATFINITE.E4M3.F32.PACK_AB_MERGE_C R68, R68, R79, RZ ;  /* 0x0000004f4444723e */ /* 0x000fc800048070ff */
[----:B------:R-:W-:Y:S02]  /*4cb0*/  F2FP.SATFINITE.E4M3.F32.PACK_AB_MERGE_C R157, R66, R75, R68 ;  /* 0x0000004b429d723e */ /* 0x000fe40004807044 */
[----:B------:R-:W1:Y:S08]  /*4cc0*/  MUFU.EX2 R83, R83 ;  /* 0x0000005300537308 */ /* 0x000e700000000800 */
[----:B------:R-:W2:Y:S01]  /*4cd0*/  MUFU.EX2 R70, R85 ;  /* 0x0000005500467308 */ /* 0x000ea20000000800 */
[----:B0-----:R-:W-:Y:S01]  /*4ce0*/  F2FP.SATFINITE.E4M3.F32.PACK_AB_MERGE_C R158, R46, R33, R13 ;  /* 0x000000212e9e723e */ /* 0x001fe2000480700d */
[----:B------:R-:W-:-:S04]  /*4cf0*/  FADD.FTZ R33, R33, R44 ;  /* 0x0000002c21217221 */ /* 0x000fc80000010000 */
[----:B------:R-:W-:Y:S02]  /*4d00*/  FADD.FTZ R46, R46, R33 ;  /* 0x000000212e2e7221 */ /* 0x000fe40000010000 */
[----:B------:R-:W0:Y:S01]  /*4d10*/  MUFU.EX2 R87, R87 ;  /* 0x0000005700577308 */ /* 0x000e220000000800 */
[----:B-1----:R-:W-:-:S01]  /*4d20*/  FADD.FTZ R3, R83, R26 ;  /* 0x0000001a53037221 */ /* 0x002fc20000010000 */
[----:B------:R-:W-:-:S04]  /*4d30*/  FADD.FTZ R37, R37, R46 ;  /* 0x0000002e25257221 */ /* 0x000fc80000010000 */
[----:B------:R-:W-:Y:S02]  /*4d40*/  FADD.FTZ R37, R48, R37 ;  /* 0x0000002530257221 */ /* 0x000fe40000010000 */
[----:B------:R-:W-:Y:S01]  /*4d50*/  MUFU.EX2 R27, R27 ;  /* 0x0000001b001b7308 */ /* 0x000fe20000000800 */
[----:B--2---:R-:W-:-:S07]  /*4d60*/  FADD.FTZ R28, R70, R3 ;  /* 0x00000003461c7221 */ /* 0x004fce0000010000 */
[----:B------:R-:W1:Y:S01]  /*4d70*/  MUFU.EX2 R14, R14 ;  /* 0x0000000e000e7308 */ /* 0x000e620000000800 */
[----:B0-----:R-:W-:-:S07]  /*4d80*/  FADD.FTZ R3, R87, R28 ;  /* 0x0000001c57037221 */ /* 0x001fce0000010000 */
[----:B------:R-:W0:Y:S08]  /*4d90*/  MUFU.EX2 R20, R93 ;  /* 0x0000005d00147308 */ /* 0x000e300000000800 */
[----:B------:R-:W-:Y:S01]  /*4da0*/  MUFU.EX2 R50, R31 ;  /* 0x0000001f00327308 */ /* 0x000fe20000000800 */
[----:B-1----:R-:W-:-:S07]  /*4db0*/  F2FP.SATFINITE.E4M3.F32.PACK_AB_MERGE_C R13, R14, R27, RZ ;  /* 0x0000001b0e0d723e */ /* 0x002fce00048070ff */
[----:B------:R-:W1:Y:S01]  /*4dc0*/  MUFU.EX2 R29, R29 ;  /* 0x0000001d001d7308 */ /* 0x000e620000000800 */
[----:B0-----:R-:W-:-:S01]  /*4dd0*/  FADD.FTZ R28, R20, R3 ;  /* 0x00000003141c7221 */ /* 0x001fc20000010000 */
[----:B------:R-:W-:-:S04]  /*4de0*/  F2FP.SATFINITE.E4M3.F32.PACK_AB_MERGE_C R87, R20, R87, RZ ;  /* 0x000000571457723e */ /* 0x000fc800048070ff */
[----:B------:R-:W-:Y:S02]  /*4df0*/  F2FP.SATFINITE.E4M3.F32.PACK_AB_MERGE_C R159, R70, R83, R87 ;  /* 0x00000053469f723e */ /* 0x000fe40004807057 */
[----:B------:R-:W0:Y:S08]  /*4e00*/  MUFU.EX2 R95, R95 ;  /* 0x0000005f005f7308 */ /* 0x000e300000000800 */
[----:B------:R-:W2:Y:S01]  /*4e10*/  MUFU.EX2 R4, R97 ;  /* 0x0000006100047308 */ /* 0x000ea20000000800 */
[----:B-1----:R-:W-:Y:S01]  /*4e20*/  F2FP.SATFINITE.E4M3.F32.PACK_AB_MERGE_C R152, R29, R50, R13 ;  /* 0x000000321d98723e */ /* 0x002fe2000480700d */
[----:B------:R-:W-:-:S04]  /*4e30*/  FADD.FTZ R50, R50, R37 ;  /* 0x0000002532327221 */ /* 0x000fc80000010000 */
[----:B------:R-:W-:Y:S02]  /*4e40*/  FADD.FTZ R50, R29, R50 ;  /* 0x000000321d327221 */ /* 0x000fe40000010000 */
[----:B------:R-:W1:Y:S01]  /*4e50*/  MUFU.EX2 R99, R99 ;  /* 0x0000006300637308 */ /* 0x000e620000000800 */
[----:B0-----:R-:W-:-:S01]  /*4e60*/  FADD.FTZ R3, R95, R28 ;  /* 0x0000001c5f037221 */ /* 0x001fc20000010000 */
[----:B------:R-:W-:-:S04]  /*4e70*/  FADD.FTZ R27, R27, R50 ;  /* 0x000000321b1b7221 */ /* 0x000fc80000010000 */
[----:B------:R-:W-:Y:S02]  /*4e80*/  FADD.FTZ R14, R14, R27 ;  /* 0x0000001b0e0e7221 */ /* 0x000fe40000010000 */
[----:B------:R-:W-:Y:S01]  /*4e90*/  MUFU.EX2 R9, R9 ;  /* 0x0000000900097308 */ /* 0x000fe20000000800 */
[----:B--2---:R-:W-:-:S07]  /*4ea0*/  FADD.FTZ R20, R4, R3 ;  /* 0x0000000304147221 */ /* 0x004fce0000010000 */
[----:B------:R-:W-:Y:S01]  /*4eb0*/  MUFU.EX2 R32, R32 ;  /* 0x0000002000207308 */ /* 0x000fe20000000800 */
[----:B-1----:R-:W-:-:S07]  /*4ec0*/  FADD.FTZ R3, R99, R20 ;  /* 0x0000001463037221 */ /* 0x002fce0000010000 */
[----:B------:R-:W0:Y:S08]  /*4ed0*/  MUFU.EX2 R24, R101 ;  /* 0x0000006500187308 */ /* 0x000e300000000800 */
[----:B------:R-:W-:Y:S08]  /*4ee0*/  MUFU.EX2 R21, R21 ;  /* 0x0000001500157308 */ /* 0x000ff00000000800 */
[----:B------:R-:W-:Y:S01]  /*4ef0*/  MUFU.EX2 R12, R12 ;  /* 0x0000000c000c7308 */ /* 0x000fe20000000800 */
[C---:B0-----:R-:W-:Y:S01]  /*4f00*/  F2FP.SATFINITE.E4M3.F32.PACK_AB_MERGE_C R99, R24.reuse, R99, RZ ;  /* 0x000000631863723e */ /* 0x041fe200048070ff */
[----:B------:R-:W-:-:S03]  /*4f10*/  FADD.FTZ R24, R24, R3 ;  /* 0x0000000318187221 */ /* 0x000fc60000010000 */
[----:B------:R-:W-:-:S03]  /*4f20*/  F2FP.SATFINITE.E4M3.F32.PACK_AB_MERGE_C R153, R4, R95, R99 ;  /* 0x0000005f0499723e */ /* 0x000fc60004807063 */
[----:B------:R-:W0:Y:S08]  /*4f30*/  MUFU.EX2 R111, R111 ;  /* 0x0000006f006f7308 */ /* 0x000e300000000800 */
[----:B------:R1:W2:Y:S08]  /*4f40*/  MUFU.EX2 R26, R5 ;  /* 0x00000005001a7308 */ /* 0x0002b00000000800 */
[----:B------:R-:W3:Y:S01]  /*4f50*/  MUFU.EX2 R115, R115 ;  /* 0x0000007300737308 */ /* 0x000ee20000000800 */
[----:B-1----:R-:W-:Y:S01]  /*4f60*/  F2FP.SATFINITE.E4M3.F32.PACK_AB_MERGE_C R5, R32, R9, RZ ;  /* 0x000000092005723e */ /* 0x002fe200048070ff */
[----:B0-----:R-:W-:-:S03]  /*4f70*/  FADD.FTZ R3, R111, R24 ;  /* 0x000000186f037221 */ /* 0x001fc60000010000 */
[----:B------:R-:W-:Y:S01]  /*4f80*/  F2FP.SATFINITE.E4M3.F32.PACK_AB_MERGE_C R154, R12, R21, R5 ;  /* 0x000000150c9a723e */ /* 0x000fe20004807005 */
[----:B------:R-:W-:-:S02]  /*4f90*/  FADD.FTZ R21, R21, R14 ;  /* 0x0000000e15157221 */ /* 0x000fc40000010000 */
[----:B------:R-:W0:Y:S01]  /*4fa0*/  MUFU.EX2 R36, R36 ;  /* 0x0000002400247308 */ /* 0x000e220000000800 */
[----:B--2---:R-:W-:-:S01]  /*4fb0*/  FADD.FTZ R14, R26, R3 ;  /* 0x000000031a0e7221 */ /* 0x004fc20000010000 */
[----:B------:R-:W-:-:S04]  /*4fc0*/  FADD.FTZ R12, R12, R21 ;  /* 0x000000150c0c7221 */ /* 0x000fc80000010000 */
[----:B------:R-:W-:Y:S01]  /*4fd0*/  FADD.FTZ R9, R9, R12 ;  /* 0x0000000c09097221 */ /* 0x000fe20000010000 */
[----:B---3--:R-:W-:-:S03]  /*4fe0*/  FADD.FTZ R3, R115, R14 ;  /* 0x0000000e73037221 */ /* 0x008fc60000010000 */
[----:B------:R-:W-:Y:S01]  /*4ff0*/  FADD.FTZ R4, R32, R9 ;  /* 0x0000000920047221 */ /* 0x000fe20000010000 */
[C---:B0-----:R-:W-:Y:S01]  /*5000*/  F2FP.SATFINITE.E4M3.F32.PACK_AB_MERGE_C R5, R36.reuse, R115, RZ ;  /* 0x000000732405723e */ /* 0x041fe200048070ff */
        /* <DEDUP_REMOVED lines=14> */
.L_x_1107:
[----:B------:R-:W-:-:S13]  /*50f0*/  ISETP.NE.AND P3, PT, R11, 0x1, PT ;  /* 0x000000010b00780c */ /* 0x000fda0003f65270 */
[----:B------:R-:W0:Y:S02]  /*5100*/  @P3 LDC.64 R12, c[0x0][0x9e8] ;  /* 0x00027a00ff0c3b82 */ /* 0x000e240000000a00 */
[----:B0-----:R-:W-:-:S05]  /*5110*/  @P3 IMAD.HI.U32 R12, R9, R12, RZ ;  /* 0x0000000c090c3227 */ /* 0x001fca00078e00ff */
[----:B------:R-:W-:-:S07]  /*5120*/  @P3 SHF.R.U32.HI R9, RZ, R13, R12 ;  /* 0x0000000dff093219 */ /* 0x000fce000001160c */
.L_x_1108:
[----:B------:R-:W-:-:S05]  /*5130*/  IMAD R9, R9, R11, R11 ;  /* 0x0000000b09097224 */ /* 0x000fca00078e020b */
[----:B------:R-:W-:-:S07]  /*5140*/  VIMNMX R10, R10, R9, PT ;  /* 0x000000090a0a7248 */ /* 0x000fce0003fe0100 */
.L_x_1106:
        /* <DEDUP_REMOVED lines=38> */
[----:B------:R-:W-:Y:S01]  /*53b0*/  IMAD.IADD R15, R17, 0x1, -R18 ;  /* 0x00000001110f7824 */ /* 0x000fe200078e0a12 */
[----:B------:R-:W-:Y:S01]  /*53c0*/  ULDC UR32, c[0x0][0x9e4] ;  /* 0x0002790000207ab9 */ /* 0x000fe20000000800 */
[----:B------:R-:W-:Y:S01]  /*53d0*/  IMAD.MOV.U32 R151, RZ, RZ, RZ ;  /* 0x000000ffff977224 */ /* 0x000fe200078e00ff */
[----:B------:R-:W-:Y:S01]  /*53e0*/  ULDC UR33, c[0x0][0x9e0] ;  /* 0x0002780000217ab9 */ /* 0x000fe20000000800 */
[----:B------:R-:W-:-:S04]  /*53f0*/  IMAD.IADD R13, R2, 0x1, R15 ;  /* 0x00000001020d7824 */ /* 0x000fc800078e020f */
[----:B------:R-:W-:-:S05]  /*5400*/  VIADD R11, R13, 0x8 ;  /* 0x000000080d0b7836 */ /* 0x000fca0000000000 */
[----:B------:R-:W-:-:S07]  /*5410*/  LOP3.LUT R9, RZ, R11, RZ, 0x33, !PT ;  /* 0x0000000bff097212 */ /* 0x000fce00078e33ff */
.L_x_1127:
[----:B------:R-:W-:Y:S01]  /*5420*/  UIADD3 UR6, UR41, 0x1, URZ ;  /* 0x0000000129067890 */ /* 0x000fe2000fffe03f */
[----:B------:R-:W-:-:S03]  /*5430*/  ISETP.NE.AND P4, PT, RZ, UR39, PT ;  /* 0x00000027ff007c0c */ /* 0x000fc6000bf85270 */
[----:B------:R-:W-:-:S04]  /*5440*/  UISETP.NE.AND UP0, UPT, UR6, 0x2, UPT ;  /* 0x000000020600788c */ /* 0x000fc8000bf05270 */
[----:B------:R-:W-:Y:S02]  /*5450*/  USEL UR7, URZ, 0x1, UP0 ;  /* 0x000000013f077887 */ /* 0x000fe40008000000 */
[----:B------:R-:W-:Y:S02]  /*5460*/  USEL UR6, UR6, URZ, UP0 ;  /* 0x0000003f06067287 */ /* 0x000fe40008000000 */
[----:B------:R-:W-:Y:S02]  /*5470*/  ULOP3.LUT UR7, UR36, UR7, URZ, 0x3c, !UPT ;  /* 0x0000000724077292 */ /* 0x000fe4000f8e3c3f */
[----:B------:R-:W-:Y:S10]  /*5480*/  @P4 BRA `(.L_x_1110) ;  /* 0x00000000002c4947 */ /* 0x000ff40003800000 */
[----:B------:R-:W-:Y:S05]  /*5490*/  @!P0 BRA `(.L_x_1111) ;  /* 0x0000000000048947 */ /* 0x000fea0003800000 */
[----:B------:R-:W-:Y:S01]  /*54a0*/  BPT.TRAP 0x1 ;  /* 0x000000040000795c */ /* 0x000fe20000300000 */
.L_x_1111:
[----:B------:R-:W-:Y:S01]  /*54b0*/  ULEA UR10, UR6, UR40, 0x3 ;  /* 0x00000028060a7291 */ /* 0x000fe2000f8e183f */
[----:B------:R-:W-:-:S05]  /*54c0*/  IMAD.U32 R8, RZ, RZ, UR7 ;  /* 0x00000007ff087e24 */ /* 0x000fca000f8e00ff */
[----:B------:R-:W-:-:S04]  /*54d0*/  SHF.L.U32 R8, R8, 0x1f, RZ ;  /* 0x0000001f08087819 */ /* 0x000fc800000006ff */
[----:B------:R0:W1:Y:S01]  /*54e0*/  SYNCS.PHASECHK.TRANS64.TRYWAIT P3, [UR10+0x22830], R8 ;  /* 0x02283008ff0075a7 */ /* 0x000062000806014a */
[----:B------:R-:W-:Y:S05]  /*54f0*/  @!P0 BRA `(.L_x_1112) ;  /* 0x0000000000048947 */ /* 0x000fea0003800000 */
[----:B------:R-:W-:Y:S01]  /*5500*/  BPT.TRAP 0x1 ;  /* 0x000000040000795c */ /* 0x000fe20000300000 */
.L_x_1112:
[----:B-1----:R-:W-:Y:S05]  /*5510*/  @P3 BRA `(.L_x_1110) ;  /* 0x0000000000083947 */ /* 0x002fea0003800000 */
[----:B------:R-:W1:Y:S02]  /*5520*/  SYNCS.PHASECHK.TRANS64.TRYWAIT P3, [UR10+0x22830], R8 ;  /* 0x02283008ff0075a7 */ /* 0x000e64000806014a */
[----:B-1----:R-:W-:Y:S05]  /*5530*/  @!P3 BRA `(.L_x_1113) ;  /* 0x000001140098b947 */ /* 0x002fea0003800000 */
.L_x_1110:
[----:B------:R-:W2:Y:S01]  /*5540*/  S2R R12, SR_TID.X ;  /* 0x00000000000c7919 */ /* 0x000ea20000002100 */
        /* <DEDUP_REMOVED lines=13> */
[----:B01----:R-:W-:-:S05]  /*5620*/  VIADD R8, R12, 0x8 ;  /* 0x000000080c087836 */ /* 0x003fca0000000000 */
        /* <DEDUP_REMOVED lines=19> */
[----:B0-----:R-:W-:Y:S05]  /*5760*/  @P4 BRA `(.L_x_1114) ;  /* 0x00000000002c4947 */ /* 0x001fea0003800000 */
[----:B------:R-:W-:Y:S05]  /*5770*/  @!P0 BRA `(.L_x_1115) ;  /* 0x0000000000048947 */ /* 0x000fea0003800000 */
[----:B------:R-:W-:Y:S01]  /*5780*/  BPT.TRAP 0x1 ;  /* 0x000000040000795c */ /* 0x000fe20000300000 */
.L_x_1115:
[----:B------:R-:W-:Y:S01]  /*5790*/  ULEA UR10, UR41, UR40, 0x3 ;  /* 0x00000028290a7291 */ /* 0x000fe2000f8e183f */
[----:B------:R-:W-:-:S05]  /*57a0*/  IMAD.U32 R8, RZ, RZ, UR36 ;  /* 0x00000024ff087e24 */ /* 0x000fca000f8e00ff */
[----:B------:R-:W-:-:S04]  /*57b0*/  SHF.L.U32 R8, R8, 0x1f, RZ ;  /* 0x0000001f08087819 */ /* 0x000fc800000006ff */
[----:B------:R0:W1:Y:S01]  /*57c0*/  SYNCS.PHASECHK.TRANS64.TRYWAIT P3, [UR10+0x22850], R8 ;  /* 0x02285008ff0075a7 */ /* 0x000062000806014a */
[----:B------:R-:W-:Y:S05]  /*57d0*/  @!P0 BRA `(.L_x_1116) ;  /* 0x0000000000048947 */ /* 0x000fea0003800000 */
[----:B------:R-:W-:Y:S01]  /*57e0*/  BPT.TRAP 0x1 ;  /* 0x000000040000795c */ /* 0x000fe20000300000 */
.L_x_1116:
[----:B-1----:R-:W-:Y:S05]  /*57f0*/  @P3 BRA `(.L_x_1114) ;  /* 0x0000000000083947 */ /* 0x002fea0003800000 */
[----:B------:R-:W1:Y:S02]  /*5800*/  SYNCS.PHASECHK.TRANS64.TRYWAIT P3, [UR10+0x22850], R8 ;  /* 0x02285008ff0075a7 */ /* 0x000e64000806014a */
[----:B-1----:R-:W-:Y:S05]  /*5810*/  @!P3 BRA `(.L_x_1117) ;  /* 0x0000011000f8b947 */ /* 0x002fea0003800000 */
.L_x_1114:
[----:B------:R-:W-:Y:S01]  /*5820*/  UIADD3 UR10, UR40, 0x400, URZ ;  /* 0x00000400280a7890 */ /* 0x000fe2000fffe03f */
[----:B------:R-:W-:Y:S01]  /*5830*/  WARPGROUP.ARRIVE ;  /* 0x00000000000079c5 */ /* 0x000fe20000000000 */
[----:B------:R-:W-:Y:S01]  /*5840*/  UMOV UR11, 0x40000040 ;  /* 0x40000040000b7882 */ /* 0x000fe20000000000 */
[----:B------:R-:W-:Y:S01]  /*5850*/  UMOV UR15, 0x40000040 ;  /* 0x40000040000f7882 */ /* 0x000fe20000000000 */
[----:B------:R-:W-:-:S03]  /*5860*/  USHF.R.U32.HI UR10, URZ, 0x4, UR10 ;  /* 0x000000043f0a7899 */ /* 0x000fc6000801160a */
[----:B------:R-:W2:Y:S01]  /*5870*/  S2R R20, SR_TID.X ;  /* 0x0000000000147919 */ /* 0x000ea20000002100 */
[----:B-1----:R-:W-:Y:S02]  /*5880*/  IMAD.U32 R21, RZ, RZ, UR6 ;  /* 0x00000006ff157e24 */ /* 0x002fe4000f8e00ff */
[C---:B0-----:R-:W-:Y:S01]  /*5890*/  FMUL.FTZ R8, R0.reuse, R24 ;  /* 0x0000001800087220 */ /* 0x041fe20000410000 */
[----:B------:R-:W-:Y:S01]  /*58a0*/  ULOP3.LUT UR10, UR10, 0x3fff, URZ, 0xc0, !UPT ;  /* 0x00003fff0a0a7892 */ /* 0x000fe2000f8ec03f */
[C---:B------:R-:W-:Y:S01]  /*58b0*/  FMUL.FTZ R12, R0.reuse, R26 ;  /* 0x0000001a000c7220 */ /* 0x040fe20000410000 */
[C---:B------:R-:W-:Y:S01]  /*58c0*/  FMUL.FTZ R14, R0.reuse, R27 ;  /* 0x0000001b000e7220 */ /* 0x040fe20000410000 */
[C---:B------:R-:W-:Y:S01]  /*58d0*/  FMUL.FTZ R24, R0.reuse, R30 ;  /* 0x0000001e00187220 */ /* 0x040fe20000410000 */
[----:B------:R-:W-:Y:S01]  /*58e0*/  ULOP3.LUT UR10, UR10, 0x10000, URZ, 0xfc, !UPT ;  /* 0x000100000a0a7892 */ /* 0x000fe2000f8efc3f */
[C---:B------:R-:W-:Y:S01]  /*58f0*/  FMUL.FTZ R169, R0.reuse, R33 ;  /* 0x0000002100a97220 */ /* 0x040fe20000410000 */
[C---:B------:R-:W-:Y:S01]  /*5900*/  FMUL.FTZ R26, R0.reuse, R34 ;  /* 0x00000022001a7220 */ /* 0x040fe20000410000 */
[C---:B------:R-:W-:Y:S01]  /*5910*/  FMUL.FTZ R27, R0.reuse, R35 ;  /* 0x00000023001b7220 */ /* 0x040fe20000410000 */
[----:B------:R-:W-:Y:S01]  /*5920*/  ULEA UR14, UR41, UR10, 0xa ;  /* 0x0000000a290e7291 */ /* 0x000fe2000f8e503f */
[C---:B------:R-:W-:Y:S01]  /*5930*/  FMUL.FTZ R30, R0.reuse, R43 ;  /* 0x0000002b001e7220 */ /* 0x040fe20000410000 */
        /* <DEDUP_REMOVED lines=26> */
[----:B------:R-:W-:Y:S01]  /*5ae0*/  @!P1 LEA R21, R21, UR40, 0x3 ;  /* 0x0000002815159c11 */ /* 0x000fe2000f8e18ff */
[C---:B------:R-:W-:Y:S01]  /*5af0*/  FMUL.FTZ R77, R0.reuse, R77 ;  /* 0x0000004d004d7220 */ /* 0x040fe20000410000 */
[C---:B------:R-:W-:Y:S01]  /*5b00*/  FMUL.FTZ R81, R0.reuse, R81 ;  /* 0x0000005100517220 */ /* 0x040fe20000410000 */
[----:B------:R-:W-:Y:S01]  /*5b10*/  FMUL.FTZ R85, R0, R85 ;  /* 0x0000005500557220 */ /* 0x000fe20000410000 */
[----:B--2---:R-:W-:Y:S01]  /*5b20*/  SHF.R.U32.HI R20, RZ, 0x7, R20 ;  /* 0x00000007ff147819 */ /* 0x004fe20000011614 */
[----:B------:R-:W0:Y:S01]  /*5b30*/  MUFU.TANH R8, R8 ;  /* 0x0000000800087308 */ /* 0x000e220000002400 */
[----:B------:R-:W-:-:S02]  /*5b40*/  @!P1 VIADD R21, R21, 0x22840 ;  /* 0x0002284015159836 */ /* 0x000fc40000000000 */
[----:B------:R-:W-:-:S03]  /*5b50*/  IADD3 R20, -R20, 0xb, RZ ;  /* 0x0000000b14147810 */ /* 0x000fc60007ffe1ff */
[----:B------:R-:W-:Y:S02]  /*5b60*/  @!P1 PRMT R21, RZ, 0x654, R21 ;  /* 0x00000654ff159816 */ /* 0x000fe40000000015 */
[----:B------:R-:W1:Y:S08]  /*5b70*/  MUFU.TANH R12, R12 ;  /* 0x0000000c000c7308 */ /* 0x000e700000002400 */
[----:B------:R-:W2:Y:S08]  /*5b80*/  MUFU.TANH R14, R14 ;  /* 0x0000000e000e7308 */ /* 0x000eb00000002400 */
[----:B------:R-:W3:Y:S08]  /*5b90*/  MUFU.TANH R24, R24 ;  /* 0x0000001800187308 */ /* 0x000ef00000002400 */
[----:B------:R-:W4:Y:S08]  /*5ba0*/  MUFU.TANH R169, R169 ;  /* 0x000000a900a97308 */ /* 0x000f300000002400 */
        /* <DEDUP_REMOVED lines=21> */
[----:B------:R-:W-:Y:S01]  /*5d00*/  UIADD3 UR14, UR14, 0x6, URZ ;  /* 0x000000060e0e7890 */ /* 0x000fe2000fffe03f */
        /* <DEDUP_REMOVED lines=62> */
[----:B------:R-:W-:-:S05]  /*60f0*/  WARPGROUP.ARRIVE ;  /* 0x00000000000079c5 */ /* 0x000fca0000000000 */
[----:B------:R-:W0:Y:S01]  /*6100*/  MUFU.TANH R62, R62 ;  /* 0x0000003e003e7308 */ /* 0x000e220000002400 */
[----:B------:R-:W-:Y:S07]  /*6110*/  QGMMA.64x128x32.F32.E4M3.E4M3 R88, R152, gdesc[UR12], R88, gsb0 ;  /* 0x01e0000c98587df3 */ /* 0x000fee0008000858 */
[----:B------:R-:W0:Y:S08]  /*6120*/  MUFU.TANH R63, R63 ;  /* 0x0000003f003f7308 */ /* 0x000e300000002400 */
[----:B------:R-:W0:Y:S08]  /*6130*/  MUFU.TANH R46, R46 ;  /* 0x0000002e002e7308 */ /* 0x000e300000002400 */
[----:B------:R-:W0:Y:S08]  /*6140*/  MUFU.TANH R47, R47 ;  /* 0x0000002f002f7308 */ /* 0x000e300000002400 */
[----:B------:R-:W0:Y:S08]  /*6150*/  MUFU.TANH R76, R76 ;  /* 0x0000004c004c7308 */ /* 0x000e300000002400 */
[----:B------:R0:W0:Y:S08]  /*6160*/  MUFU.TANH R70, R77 ;  /* 0x0000004d00467308 */ /* 0x0000300000002400 */
        /* <DEDUP_REMOVED lines=9> */
[----:B------:R-:W0:Y:S01]  /*6200*/  MUFU.TANH R53, R53 ;  /* 0x0000003500357308 */ /* 0x000e220000002400 */
[----:B------:R-:W-:-:S02]  /*6210*/  WARPGROUP.DEPBAR.LE gsb0, 0x0 ;  /* 0x00008000000079c5 */ /* 0x000fc40000010000 */
[----:B------:R-:W-:Y:S01]  /*6220*/  IMAD.SHL.U32 R153, R5, 0x80, RZ ;  /* 0x0000008005997824 */ /* 0x000fe200078e00ff */
[----:B------:R0:W-:Y:S06]  /*6230*/  BAR.ARV R20, 0x100 ;  /* 0x000400140000751d */ /* 0x0001ec0000002000 */
[----:B------:R-:W-:Y:S01]  /*6240*/  IADD3 R65, R17, 0x1, -R153 ;  /* 0x0000000111417810 */ /* 0x000fe20007ffe899 */
[----:B------:R0:W-:Y:S04]  /*6250*/  @!P1 SYNCS.ARRIVE.TRANS64.RED.A1T0 RZ, [R21+URZ], RZ ;  /* 0x000000ff15ff99a7 */ /* 0x0001e8000810043f */
[----:B------:R-:W-:-:S04]  /*6260*/  IMAD.IADD R65, R65, 0x1, -R18 ;  /* 0x0000000141417824 */ /* 0x000fc800078e0a12 */
[----:B------:R-:W-:-:S04]  /*6270*/  IMAD R65, R16, -0x2, R65 ;  /* 0xfffffffe10417824 */ /* 0x000fc800078e0241 */
[C---:B------:R-:W-:Y:S02]  /*6280*/  VIADD R87, R65.reuse, UR33 ;  /* 0x0000002141577c36 */ /* 0x040fe40008000000 */
[----:B------:R-:W-:Y:S02]  /*6290*/  VIADD R155, R65, UR5 ;  /* 0x00000005419b7c36 */ /* 0x000fe40008000000 */
[C---:B------:R-:W-:Y:S02]  /*62a0*/  IMAD.IADD R64, R2.reuse, 0x1, R87 ;  /* 0x0000000102407824 */ /* 0x040fe400078e0257 */
[----:B------:R-:W-:Y:S01]  /*62b0*/  IMAD.IADD R66, R2, 0x1, R155 ;  /* 0x0000000102427824 */ /* 0x000fe200078e029b */
[----:B01234-:R-:W-:Y:S06]  /*62c0*/  @!P2 BRA `(.L_x_1118) ;  /* 0x00000000005ca947 */ /* 0x01ffec0003800000 */
[----:B------:R-:W-:Y:S01]  /*62d0*/  ISETP.GT.AND P3, PT, R13, -0x1, PT ;  /* 0xffffffff0d00780c */ /* 0x000fe20003f64270 */
[----:B------:R-:W-:-:S12]  /*62e0*/  BSSY B0, `(.L_x_1119) ;  /* 0x0000011000007945 */ /* 0x000fd80003800000 */
[----:B------:R-:W-:Y:S05]  /*62f0*/  @P3 BRA `(.L_x_1120) ;  /* 0x0000000000243947 */ /* 0x000fea0003800000 */
[----:B------:R-:W-:Y:S02]  /*6300*/  IMAD.U32 R67, RZ, RZ, UR32 ;  /* 0x00000020ff437e24 */ /* 0x000fe4000f8e00ff */
[----:B------:R-:W-:-:S03]  /*6310*/  IMAD.IADD R65, R2, 0x1, R15 ;  /* 0x0000000102417824 */ /* 0x000fc600078e020f */
[----:B------:R-:W-:Y:S02]  /*6320*/  ISETP.NE.AND P3, PT, R67, 0x1, PT ;  /* 0x000000014300780c */ /* 0x000fe40003f65270 */
[----:B------:R-:W-:-:S11]  /*6330*/  LOP3.LUT R65, RZ, R65, RZ, 0x33, !PT ;  /* 0x00000041ff417212 */ /* 0x000fd600078e33ff */
[----:B------:R-:W0:Y:S02]  /*6340*/  @P3 LDC.64 R20, c[0x0][0x9e8] ;  /* 0x00027a00ff143b82 */ /* 0x000e240000000a00 */
[----:B0-----:R-:W-:-:S05]  /*6350*/  @P3 IMAD.HI.U32 R20, R65, R20, RZ ;  /* 0x0000001441143227 */ /* 0x001fca00078e00ff */
[----:B------:R-:W-:-:S04]  /*6360*/  @P3 SHF.R.U32.HI R65, RZ, R21, R20 ;  /* 0x00000015ff413219 */ /* 0x000fc80000011614 */
[----:B------:R-:W-:Y:S01]  /*6370*/  LOP3.LUT R20, RZ, R65, RZ, 0x33, !PT ;  /* 0x00000041ff147212 */ /* 0x000fe200078e33ff */
[----:B------:R-:W-:Y:S06]  /*6380*/  BRA `(.L_x_1121) ;  /* 0x0000000000187947 */ /* 0x000fec0003800000 */
.L_x_1120:
[----:B------:R-:W-:-:S05]  /*6390*/  IMAD.U32 R67, RZ, RZ, UR32 ;  /* 0x00000020ff437e24 */ /* 0x000fca000f8e00ff */
[----:B------:R-:W-:-:S13]  /*63a0*/  ISETP.NE.AND P3, PT, R67, 0x1, PT ;  /* 0x000000014300780c */ /* 0x000fda0003f65270 */
[----:B------:R-:W0:Y:S02]  /*63b0*/  @P3 LDC.64 R20, c[0x0][0x9e8] ;  /* 0x00027a00ff143b82 */ /* 0x000e240000000a00 */
[----:B0-----:R-:W-:-:S04]  /*63c0*/  @P3 IMAD.HI.U32 R68, R13, R20, RZ ;  /* 0x000000140d443227 */ /* 0x001fc800078e00ff */
[----:B------:R-:W-:Y:S01]  /*63d0*/  IMAD.MOV.U32 R20, RZ, RZ, R13 ;  /* 0x000000ffff147224 */ /* 0x000fe200078e000d */
[----:B------:R-:W-:-:S07]  /*63e0*/  @P3 SHF.R.U32.HI R20, RZ, R21, R68 ;  /* 0x00000015ff143219 */ /* 0x000fce0000011644 */
.L_x_1121:
[----:B------:R-:W-:Y:S05]  /*63f0*/  BSYNC B0 ;  /* 0x0000000000007941 */ /* 0x000fea0003800000 */
.L_x_1119:
[----:B------:R-:W-:-:S04]  /*6400*/  IMAD R21, R20, R67, -R153 ;  /* 0x0000004314157224 */ /* 0x000fc800078e0a99 */
[----:B------:R-:W-:-:S05]  /*6410*/  IMAD R21, R16, -0x2, R21 ;  /* 0xfffffffe10157824 */ /* 0x000fca00078e0215 */
[----:B------:R-:W-:Y:S02]  /*6420*/  VIADDMNMX R64, R21, R67, R64, PT ;  /* 0x0000004315407246 */ /* 0x000fe40003800140 */
[----:B------:R-:W-:-:S07]  /*6430*/  VIMNMX R66, R66, R21, !PT ;  /* 0x0000001542427248 */ /* 0x000fce0007fe0100 */
.L_x_1118:
        /* <DEDUP_REMOVED lines=94> */
[--C-:B------:R-:W-:Y:S02]  /*6a20*/  IADD3 R54, R87, 0x8, R2.reuse ;  /* 0x0000000857367810 */ /* 0x100fe40007ffe002 */
[----:B------:R-:W-:Y:S02]  /*6a30*/  IADD3 R56, R155, 0x8, R2 ;  /* 0x000000089b387810 */ /* 0x000fe40007ffe002 */
[----:B------:R-:W-:-:S02]  /*6a40*/  FSEL R63, R72, -INF , !P4 ;  /* 0xff800000483f7808 */ /* 0x000fc40006000000 */
[----:B------:R-:W-:Y:S02]  /*6a50*/  FSEL R59, R84, -INF , !P5 ;  /* 0xff800000543b7808 */ /* 0x000fe40006800000 */
[----:B------:R-:W-:Y:S01]  /*6a60*/  FSEL R55, R74, -INF , !P6 ;  /* 0xff8000004a377808 */ /* 0x000fe20007000000 */
[----:B------:R-:W-:Y:S06]  /*6a70*/  @!P2 BRA `(.L_x_1122) ;  /* 0x000000000058a947 */ /* 0x000fec0003800000 */
[----:B------:R-:W-:Y:S01]  /*6a80*/  ISETP.GT.AND P4, PT, R11, -0x1, PT ;  /* 0xffffffff0b00780c */ /* 0x000fe20003f84270 */
[----:B------:R-:W-:-:S12]  /*6a90*/  BSSY B0, `(.L_x_1123) ;  /* 0x0000010000007945 */ /* 0x000fd80003800000 */
[----:B------:R-:W-:Y:S05]  /*6aa0*/  @P4 BRA `(.L_x_1124) ;  /* 0x0000000000204947 */ /* 0x000fea0003800000 */
[----:B------:R-:W-:Y:S02]  /*6ab0*/  IMAD.U32 R58, RZ, RZ, UR32 ;  /* 0x00000020ff3a7e24 */ /* 0x000fe4000f8e00ff */
[----:B------:R-:W-:-:S03]  /*6ac0*/  IMAD.MOV.U32 R8, RZ, RZ, R9 ;  /* 0x000000ffff087224 */ /* 0x000fc600078e0009 */
[----:B------:R-:W-:-:S13]  /*6ad0*/  ISETP.NE.AND P4, PT, R58, 0x1, PT ;  /* 0x000000013a00780c */ /* 0x000fda0003f85270 */
[----:B------:R-:W0:Y:S02]  /*6ae0*/  @P4 LDC.64 R20, c[0x0][0x9e8] ;  /* 0x00027a00ff144b82 */ /* 0x000e240000000a00 */
[----:B0-----:R-:W-:-:S05]  /*6af0*/  @P4 IMAD.HI.U32 R20, R9, R20, RZ ;  /* 0x0000001409144227 */ /* 0x001fca00078e00ff */
[----:B------:R-:W-:-:S04]  /*6b00*/  @P4 SHF.R.U32.HI R8, RZ, R21, R20 ;  /* 0x00000015ff084219 */ /* 0x000fc80000011614 */
[----:B------:R-:W-:Y:S01]  /*6b10*/  LOP3.LUT R8, RZ, R8, RZ, 0x33, !PT ;  /* 0x00000008ff087212 */ /* 0x000fe200078e33ff */
[----:B------:R-:W-:Y:S06]  /*6b20*/  BRA `(.L_x_1125) ;  /* 0x0000000000187947 */ /* 0x000fec0003800000 */
.L_x_1124:
[----:B------:R-:W-:Y:S02]  /*6b30*/  IMAD.U32 R58, RZ, RZ, UR32 ;  /* 0x00000020ff3a7e24 */ /* 0x000fe4000f8e00ff */
[----:B------:R-:W-:-:S03]  /*6b40*/  IMAD.MOV.U32 R8, RZ, RZ, R11 ;  /* 0x000000ffff087224 */ /* 0x000fc600078e000b */
[----:B------:R-:W-:-:S13]  /*6b50*/  ISETP.NE.AND P4, PT, R58, 0x1, PT ;  /* 0x000000013a00780c */ /* 0x000fda0003f85270 */
[----:B------:R-:W0:Y:S02]  /*6b60*/  @P4 LDC.64 R20, c[0x0][0x9e8] ;  /* 0x00027a00ff144b82 */ /* 0x000e240000000a00 */
[----:B0-----:R-:W-:-:S05]  /*6b70*/  @P4 IMAD.HI.U32 R20, R11, R20, RZ ;  /* 0x000000140b144227 */ /* 0x001fca00078e00ff */
[----:B------:R-:W-:-:S07]  /*6b80*/  @P4 SHF.R.U32.HI R8, RZ, R21, R20 ;  /* 0x00000015ff084219 */ /* 0x000fce0000011614 */
.L_x_1125:
[----:B------:R-:W-:Y:S05]  /*6b90*/  BSYNC B0 ;  /* 0x0000000000007941 */ /* 0x000fea0003800000 */
.L_x_1123:
[----:B------:R-:W-:-:S04]  /*6ba0*/  IMAD R21, R8, R58, -R153 ;  /* 0x0000003a08157224 */ /* 0x000fc800078e0a99 */
[----:B------:R-:W-:-:S05]  /*6bb0*/  IMAD R21, R16, -0x2, R21 ;  /* 0xfffffffe10157824 */ /* 0x000fca00078e0215 */
[----:B------:R-:W-:Y:S02]  /*6bc0*/  VIADDMNMX R54, R21, R58, R54, PT ;  /* 0x0000003a15367246 */ /* 0x000fe40003800136 */
[----:B------:R-:W-:-:S07]  /*6bd0*/  VIMNMX R56, R56, R21, !PT ;  /* 0x0000001538387248 */ /* 0x000fce0007fe0100 */
.L_x_1122:
        /* <DEDUP_REMOVED lines=63> */
[----:B------:R-:W0:Y:S01]  /*6fd0*/  LDC R8, c[0x0][0x988] ;  /* 0x00026200ff087b82 */ /* 0x000e220000000800 */
[----:B------:R-:W-:Y:S02]  /*6fe0*/  FSEL R33, R33, -INF , !P4 ;  /* 0xff80000021217808 */ /* 0x000fe40006000000 */
[----:B------:R-:W1:Y:S01]  /*6ff0*/  SHFL.BFLY PT, R21, R20, 0x2, 0x1f ;  /* 0x0c401f0014157f89 */ /* 0x000e6200000e0000 */
[----:B------:R-:W-:-:S04]  /*7000*/  ISETP.GT.AND P4, PT, R56, 0x29, P3 ;  /* 0x000000293800780c */ /* 0x000fc80001f84270 */
[----:B------:R-:W-:Y:S02]  /*7010*/  ISETP.LT.OR P4, PT, R54, 0x2a, P4 ;  /* 0x0000002a3600780c */ /* 0x000fe40002781670 */
[----:B-1----:R-:W-:-:S05]  /*7020*/  FMNMX.FTZ R58, R20, R21, !PT ;  /* 0x00000015143a7209 */ /* 0x002fca0007810000 */
[----:B------:R-:W1:Y:S02]  /*7030*/  SHFL.BFLY PT, R21, R58, 0x1, 0x1f ;  /* 0x0c201f003a157f89 */ /* 0x000e6400000e0000 */
[----:B-1----:R-:W-:-:S04]  /*7040*/  FMNMX.FTZ R21, R58, R21, !PT ;  /* 0x000000153a157209 */ /* 0x002fc80007810000 */
[C---:B------:R-:W-:Y:S01]  /*7050*/  FSETP.NEU.FTZ.AND P6, PT, R21.reuse, -INF , PT ;  /* 0xff8000001500780b */ /* 0x040fe20003fdd000 */
[----:B0-----:R-:W-:-:S05]  /*7060*/  FFMA.FTZ R26, R21, R8, -8 ;  /* 0xc1000000151a7423 */ /* 0x001fca0000010008 */
[----:B------:R-:W-:-:S05]  /*7070*/  FSEL R26, R26, RZ, P6 ;  /* 0x000000ff1a1a7208 */ /* 0x000fca0003000000 */
[-CC-:B------:R-:W-:Y:S01]  /*7080*/  FFMA.FTZ R14, R207, R8.reuse, -R26.reuse ;  /* 0x00000008cf0e7223 */ /* 0x180fe2000001081a */
[----:B------:R-:W-:Y:S01]  /*7090*/  FSEL R207, R12, -INF , !P5 ;  /* 0xff8000000ccf7808 */ /* 0x000fe20006800000 */
        /* <DEDUP_REMOVED lines=9> */
[----:B------:R0:W-:Y:S01]  /*7130*/  MUFU.EX2 R12, R28 ;  /* 0x0000001c000c7308 */ /* 0x0001e20000000800 */
[----:B------:R-:W-:Y:S01]  /*7140*/  FSEL R195, R32, -INF , !P4 ;  /* 0xff80000020c37808 */ /* 0x000fe20006000000 */
[--C-:B------:R-:W-:Y:S01]  /*7150*/  FFMA.FTZ R32, R193, R8, -R26.reuse ;  /* 0x00000008c1207223 */ /* 0x100fe2000001081a */
[----:B------:R-:W-:Y:S01]  /*7160*/  FMNMX.FTZ R24, R153, R24, !PT ;  /* 0x0000001899187209 */ /* 0x000fe20007810000 */
[-CC-:B------:R-:W-:Y:S01]  /*7170*/  FFMA.FTZ R25, R209, R8.reuse, -R26.reuse ;  /* 0x00000008d1197223 */ /* 0x180fe2000001081a */
[C---:B------:R-:W-:Y:S01]  /*7180*/  ISETP.GT.AND P4, PT, R56.reuse, 0x31, P3 ;  /* 0x000000313800780c */ /* 0x040fe20001f84270 */
[--C-:B------:R-:W-:Y:S01]  /*7190*/  FFMA.FTZ R187, R187, R8, -R26.reuse ;  /* 0x00000008bbbb7223 */ /* 0x100fe2000001081a */
[----:B------:R-:W-:Y:S01]  /*71a0*/  FMNMX.FTZ R24, R155, R24, !PT ;  /* 0x000000189b187209 */ /* 0x000fe20007810000 */
[-CC-:B------:R-:W-:Y:S01]  /*71b0*/  FFMA.FTZ R83, R83, R8.reuse, -R26.reuse ;  /* 0x0000000853537223 */ /* 0x180fe2000001081a */
[----:B------:R-:W-:Y:S01]  /*71c0*/  FSEL R199, R35, -INF , !P5 ;  /* 0xff80000023c77808 */ /* 0x000fe20006800000 */
[--C-:B------:R-:W-:Y:S01]  /*71d0*/  FFMA.FTZ R35, R197, R8, -R26.reuse ;  /* 0x00000008c5237223 */ /* 0x100fe2000001081a */
[----:B------:R-:W-:Y:S01]  /*71e0*/  FMNMX.FTZ R24, R157, R24, !PT ;  /* 0x000000189d187209 */ /* 0x000fe20007810000 */
[-CC-:B------:R-:W-:Y:S01]  /*71f0*/  FFMA.FTZ R77, R77, R8.reuse, -R26.reuse ;  /* 0x000000084d4d7223 */ /* 0x180fe2000001081a */
[----:B------:R-:W-:Y:S01]  /*7200*/  ISETP.GT.AND P5, PT, R56, 0x38, P3 ;  /* 0x000000383800780c */ /* 0x000fe20001fa4270 */
[--C-:B------:R-:W-:Y:S01]  /*7210*/  FFMA.FTZ R61, R61, R8, -R26.reuse ;  /* 0x000000083d3d7223 */ /* 0x100fe2000001081a */
[----:B0-----:R-:W-:Y:S01]  /*7220*/  FMNMX.FTZ R28, R159, R24, !PT ;  /* 0x000000189f1c7209 */ /* 0x001fe20007810000 */
[----:B------:R-:W-:Y:S01]  /*7230*/  FFMA.FTZ R63, R63, R8, -R26 ;  /* 0x000000083f3f7223 */ /* 0x000fe2000001081a */
[----:B------:R-:W-:Y:S01]  /*7240*/  ISETP.LT.OR P4, PT, R54, 0x32, P4 ;  /* 0x000000323600780c */ /* 0x000fe20002781670 */
[----:B------:R-:W-:Y:S01]  /*7250*/  MUFU.EX2 R24, R201 ;  /* 0x000000c900187308 */ /* 0x000fe20000000800 */
[----:B------:R-:W-:-:S02]  /*7260*/  FMNMX.FTZ R28, R163, R28, !PT ;  /* 0x0000001ca31c7209 */ /* 0x000fc40007810000 */
[----:B------:R-:W-:Y:S02]  /*7270*/  ISETP.LT.OR P5, PT, R54, 0x39, P5 ;  /* 0x000000393600780c */ /* 0x000fe40002fa1670 */
[----:B------:R-:W-:Y:S02]  /*7280*/  FMNMX.FTZ R28, R165, R28, !PT ;  /* 0x0000001ca51c7209 */ /* 0x000fe40007810000 */
[----:B------:R-:W-:Y:S01]  /*7290*/  FSEL R203, R34, -INF , !P4 ;  /* 0xff80000022cb7808 */ /* 0x000fe20006000000 */
[----:B------:R-:W-:-:S01]  /*72a0*/  FFMA.FTZ R34, R189, R8, -R26 ;  /* 0x00000008bd227223 */ /* 0x000fc2000001081a */
[----:B------:R-:W-:Y:S01]  /*72b0*/  FMNMX.FTZ R28, R31, R28, !PT ;  /* 0x0000001c1f1c7209 */ /* 0x000fe20007810000 */
[----:B------:R-:W-:Y:S01]  /*72c0*/  MUFU.EX2 R25, R25 ;  /* 0x0000001900197308 */ /* 0x000fe20000000800 */
[----:B------:R-:W-:Y:S02]  /*72d0*/  ISETP.GT.AND P4, PT, R56, 0x39, P3 ;  /* 0x000000393800780c */ /* 0x000fe40001f84270 */
[----:B------:R-:W-:-:S02]  /*72e0*/  FMNMX.FTZ R30, R169, R28, !PT ;  /* 0x0000001ca91e7209 */ /* 0x000fc40007810000 */
[----:B------:R-:W-:Y:S01]  /*72f0*/  FSEL R205, R36, -INF , !P5 ;  /* 0xff80000024cd7808 */ /* 0x000fe20006800000 */
[----:B------:R-:W-:Y:S01]  /*7300*/  FFMA.FTZ R36, R183, R8, -R26 ;  /* 0x00000008b7247223 */ /* 0x000fe2000001081a */
[----:B------:R-:W-:Y:S01]  /*7310*/  FMNMX.FTZ R30, R33, R30, !PT ;  /* 0x0000001e211e7209 */ /* 0x000fe20007810000 */
[----:B------:R0:W-:Y:S01]  /*7320*/  MUFU.EX2 R28, R32 ;  /* 0x00000020001c7308 */ /* 0x0001e20000000800 */
[----:B------:R-:W-:Y:S02]  /*7330*/  ISETP.GT.AND P5, PT, R56, 0x40, P3 ;  /* 0x000000403800780c */ /* 0x000fe40001fa4270 */
[----:B------:R-:W-:Y:S02]  /*7340*/  FMNMX.FTZ R30, R195, R30, !PT ;  /* 0x0000001ec31e7209 */ /* 0x000fe40007810000 */
[C---:B------:R-:W-:Y:S02]  /*7350*/  ISETP.LT.OR P4, PT, R54.reuse, 0x3a, P4 ;  /* 0x0000003a3600780c */ /* 0x040fe40002781670 */
[----:B------:R-:W-:Y:S01]  /*7360*/  FMNMX.FTZ R30, R199, R30, !PT ;  /* 0x0000001ec71e7209 */ /* 0x000fe20007810000 */
[----:B------:R-:W-:Y:S01]  /*7370*/  MUFU.EX2 R14, R14 ;  /* 0x0000000e000e7308 */ /* 0x000fe20000000800 */
[----:B------:R-:W-:-:S02]  /*7380*/  ISETP.LT.OR P5, PT, R54, 0x41, P5 ;  /* 0x000000413600780c */ /* 0x000fc40002fa1670 */
[----:B------:R-:W-:Y:S02]  /*7390*/  FSEL R37, R37, -INF , !P4 ;  /* 0xff80000025257808 */ /* 0x000fe40006000000 */
[----:B------:R-:W-:Y:S02]  /*73a0*/  ISETP.GT.AND P4, PT, R56, 0x41, P3 ;  /* 0x000000413800780c */ /* 0x000fe40001f84270 */
[----:B0-----:R-:W-:Y:S01]  /*73b0*/  FMNMX.FTZ R32, R203, R30, !PT ;  /* 0x0000001ecb207209 */ /* 0x001fe20007810000 */
[----:B------:R-:W-:Y:S01]  /*73c0*/  MUFU.EX2 R20, R20 ;  /* 0x0000001400147308 */ /* 0x000fe20000000800 */
[----:B------:R-:W-:Y:S01]  /*73d0*/  FSEL R197, R38, -INF , !P5 ;  /* 0xff80000026c57808 */ /* 0x000fe20006800000 */
[-CC-:B------:R-:W-:Y:S01]  /*73e0*/  FFMA.FTZ R38, R167, R8.reuse, -R26.reuse ;  /* 0x00000008a7267223 */ /* 0x180fe2000001081a */
[----:B------:R-:W-:Y:S01]  /*73f0*/  ISETP.GT.AND P5, PT, R56, 0x48, P3 ;  /* 0x000000483800780c */ /* 0x000fe20001fa4270 */
[----:B------:R-:W-:Y:S01]  /*7400*/  FFMA.FTZ R167, R185, R8, -R26 ;  /* 0x00000008b9a77223 */ /* 0x000fe2000001081a */
[----:B------:R-:W-:-:S02]  /*7410*/  ISETP.LT.OR P4, PT, R54, 0x42, P4 ;  /* 0x000000423600780c */ /* 0x000fc40002781670 */
[----:B------:R-:W-:Y:S01]  /*7420*/  FMNMX.FTZ R32, R205, R32, !PT ;  /* 0x00000020cd207209 */ /* 0x000fe20007810000 */
[----:B------:R0:W-:Y:S01]  /*7430*/  MUFU.EX2 R30, R34 ;  /* 0x00000022001e7308 */ /* 0x0001e20000000800 */
[----:B------:R-:W-:Y:S02]  /*7440*/  ISETP.LT.OR P5, PT, R54, 0x49, P5 ;  /* 0x000000493600780c */ /* 0x000fe40002fa1670 */
[----:B------:R-:W-:Y:S01]  /*7450*/  FSEL R193, R39, -INF , !P4 ;  /* 0xff80000027c17808 */ /* 0x000fe20006000000 */
[----:B------:R-:W-:-:S01]  /*7460*/  FFMA.FTZ R39, R191, R8, -R26 ;  /* 0x00000008bf277223 */ /* 0x000fc2000001081a */
[----:B------:R-:W-:Y:S02]  /*7470*/  ISETP.GT.AND P4, PT, R56, 0x49, P3 ;  /* 0x000000493800780c */ /* 0x000fe40001f84270 */
[----:B------:R-:W-:Y:S01]  /*7480*/  FMNMX.FTZ R32, R37, R32, !PT ;  /* 0x0000002025207209 */ /* 0x000fe20007810000 */
[----:B------:R-:W-:Y:S01]  /*7490*/  MUFU.EX2 R27, R27 ;  /* 0x0000001b001b7308 */ /* 0x000fe20000000800 */
[----:B------:R-:W-:Y:S01]  /*74a0*/  FSEL R201, R40, -INF , !P5 ;  /* 0xff80000028c97808 */ /* 0x000fe20006800000 */
[----:B------:R-:W-:Y:S01]  /*74b0*/  FFMA.FTZ R40, R85, R8, -R26 ;  /* 0x0000000855287223 */ /* 0x000fe2000001081a */
[----:B------:R-:W-:-:S02]  /*74c0*/  ISETP.GT.AND P5, PT, R56, 0x50, P3 ;  /* 0x000000503800780c */ /* 0x000fc40001fa4270 */
[C---:B------:R-:W-:Y:S02]  /*74d0*/  ISETP.LT.OR P4, PT, R54.reuse, 0x4a, P4 ;  /* 0x0000004a3600780c */ /* 0x040fe40002781670 */
[----:B------:R-:W-:Y:S01]  /*74e0*/  FMNMX.FTZ R32, R197, R32, !PT ;  /* 0x00000020c5207209 */ /* 0x000fe20007810000 */
[----:B------:R-:W-:Y:S01]  /*74f0*/  MUFU.EX2 R29, R29 ;  /* 0x0000001d001d7308 */ /* 0x000fe20000000800 */
[----:B------:R-:W-:Y:S02]  /*7500*/  ISETP.LT.OR P5, PT, R54, 0x51, P5 ;  /* 0x000000513600780c */ /* 0x000fe40002fa1670 */
[----:B------:R-:W-:Y:S02]  /*7510*/  FSEL R41, R41, -INF , !P4 ;  /* 0xff80000029297808 */ /* 0x000fe40006000000 */
[----:B------:R-:W-:Y:S02]  /*7520*/  ISETP.GT.AND P4, PT, R56, 0x51, P3 ;  /* 0x000000513800780c */ /* 0x000fe40001f84270 */
[----:B0-----:R-:W-:Y:S01]  /*7530*/  FMNMX.FTZ R34, R193, R32, !PT ;  /* 0x00000020c1227209 */ /* 0x001fe20007810000 */
[----:B------:R-:W-:Y:S01]  /*7540*/  MUFU.EX2 R35, R35 ;  /* 0x0000002300237308 */ /* 0x000fe20000000800 */
[----:B------:R-:W-:Y:S01]  /*7550*/  FSEL R189, R42, -INF , !P5 ;  /* 0xff8000002abd7808 */ /* 0x000fe20006800000 */
[----:B------:R-:W-:Y:S01]  /*7560*/  FFMA.FTZ R42, R81, R8, -R26 ;  /* 0x00000008512a7223 */ /* 0x000fe2000001081a */
[----:B------:R-:W-:-:S02]  /*7570*/  ISETP.GT.AND P5, PT, R56, 0x58, P3 ;  /* 0x000000583800780c */ /* 0x000fc40001fa4270 */
[C---:B------:R-:W-:Y:S02]  /*7580*/  ISETP.LT.OR P4, PT, R54.reuse, 0x52, P4 ;  /* 0x000000523600780c */ /* 0x040fe40002781670 */
[----:B------:R-:W-:Y:S01]  /*7590*/  FMNMX.FTZ R34, R201, R34, !PT ;  /* 0x00000022c9227209 */ /* 0x000fe20007810000 */
[----:B------:R0:W-:Y:S01]  /*75a0*/  MUFU.EX2 R32, R38 ;  /* 0x0000002600207308 */ /* 0x0001e20000000800 */
[----:B------:R-:W-:Y:S02]  /*75b0*/  ISETP.LT.OR P5, PT, R54, 0x59, P5 ;  /* 0x000000593600780c */ /* 0x000fe40002fa1670 */
[----:B------:R-:W-:Y:S02]  /*75c0*/  FSEL R183, R43, -INF , !P4 ;  /* 0xff8000002bb77808 */ /* 0x000fe40006000000 */
[----:B------:R-:W-:Y:S02]  /*75d0*/  FMNMX.FTZ R34, R41, R34, !PT ;  /* 0x0000002229227209 */ /* 0x000fe40007810000 */
[----:B------:R-:W-:Y:S01]  /*75e0*/  ISETP.GT.AND P4, PT, R56, 0x59, P3 ;  /* 0x000000593800780c */ /* 0x000fe20001f84270 */
[----:B------:R1:W-:Y:S01]  /*75f0*/  MUFU.EX2 R43, R36 ;  /* 0x00000024002b7308 */ /* 0x0003e20000000800 */
[----:B------:R-:W-:Y:S01]  /*7600*/  FSEL R191, R44, -INF , !P5 ;  /* 0xff8000002cbf7808 */ /* 0x000fe20006800000 */
[--C-:B0-----:R-:W-:Y:S01]  /*7610*/  FFMA.FTZ R38, R161, R8, -R26.reuse ;  /* 0x00000008a1267223 */ /* 0x101fe2000001081a */
[----:B------:R-:W-:Y:S01]  /*7620*/  FMNMX.FTZ R34, R189, R34, !PT ;  /* 0x00000022bd227209 */ /* 0x000fe20007810000 */
[----:B------:R-:W-:Y:S01]  /*7630*/  FFMA.FTZ R44, R75, R8, -R26 ;  /* 0x000000084b2c7223 */ /* 0x000fe2000001081a */
[----:B------:R-:W-:-:S02]  /*7640*/  ISETP.GT.AND P5, PT, R56, 0x60, P3 ;  /* 0x000000603800780c */ /* 0x000fc40001fa4270 */
[C---:B------:R-:W-:Y:S01]  /*7650*/  ISETP.LT.OR P4, PT, R54.reuse, 0x5a, P4 ;  /* 0x0000005a3600780c */ /* 0x040fe20002781670 */
[----:B------:R-:W-:Y:S01]  /*7660*/  MUFU.EX2 R39, R39 ;  /* 0x0000002700277308 */ /* 0x000fe20000000800 */
[----:B-1----:R-:W-:Y:S02]  /*7670*/  FMNMX.FTZ R36, R183, R34, !PT ;  /* 0x00000022b7247209 */ /* 0x002fe40007810000 */
[----:B------:R-:W-:Y:S02]  /*7680*/  ISETP.LT.OR P5, PT, R54, 0x61, P5 ;  /* 0x000000613600780c */ /* 0x000fe40002fa1670 */
[----:B------:R-:W-:Y:S02]  /*7690*/  FSEL R45, R45, -INF , !P4 ;  /* 0xff8000002d2d7808 */ /* 0x000fe40006000000 */
[----:B------:R-:W-:Y:S01]  /*76a0*/  ISETP.GT.AND P4, PT, R56, 0x61, P3 ;  /* 0x000000613800780c */ /* 0x000fe20001f84270 */
[----:B------:R0:W-:Y:S01]  /*76b0*/  MUFU.EX2 R34, R38 ;  /* 0x0000002600227308 */ /* 0x0001e20000000800 */
[----:B------:R-:W-:-:S02]  /*76c0*/  FMNMX.FTZ R36, R191, R36, !PT ;  /* 0x00000024bf247209 */ /* 0x000fc40007810000 */
[----:B------:R-:W-:Y:S02]  /*76d0*/  FSEL R185, R46, -INF , !P5 ;  /* 0xff8000002eb97808 */ /* 0x000fe40006800000 */
[----:B------:R-:W-:Y:S02]  /*76e0*/  ISETP.GT.AND P5, PT, R56, 0x68, P3 ;  /* 0x000000683800780c */ /* 0x000fe40001fa4270 */
[C---:B------:R-:W-:Y:S01]  /*76f0*/  ISETP.LT.OR P4, PT, R54.reuse, 0x62, P4 ;  /* 0x000000623600780c */ /* 0x040fe20002781670 */
[----:B------:R-:W-:Y:S01]  /*7700*/  MUFU.EX2 R167, R167 ;  /* 0x000000a700a77308 */ /* 0x000fe20000000800 */
[----:B------:R-:W-:Y:S02]  /*7710*/  FMNMX.FTZ R36, R45, R36, !PT ;  /* 0x000000242d247209 */ /* 0x000fe40007810000 */
[----:B------:R-:W-:Y:S02]  /*7720*/  ISETP.LT.OR P5, PT, R54, 0x69, P5 ;  /* 0x000000693600780c */ /* 0x000fe40002fa1670 */
[----:B------:R-:W-:-:S02]  /*7730*/  FSEL R47, R47, -INF , !P4 ;  /* 0xff8000002f2f7808 */ /* 0x000fc40006000000 */
[----:B------:R-:W-:Y:S01]  /*7740*/  ISETP.GT.AND P4, PT, R56, 0x69, P3 ;  /* 0x000000693800780c */ /* 0x000fe20001f84270 */
[----:B------:R-:W-:Y:S01]  /*7750*/  MUFU.EX2 R187, R187 ;  /* 0x000000bb00bb7308 */ /* 0x000fe20000000800 */
[----:B------:R-:W-:Y:S02]  /*7760*/  FMNMX.FTZ R36, R185, R36, !PT ;  /* 0x00000024b9247209 */ /* 0x000fe40007810000 */
[----:B------:R-:W-:Y:S01]  /*7770*/  FSEL R161, R48, -INF , !P5 ;  /* 0xff80000030a17808 */ /* 0x000fe20006800000 */
[----:B------:R-:W-:-:S01]  /*7780*/  FFMA.FTZ R48, R71, R8, -R26 ;  /* 0x0000000847307223 */ /* 0x000fc2000001081a */
[----:B------:R-:W-:Y:S01]  /*7790*/  ISETP.GT.AND P5, PT, R56, 0x70, P3 ;  /* 0x000000703800780c */ /* 0x000fe20001fa4270 */
[----:B------:R-:W-:-:S01]  /*77a0*/  FFMA.FTZ R71, R79, R8, -R26 ;  /* 0x000000084f477223 */ /* 0x000fc2000001081a */
[----:B------:R-:W-:Y:S01]  /*77b0*/  ISETP.LT.OR P4, PT, R54, 0x6a, P4 ;  /* 0x0000006a3600780c */ /* 0x000fe20002781670 */
[----:B------:R-:W-:Y:S01]  /*77c0*/  MUFU.EX2 R83, R83 ;  /* 0x0000005300537308 */ /* 0x000fe20000000800 */
[----:B0-----:R-:W-:-:S02]  /*77d0*/  FMNMX.FTZ R38, R47, R36, !PT ;  /* 0x000000242f267209 */ /* 0x001fc40007810000 */
[----:B------:R-:W-:Y:S02]  /*77e0*/  ISETP.LT.OR P5, PT, R54, 0x71, P5 ;  /* 0x000000713600780c */ /* 0x000fe40002fa1670 */
[----:B------:R-:W-:Y:S02]  /*77f0*/  FSEL R49, R49, -INF , !P4 ;  /* 0xff80000031317808 */ /* 0x000fe40006000000 */
[----:B------:R-:W-:Y:S01]  /*7800*/  ISETP.GT.AND P4, PT, R56, 0x71, P3 ;  /* 0x000000713800780c */ /* 0x000fe20001f84270 */
[----:B------:R0:W-:Y:S01]  /*7810*/  MUFU.EX2 R36, R40 ;  /* 0x0000002800247308 */ /* 0x0001e20000000800 */
[----:B------:R-:W-:Y:S02]  /*7820*/  FMNMX.FTZ R38, R161, R38, !PT ;  /* 0x00000026a1267209 */ /* 0x000fe40007810000 */
[----:B------:R-:W-:Y:S02]  /*7830*/  FSEL R85, R50, -INF , !P5 ;  /* 0xff80000032557808 */ /* 0x000fe40006800000 */
[----:B------:R-:W-:-:S02]  /*7840*/  ISETP.GT.AND P5, PT, R56, 0x78, P3 ;  /* 0x000000783800780c */ /* 0x000fc40001fa4270 */
[----:B------:R-:W-:Y:S01]  /*7850*/  ISETP.LT.OR P4, PT, R54, 0x72, P4 ;  /* 0x000000723600780c */ /* 0x000fe20002781670 */
[----:B------:R-:W-:Y:S01]  /*7860*/  MUFU.EX2 R77, R77 ;  /* 0x0000004d004d7308 */ /* 0x000fe20000000800 */
[----:B------:R-:W-:Y:S02]  /*7870*/  FMNMX.FTZ R38, R49, R38, !PT ;  /* 0x0000002631267209 */ /* 0x000fe40007810000 */
[----:B------:R-:W-:Y:S01]  /*7880*/  ISETP.GT.AND P3, PT, R56, 0x79, P3 ;  /* 0x000000793800780c */ /* 0x000fe20001f64270 */
[----:B------:R-:W-:-:S01]  /*7890*/  FFMA.FTZ R56, R59, R8, -R26 ;  /* 0x000000083b387223 */ /* 0x000fc2000001081a */
[----:B------:R-:W-:Y:S02]  /*78a0*/  ISETP.LT.OR P5, PT, R54, 0x79, P5 ;  /* 0x000000793600780c */ /* 0x000fe40002fa1670 */
[----:B------:R-:W-:Y:S01]  /*78b0*/  FSEL R51, R51, -INF , !P4 ;  /* 0xff80000033337808 */ /* 0x000fe20006000000 */
[----:B------:R-:W-:Y:S01]  /*78c0*/  MUFU.EX2 R44, R44 ;  /* 0x0000002c002c7308 */ /* 0x000fe20000000800 */
[----:B------:R-:W-:-:S02]  /*78d0*/  FMNMX.FTZ R38, R85, R38, !PT ;  /* 0x0000002655267209 */ /* 0x000fc40007810000 */
[----:B------:R-:W-:Y:S02]  /*78e0*/  ISETP.LT.OR P3, PT, R54, 0x7a, P3 ;  /* 0x0000007a3600780c */ /* 0x000fe40001f61670 */
[----:B------:R-:W-:Y:S02]  /*78f0*/  FSEL R209, R52, -INF , !P5 ;  /* 0xff80000034d17808 */ /* 0x000fe40006800000 */
[----:B0-----:R-:W-:Y:S01]  /*7900*/  FMNMX.FTZ R40, R51, R38, !PT ;  /* 0x0000002633287209 */ /* 0x001fe20007810000 */
[----:B------:R-:W-:Y:S01]  /*7910*/  MUFU.EX2 R71, R71 ;  /* 0x0000004700477308 */ /* 0x000fe20000000800 */
[----:B------:R-:W-:Y:S02]  /*7920*/  FSEL R53, R53, -INF , !P3 ;  /* 0xff80000035357808 */ /* 0x000fe40005800000 */
[----:B------:R-:W-:Y:S02]  /*7930*/  FMNMX.FTZ R40, R209, R40, !PT ;  /* 0x00000028d1287209 */ /* 0x000fe40007810000 */
[----:B------:R-:W-:-:S02]  /*7940*/  FSEL R52, R21, RZ, P6 ;  /* 0x000000ff15347208 */ /* 0x000fc40003000000 */
[----:B------:R-:W-:Y:S01]  /*7950*/  FMNMX.FTZ R46, R53, R40, !PT ;  /* 0x00000028352e7209 */ /* 0x000fe20007810000 */
[----:B------:R-:W-:Y:S01]  /*7960*/  MUFU.EX2 R38, R42 ;  /* 0x0000002a00267308 */ /* 0x000fe20000000800 */
[----:B------:R-:W-:-:S01]  /*7970*/  FFMA.FTZ R40, R67, R8, -R26 ;  /* 0x0000000843287223 */ /* 0x000fc2000001081a */
[----:B------:R-:W-:Y:S01]  /*7980*/  FFMA.FTZ R67, R69, R8, -R26 ;  /* 0x0000000845437223 */ /* 0x000fe2000001081a */
[----:B------:R-:W-:-:S01]  /*7990*/  FADD.FTZ R59, -R52, R7 ;  /* 0x00000007343b7221 */ /* 0x000fc20000010100 */
[----:B------:R-:W0:Y:S01]  /*79a0*/  SHFL.BFLY PT, R81, R46, 0x2, 0x1f ;  /* 0x0c401f002e517f89 */ /* 0x000e2200000e0000 */
[----:B------:R-:W-:-:S01]  /*79b0*/  FFMA.FTZ R69, R73, R8, -R26 ;  /* 0x0000000849457223 */ /* 0x000fc2000001081a */
[-CC-:B------:R-:W-:Y:S01]  /*79c0*/  FFMA.FTZ R7, R55, R8.reuse, -R26.reuse ;  /* 0x0000000837077223 */ /* 0x180fe2000001081a */
[-C--:B------:R-:W-:Y:S01]  /*79d0*/  FMUL.FTZ R52, R59, R8.reuse ;  /* 0x000000083b347220 */ /* 0x080fe20000410000 */
[----:B------:R1:W-:Y:S08]  /*79e0*/  MUFU.EX2 R42, R48 ;  /* 0x00000030002a7308 */ /* 0x0003f00000000800 */
[----:B------:R-:W2:Y:S01]  /*79f0*/  MUFU.EX2 R52, R52 ;  /* 0x0000003400347308 */ /* 0x000ea20000000800 */
[----:B-1----:R-:W-:-:S07]  /*7a00*/  FFMA.FTZ R48, R57, R8, -R26 ;  /* 0x0000000839307223 */ /* 0x002fce000001081a */
[----:B------:R-:W-:Y:S01]  /*7a10*/  MUFU.EX2 R40, R40 ;  /* 0x0000002800287308 */ /* 0x000fe20000000800 */
[----:B0-----:R-:W-:Y:S01]  /*7a20*/  FMNMX.FTZ R81, R46, R81, !PT ;  /* 0x000000512e517209 */ /* 0x001fe20007810000 */
[----:B------:R-:W-:-:S06]  /*7a30*/  FFMA.FTZ R46, R65, R8, -R26 ;  /* 0x00000008412e7223 */ /* 0x000fcc000001081a */
[----:B------:R-:W-:Y:S01]  /*7a40*/  MUFU.EX2 R67, R67 ;  /* 0x0000004300437308 */ /* 0x000fe20000000800 */
[----:B------:R-:W0:Y:S07]  /*7a50*/  SHFL.BFLY PT, R50, R81, 0x1, 0x1f ;  /* 0x0c201f0051327f89 */ /* 0x000e2e00000e0000 */
[----:B------:R-:W-:Y:S08]  /*7a60*/  MUFU.EX2 R69, R69 ;  /* 0x0000004500457308 */ /* 0x000ff00000000800 */
[----:B------:R-:W-:Y:S08]  /*7a70*/  MUFU.EX2 R46, R46 ;  /* 0x0000002e002e7308 */ /* 0x000ff00000000800 */
[----:B------:R-:W-:Y:S01]  /*7a80*/  MUFU.EX2 R61, R61 ;  /* 0x0000003d003d7308 */ /* 0x000fe20000000800 */
[----:B0-----:R-:W-:-:S04]  /*7a90*/  FMNMX.FTZ R57, R81, R50, !PT ;  /* 0x0000003251397209 */ /* 0x001fc80007810000 */
[C---:B------:R-:W-:Y:S01]  /*7aa0*/  FSETP.NEU.FTZ.AND P3, PT, R57.reuse, -INF , PT ;  /* 0xff8000003900780b */ /* 0x040fe20003f7d000 */
[----:B------:R-:W-:-:S02]  /*7ab0*/  FFMA.FTZ R26, R57, R8, -8 ;  /* 0xc1000000391a7423 */ /* 0x000fc40000010008 */
[----:B------:R0:W-:Y:S01]  /*7ac0*/  MUFU.EX2 R50, R56 ;  /* 0x0000003800327308 */ /* 0x0001e20000000800 */
[----:B------:R-:W-:Y:S02]  /*7ad0*/  FSEL R79, R57, RZ, P3 ;  /* 0x000000ff394f7208 */ /* 0x000fe40001800000 */
[----:B------:R-:W-:-:S03]  /*7ae0*/  FSEL R26, R26, RZ, P3 ;  /* 0x000000ff1a1a7208 */ /* 0x000fc60001800000 */
[----:B------:R-:W-:Y:S02]  /*7af0*/  FADD.FTZ R79, -R79, R6 ;  /* 0x000000064f4f7221 */ /* 0x000fe40000010100 */
[----:B------:R-:W-:-:S01]  /*7b00*/  FFMA.FTZ R54, R207, R8, -R26 ;  /* 0x00000008cf367223 */ /* 0x000fc2000001081a */
[-CC-:B------:R-:W-:Y:S01]  /*7b10*/  FFMA.FTZ R55, R87, R8.reuse, -R26.reuse ;  /* 0x0000000857377223 */ /* 0x180fe2000001081a */
[-C--:B------:R-:W-:Y:S01]  /*7b20*/  FMUL.FTZ R79, R79, R8.reuse ;  /* 0x000000084f4f7220 */ /* 0x080fe20000410000 */
[-CC-:B0-----:R-:W-:Y:S01]  /*7b30*/  FFMA.FTZ R56, R153, R8.reuse, -R26.reuse ;  /* 0x0000000899387223 */ /* 0x181fe2000001081a */
[----:B------:R-:W-:-:S01]  /*7b40*/  FFMA.FTZ R59, R155, R8, -R26 ;  /* 0x000000089b3b7223 */ /* 0x000fc2000001081a */
[-CC-:B------:R-:W-:Y:S01]  /*7b50*/  FFMA.FTZ R58, R157, R8.reuse, -R26.reuse ;  /* 0x000000089d3a7223 */ /* 0x180fe2000001081a */
[----:B------:R-:W-:Y:S01]  /*7b60*/  MUFU.EX2 R54, R54 ;  /* 0x0000003600367308 */ /* 0x000fe20000000800 */
[----:B------:R-:W-:-:S01]  /*7b70*/  FFMA.FTZ R65, R159, R8, -R26 ;  /* 0x000000089f417223 */ /* 0x000fc2000001081a */
[----:B--2---:R-:W-:Y:S01]  /*7b80*/  FFMA.FTZ R87, R52, R4, R25 ;  /* 0x0000000434577223 */ /* 0x004fe20000010019 */
[----:B------:R-:W-:-:S01]  /*7b90*/  FFMA.FTZ R60, R163, R8, -R26 ;  /* 0x00000008a33c7223 */ /* 0x000fc2000001081a */
[-CC-:B------:R-:W-:Y:S01]  /*7ba0*/  FFMA.FTZ R73, R165, R8.reuse, -R26.reuse ;  /* 0x00000008a5497223 */ /* 0x180fe2000001081a */
[----:B------:R-:W-:-:S01]  /*7bb0*/  FFMA.FTZ R31, R31, R8, -R26 ;  /* 0x000000081f1f7223 */ /* 0x000fc2000001081a */
[----:B------:R-:W-:Y:S01]  /*7bc0*/  FADD.FTZ R87, R14, R87 ;  /* 0x000000570e577221 */ /* 0x000fe20000010000 */
        /* <DEDUP_REMOVED lines=18> */
[----:B0-----:R-:W-:-:S01]  /*7cf0*/  FFMA.FTZ R4, R79, R3, R54 ;  /* 0x000000034f047223 */ /* 0x001fc20000010036 */
[-CC-:B------:R-:W-:Y:S01]  /*7d00*/  FFMA.FTZ R51, R51, R8.reuse, -R26.reuse ;  /* 0x0000000833337223 */ /* 0x180fe2000001081a */
[----:B------:R-:W-:-:S05]  /*7d10*/  FFMA.FTZ R209, R209, R8, -R26 ;  /* 0x00000008d1d17223 */ /* 0x000fca000001081a */
[----:B------:R-:W0:Y:S01]  /*7d20*/  MUFU.EX2 R59, R59 ;  /* 0x0000003b003b7308 */ /* 0x000e220000000800 */
[----:B-1----:R-:W-:-:S01]  /*7d30*/  FADD.FTZ R3, R55, R4 ;  /* 0x0000000437037221 */ /* 0x002fc20000010000 */
[----:B------:R-:W-:-:S06]  /*7d40*/  FADD.FTZ R4, R20, R87 ;  /* 0x0000005714047221 */ /* 0x000fcc0000010000 */
[----:B------:R-:W1:Y:S01]  /*7d50*/  MUFU.EX2 R58, R58 ;  /* 0x0000003a003a7308 */ /* 0x000e620000000800 */
[----:B--2---:R-:W-:-:S01]  /*7d60*/  FADD.FTZ R72, R56, R3 ;  /* 0x0000000338487221 */ /* 0x004fc20000010000 */
[----:B------:R-:W-:-:S04]  /*7d70*/  FADD.FTZ R3, R27, R4 ;  /* 0x000000041b037221 */ /* 0x000fc80000010000 */
[----:B------:R-:W-:Y:S02]  /*7d80*/  FADD.FTZ R4, R12, R3 ;  /* 0x000000030c047221 */ /* 0x000fe40000010000 */
[----:B------:R-:W2:Y:S01]  /*7d90*/  MUFU.EX2 R65, R65 ;  /* 0x0000004100417308 */ /* 0x000ea20000000800 */
[----:B0-----:R-:W-:-:S01]  /*7da0*/  FADD.FTZ R87, R59, R72 ;  /* 0x000000483b577221 */ /* 0x001fc20000010000 */
[----:B------:R-:W-:Y:S01]  /*7db0*/  FADD.FTZ R3, R29, R4 ;  /* 0x000000041d037221 */ /* 0x000fe20000010000 */
[----:B------:R-:W-:-:S03]  /*7dc0*/  FFMA.FTZ R72, R189, R8, -R26 ;  /* 0x00000008bd487223 */ /* 0x000fc6000001081a */
[----:B------:R-:W-:Y:S02]  /*7dd0*/  FADD.FTZ R4, R24, R3 ;  /* 0x0000000318047221 */ /* 0x000fe40000010000 */
[----:B------:R-:W0:Y:S01]  /*7de0*/  MUFU.EX2 R60, R60 ;  /* 0x0000003c003c7308 */ /* 0x000e220000000800 */
[----:B-1----:R-:W-:-:S01]  /*7df0*/  FADD.FTZ R74, R58, R87 ;  /* 0x000000573a4a7221 */ /* 0x002fc20000010000 */
[----:B------:R-:W-:Y:S01]  /*7e00*/  FADD.FTZ R3, R35, R4 ;  /* 0x0000000423037221 */ /* 0x000fe20000010000 */
[----:B------:R-:W-:-:S03]  /*7e10*/  FFMA.FTZ R87, R183, R8, -R26 ;  /* 0x00000008b7577223 */ /* 0x000fc6000001081a */
[----:B------:R-:W-:Y:S02]  /*7e20*/  FADD.FTZ R4, R28, R3 ;  /* 0x000000031c047221 */ /* 0x000fe40000010000 */
[----:B------:R-:W1:Y:S01]  /*7e30*/  MUFU.EX2 R73, R73 ;  /* 0x0000004900497308 */ /* 0x000e620000000800 */
[----:B--2---:R-:W-:-:S07]  /*7e40*/  FADD.FTZ R153, R65, R74 ;  /* 0x0000004a41997221 */ /* 0x004fce0000010000 */
[----:B------:R-:W2:Y:S01]  /*7e50*/  MUFU.EX2 R31, R31 ;  /* 0x0000001f001f7308 */ /* 0x000ea20000000800 */
[----:B0-----:R-:W-:-:S01]  /*7e60*/  FADD.FTZ R74, R60, R153 ;  /* 0x000000993c4a7221 */ /* 0x001fc20000010000 */
[----:B------:R-:W-:-:S06]  /*7e70*/  FADD.FTZ R153, R39, R4 ;  /* 0x0000000427997221 */ /* 0x000fcc0000010000 */
[----:B------:R-:W0:Y:S01]  /*7e80*/  MUFU.EX2 R62, R62 ;  /* 0x0000003e003e7308 */ /* 0x000e220000000800 */
[----:B-1----:R-:W-:-:S07]  /*7e90*/  FADD.FTZ R74, R73, R74 ;  /* 0x0000004a494a7221 */ /* 0x002fce0000010000 */
[----:B------:R-:W1:Y:S01]  /*7ea0*/  MUFU.EX2 R33, R33 ;  /* 0x0000002100217308 */ /* 0x000e620000000800 */
[----:B--2---:R-:W-:-:S01]  /*7eb0*/  FADD.FTZ R3, R31, R74 ;  /* 0x0000004a1f037221 */ /* 0x004fc20000010000 */
[----:B------:R-:W-:-:S04]  /*7ec0*/  FADD.FTZ R74, R30, R153 ;  /* 0x000000991e4a7221 */ /* 0x000fc80000010000 */
[----:B------:R-:W-:Y:S02]  /*7ed0*/  FADD.FTZ R153, R43, R74 ;  /* 0x0000004a2b997221 */ /* 0x000fe40000010000 */
[----:B------:R-:W2:Y:S01]  /*7ee0*/  MUFU.EX2 R64, R64 ;  /* 0x0000004000407308 */ /* 0x000ea20000000800 */
[----:B0-----:R-:W-:-:S01]  /*7ef0*/  FADD.FTZ R4, R62, R3 ;  /* 0x000000033e047221 */ /* 0x001fc20000010000 */
[----:B------:R-:W-:-:S06]  /*7f00*/  FFMA.FTZ R3, R45, R8, -R26 ;  /* 0x000000082d037223 */ /* 0x000fcc000001081a */
[----:B------:R-:W0:Y:S01]  /*7f10*/  MUFU.EX2 R66, R66 ;  /* 0x0000004200427308 */ /* 0x000e220000000800 */
        /* <DEDUP_REMOVED lines=8> */
[----:B0-----:R-:W-:-:S07]  /*7fa0*/  FADD.FTZ R74, R66, R155 ;  /* 0x0000009b424a7221 */ /* 0x001fce0000010000 */
[----:B------:R-:W0:Y:S01]  /*7fb0*/  MUFU.EX2 R37, R37 ;  /* 0x0000002500257308 */ /* 0x000e220000000800 */
[----:B-1----:R-:W-:-:S01]  /*7fc0*/  FADD.FTZ R155, R75, R74 ;  /* 0x0000004a4b9b7221 */ /* 0x002fc20000010000 */
[-CC-:B------:R-:W-:Y:S01]  /*7fd0*/  FFMA.FTZ R74, R47, R8.reuse, -R26.reuse ;  /* 0x000000082f4a7223 */ /* 0x180fe2000001081a */
[----:B------:R-:W-:-:S05]  /*7fe0*/  FFMA.FTZ R26, R53, R8, -R26 ;  /* 0x00000008351a7223 */ /* 0x000fca000001081a */
[----:B------:R-:W1:Y:S01]  /*7ff0*/  MUFU.EX2 R68, R68 ;  /* 0x0000004400447308 */ /* 0x000e620000000800 */
[----:B--2---:R-:W-:-:S07]  /*8000*/  FADD.FTZ R78, R6, R155 ;  /* 0x0000009b064e7221 */ /* 0x004fce0000010000 */
[----:B------:R-:W2:Y:S01]  /*8010*/  MUFU.EX2 R81, R81 ;  /* 0x0000005100517308 */ /* 0x000ea20000000800 */
[----:B0-----:R-:W-:-:S07]  /*8020*/  FADD.FTZ R47, R37, R78 ;  /* 0x0000004e252f7221 */ /* 0x001fce0000010000 */
[----:B------:R-:W0:Y:S01]  /*8030*/  MUFU.EX2 R70, R70 ;  /* 0x0000004600467308 */ /* 0x000e220000000800 */
[----:B-1----:R-:W-:-:S07]  /*8040*/  FADD.FTZ R78, R68, R47 ;  /* 0x0000002f444e7221 */ /* 0x002fce0000010000 */
[----:B------:R1:W-:Y:S01]  /*8050*/  MUFU.EX2 R80, R3 ;  /* 0x0000000300507308 */ /* 0x0003e20000000800 */
[----:B--2---:R-:W-:-:S07]  /*8060*/  FADD.FTZ R47, R81, R78 ;  /* 0x0000004e512f7221 */ /* 0x004fce0000010000 */
[----:B------:R-:W2:Y:S01]  /*8070*/  MUFU.EX2 R41, R41 ;  /* 0x0000002900297308 */ /* 0x000ea20000000800 */
[----:B-1----:R-:W-:-:S01]  /*8080*/  FADD.FTZ R3, R187, R4 ;  /* 0x00000004bb037221 */ /* 0x002fc20000010000 */
[----:B0-----:R-:W-:-:S03]  /*8090*/  FADD.FTZ R78, R70, R47 ;  /* 0x0000002f464e7221 */ /* 0x001fc60000010000 */
[----:B------:R-:W-:-:S03]  /*80a0*/  FADD.FTZ R4, R36, R3 ;  /* 0x0000000324047221 */ /* 0x000fc60000010000 */
[----:B------:R-:W0:Y:S01]  /*80b0*/  MUFU.EX2 R72, R72 ;  /* 0x0000004800487308 */ /* 0x000e220000000800 */
[----:B------:R-:W-:-:S04]  /*80c0*/  FADD.FTZ R3, R83, R4 ;  /* 0x0000000453037221 */ /* 0x000fc80000010000 */
[----:B------:R-:W-:-:S03]  /*80d0*/  FADD.FTZ R4, R38, R3 ;  /* 0x0000000326047221 */ /* 0x000fc60000010000 */
[----:B------:R-:W1:Y:S01]  /*80e0*/  MUFU.EX2 R87, R87 ;  /* 0x0000005700577308 */ /* 0x000e620000000800 */
[----:B------:R-:W-:-:S01]  /*80f0*/  FADD.FTZ R3, R77, R4 ;  /* 0x000000044d037221 */ /* 0x000fc20000010000 */
[----:B--2---:R-:W-:-:S03]  /*8100*/  FADD.FTZ R47, R41, R78 ;  /* 0x0000004e292f7221 */ /* 0x004fc60000010000 */
[----:B------:R-:W-:-:S03]  /*8110*/  FADD.FTZ R4, R40, R3 ;  /* 0x0000000328047221 */ /* 0x000fc60000010000 */
[----:B------:R-:W2:Y:S01]  /*8120*/  MUFU.EX2 R76, R76 ;  /* 0x0000004c004c7308 */ /* 0x000ea20000000800 */
[----:B0-----:R-:W-:-:S01]  /*8130*/  FADD.FTZ R78, R72, R47 ;  /* 0x0000002f484e7221 */ /* 0x001fc20000010000 */
[----:B------:R-:W-:-:S04]  /*8140*/  FADD.FTZ R3, R67, R4 ;  /* 0x0000000443037221 */ /* 0x000fc80000010000 */
[----:B------:R-:W-:Y:S02]  /*8150*/  FADD.FTZ R4, R42, R3 ;  /* 0x000000032a047221 */ /* 0x000fe40000010000 */
[----:B------:R-:W0:Y:S01]  /*8160*/  MUFU.EX2 R45, R45 ;  /* 0x0000002d002d7308 */ /* 0x000e220000000800 */
[----:B-1----:R-:W-:-:S01]  /*8170*/  FADD.FTZ R47, R87, R78 ;  /* 0x0000004e572f7221 */ /* 0x002fc20000010000 */
[----:B------:R-:W-:-:S04]  /*8180*/  FADD.FTZ R3, R69, R4 ;  /* 0x0000000445037221 */ /* 0x000fc80000010000 */
[----:B------:R-:W-:Y:S02]  /*8190*/  FADD.FTZ R78, R44, R3 ;  /* 0x000000032c4e7221 */ /* 0x000fe40000010000 */
[----:B------:R-:W1:Y:S01]  /*81a0*/  MUFU.EX2 R74, R74 ;  /* 0x0000004a004a7308 */ /* 0x000e620000000800 */
[----:B--2---:R-:W-:-:S04]  /*81b0*/  FADD.FTZ R47, R76, R47 ;  /* 0x0000002f4c2f7221 */ /* 0x004fc80000010000 */
[----:B------:R-:W-:Y:S01]  /*81c0*/  FADD.FTZ R4, R80, R47 ;  /* 0x0000002f50047221 */ /* 0x000fe20000010000 */
[----:B------:R-:W-:-:S02]  /*81d0*/  FADD.FTZ R47, R71, R78 ;  /* 0x0000004e472f7221 */ /* 0x000fc40000010000 */
[----:B------:R-:W2:Y:S01]  /*81e0*/  MUFU.EX2 R82, R161 ;  /* 0x000000a100527308 */ /* 0x000ea20000000800 */
[----:B0-----:R-:W-:-:S01]  /*81f0*/  FADD.FTZ R3, R45, R4 ;  /* 0x000000042d037221 */ /* 0x001fc20000010000 */
[----:B------:R-:W-:-:S04]  /*8200*/  FADD.FTZ R4, R46, R47 ;  /* 0x0000002f2e047221 */ /* 0x000fc80000010000 */
[----:B------:R-:W-:Y:S02]  /*8210*/  FADD.FTZ R47, R61, R4 ;  /* 0x000000043d2f7221 */ /* 0x000fe40000010000 */
        /* <DEDUP_REMOVED lines=11> */
[----:B0-----:R-:W-:-:S04]  /*82d0*/  FADD.FTZ R47, R63, R4 ;  /* 0x000000043f2f7221 */ /* 0x001fc80000010000 */
[----:B------:R-:W-:-:S03]  /*82e0*/  FADD.FTZ R4, R50, R47 ;  /* 0x0000002f32047221 */ /* 0x000fc60000010000 */
[----:B------:R-:W0:Y:S01]  /*82f0*/  MUFU.EX2 R7, R7 ;  /* 0x0000000700077308 */ /* 0x000e220000000800 */
[----:B-1----:R-:W-:-:S07]  /*8300*/  FADD.FTZ R3, R86, R3 ;  /* 0x0000000356037221 */ /* 0x002fce0000010000 */
[----:B------:R-:W1:Y:S01]  /*8310*/  MUFU.EX2 R51, R26 ;  /* 0x0000001a00337308 */ /* 0x000e620000000800 */
[----:B--2---:R-:W-:-:S01]  /*8320*/  FADD.FTZ R3, R152, R3 ;  /* 0x0000000398037221 */ /* 0x004fc20000010000 */
[----:B0-----:R-:W-:-:S03]  /*8330*/  FADD.FTZ R4, R7, R4 ;  /* 0x0000000407047221 */ /* 0x001fc60000010000 */
[----:B-1----:R-:W-:Y:S01]  /*8340*/  FADD.FTZ R3, R51, R3 ;  /* 0x0000000333037221 */ /* 0x002fe20000010000 */
[----:B------:R-:W-:Y:S06]  /*8350*/  @!P0 BRA `(.L_x_1126) ;  /* 0x0000000000048947 */ /* 0x000fec0003800000 */
[----:B------:R-:W-:Y:S01]  /*8360*/  BPT.TRAP 0x1 ;  /* 0x000000040000795c */ /* 0x000fe20000300000 */
.L_x_1126:
[----:B------:R-:W-:Y:S01]  /*8370*/  ULEA UR10, UR41, UR40, 0x3 ;  /* 0x00000028290a7291 */ /* 0x000fe2000f8e183f */
[----:B------:R-:W-:Y:S01]  /*8380*/  ISETP.GT.AND P3, PT, R5, R10, PT ;  /* 0x0000000a0500720c */ /* 0x000fe20003f64270 */
[----:B------:R-:W-:Y:S01]  /*8390*/  UMOV UR36, UR7 ;  /* 0x0000000700247c82 */ /* 0x000fe20008000000 */
        /* <DEDUP_REMOVED lines=10> */
[----:B------:R-:W-:Y:S01]  /*8440*/  F2FP.SATFINITE.E4M3.F32.PACK_AB_MERGE_C R60, R65, R58, R60 ;  /* 0x0000003a413c723e */ /* 0x000fe2000480703c */
[----:B------:R-:W-:Y:S01]  /*8450*/  FMUL.FTZ R92, R92, R52 ;  /* 0x000000345c5c7220 */ /* 0x000fe20000410000 */
[----:B------:R-:W-:Y:S01]  /*8460*/  F2FP.SATFINITE.E4M3.F32.PACK_AB_MERGE_C R56, R59, R56, RZ ;  /* 0x000000383b38723e */ /* 0x000fe200048070ff */
[----:B------:R-:W-:Y:S01]  /*8470*/  FMUL.FTZ R93, R93, R52 ;  /* 0x000000345d5d7220 */ /* 0x000fe20000410000 */
[----:B------:R-:W-:Y:S01]  /*8480*/  F2FP.SATFINITE.E4M3.F32.PACK_AB_MERGE_C R24, R35, R24, RZ ;  /* 0x000000182318723e */ /* 0x000fe200048070ff */
[----:B------:R-:W-:Y:S01]  /*8490*/  SYNCS.ARRIVE.TRANS64.RED.A1T0 RZ, [UR10], RZ ;  /* 0x000000ffffff79a7 */ /* 0x000fe2000810040a */
        /* <DEDUP_REMOVED lines=91> */
[----:B------:R-:W-:Y:S01]  /*8a50*/  IMAD.MOV.U32 R7, RZ, RZ, R21 ;  /* 0x000000ffff077224 */ /* 0x000fe200078e0015 */
[----:B------:R-:W-:-:S06]  /*8a60*/  UMOV UR36, UR7 ;  /* 0x0000000700247c82 */ /* 0x000fcc0008000000 */
.L_x_1109:
[----:B------:R-:W0:Y:S01]  /*8a70*/  LDC R13, c[0x0][0x9e4] ;  /* 0x00027900ff0d7b82 */ /* 0x000e220000000800 */
[----:B------:R-:W-:Y:S02]  /*8a80*/  ULDC UR6, c[0x0][0x9dc] ;  /* 0x0002770000067ab9 */ /* 0x000fe40000000800 */
[----:B------:R-:W-:Y:S01]  /*8a90*/  VIADD R9, R172, -UR6 ;  /* 0x80000006ac097c36 */ /* 0x000fe20008000000 */
[----:B0-----:R-:W-:-:S13]  /*8aa0*/  ISETP.GE.AND P6, PT, R13, 0x1, PT ;  /* 0x000000010d00780c */ /* 0x001fda0003fc6270 */
[----:B------:R-:W-:Y:S05]  /*8ab0*/  @!P6 BRA `(.L_x_1128) ;  /* 0x00000000003ce947 */ /* 0x000fea0003800000 */
        /* <DEDUP_REMOVED lines=9> */
.L_x_1129:
[----:B------:R-:W-:-:S13]  /*8b50*/  ISETP.NE.AND P2, PT, R13, 0x1, PT ;  /* 0x000000010d00780c */ /* 0x000fda0003f45270 */
[----:B------:R-:W0:Y:S02]  /*8b60*/  @P2 LDC.64 R10, c[0x0][0x9e8] ;  /* 0x00027a00ff0a2b82 */ /* 0x000e240000000a00 */
[----:B0-----:R-:W-:-:S05]  /*8b70*/  @P2 IMAD.HI.U32 R10, R172, R10, RZ ;  /* 0x0000000aac0a2227 */ /* 0x001fca00078e00ff */
[----:B------:R-:W-:-:S07]  /*8b80*/  @P2 SHF.R.U32.HI R172, RZ, R11, R10 ;  /* 0x0000000bffac2219 */ /* 0x000fce000001160a */
.L_x_1130:
[----:B------:R-:W-:-:S05]  /*8b90*/  IMAD R172, R172, R13, RZ ;  /* 0x0000000dacac7224 */ /* 0x000fca00078e02ff */
[----:B------:R-:W-:-:S07]  /*8ba0*/  VIMNMX R9, R9, R172, !PT ;  /* 0x000000ac09097248 */ /* 0x000fce0007fe0100 */
.L_x_1128:
[----:B------:R-:W-:-:S05]  /*8bb0*/  VIADD R9, R9, 0x7f ;  /* 0x0000007f09097836 */ /* 0x000fca0000000000 */
[----:B------:R-:W-:-:S04]  /*8bc0*/  SHF.R.S32.HI R10, RZ, 0x1f, R9 ;  /* 0x0000001fff0a7819 */ /* 0x000fc80000011409 */
[----:B------:R-:W-:-:S04]  /*8bd0*/  LEA.HI R10, R10, R9, RZ, 0x7 ;  /* 0x000000090a0a7211 */ /* 0x000fc800078f38ff */
[----:B------:R-:W-:-:S04]  /*8be0*/  SHF.R.S32.HI R9, RZ, 0x7, R10 ;  /* 0x00000007ff097819 */ /* 0x000fc8000001140a */
[----:B------:R-:W-:-:S04]  /*8bf0*/  VIMNMX R12, R168, R9, !PT ;  /* 0x00000009a80c7248 */ /* 0x000fc80007fe0100 */
[----:B------:R-:W-:-:S13]  /*8c00*/  ISETP.GE.AND P2, PT, R5, R12, PT ;  /* 0x0000000c0500720c */ /* 0x000fda0003f46270 */
[----:B------:R-:W-:Y:S05]  /*8c10*/  @!P2 BRA `(.L_x_1131) ;  /* 0x0000002400aca947 */ /* 0x000fea0003800000 */
[----:B------:R-:W-:Y:S01]  /*8c20*/  IMAD.MOV.U32 R9, RZ, RZ, R6 ;  /* 0x000000ffff097224 */ /* 0x000fe200078e0006 */
[----:B------:R-:W-:Y:S01]  /*8c30*/  UMOV UR6, UR36 ;  /* 0x0000002400067c82 */ /* 0x000fe20008000000 */
[----:B------:R-:W-:-:S07]  /*8c40*/  IMAD.MOV.U32 R10, RZ, RZ, R7 ;  /* 0x000000ffff0a7224 */ /* 0x000fce00078e0007 */
.L_x_1141:
[----:B------:R-:W-:Y:S01]  /*8c50*/  ISETP.NE.AND P3, PT, RZ, UR39, PT ;  /* 0x00000027ff007c0c */ /* 0x000fe2000bf65270 */
[----:B------:R-:W-:-:S04]  /*8c60*/  UISETP.NE.AND UP0, UPT, UR41, 0x1, UPT ;  /* 0x000000012900788c */ /* 0x000fc8000bf05270 */
[----:B------:R-:W-:-:S04]  /*8c70*/  USEL UR36, URZ, 0x1, UP0 ;  /* 0x000000013f247887 */ /* 0x000fc80008000000 */
[----:B------:R-:W-:-:S04]  /*8c80*/  ULOP3.LUT UR36, UR6, UR36, URZ, 0x3c, !UPT ;  /* 0x0000002406247292 */ /* 0x000fc8000f8e3c3f */
[----:B------:R-:W-:Y:S08]  /*8c90*/  @P3 BRA `(.L_x_1132) ;  /* 0x0000000000383947 */ /* 0x000ff00003800000 */
[----:B------:R-:W-:Y:S05]  /*8ca0*/  @!P0 BRA `(.L_x_1133) ;  /* 0x0000000000048947 */ /* 0x000fea0003800000 */
[----:B------:R-:W-:Y:S01]  /*8cb0*/  BPT.TRAP 0x1 ;  /* 0x000000040000795c */ /* 0x000fe20000300000 */
.L_x_1133:
[----:B------:R-:W-:Y:S01]  /*8cc0*/  UIADD3 UR7, UR41, 0x1, URZ ;  /* 0x0000000129077890 */ /* 0x000fe2000fffe03f */
[----:B------:R-:W-:-:S03]  /*8cd0*/  IMAD.U32 R6, RZ, RZ, UR36 ;  /* 0x00000024ff067e24 */ /* 0x000fc6000f8e00ff */
[----:B------:R-:W-:Y:S02]  /*8ce0*/  UISETP.NE.AND UP0, UPT, UR7, 0x2, UPT ;  /* 0x000000020700788c */ /* 0x000fe4000bf05270 */
[----:B------:R-:W-:Y:S02]  /*8cf0*/  SHF.L.U32 R6, R6, 0x1f, RZ ;  /* 0x0000001f06067819 */ /* 0x000fe400000006ff */
[----:B------:R-:W-:-:S04]  /*8d00*/  USEL UR7, UR7, URZ, UP0 ;  /* 0x0000003f07077287 */ /* 0x000fc80008000000 */
[----:B------:R-:W-:-:S09]  /*8d10*/  ULEA UR7, UR7, UR40, 0x3 ;  /* 0x0000002807077291 */ /* 0x000fd2000f8e183f */
[----:B------:R0:W1:Y:S01]  /*8d20*/  SYNCS.PHASECHK.TRANS64.TRYWAIT P2, [UR7+0x22830], R6 ;  /* 0x02283006ff0075a7 */ /* 0x0000620008040147 */
[----:B------:R-:W-:Y:S05]  /*8d30*/  @!P0 BRA `(.L_x_1134) ;  /* 0x0000000000048947 */ /* 0x000fea0003800000 */
[----:B------:R-:W-:Y:S01]  /*8d40*/  BPT.TRAP 0x1 ;  /* 0x000000040000795c */ /* 0x000fe20000300000 */
.L_x_1134:
[----:B-1----:R-:W-:Y:S05]  /*8d50*/  @P2 BRA `(.L_x_1132) ;  /* 0x0000000000082947 */ /* 0x002fea0003800000 */
[----:B------:R-:W1:Y:S02]  /*8d60*/  SYNCS.PHASECHK.TRANS64.TRYWAIT P2, [UR7+0x22830], R6 ;  /* 0x02283006ff0075a7 */ /* 0x000e640008040147 */
[----:B-1----:R-:W-:Y:S05]  /*8d70*/  @!P2 BRA `(.L_x_1135) ;  /* 0x000000dc00b8a947 */ /* 0x002fea0003800000 */
.L_x_1132:
[----:B-1----:R-:W1:Y:S01]  /*8d80*/  S2R R7, SR_TID.X ;  /* 0x0000000000077919 */ /* 0x002e620000002100 */
        /* <DEDUP_REMOVED lines=15> */
[----:B-1----:R-:W-:-:S05]  /*8e80*/  SHF.R.U32.HI R7, RZ, 0x7, R7 ;  /* 0x00000007ff077819 */ /* 0x002fca0000011607 */
[----:B0-----:R-:W-:-:S05]  /*8e90*/  VIADD R6, R7, 0x8 ;  /* 0x0000000807067836 */ /* 0x001fca0000000000 */
        /* <DEDUP_REMOVED lines=22> */
.L_x_1137:
[----:B------:R-:W-:Y:S01]  /*9000*/  ULEA UR10, UR41, UR40, 0x3 ;  /* 0x00000028290a7291 */ /* 0x000fe2000f8e183f */
[----:B------:R-:W-:-:S05]  /*9010*/  IMAD.U32 R6, RZ, RZ, UR6 ;  /* 0x00000006ff067e24 */ /* 0x000fca000f8e00ff */
[----:B------:R-:W-:-:S04]  /*9020*/  SHF.L.U32 R6, R6, 0x1f, RZ ;  /* 0x0000001f06067819 */ /* 0x000fc800000006ff */
[----:B------:R0:W1:Y:S01]  /*9030*/  SYNCS.PHASECHK.TRANS64.TRYWAIT P2, [UR10+0x22850], R6 ;  /* 0x02285006ff0075a7 */ /* 0x000062000804014a */
[----:B------:R-:W-:Y:S05]  /*9040*/  @!P0 BRA `(.L_x_1138) ;  /* 0x0000000000048947 */ /* 0x000fea0003800000 */
[----:B------:R-:W-:Y:S01]  /*9050*/  BPT.TRAP 0x1 ;  /* 0x000000040000795c */ /* 0x000fe20000300000 */
.L_x_1138:
[----:B-1----:R-:W-:Y:S05]  /*9060*/  @P2 BRA `(.L_x_1136) ;  /* 0x0000000000082947 */ /* 0x002fea0003800000 */
[----:B------:R-:W1:Y:S02]  /*9070*/  SYNCS.PHASECHK.TRANS64.TRYWAIT P2, [UR10+0x22850], R6 ;  /* 0x02285006ff0075a7 */ /* 0x000e64000804014a */
[----:B-1----:R-:W-:Y:S05]  /*9080*/  @!P2 BRA `(.L_x_1139) ;  /* 0x000000dc000ca947 */ /* 0x002fea0003800000 */
.L_x_1136:
        /* <DEDUP_REMOVED lines=9> */
[----:B------:R-:W0:Y:S01]  /*9120*/  MUFU.TANH R11, R11 ;  /* 0x0000000b000b7308 */ /* 0x000e220000002400 */
[C---:B------:R-:W-:Y:S01]  /*9130*/  FMUL.FTZ R25, R0.reuse, R29 ;  /* 0x0000001d00197220 */ /* 0x040fe20000410000 */
[C---:B------:R-:W-:Y:S01]  /*9140*/  FMUL.FTZ R15, R0.reuse, R27 ;  /* 0x0000001b000f7220 */ /* 0x040fe20000410000 */
[----:B------:R-:W-:Y:S01]  /*9150*/  ULOP3.LUT UR6, UR6, 0x10000, URZ, 0xfc, !UPT ;  /* 0x0001000006067892 */ /* 0x000fe2000f8efc3f */
[C---:B------:R-:W-:Y:S01]  /*9160*/  FMUL.FTZ R169, R0.reuse, R32 ;  /* 0x0000002000a97220 */ /* 0x040fe20000410000 */
[C---:B------:R-:W-:Y:S01]  /*9170*/  FMUL.FTZ R27, R0.reuse, R30 ;  /* 0x0000001e001b7220 */ /* 0x040fe20000410000 */
[C---:B------:R-:W-:Y:S01]  /*9180*/  FMUL.FTZ R183, R0.reuse, R33 ;  /* 0x0000002100b77220 */ /* 0x040fe20000410000 */
[----:B------:R-:W-:Y:S01]  /*9190*/  ULEA UR6, UR41, UR6, 0xa ;  /* 0x0000000629067291 */ /* 0x000fe2000f8e503f */
[----:B------:R-:W2:Y:S01]  /*91a0*/  MUFU.TANH R13, R13 ;  /* 0x0000000d000d7308 */ /* 0x000ea20000002400 */
        /* <DEDUP_REMOVED lines=8> */
[----:B------:R-:W3:Y:S01]  /*9230*/  MUFU.TANH R21, R21 ;  /* 0x0000001500157308 */ /* 0x000ee20000002400 */
[----:B01----:R-:W-:Y:S01]  /*9240*/  FMNMX.FTZ R6, R11, R10, !PT ;  /* 0x0000000a0b067209 */ /* 0x003fe20007810000 */
[----:B------:R-:W-:Y:S01]  /*9250*/  UIADD3 UR10, UR6, 0x2, URZ ;  /* 0x00000002060a7890 */ /* 0x000fe2000fffe03f */
[C---:B------:R-:W-:Y:S01]  /*9260*/  FMUL.FTZ R35, R0.reuse, R38 ;  /* 0x0000002600237220 */ /* 0x040fe20000410000 */
[----:B------:R-:W-:Y:S01]  /*9270*/  UMOV UR11, 0x40000040 ;  /* 0x40000040000b7882 */ /* 0x000fe20000000000 */
        /* <DEDUP_REMOVED lines=63> */
[----:B------:R-:W-:Y:S01]  /*9670*/  FMUL.FTZ R83, R0, R87 ;  /* 0x0000005700537220 */ /* 0x000fe20000410000 */
[----:B------:R-:W2:Y:S03]  /*9680*/  S2R R172, SR_TID.X ;  /* 0x0000000000ac7919 */ /* 0x000ea60000002100 */
[----:B------:R-:W3:Y:S01]  /*9690*/  MUFU.TANH R31, R31 ;  /* 0x0000001f001f7308 */ /* 0x000ee20000002400 */
[----:B0-----:R-:W-:-:S07]  /*96a0*/  FMNMX.FTZ R8, R29, R8, !PT ;  /* 0x000000081d087209 */ /* 0x001fce0007810000 */
[----:B------:R-:W0:Y:S01]  /*96b0*/  MUFU.TANH R187, R187 ;  /* 0x000000bb00bb7308 */ /* 0x000e220000002400 */
[----:B-1----:R-:W-:-:S07]  /*96c0*/  FMNMX.FTZ R6, R185, R6, !PT ;  /* 0x00000006b9067209 */ /* 0x002fce0007810000 */
[----:B------:R-:W1:Y:S01]  /*96d0*/  MUFU.TANH R33, R33 ;  /* 0x0000002100217308 */ /* 0x000e620000002400 */
[----:B---3--:R-:W-:-:S07]  /*96e0*/  FMNMX.FTZ R8, R31, R8, !PT ;  /* 0x000000081f087209 */ /* 0x008fce0007810000 */
[----:B------:R-:W3:Y:S01]  /*96f0*/  MUFU.TANH R189, R189 ;  /* 0x000000bd00bd7308 */ /* 0x000ee20000002400 */
[----:B0-----:R-:W-:Y:S02]  /*9700*/  FMNMX.FTZ R6, R187, R6, !PT ;  /* 0x00000006bb067209 */ /* 0x001fe40007810000 */
[----:B--2---:R-:W-:-:S05]  /*9710*/  SHF.R.U32.HI R172, RZ, 0x7, R172 ;  /* 0x00000007ffac7819 */ /* 0x004fca00000116ac */
[----:B------:R-:W0:Y:S01]  /*9720*/  MUFU.TANH R35, R35 ;  /* 0x0000002300237308 */ /* 0x000e220000002400 */
[----:B-1----:R-:W-:-:S07]  /*9730*/  FMNMX.FTZ R8, R33, R8, !PT ;  /* 0x0000000821087209 */ /* 0x002fce0007810000 */
[----:B------:R-:W1:Y:S01]  /*9740*/  MUFU.TANH R191, R191 ;  /* 0x000000bf00bf7308 */ /* 0x000e620000002400 */
[----:B---3--:R-:W-:-:S07]  /*9750*/  FMNMX.FTZ R6, R189, R6, !PT ;  /* 0x00000006bd067209 */ /* 0x008fce0007810000 */
[----:B------:R-:W2:Y:S01]  /*9760*/  MUFU.TANH R37, R37 ;  /* 0x0000002500257308 */ /* 0x000ea20000002400 */
[----:B0-----:R-:W-:-:S07]  /*9770*/  FMNMX.FTZ R8, R35, R8, !PT ;  /* 0x0000000823087209 */ /* 0x001fce0007810000 */
[----:B------:R-:W0:Y:S01]  /*9780*/  MUFU.TANH R193, R193 ;  /* 0x000000c100c17308 */ /* 0x000e220000002400 */
[----:B-1----:R-:W-:-:S07]  /*9790*/  FMNMX.FTZ R6, R191, R6, !PT ;  /* 0x00000006bf067209 */ /* 0x002fce0007810000 */
[----:B------:R-:W1:Y:S01]  /*97a0*/  MUFU.TANH R39, R39 ;  /* 0x0000002700277308 */ /* 0x000e620000002400 */
[----:B--2---:R-:W-:Y:S01]  /*97b0*/  FMNMX.FTZ R8, R37, R8, !PT ;  /* 0x0000000825087209 */ /* 0x004fe20007810000 */
[----:B------:R-:W-:Y:S02]  /*97c0*/  WARPGROUP.DEPBAR.LE gsb0, 0x0 ;  /* 0x00008000000079c5 */ /* 0x000fe40000010000 */
[----:B------:R-:W-:-:S04]  /*97d0*/  WARPGROUP.ARRIVE ;  /* 0x00000000000079c5 */ /* 0x000fc80000000000 */
[----:B------:R-:W2:Y:S01]  /*97e0*/  MUFU.TANH R195, R195 ;  /* 0x000000c300c37308 */ /* 0x000ea20000002400 */
[----:B0-----:R-:W-:Y:S01]  /*97f0*/  FMNMX.FTZ R6, R193, R6, !PT ;  /* 0x00000006c1067209 */ /* 0x001fe20007810000 */
[----:B------:R-:W-:Y:S01]  /*9800*/  QGMMA.64x128x32.F32.E4M3.E4M3 R88, R160, gdesc[UR8], R88, gsb0 ;  /* 0x01e00008a0587df3 */ /* 0x000fe20008000858 */
[----:B------:R-:W-:-:S05]  /*9810*/  UIADD3 UR10, UR6, 0x4, URZ ;  /* 0x00000004060a7890 */ /* 0x000fca000fffe03f */
[----:B------:R-:W0:Y:S01]  /*9820*/  MUFU.TANH R41, R41 ;  /* 0x0000002900297308 */ /* 0x000e220000002400 */
[----:B-1----:R-:W-:Y:S01]  /*9830*/  FMNMX.FTZ R8, R39, R8, !PT ;  /* 0x0000000827087209 */ /* 0x002fe20007810000 */
[----:B------:R-:W-:Y:S01]  /*9840*/  UMOV UR11, 0x40000040 ;  /* 0x40000040000b7882 */ /* 0x000fe20000000000 */
[----:B------:R-:W-:-:S05]  /*9850*/  UIADD3 UR6, UR6, 0x6, URZ ;  /* 0x0000000606067890 */ /* 0x000fca000fffe03f */
        /* <DEDUP_REMOVED lines=33> */
[----:B0-----:R-:W-:Y:S01]  /*9a70*/  FMNMX.FTZ R6, R211, R6, !PT ;  /* 0x00000006d3067209 */ /* 0x001fe20007810000 */
[----:B------:R-:W-:Y:S02]  /*9a80*/  WARPGROUP.DEPBAR.LE gsb0, 0x0 ;  /* 0x00008000000079c5 */ /* 0x000fe40000010000 */
[----:B------:R-:W-:-:S04]  /*9a90*/  WARPGROUP.ARRIVE ;  /* 0x00000000000079c5 */ /* 0x000fc80000000000 */
[----:B------:R-:W0:Y:S01]  /*9aa0*/  MUFU.TANH R59, R59 ;  /* 0x0000003b003b7308 */ /* 0x000e220000002400 */
[----:B-1----:R-:W-:Y:S01]  /*9ab0*/  FMNMX.FTZ R8, R57, R8, !PT ;  /* 0x0000000839087209 */ /* 0x002fe20007810000 */
[----:B------:R-:W-:Y:S01]  /*9ac0*/  QGMMA.64x128x32.F32.E4M3.E4M3 R88, R156, gdesc[UR8], R88, gsb0 ;  /* 0x01e000089c587df3 */ /* 0x000fe20008000858 */
[----:B------:R-:W-:Y:S01]  /*9ad0*/  UMOV UR10, UR6 ;  /* 0x00000006000a7c82 */ /* 0x000fe20008000000 */
[----:B------:R-:W-:-:S04]  /*9ae0*/  UMOV UR11, 0x40000040 ;  /* 0x40000040000b7882 */ /* 0x000fc80000000000 */
        /* <DEDUP_REMOVED lines=35> */
[----:B-1----:R-:W-:Y:S01]  /*9d20*/  FMNMX.FTZ R8, R75, R8, !PT ;  /* 0x000000084b087209 */ /* 0x002fe20007810000 */
[----:B------:R-:W-:Y:S02]  /*9d30*/  WARPGROUP.DEPBAR.LE gsb0, 0x0 ;  /* 0x00008000000079c5 */ /* 0x000fe40000010000 */
[----:B------:R-:W-:-:S04]  /*9d40*/  WARPGROUP.ARRIVE ;  /* 0x00000000000079c5 */ /* 0x000fc80000000000 */
[----:B------:R-:W1:Y:S01]  /*9d50*/  MUFU.TANH R233, R233 ;  /* 0x000000e900e97308 */ /* 0x000e620000002400 */
[----:B--2---:R-:W-:Y:S01]  /*9d60*/  FMNMX.FTZ R6, R231, R6, !PT ;  /* 0x00000006e7067209 */ /* 0x004fe20007810000 */
[----:B------:R-:W-:Y:S06]  /*9d70*/  QGMMA.64x128x32.F32.E4M3.E4M3 R88, R152, gdesc[UR8], R88, gsb0 ;  /* 0x01e0000898587df3 */ /* 0x000fec0008000858 */
        /* <DEDUP_REMOVED lines=10> */
[----:B-1----:R-:W-:-:S04]  /*9e20*/  FMNMX.FTZ R8, R81, R8, !PT ;  /* 0x0000000851087209 */ /* 0x002fc80007810000 */
[----:B--2---:R-:W-:-:S04]  /*9e30*/  FMNMX.FTZ R8, R85, R8, !PT ;  /* 0x0000000855087209 */ /* 0x004fc80007810000 */
[----:B---3--:R-:W-:Y:S02]  /*9e40*/  FMNMX.FTZ R24, R83, R8, !PT ;  /* 0x0000000853187209 */ /* 0x008fe40007810000 */
[----:B------:R-:W1:Y:S03]  /*9e50*/  LDC R8, c[0x0][0x988] ;  /* 0x00026200ff087b82 */ /* 0x000e660000000800 */
[----:B------:R-:W2:Y:S01]  /*9e60*/  SHFL.BFLY PT, R87, R24, 0x2, 0x1f ;  /* 0x0c401f0018577f89 */ /* 0x000ea200000e0000 */
[----:B0-----:R-:W-:-:S05]  /*9e70*/  FMNMX.FTZ R26, R20, R7, !PT ;  /* 0x00000007141a7209 */ /* 0x001fca0007810000 */
[----:B------:R-:W0:Y:S01]  /*9e80*/  SHFL.BFLY PT, R7, R26, 0x1, 0x1f ;  /* 0x0c201f001a077f89 */ /* 0x000e2200000e0000 */
[----:B--2---:R-:W-:-:S05]  /*9e90*/  FMNMX.FTZ R87, R24, R87, !PT ;  /* 0x0000005718577209 */ /* 0x004fca0007810000 */
[----:B------:R-:W2:Y:S01]  /*9ea0*/  SHFL.BFLY PT, R6, R87, 0x1, 0x1f ;  /* 0x0c201f0057067f89 */ /* 0x000ea200000e0000 */
[----:B0-----:R-:W-:-:S05]  /*9eb0*/  FMNMX.FTZ R7, R26, R7, !PT ;  /* 0x000000071a077209 */ /* 0x001fca0007810000 */
[C---:B-1----:R-:W-:Y:S01]  /*9ec0*/  FFMA.FTZ R34, R7.reuse, R8, -8 ;  /* 0xc100000007227423 */ /* 0x042fe20000010008 */
        /* <DEDUP_REMOVED lines=15> */
[----:B--2---:R-:W-:Y:S01]  /*9fc0*/  FMNMX.FTZ R6, R87, R6, !PT ;  /* 0x0000000657067209 */ /* 0x004fe20007810000 */
        /* <DEDUP_REMOVED lines=51> */
[----:B------:R-:W-:-:S02]  /*a300*/  IMAD.U32 R53, RZ, RZ, UR7 ;  /* 0x00000007ff357e24 */ /* 0x000fc4000f8e00ff */
[----:B------:R-:W-:-:S01]  /*a310*/  FFMA.FTZ R79, R79, R8, -R34 ;  /* 0x000000084f4f7223 */ /* 0x000fc20000010822 */
[----:B------:R-:W0:Y:S01]  /*a320*/  MUFU.EX2 R11, R11 ;  /* 0x0000000b000b7308 */ /* 0x000e220000000800 */
[----:B------:R-:W-:Y:S01]  /*a330*/  IADD3 R51, -R172, 0xb, RZ ;  /* 0x0000000bac337810 */ /* 0x000fe20007ffe1ff */
[-CC-:B------:R-:W-:Y:S01]  /*a340*/  FFMA.FTZ R81, R81, R8.reuse, -R34.reuse ;  /* 0x0000000851517223 */ /* 0x180fe20000010822 */
[----:B------:R-:W-:Y:S01]  /*a350*/  @!P1 LEA R53, R53, UR40, 0x3 ;  /* 0x0000002835359c11 */ /* 0x000fe2000f8e18ff */
[----:B------:R-:W-:Y:S02]  /*a360*/  WARPGROUP.DEPBAR.LE gsb0, 0x0 ;  /* 0x00008000000079c5 */ /* 0x000fe40000010000 */
[----:B------:R-:W-:-:S02]  /*a370*/  FFMA.FTZ R85, R85, R8, -R34 ;  /* 0x0000000855557223 */ /* 0x000fc40000010822 */
[----:B------:R-:W2:Y:S01]  /*a380*/  MUFU.EX2 R14, R14 ;  /* 0x0000000e000e7308 */ /* 0x000ea20000000800 */
[----:B-1----:R-:W-:-:S07]  /*a390*/  FFMA.FTZ R3, R10, R3, R195 ;  /* 0x000000030a037223 */ /* 0x002fce00000100c3 */
[----:B------:R-:W1:Y:S01]  /*a3a0*/  MUFU.EX2 R13, R13 ;  /* 0x0000000d000d7308 */ /* 0x000e620000000800 */
[----:B0-----:R-:W-:-:S07]  /*a3b0*/  FADD.FTZ R4, R11, R4 ;  /* 0x000000040b047221 */ /* 0x001fce0000010000 */
[----:B------:R-:W0:Y:S01]  /*a3c0*/  MUFU.EX2 R15, R15 ;  /* 0x0000000f000f7308 */ /* 0x000e220000000800 */
[----:B--2---:R-:W-:-:S07]  /*a3d0*/  FADD.FTZ R74, R14, R3 ;  /* 0x000000030e4a7221 */ /* 0x004fce0000010000 */
[----:B------:R-:W2:Y:S01]  /*a3e0*/  MUFU.EX2 R24, R24 ;  /* 0x0000001800187308 */ /* 0x000ea20000000800 */
[----:B-1----:R-:W-:-:S07]  /*a3f0*/  FADD.FTZ R3, R13, R4 ;  /* 0x000000040d037221 */ /* 0x002fce0000010000 */
[----:B------:R-:W1:Y:S01]  /*a400*/  MUFU.EX2 R56, R56 ;  /* 0x0000003800387308 */ /* 0x000e620000000800 */
[----:B0-----:R-:W-:-:S07]  /*a410*/  FADD.FTZ R43, R15, R74 ;  /* 0x0000004a0f2b7221 */ /* 0x001fce0000010000 */
[----:B------:R-:W0:Y:S01]  /*a420*/  MUFU.EX2 R21, R21 ;  /* 0x0000001500157308 */ /* 0x000e220000000800 */
[----:B--2---:R-:W-:-:S07]  /*a430*/  FADD.FTZ R4, R24, R3 ;  /* 0x0000000318047221 */ /* 0x004fce0000010000 */
[----:B------:R-:W2:Y:S01]  /*a440*/  MUFU.EX2 R27, R27 ;  /* 0x0000001b001b7308 */ /* 0x000ea20000000800 */
[----:B-1----:R-:W-:-:S01]  /*a450*/  FADD.FTZ R74, R56, R43 ;  /* 0x0000002b384a7221 */ /* 0x002fc20000010000 */
[----:B------:R-:W-:-:S06]  /*a460*/  FFMA.FTZ R43, R63, R8, -R34 ;  /* 0x000000083f2b7223 */ /* 0x000fcc0000010822 */
[----:B------:R-:W1:Y:S01]  /*a470*/  MUFU.EX2 R26, R26 ;  /* 0x0000001a001a7308 */ /* 0x000e620000000800 */
[----:B0-----:R-:W-:-:S07]  /*a480*/  FADD.FTZ R3, R21, R4 ;  /* 0x0000000415037221 */ /* 0x001fce0000010000 */
[----:B------:R-:W0:Y:S01]  /*a490*/  MUFU.EX2 R58, R58 ;  /* 0x0000003a003a7308 */ /* 0x000e220000000800 */
[----:B--2---:R-:W-:-:S01]  /*a4a0*/  FADD.FTZ R45, R27, R74 ;  /* 0x0000004a1b2d7221 */ /* 0x004fc20000010000 */
[----:B------:R-:W-:-:S06]  /*a4b0*/  FFMA.FTZ R74, R65, R8, -R34 ;  /* 0x00000008414a7223 */ /* 0x000fcc0000010822 */
[----:B------:R-:W2:Y:S01]  /*a4c0*/  MUFU.EX2 R25, R25 ;  /* 0x0000001900197308 */ /* 0x000ea20000000800 */
[----:B-1----:R-:W-:-:S07]  /*a4d0*/  FADD.FTZ R4, R26, R3 ;  /* 0x000000031a047221 */ /* 0x002fce0000010000 */
        /* <DEDUP_REMOVED lines=19> */
[----:B0-----:R-:W-:-:S01]  /*a610*/  FADD.FTZ R76, R32, R45 ;  /* 0x0000002d204c7221 */ /* 0x001fc20000010000 */
[----:B------:R-:W-:-:S06]  /*a620*/  FFMA.FTZ R45, R71, R8, -R34 ;  /* 0x00000008472d7223 */ /* 0x000fcc0000010822 */
        /* <DEDUP_REMOVED lines=12> */
[-CC-:B------:R-:W-:Y:S01]  /*a6f0*/  FFMA.FTZ R76, R73, R8.reuse, -R34.reuse ;  /* 0x00000008494c7223 */ /* 0x180fe20000010822 */
[----:B------:R-:W-:-:S05]  /*a700*/  FFMA.FTZ R34, R83, R8, -R34 ;  /* 0x0000000853227223 */ /* 0x000fca0000010822 */
        /* <DEDUP_REMOVED lines=43> */
[----:B--2---:R-:W-:-:S01]  /*a9c0*/  FADD.FTZ R78, R48, R3 ;  /* 0x00000003304e7221 */ /* 0x004fc20000010000 */
[----:B------:R-:W-:Y:S01]  /*a9d0*/  @!P1 VIADD R3, R53, 0x22840 ;  /* 0x0002284035039836 */ /* 0x000fe20000000000 */
[----:B------:R0:W-:Y:S06]  /*a9e0*/  BAR.ARV R51, 0x100 ;  /* 0x000400330000751d */ /* 0x0001ec0000002000 */
[----:B------:R-:W2:Y:S01]  /*a9f0*/  MUFU.EX2 R76, R76 ;  /* 0x0000004c004c7308 */ /* 0x000ea20000000800 */
[----:B-1----:R-:W-:-:S01]  /*aa00*/  FADD.FTZ R49, R45, R4 ;  /* 0x000000042d317221 */ /* 0x002fc20000010000 */
[----:B------:R-:W-:-:S04]  /*aa10*/  @!P1 PRMT R3, RZ, 0x654, R3 ;  /* 0x00000654ff039816 */ /* 0x000fc80000000003 */
[----:B------:R1:W-:Y:S02]  /*aa20*/  @!P1 SYNCS.ARRIVE.TRANS64.RED.A1T0 RZ, [R3+URZ], RZ ;  /* 0x000000ff03ff99a7 */ /* 0x0003e4000810043f */
[----:B------:R-:W3:Y:S01]  /*aa30*/  MUFU.EX2 R50, R50 ;  /* 0x0000003200327308 */ /* 0x000ee20000000800 */
[----:B0-----:R-:W-:-:S07]  /*aa40*/  FADD.FTZ R51, R187, R78 ;  /* 0x0000004ebb337221 */ /* 0x001fce0000010000 */
[----:B------:R-:W0:Y:S01]  /*aa50*/  MUFU.EX2 R80, R75 ;  /* 0x0000004b00507308 */ /* 0x000e220000000800 */
[----:B--2---:R-:W-:-:S07]  /*aa60*/  FADD.FTZ R49, R76, R49 ;  /* 0x000000314c317221 */ /* 0x004fce0000010000 */
[----:B------:R-:W1:Y:S01]  /*aa70*/  MUFU.EX2 R189, R189 ;  /* 0x000000bd00bd7308 */ /* 0x000e620000000800 */
[----:B---3--:R-:W-:-:S07]  /*aa80*/  FADD.FTZ R4, R50, R51 ;  /* 0x0000003332047221 */ /* 0x008fce0000010000 */
        /* <DEDUP_REMOVED lines=22> */
.L_x_1140:
        /* <DEDUP_REMOVED lines=20> */
[----:B------:R-:W-:Y:S01]  /*ad30*/  UMOV UR6, UR36 ;  /* 0x0000002400067c82 */ /* 0x000fe20008000000 */
        /* <DEDUP_REMOVED lines=86> */
[----:B------:R-:W-:Y:S01]  /*b2a0*/  F2FP.SATFINITE.E4M3.F32.PACK_AB_MERGE_C R155, R82, R79, R28 ;  /* 0x0000004f529b723e */ /* 0x000fe2000480701c */
[----:B------:R-:W-:Y:S06]  /*b2b0*/  @P2 BRA `(.L_x_1141) ;  /* 0xffffffd800642947 */ /* 0x000fec000383ffff */
[----:B------:R-:W-:-:S05]  /*b2c0*/  UMOV UR41, UR7 ;  /* 0x0000000700297c82 */ /* 0x000fca0008000000 */
.L_x_1131:
[----:B------:R-:W-:-:S13]  /*b2d0*/  ISETP.GE.AND P2, PT, R5, R168, PT ;  /* 0x000000a80500720c */ /* 0x000fda0003f46270 */
[----:B------:R-:W-:Y:S05]  /*b2e0*/  @!P2 BRA `(.L_x_1142) ;  /* 0x0000003400bca947 */ /* 0x000fea0003800000 */
[----:B------:R-:W-:Y:S01]  /*b2f0*/  IMAD.IADD R11, R17, 0x1, -R18 ;  /* 0x00000001110b7824 */ /* 0x000fe200078e0a12 */
[----:B------:R-:W-:Y:S01]  /*b300*/  UMOV UR6, UR36 ;  /* 0x0000002400067c82 */ /* 0x000fe20008000000 */
[----:B------:R-:W-:Y:S01]  /*b310*/  IMAD.MOV.U32 R12, RZ, RZ, R6 ;  /* 0x000000ffff0c7224 */ /* 0x000fe200078e0006 */
[----:B------:R-:W-:Y:S01]  /*b320*/  ULDC UR32, c[0x0][0x9e4] ;  /* 0x0002790000207ab9 */ /* 0x000fe20000000800 */
[----:B------:R-:W-:Y:S01]  /*b330*/  IMAD.MOV.U32 R10, RZ, RZ, R7 ;  /* 0x000000ffff0a7224 */ /* 0x000fe200078e0007 */
[C-C-:B------:R-:W-:Y:S01]  /*b340*/  IADD3 R13, R11.reuse, 0x8, R2.reuse ;  /* 0x000000080b0d7810 */ /* 0x140fe20007ffe002 */
[----:B------:R-:W-:Y:S01]  /*b350*/  IMAD.IADD R11, R11, 0x1, R2 ;  /* 0x000000010b0b7824 */ /* 0x000fe200078e0202 */
[----:B------:R-:W-:Y:S02]  /*b360*/  ULDC UR33, c[0x0][0x9e0] ;  /* 0x0002780000217ab9 */ /* 0x000fe40000000800 */
[----:B------:R-:W-:-:S07]  /*b370*/  LOP3.LUT R9, RZ, R13, RZ, 0x33, !PT ;  /* 0x0000000dff097212 */ /* 0x000fce00078e33ff */
.L_x_1160:
[----:B------:R-:W-:Y:S01]  /*b380*/  ISETP.NE.AND P3, PT, RZ, UR39, PT ;  /* 0x00000027ff007c0c */ /* 0x000fe2000bf65270 */
[----:B------:R-:W-:-:S04]  /*b390*/  UISETP.NE.AND UP0, UPT, UR41, 0x1, UPT ;  /* 0x000000012900788c */ /* 0x000fc8000bf05270 */
[----:B------:R-:W-:-:S04]  /*b3a0*/  USEL UR36, URZ, 0x1, UP0 ;  /* 0x000000013f247887 */ /* 0x000fc80008000000 */
[----:B------:R-:W-:-:S04]  /*b3b0*/  ULOP3.LUT UR36, UR6, UR36, URZ, 0x3c, !UPT ;  /* 0x0000002406247292 */ /* 0x000fc8000f8e3c3f */
[----:B------:R-:W-:Y:S08]  /*b3c0*/  @P3 BRA `(.L_x_1143) ;  /* 0x0000000000383947 */ /* 0x000ff00003800000 */
[----:B------:R-:W-:Y:S05]  /*b3d0*/  @!P0 BRA `(.L_x_1144) ;  /* 0x0000000000048947 */ /* 0x000fea0003800000 */
[----:B------:R-:W-:Y:S01]  /*b3e0*/  BPT.TRAP 0x1 ;  /* 0x000000040000795c */ /* 0x000fe20000300000 */
.L_x_1144:
        /* <DEDUP_REMOVED lines=9> */
.L_x_1145:
[----:B-1----:R-:W-:Y:S05]  /*b480*/  @P2 BRA `(.L_x_1143) ;  /* 0x0000000000082947 */ /* 0x002fea0003800000 */
[----:B------:R-:W1:Y:S02]  /*b490*/  SYNCS.PHASECHK.TRANS64.TRYWAIT P2, [UR7+0x22830], R6 ;  /* 0x02283006ff0075a7 */ /* 0x000e640008040147 */
[----:B-1----:R-:W-:Y:S05]  /*b4a0*/  @!P2 BRA `(.L_x_1146) ;  /* 0x000000b8001ca947 */ /* 0x002fea0003800000 */
.L_x_1143:
        /* <DEDUP_REMOVED lines=40> */
.L_x_1148:
[----:B------:R-:W-:Y:S01]  /*b730*/  ULEA UR10, UR41, UR40, 0x3 ;  /* 0x00000028290a7291 */ /* 0x000fe2000f8e183f */
[----:B------:R-:W-:-:S05]  /*b740*/  IMAD.U32 R6, RZ, RZ, UR6 ;  /* 0x00000006ff067e24 */ /* 0x000fca000f8e00ff */
[----:B------:R-:W-:-:S04]  /*b750*/  SHF.L.U32 R6, R6, 0x1f, RZ ;  /* 0x0000001f06067819 */ /* 0x000fc800000006ff */
[----:B------:R0:W1:Y:S01]  /*b760*/  SYNCS.PHASECHK.TRANS64.TRYWAIT P2, [UR10+0x22850], R6 ;  /* 0x02285006ff0075a7 */ /* 0x000062000804014a */
[----:B------:R-:W-:Y:S05]  /*b770*/  @!P0 BRA `(.L_x_1149) ;  /* 0x0000000000048947 */ /* 0x000fea0003800000 */
[----:B------:R-:W-:Y:S01]  /*b780*/  BPT.TRAP 0x1 ;  /* 0x000000040000795c */ /* 0x000fe20000300000 */
.L_x_1149:
[----:B-1----:R-:W-:Y:S05]  /*b790*/  @P2 BRA `(.L_x_1147) ;  /* 0x0000000000082947 */ /* 0x002fea0003800000 */
[----:B------:R-:W1:Y:S02]  /*b7a0*/  SYNCS.PHASECHK.TRANS64.TRYWAIT P2, [UR10+0x22850], R6 ;  /* 0x02285006ff0075a7 */ /* 0x000e64000804014a */
[----:B-1----:R-:W-:Y:S05]  /*b7b0*/  @!P2 BRA `(.L_x_1150) ;  /* 0x000000b40070a947 */ /* 0x002fea0003800000 */
.L_x_1147:
[----:B------:R-:W-:Y:S01]  /*b7c0*/  UIADD3 UR6, UR40, 0x400, URZ ;  /* 0x0000040028067890 */ /* 0x000fe2000fffe03f */
[----:B------:R-:W-:Y:S01]  /*b7d0*/  WARPGROUP.ARRIVE ;  /* 0x00000000000079c5 */ /* 0x000fe20000000000 */
[----:B------:R-:W-:-:S05]  /*b7e0*/  UMOV UR11, 0x40000040 ;  /* 0x40000040000b7882 */ /* 0x000fca0000000000 */
[----:B------:R-:W2:Y:S01]  /*b7f0*/  S2R R185, SR_TID.X ;  /* 0x0000000000b97919 */ /* 0x000ea20000002100 */
[----:B------:R-:W-:Y:S01]  /*b800*/  USHF.R.U32.HI UR6, URZ, 0x4, UR6 ;  /* 0x000000043f067899 */ /* 0x000fe20008011606 */
[C---:B------:R-:W-:Y:S01]  /*b810*/  FMUL.FTZ R21, R0.reuse, R34 ;  /* 0x0000002200157220 */ /* 0x040fe20000410000 */
[----:B------:R-:W-:Y:S02]  /*b820*/  IMAD.U32 R34, RZ, RZ, UR7 ;  /* 0x00000007ff227e24 */ /* 0x000fe4000f8e00ff */
[C---:B------:R-:W-:Y:S01]  /*b830*/  FMUL.FTZ R8, R0.reuse, R25 ;  /* 0x0000001900087220 */ /* 0x040fe20000410000 */
[----:B------:R-:W-:Y:S01]  /*b840*/  ULOP3.LUT UR6, UR6, 0x3fff, URZ, 0xc0, !UPT ;  /* 0x00003fff06067892 */ /* 0x000fe2000f8ec03f */
[C---:B01----:R-:W-:Y:S01]  /*b850*/  FMUL.FTZ R6, R0.reuse, R26 ;  /* 0x0000001a00067220 */ /* 0x043fe20000410000 */
        /* <DEDUP_REMOVED lines=66> */
[----:B------:R-:W-:Y:S01]  /*bc80*/  IMAD.SHL.U32 R78, R5, 0x80, RZ ;  /* 0x00000080054e7824 */ /* 0x000fe200078e00ff */
        /* <DEDUP_REMOVED lines=14> */
[----:B------:R-:W-:Y:S01]  /*bd70*/  IADD3 R35, R17, 0x1, -R78 ;  /* 0x0000000111237810 */ /* 0x000fe20007ffe84e */
[----:B------:R-:W0:Y:S04]  /*bd80*/  MUFU.TANH R164, R164 ;  /* 0x000000a400a47308 */ /* 0x000e280000002400 */
[----:B------:R-:W-:-:S04]  /*bd90*/  IMAD.IADD R35, R35, 0x1, -R18 ;  /* 0x0000000123237824 */ /* 0x000fc800078e0a12 */
[----:B------:R-:W0:Y:S01]  /*bda0*/  MUFU.TANH R165, R165 ;  /* 0x000000a500a57308 */ /* 0x000e220000002400 */
[----:B------:R-:W-:-:S07]  /*bdb0*/  IMAD R35, R16, -0x2, R35 ;  /* 0xfffffffe10237824 */ /* 0x000fce00078e0223 */
        /* <DEDUP_REMOVED lines=22> */
[----:B------:R-:W-:Y:S01]  /*bf20*/  UMOV UR10, UR6 ;  /* 0x00000006000a7c82 */ /* 0x000fe20008000000 */
        /* <DEDUP_REMOVED lines=28> */
[----:B------:R-:W-:-:S04]  /*c0f0*/  VIADD R157, R35, UR5 ;  /* 0x00000005239d7c36 */ /* 0x000fc80008000000 */
[----:B------:R-:W0:Y:S01]  /*c100*/  MUFU.TANH R62, R62 ;  /* 0x0000003e003e7308 */ /* 0x000e220000002400 */
[----:B------:R-:W-:Y:S01]  /*c110*/  IMAD.IADD R66, R2, 0x1, R157 ;  /* 0x0000000102427824 */ /* 0x000fe200078e029d */
[----:B------:R-:W-:Y:S06]  /*c120*/  QGMMA.64x128x32.F32.E4M3.E4M3 R88, R152, gdesc[UR8], R88, gsb0 ;  /* 0x01e0000898587df3 */ /* 0x000fec0008000858 */
        /* <DEDUP_REMOVED lines=16> */
[----:B------:R0:W-:Y:S06]  /*c230*/  BAR.ARV R65, 0x100 ;  /* 0x000400410000751d */ /* 0x0001ec0000002000 */
[----:B------:R-:W-:Y:S01]  /*c240*/  VIADD R155, R35, UR33 ;  /* 0x00000021239b7c36 */ /* 0x000fe20008000000 */
[----:B------:R0:W-:Y:S03]  /*c250*/  @!P1 SYNCS.ARRIVE.TRANS64.RED.A1T0 RZ, [R34+URZ], RZ ;  /* 0x000000ff22ff99a7 */ /* 0x0001e6000810043f */
[----:B------:R-:W-:Y:S01]  /*c260*/  IMAD.IADD R64, R2, 0x1, R155 ;  /* 0x0000000102407824 */ /* 0x000fe200078e029b */
[----:B-1234-:R-:W-:Y:S06]  /*c270*/  @!P6 BRA `(.L_x_1151) ;  /* 0x00000000005ce947 */ /* 0x01efec0003800000 */
[----:B------:R-:W-:Y:S01]  /*c280*/  ISETP.GT.AND P2, PT, R11, -0x1, PT ;  /* 0xffffffff0b00780c */ /* 0x000fe20003f44270 */
[----:B------:R-:W-:-:S12]  /*c290*/  BSSY B0, `(.L_x_1152) ;  /* 0x0000011000007945 */ /* 0x000fd80003800000 */
[----:B------:R-:W-:Y:S05]  /*c2a0*/  @P2 BRA `(.L_x_1153) ;  /* 0x0000000000242947 */ /* 0x000fea0003800000 */
[----:B------:R-:W-:Y:S01]  /*c2b0*/  IMAD.U32 R67, RZ, RZ, UR32 ;  /* 0x00000020ff437e24 */ /* 0x000fe2000f8e00ff */
[----:B0-----:R-:W-:-:S04]  /*c2c0*/  IADD3 R65, R2, R17, -R18 ;  /* 0x0000001102417210 */ /* 0x001fc80007ffe812 */
[----:B------:R-:W-:Y:S02]  /*c2d0*/  ISETP.NE.AND P2, PT, R67, 0x1, PT ;  /* 0x000000014300780c */ /* 0x000fe40003f45270 */
[----:B------:R-:W-:-:S11]  /*c2e0*/  LOP3.LUT R65, RZ, R65, RZ, 0x33, !PT ;  /* 0x00000041ff417212 */ /* 0x000fd600078e33ff */
[----:B------:R-:W0:Y:S02]  /*c2f0*/  @P2 LDC.64 R34, c[0x0][0x9e8] ;  /* 0x00027a00ff222b82 */ /* 0x000e240000000a00 */
[----:B0-----:R-:W-:-:S05]  /*c300*/  @P2 IMAD.HI.U32 R34, R65, R34, RZ ;  /* 0x0000002241222227 */ /* 0x001fca00078e00ff */
[----:B------:R-:W-:-:S04]  /*c310*/  @P2 SHF.R.U32.HI R65, RZ, R35, R34 ;  /* 0x00000023ff412219 */ /* 0x000fc80000011622 */
[----:B------:R-:W-:Y:S01]  /*c320*/  LOP3.LUT R34, RZ, R65, RZ, 0x33, !PT ;  /* 0x00000041ff227212 */ /* 0x000fe200078e33ff */
[----:B------:R-:W-:Y:S06]  /*c330*/  BRA `(.L_x_1154) ;  /* 0x0000000000187947 */ /* 0x000fec0003800000 */
.L_x_1153:
[----:B------:R-:W-:-:S05]  /*c340*/  IMAD.U32 R67, RZ, RZ, UR32 ;  /* 0x00000020ff437e24 */ /* 0x000fca000f8e00ff */
[----:B------:R-:W-:-:S13]  /*c350*/  ISETP.NE.AND P2, PT, R67, 0x1, PT ;  /* 0x000000014300780c */ /* 0x000fda0003f45270 */
[----:B0-----:R-:W0:Y:S02]  /*c360*/  @P2 LDC.64 R34, c[0x0][0x9e8] ;  /* 0x00027a00ff222b82 */ /* 0x001e240000000a00 */
[----:B0-----:R-:W-:-:S04]  /*c370*/  @P2 IMAD.HI.U32 R68, R11, R34, RZ ;  /* 0x000000220b442227 */ /* 0x001fc800078e00ff */
[----:B------:R-:W-:Y:S01]  /*c380*/  IMAD.MOV.U32 R34, RZ, RZ, R11 ;  /* 0x000000ffff227224 */ /* 0x000fe200078e000b */
[----:B------:R-:W-:-:S07]  /*c390*/  @P2 SHF.R.U32.HI R34, RZ, R35, R68 ;  /* 0x00000023ff222219 */ /* 0x000fce0000011644 */
.L_x_1154:
[----:B------:R-:W-:Y:S05]  /*c3a0*/  BSYNC B0 ;  /* 0x0000000000007941 */ /* 0x000fea0003800000 */
.L_x_1152:
[----:B------:R-:W-:-:S04]  /*c3b0*/  IMAD R35, R34, R67, -R78 ;  /* 0x0000004322237224 */ /* 0x000fc800078e0a4e */
[----:B------:R-:W-:-:S05]  /*c3c0*/  IMAD R35, R16, -0x2, R35 ;  /* 0xfffffffe10237824 */ /* 0x000fca00078e0223 */
[----:B------:R-:W-:Y:S02]  /*c3d0*/  VIADDMNMX R64, R35, R67, R64, PT ;  /* 0x0000004323407246 */ /* 0x000fe40003800140 */
[----:B------:R-:W-:-:S07]  /*c3e0*/  VIMNMX R66, R66, R35, !PT ;  /* 0x0000002342427248 */ /* 0x000fce0007fe0100 */
.L_x_1151:
[----:B------:R-:W-:-:S04]  /*c3f0*/  ISETP.GT.AND P2, PT, R5, -0x1, PT ;  /* 0xffffffff0500780c */ /* 0x000fc80003f44270 */
[C---:B------:R-:W-:Y:S02]  /*c400*/  ISETP.GT.AND P4, PT, R66.reuse, RZ, P2 ;  /* 0x000000ff4200720c */ /* 0x040fe40001784270 */
[----:B------:R-:W-:Y:S02]  /*c410*/  ISETP.GT.AND P5, PT, R66, 0x1, P2 ;  /* 0x000000014200780c */ /* 0x000fe400017a4270 */
[C---:B------:R-:W-:Y:S02]  /*c420*/  ISETP.LT.OR P4, PT, R64.reuse, 0x1, P4 ;  /* 0x000000014000780c */ /* 0x040fe40002781670 */
[----:B------:R-:W-:Y:S02]  /*c430*/  ISETP.LT.OR P5, PT, R64, 0x2, P5 ;  /* 0x000000024000780c */ /* 0x000fe40002fa1670 */
[----:B0-----:R-:W-:Y:S02]  /*c440*/  FSEL R201, R7, -INF , !P4 ;  /* 0xff80000007c97808 */ /* 0x001fe40006000000 */
        /* <DEDUP_REMOVED lines=105> */
.L_x_1157:
[----:B------:R-:W-:Y:S02]  /*cae0*/  IMAD.U32 R8, RZ, RZ, UR32 ;  /* 0x00000020ff087e24 */ /* 0x000fe4000f8e00ff */
[----:B------:R-:W-:-:S03]  /*caf0*/  IMAD.MOV.U32 R7, RZ, RZ, R13 ;  /* 0x000000ffff077224 */ /* 0x000fc600078e000d */
[----:B------:R-:W-:-:S13]  /*cb00*/  ISETP.NE.AND P3, PT, R8, 0x1, PT ;  /* 0x000000010800780c */ /* 0x000fda0003f65270 */
[----:B------:R-:W0:Y:S02]  /*cb10*/  @P3 LDC.64 R34, c[0x0][0x9e8] ;  /* 0x00027a00ff223b82 */ /* 0x000e240000000a00 */
[----:B0-----:R-:W-:-:S05]  /*cb20*/  @P3 IMAD.HI.U32 R34, R13, R34, RZ ;  /* 0x000000220d223227 */ /* 0x001fca00078e00ff */
[----:B------:R-:W-:-:S07]  /*cb30*/  @P3 SHF.R.U32.HI R7, RZ, R35, R34 ;  /* 0x00000023ff073219 */ /* 0x000fce0000011622 */
.L_x_1158:
[----:B------:R-:W-:Y:S05]  /*cb40*/  BSYNC B0 ;  /* 0x0000000000007941 */ /* 0x000fea0003800000 */
.L_x_1156:
[----:B------:R-:W-:-:S04]  /*cb50*/  IMAD R7, R7, R8, -R78 ;  /* 0x0000000807077224 */ /* 0x000fc800078e0a4e */
[----:B------:R-:W-:-:S05]  /*cb60*/  IMAD R7, R16, -0x2, R7 ;  /* 0xfffffffe10077824 */ /* 0x000fca00078e0207 */
[----:B------:R-:W-:Y:S02]  /*cb70*/  VIADDMNMX R54, R7, R8, R54, PT ;  /* 0x0000000807367246 */ /* 0x000fe40003800136 */
[----:B------:R-:W-:-:S07]  /*cb80*/  VIMNMX R56, R56, R7, !PT ;  /* 0x0000000738387248 */ /* 0x000fce0007fe0100 */
.L_x_1155:
        /* <DEDUP_REMOVED lines=60> */
[----:B------:R-:W0:Y:S03]  /*cf50*/  LDC R8, c[0x0][0x988] ;  /* 0x00026200ff087b82 */ /* 0x000e260000000800 */
[----:B------:R-:W1:Y:S02]  /*cf60*/  SHFL.BFLY PT, R7, R34, 0x2, 0x1f ;  /* 0x0c401f0022077f89 */ /* 0x000e6400000e0000 */
        /* <DEDUP_REMOVED lines=29> */
[----:B------:R-:W-:Y:S01]  /*d140*/  ISETP.GT.AND P4, PT, R56, 0x30, P2 ;  /* 0x000000303800780c */ /* 0x000fe20001784270 */
[--C-:B------:R-:W-:Y:S01]  /*d150*/  FFMA.FTZ R59, R59, R8, -R34.reuse ;  /* 0x000000083b3b7223 */ /* 0x100fe20000010822 */
[----:B------:R-:W-:Y:S01]  /*d160*/  FMNMX.FTZ R6, R161, R6, !PT ;  /* 0x00000006a1067209 */ /* 0x000fe20007810000 */
[----:B------:R-:W-:Y:S01]  /*d170*/  FFMA.FTZ R53, R53, R8, -R34 ;  /* 0x0000000835357223 */ /* 0x000fe20000010822 */
[----:B------:R-:W-:Y:S01]  /*d180*/  ISETP.LT.OR P3, PT, R54, 0x2a, P3 ;  /* 0x0000002a3600780c */ /* 0x000fe20001f61670 */
[----:B------:R-:W-:Y:S01]  /*d190*/  MUFU.EX2 R15, R15 ;  /* 0x0000000f000f7308 */ /* 0x000fe20000000800 */
[----:B------:R-:W-:-:S02]  /*d1a0*/  FMNMX.FTZ R6, R165, R6, !PT ;  /* 0x00000006a5067209 */ /* 0x000fc40007810000 */
[----:B------:R-:W-:Y:S02]  /*d1b0*/  ISETP.LT.OR P4, PT, R54, 0x31, P4 ;  /* 0x000000313600780c */ /* 0x000fe40002781670 */
[----:B------:R-:W-:Y:S02]  /*d1c0*/  FMNMX.FTZ R6, R167, R6, !PT ;  /* 0x00000006a7067209 */ /* 0x000fe40007810000 */
[----:B------:R-:W-:Y:S01]  /*d1d0*/  FSEL R29, R29, -INF , !P3 ;  /* 0xff8000001d1d7808 */ /* 0x000fe20005800000 */
[----:B------:R-:W-:Y:S01]  /*d1e0*/  MUFU.EX2 R14, R14 ;  /* 0x0000000e000e7308 */ /* 0x000fe20000000800 */
[----:B------:R-:W-:Y:S02]  /*d1f0*/  ISETP.GT.AND P3, PT, R56, 0x31, P2 ;  /* 0x000000313800780c */ /* 0x000fe40001764270 */
[----:B------:R-:W-:Y:S02]  /*d200*/  FMNMX.FTZ R6, R187, R6, !PT ;  /* 0x00000006bb067209 */ /* 0x000fe40007810000 */
[----:B------:R-:W-:Y:S01]  /*d210*/  FSEL R195, R32, -INF , !P4 ;  /* 0xff80000020c37808 */ /* 0x000fe20006000000 */
[----:B------:R-:W-:Y:S01]  /*d220*/  FFMA.FTZ R32, R153, R8, -R34 ;  /* 0x0000000899207223 */ /* 0x000fe20000010822 */
[----:B------:R-:W-:Y:S01]  /*d230*/  ISETP.GT.AND P4, PT, R56, 0x38, P2 ;  /* 0x000000383800780c */ /* 0x000fe20001784270 */
[----:B------:R-:W-:Y:S01]  /*d240*/  MUFU.EX2 R20, R20 ;  /* 0x0000001400147308 */ /* 0x000fe20000000800 */
[----:B------:R-:W-:-:S02]  /*d250*/  ISETP.LT.OR P3, PT, R54, 0x32, P3 ;  /* 0x000000323600780c */ /* 0x000fc40001f61670 */
[----:B------:R-:W-:Y:S02]  /*d260*/  FMNMX.FTZ R6, R27, R6, !PT ;  /* 0x000000061b067209 */ /* 0x000fe40007810000 */
[----:B------:R-:W-:Y:S02]  /*d270*/  ISETP.LT.OR P4, PT, R54, 0x39, P4 ;  /* 0x000000393600780c */ /* 0x000fe40002781670 */
[----:B------:R-:W-:Y:S01]  /*d280*/  FSEL R199, R31, -INF , !P3 ;  /* 0xff8000001fc77808 */ /* 0x000fe20005800000 */
[----:B------:R-:W-:-:S01]  /*d290*/  FFMA.FTZ R31, R193, R8, -R34 ;  /* 0x00000008c11f7223 */ /* 0x000fc20000010822 */
[----:B------:R-:W-:Y:S01]  /*d2a0*/  FMNMX.FTZ R6, R189, R6, !PT ;  /* 0x00000006bd067209 */ /* 0x000fe20007810000 */
[----:B------:R-:W-:Y:S01]  /*d2b0*/  MUFU.EX2 R21, R21 ;  /* 0x0000001500157308 */ /* 0x000fe20000000800 */
[----:B------:R-:W-:Y:S02]  /*d2c0*/  ISETP.GT.AND P3, PT, R56, 0x39, P2 ;  /* 0x000000393800780c */ /* 0x000fe40001764270 */
[----:B------:R-:W-:-:S02]  /*d2d0*/  FSEL R33, R33, -INF , !P4 ;  /* 0xff80000021217808 */ /* 0x000fc40006000000 */
[----:B------:R-:W-:Y:S02]  /*d2e0*/  FMNMX.FTZ R6, R29, R6, !PT ;  /* 0x000000061d067209 */ /* 0x000fe40007810000 */
[----:B------:R-:W-:Y:S01]  /*d2f0*/  ISETP.GT.AND P4, PT, R56, 0x40, P2 ;  /* 0x000000403800780c */ /* 0x000fe20001784270 */
[----:B------:R-:W-:Y:S01]  /*d300*/  MUFU.EX2 R24, R24 ;  /* 0x0000001800187308 */ /* 0x000fe20000000800 */
[C---:B------:R-:W-:Y:S02]  /*d310*/  ISETP.LT.OR P3, PT, R54.reuse, 0x3a, P3 ;  /* 0x0000003a3600780c */ /* 0x040fe40001f61670 */
[----:B------:R-:W-:Y:S02]  /*d320*/  FMNMX.FTZ R6, R195, R6, !PT ;  /* 0x00000006c3067209 */ /* 0x000fe40007810000 */
[----:B------:R-:W-:Y:S02]  /*d330*/  ISETP.LT.OR P4, PT, R54, 0x41, P4 ;  /* 0x000000413600780c */ /* 0x000fe40002781670 */
[----:B------:R-:W-:Y:S01]  /*d340*/  FSEL R197, R36, -INF , !P3 ;  /* 0xff80000024c57808 */ /* 0x000fe20005800000 */
[----:B------:R-:W-:-:S01]  /*d350*/  FFMA.FTZ R36, R87, R8, -R34 ;  /* 0x0000000857247223 */ /* 0x000fc20000010822 */
        /* <DEDUP_REMOVED lines=14> */
[----:B------:R-:W-:Y:S01]  /*d440*/  FSEL R193, R39, -INF , !P4 ;  /* 0xff80000027c17808 */ /* 0x000fe20006000000 */
[----:B------:R-:W-:-:S01]  /*d450*/  FFMA.FTZ R39, R185, R8, -R34 ;  /* 0x00000008b9277223 */ /* 0x000fc20000010822 */
        /* <DEDUP_REMOVED lines=17> */
[--C-:B------:R-:W-:Y:S01]  /*d570*/  FFMA.FTZ R42, R65, R8, -R34.reuse ;  /* 0x00000008412a7223 */ /* 0x100fe20000010822 */
[----:B------:R-:W-:Y:S01]  /*d580*/  FMNMX.FTZ R6, R185, R6, !PT ;  /* 0x00000006b9067209 */ /* 0x000fe20007810000 */
[-CC-:B------:R-:W-:Y:S01]  /*d590*/  FFMA.FTZ R65, R67, R8.reuse, -R34.reuse ;  /* 0x0000000843417223 */ /* 0x180fe20000010822 */
[----:B------:R-:W-:Y:S01]  /*d5a0*/  ISETP.GT.AND P3, PT, R56, 0x59, P2 ;  /* 0x000000593800780c */ /* 0x000fe20001764270 */
[----:B------:R-:W-:Y:S01]  /*d5b0*/  FFMA.FTZ R67, R71, R8, -R34 ;  /* 0x0000000847437223 */ /* 0x000fe20000010822 */
[----:B------:R-:W-:Y:S01]  /*d5c0*/  FSEL R43, R43, -INF , !P4 ;  /* 0xff8000002b2b7808 */ /* 0x000fe20006000000 */
[----:B------:R-:W-:Y:S01]  /*d5d0*/  MUFU.EX2 R163, R163 ;  /* 0x000000a300a37308 */ /* 0x000fe20000000800 */
[----:B------:R-:W-:-:S02]  /*d5e0*/  FMNMX.FTZ R6, R41, R6, !PT ;  /* 0x0000000629067209 */ /* 0x000fc40007810000 */
[----:B------:R-:W-:Y:S02]  /*d5f0*/  ISETP.GT.AND P4, PT, R56, 0x60, P2 ;  /* 0x000000603800780c */ /* 0x000fe40001784270 */
[C---:B------:R-:W-:Y:S02]  /*d600*/  ISETP.LT.OR P3, PT, R54.reuse, 0x5a, P3 ;  /* 0x0000005a3600780c */ /* 0x040fe40001f61670 */
[----:B------:R-:W-:Y:S01]  /*d610*/  FMNMX.FTZ R6, R169, R6, !PT ;  /* 0x00000006a9067209 */ /* 0x000fe20007810000 */
[----:B------:R-:W-:Y:S01]  /*d620*/  MUFU.EX2 R32, R32 ;  /* 0x0000002000207308 */ /* 0x000fe20000000800 */
[----:B------:R-:W-:Y:S02]  /*d630*/  ISETP.LT.OR P4, PT, R54, 0x61, P4 ;  /* 0x000000613600780c */ /* 0x000fe40002781670 */
[----:B------:R-:W-:Y:S01]  /*d640*/  FSEL R153, R44, -INF , !P3 ;  /* 0xff8000002c997808 */ /* 0x000fe20005800000 */
[----:B------:R-:W-:-:S01]  /*d650*/  FFMA.FTZ R44, R69, R8, -R34 ;  /* 0x00000008452c7223 */ /* 0x000fc20000010822 */
[----:B------:R-:W-:Y:S01]  /*d660*/  ISETP.GT.AND P3, PT, R56, 0x61, P2 ;  /* 0x000000613800780c */ /* 0x000fe20001764270 */
[----:B------:R-:W-:-:S01]  /*d670*/  FFMA.FTZ R69, R77, R8, -R34 ;  /* 0x000000084d457223 */ /* 0x000fc20000010822 */
[----:B------:R-:W-:Y:S01]  /*d680*/  FMNMX.FTZ R6, R43, R6, !PT ;  /* 0x000000062b067209 */ /* 0x000fe20007810000 */
[----:B------:R-:W-:Y:S01]  /*d690*/  MUFU.EX2 R36, R36 ;  /* 0x0000002400247308 */ /* 0x000fe20000000800 */
[----:B------:R-:W-:-:S02]  /*d6a0*/  FSEL R183, R45, -INF , !P4 ;  /* 0xff8000002db77808 */ /* 0x000fc40006000000 */
[----:B------:R-:W-:Y:S02]  /*d6b0*/  ISETP.GT.AND P4, PT, R56, 0x68, P2 ;  /* 0x000000683800780c */ /* 0x000fe40001784270 */
[C---:B------:R-:W-:Y:S02]  /*d6c0*/  ISETP.LT.OR P3, PT, R54.reuse, 0x62, P3 ;  /* 0x000000623600780c */ /* 0x040fe40001f61670 */
[----:B------:R-:W-:Y:S01]  /*d6d0*/  FMNMX.FTZ R6, R153, R6, !PT ;  /* 0x0000000699067209 */ /* 0x000fe20007810000 */
[----:B------:R0:W-:Y:S01]  /*d6e0*/  MUFU.EX2 R45, R38 ;  /* 0x00000026002d7308 */ /* 0x0001e20000000800 */
[----:B------:R-:W-:Y:S02]  /*d6f0*/  ISETP.LT.OR P4, PT, R54, 0x69, P4 ;  /* 0x000000693600780c */ /* 0x000fe40002781670 */
[----:B------:R-:W-:Y:S01]  /*d700*/  FSEL R87, R46, -INF , !P3 ;  /* 0xff8000002e577808 */ /* 0x000fe20005800000 */
[----:B------:R-:W-:-:S01]  /*d710*/  FFMA.FTZ R46, R73, R8, -R34 ;  /* 0x00000008492e7223 */ /* 0x000fc20000010822 */
[----:B------:R-:W-:-:S02]  /*d720*/  ISETP.GT.AND P3, PT, R56, 0x69, P2 ;  /* 0x000000693800780c */ /* 0x000fc40001764270 */
[----:B------:R-:W-:Y:S01]  /*d730*/  FMNMX.FTZ R6, R183, R6, !PT ;  /* 0x00000006b7067209 */ /* 0x000fe20007810000 */
[----:B------:R-:W-:Y:S01]  /*d740*/  MUFU.EX2 R85, R85 ;  /* 0x0000005500557308 */ /* 0x000fe20000000800 */
[----:B------:R-:W-:Y:S01]  /*d750*/  FSEL R47, R47, -INF , !P4 ;  /* 0xff8000002f2f7808 */ /* 0x000fe20006000000 */
[-CC-:B0-----:R-:W-:Y:S01]  /*d760*/  FFMA.FTZ R38, R83, R8.reuse, -R34.reuse ;  /* 0x0000000853267223 */ /* 0x181fe20000010822 */
[----:B------:R-:W-:Y:S01]  /*d770*/  ISETP.GT.AND P4, PT, R56, 0x70, P2 ;  /* 0x000000703800780c */ /* 0x000fe20001784270 */
[----:B------:R-:W-:Y:S01]  /*d780*/  FFMA.FTZ R83, R81, R8, -R34 ;  /* 0x0000000851537223 */ /* 0x000fe20000010822 */
[C---:B------:R-:W-:Y:S02]  /*d790*/  ISETP.LT.OR P3, PT, R54.reuse, 0x6a, P3 ;  /* 0x0000006a3600780c */ /* 0x040fe40001f61670 */
[----:B------:R-:W-:Y:S01]  /*d7a0*/  FMNMX.FTZ R6, R87, R6, !PT ;  /* 0x0000000657067209 */ /* 0x000fe20007810000 */
[----:B------:R-:W-:Y:S01]  /*d7b0*/  MUFU.EX2 R38, R38 ;  /* 0x0000002600267308 */ /* 0x000fe20000000800 */
[----:B------:R-:W-:-:S02]  /*d7c0*/  ISETP.LT.OR P4, PT, R54, 0x71, P4 ;  /* 0x000000713600780c */ /* 0x000fc40002781670 */
[----:B------:R-:W-:Y:S01]  /*d7d0*/  FSEL R203, R48, -INF , !P3 ;  /* 0xff80000030cb7808 */ /* 0x000fe20005800000 */
[----:B------:R-:W-:-:S01]  /*d7e0*/  FFMA.FTZ R48, R63, R8, -R34 ;  /* 0x000000083f307223 */ /* 0x000fc20000010822 */
[C---:B------:R-:W-:Y:S02]  /*d7f0*/  ISETP.GT.AND P3, PT, R56.reuse, 0x71, P2 ;  /* 0x000000713800780c */ /* 0x040fe40001764270 */
[----:B------:R-:W-:Y:S01]  /*d800*/  FMNMX.FTZ R6, R47, R6, !PT ;  /* 0x000000062f067209 */ /* 0x000fe20007810000 */
[----:B------:R-:W-:Y:S01]  /*d810*/  MUFU.EX2 R83, R83 ;  /* 0x0000005300537308 */ /* 0x000fe20000000800 */
[----:B------:R-:W-:Y:S02]  /*d820*/  FSEL R49, R49, -INF , !P4 ;  /* 0xff80000031317808 */ /* 0x000fe40006000000 */
[----:B------:R-:W-:Y:S02]  /*d830*/  ISETP.GT.AND P4, PT, R56, 0x78, P2 ;  /* 0x000000783800780c */ /* 0x000fe40001784270 */
[----:B------:R-:W-:-:S02]  /*d840*/  ISETP.LT.OR P3, PT, R54, 0x72, P3 ;  /* 0x000000723600780c */ /* 0x000fc40001f61670 */
[----:B------:R-:W-:Y:S01]  /*d850*/  FMNMX.FTZ R6, R203, R6, !PT ;  /* 0x00000006cb067209 */ /* 0x000fe20007810000 */
[----:B------:R-:W-:Y:S01]  /*d860*/  MUFU.EX2 R40, R40 ;  /* 0x0000002800287308 */ /* 0x000fe20000000800 */
[----:B------:R-:W-:Y:S02]  /*d870*/  ISETP.GT.AND P2, PT, R56, 0x79, P2 ;  /* 0x000000793800780c */ /* 0x000fe40001744270 */
[----:B------:R-:W-:Y:S02]  /*d880*/  ISETP.LT.OR P4, PT, R54, 0x79, P4 ;  /* 0x000000793600780c */ /* 0x000fe40002781670 */
[----:B------:R-:W-:Y:S01]  /*d890*/  FSEL R81, R50, -INF , !P3 ;  /* 0xff80000032517808 */ /* 0x000fe20005800000 */
[--C-:B------:R-:W-:Y:S01]  /*d8a0*/  FFMA.FTZ R50, R57, R8, -R34.reuse ;  /* 0x0000000839327223 */ /* 0x100fe20000010822 */
[----:B------:R-:W-:Y:S01]  /*d8b0*/  FMNMX.FTZ R6, R49, R6, !PT ;  /* 0x0000000631067209 */ /* 0x000fe20007810000 */
[----:B------:R-:W-:Y:S01]  /*d8c0*/  FFMA.FTZ R57, R61, R8, -R34 ;  /* 0x000000083d397223 */ /* 0x000fe20000010822 */
[----:B------:R-:W-:Y:S01]  /*d8d0*/  ISETP.LT.OR P2, PT, R54, 0x7a, P2 ;  /* 0x0000007a3600780c */ /* 0x000fe20001741670 */
[----:B------:R-:W-:Y:S01]  /*d8e0*/  MUFU.EX2 R75, R75 ;  /* 0x0000004b004b7308 */ /* 0x000fe20000000800 */
[----:B------:R-:W-:-:S02]  /*d8f0*/  FSEL R51, R51, -INF , !P4 ;  /* 0xff80000033337808 */ /* 0x000fc40006000000 */
[----:B------:R-:W-:Y:S02]  /*d900*/  FMNMX.FTZ R6, R81, R6, !PT ;  /* 0x0000000651067209 */ /* 0x000fe40007810000 */
[----:B------:R-:W-:Y:S01]  /*d910*/  FSEL R79, R52, -INF , !P2 ;  /* 0xff800000344f7808 */ /* 0x000fe20005000000 */
[----:B------:R-:W-:Y:S01]  /*d920*/  FFMA.FTZ R52, R55, R8, -R34 ;  /* 0x0000000837347223 */ /* 0x000fe20000010822 */
[----:B------:R-:W-:Y:S01]  /*d930*/  FMNMX.FTZ R6, R51, R6, !PT ;  /* 0x0000000633067209 */ /* 0x000fe20007810000 */
[----:B------:R-:W-:Y:S01]  /*d940*/  MUFU.EX2 R42, R42 ;  /* 0x0000002a002a7308 */ /* 0x000fe20000000800 */
[----:B------:R-:W-:Y:S02]  /*d950*/  FSEL R61, R7, RZ, P5 ;  /* 0x000000ff073d7208 */ /* 0x000fe40002800000 */
[----:B------:R-:W-:-:S03]  /*d960*/  FMNMX.FTZ R6, R79, R6, !PT ;  /* 0x000000064f067209 */ /* 0x000fc60007810000 */
[----:B------:R-:W-:Y:S02]  /*d970*/  FADD.FTZ R61, -R61, R10 ;  /* 0x0000000a3d3d7221 */ /* 0x000fe40000010100 */
[----:B------:R-:W0:Y:S01]  /*d980*/  SHFL.BFLY PT, R205, R6, 0x2, 0x1f ;  /* 0x0c401f0006cd7f89 */ /* 0x000e2200000e0000 */
[----:B------:R-:W-:Y:S01]  /*d990*/  MUFU.EX2 R65, R65 ;  /* 0x0000004100417308 */ /* 0x000fe20000000800 */
[----:B------:R-:W-:-:S07]  /*d9a0*/  FMUL.FTZ R34, R61, R8 ;  /* 0x000000083d227220 */ /* 0x000fce0000410000 */
[----:B------:R-:W1:Y:S08]  /*d9b0*/  MUFU.EX2 R34, R34 ;  /* 0x0000002200227308 */ /* 0x000e700000000800 */
[----:B------:R-:W-:Y:S01]  /*d9c0*/  MUFU.EX2 R44, R44 ;  /* 0x0000002c002c7308 */ /* 0x000fe20000000800 */
[----:B0-----:R-:W-:-:S07]  /*d9d0*/  FMNMX.FTZ R205, R6, R205, !PT ;  /* 0x000000cd06cd7209 */ /* 0x001fce0007810000 */
[----:B------:R-:W-:Y:S01]  /*d9e0*/  MUFU.EX2 R67, R67 ;  /* 0x0000004300437308 */ /* 0x000fe20000000800 */
[----:B-1----:R-:W-:-:S01]  /*d9f0*/  FFMA.FTZ R77, R34, R4, R15 ;  /* 0x00000004224d7223 */ /* 0x002fc2000001000f */
[----:B------:R-:W0:Y:S06]  /*da00*/  SHFL.BFLY PT, R6, R205, 0x1, 0x1f ;  /* 0x0c201f00cd067f89 */ /* 0x000e2c00000e0000 */
[----:B------:R-:W-:Y:S08]  /*da10*/  MUFU.EX2 R46, R46 ;  /* 0x0000002e002e7308 */ /* 0x000ff00000000800 */
[----:B------:R-:W-:Y:S08]  /*da20*/  MUFU.EX2 R69, R69 ;  /* 0x0000004500457308 */ /* 0x000ff00000000800 */
[----:B------:R-:W-:Y:S01]  /*da30*/  MUFU.EX2 R48, R48 ;  /* 0x0000003000307308 */ /* 0x000fe20000000800 */
[----:B0-----:R-:W-:-:S04]  /*da40*/  FMNMX.FTZ R6, R205, R6, !PT ;  /* 0x00000006cd067209 */ /* 0x001fc80007810000 */
[C---:B------:R-:W-:Y:S01]  /*da50*/  FSETP.NEU.FTZ.AND P2, PT, R6.reuse, -INF , PT ;  /* 0xff8000000600780b */ /* 0x040fe20003f5d000 */
[----:B------:R-:W-:-:S02]  /*da60*/  FFMA.FTZ R10, R6, R8, -8 ;  /* 0xc1000000060a7423 */ /* 0x000fc40000010008 */
[----:B------:R-:W-:Y:S01]  /*da70*/  MUFU.EX2 R59, R59 ;  /* 0x0000003b003b7308 */ /* 0x000fe20000000800 */
        /* <DEDUP_REMOVED lines=37> */
[----:B------:R-:W-:Y:S01]  /*dcd0*/  FADD.FTZ R3, R14, R77 ;  /* 0x0000004d0e037221 */ /* 0x000fe20000010000 */
[----:B------:R-:W-:-:S01]  /*dce0*/  FFMA.FTZ R77, R185, R8, -R10 ;  /* 0x00000008b94d7223 */ /* 0x000fc2000001080a */
[-CC-:B------:R-:W-:Y:S01]  /*dcf0*/  FFMA.FTZ R81, R81, R8.reuse, -R10.reuse ;  /* 0x0000000851517223 */ /* 0x180fe2000001080a */
[----:B------:R-:W-:-:S01]  /*dd00*/  FFMA.FTZ R51, R51, R8, -R10 ;  /* 0x0000000833337223 */ /* 0x000fc2000001080a */
[----:B------:R-:W-:-:S02]  /*dd10*/  FADD.FTZ R72, R20, R3 ;  /* 0x0000000314487221 */ /* 0x000fc40000010000 */
[----:B------:R-:W0:Y:S01]  /*dd20*/  MUFU.EX2 R56, R56 ;  /* 0x0000003800387308 */ /* 0x000e220000000800 */
[----:B-1----:R-:W-:-:S01]  /*dd30*/  FADD.FTZ R4, R35, R4 ;  /* 0x0000000423047221 */ /* 0x002fc20000010000 */
[----:B------:R-:W-:-:S06]  /*dd40*/  FADD.FTZ R155, R21, R72 ;  /* 0x00000048159b7221 */ /* 0x000fcc0000010000 */
[----:B------:R-:W1:Y:S01]  /*dd50*/  MUFU.EX2 R58, R58 ;  /* 0x0000003a003a7308 */ /* 0x000e620000000800 */
[----:B--2---:R-:W-:-:S01]  /*dd60*/  FADD.FTZ R3, R55, R4 ;  /* 0x0000000437037221 */ /* 0x004fc20000010000 */
[----:B------:R-:W-:-:S06]  /*dd70*/  FADD.FTZ R4, R24, R155 ;  /* 0x0000009b18047221 */ /* 0x000fcc0000010000 */
[----:B------:R-:W2:Y:S01]  /*dd80*/  MUFU.EX2 R61, R61 ;  /* 0x0000003d003d7308 */ /* 0x000ea20000000800 */
[----:B0-----:R-:W-:-:S07]  /*dd90*/  FADD.FTZ R3, R56, R3 ;  /* 0x0000000338037221 */ /* 0x001fce0000010000 */
[----:B------:R-:W0:Y:S01]  /*dda0*/  MUFU.EX2 R60, R60 ;  /* 0x0000003c003c7308 */ /* 0x000e220000000800 */
[----:B-1----:R-:W-:-:S01]  /*ddb0*/  FADD.FTZ R72, R58, R3 ;  /* 0x000000033a487221 */ /* 0x002fc20000010000 */
[----:B------:R-:W-:-:S04]  /*ddc0*/  FADD.FTZ R3, R25, R4 ;  /* 0x0000000419037221 */ /* 0x000fc80000010000 */
[----:B------:R-:W-:Y:S02]  /*ddd0*/  FADD.FTZ R4, R26, R3 ;  /* 0x000000031a047221 */ /* 0x000fe40000010000 */
[----:B------:R-:W1:Y:S01]  /*dde0*/  MUFU.EX2 R63, R63 ;  /* 0x0000003f003f7308 */ /* 0x000e620000000800 */
[----:B--2---:R-:W-:-:S01]  /*ddf0*/  FADD.FTZ R155, R61, R72 ;  /* 0x000000483d9b7221 */ /* 0x004fc20000010000 */
[----:B------:R-:W-:Y:S01]  /*de00*/  FADD.FTZ R3, R31, R4 ;  /* 0x000000041f037221 */ /* 0x000fe20000010000 */
[----:B------:R-:W-:-:S01]  /*de10*/  FFMA.FTZ R72, R169, R8, -R10 ;  /* 0x00000008a9487223 */ /* 0x000fc2000001080a */
[----:B------:R-:W-:Y:S02]  /*de20*/  FFMA.FTZ R10, R79, R8, -R10 ;  /* 0x000000084f0a7223 */ /* 0x000fe4000001080a */
[----:B------:R-:W-:-:S02]  /*de30*/  FADD.FTZ R4, R28, R3 ;  /* 0x000000031c047221 */ /* 0x000fc40000010000 */
        /* <DEDUP_REMOVED lines=34> */
[----:B------:R0:W-:Y:S01]  /*e060*/  MUFU.EX2 R78, R153 ;  /* 0x00000099004e7308 */ /* 0x0001e20000000800 */
[----:B-1----:R-:W-:-:S07]  /*e070*/  FADD.FTZ R74, R77, R74 ;  /* 0x0000004a4d4a7221 */ /* 0x002fce0000010000 */
[----:B------:R-:W1:Y:S01]  /*e080*/  MUFU.EX2 R72, R72 ;  /* 0x0000004800487308 */ /* 0x000e620000000800 */
[----:B0-----:R-:W-:-:S04]  /*e090*/  FADD.FTZ R153, R83, R4 ;  /* 0x0000000453997221 */ /* 0x001fc80000010000 */
[----:B------:R-:W-:-:S03]  /*e0a0*/  FADD.FTZ R4, R40, R153 ;  /* 0x0000009928047221 */ /* 0x000fc60000010000 */
[----:B------:R-:W0:Y:S01]  /*e0b0*/  MUFU.EX2 R76, R43 ;  /* 0x0000002b004c7308 */ /* 0x000e220000000800 */
[----:B------:R-:W-:-:S04]  /*e0c0*/  FADD.FTZ R3, R75, R4 ;  /* 0x000000044b037221 */ /* 0x000fc80000010000 */
[----:B------:R-:W-:Y:S01]  /*e0d0*/  FADD.FTZ R4, R42, R3 ;  /* 0x000000032a047221 */ /* 0x000fe20000010000 */
[----:B--2---:R-:W-:-:S02]  /*e0e0*/  FADD.FTZ R3, R41, R74 ;  /* 0x0000004a29037221 */ /* 0x004fc40000010000 */
[----:B------:R-:W2:Y:S02]  /*e0f0*/  MUFU.EX2 R43, R183 ;  /* 0x000000b7002b7308 */ /* 0x000ea40000000800 */
[----:B-1----:R-:W-:-:S06]  /*e100*/  FADD.FTZ R3, R72, R3 ;  /* 0x0000000348037221 */ /* 0x002fcc0000010000 */
[----:B------:R1:W-:Y:S01]  /*e110*/  MUFU.EX2 R155, R47 ;  /* 0x0000002f009b7308 */ /* 0x0003e20000000800 */
[----:B0-----:R-:W-:-:S07]  /*e120*/  FADD.FTZ R3, R76, R3 ;  /* 0x000000034c037221 */ /* 0x001fce0000010000 */
[----:B------:R-:W0:Y:S01]  /*e130*/  MUFU.EX2 R87, R87 ;  /* 0x0000005700577308 */ /* 0x000e220000000800 */
[----:B-1----:R-:W-:-:S04]  /*e140*/  FADD.FTZ R47, R65, R4 ;  /* 0x00000004412f7221 */ /* 0x002fc80000010000 */
[----:B------:R-:W-:-:S03]  /*e150*/  FADD.FTZ R4, R44, R47 ;  /* 0x0000002f2c047221 */ /* 0x000fc60000010000 */
[----:B------:R-:W1:Y:S01]  /*e160*/  MUFU.EX2 R203, R203 ;  /* 0x000000cb00cb7308 */ /* 0x000e620000000800 */
[----:B------:R-:W-:-:S01]  /*e170*/  FADD.FTZ R47, R67, R4 ;  /* 0x00000004432f7221 */ /* 0x000fc20000010000 */
[----:B------:R-:W-:-:S03]  /*e180*/  FADD.FTZ R4, R78, R3 ;  /* 0x000000034e047221 */ /* 0x000fc60000010000 */
[----:B------:R-:W-:Y:S01]  /*e190*/  FADD.FTZ R74, R46, R47 ;  /* 0x0000002f2e4a7221 */ /* 0x000fe20000010000 */
[----:B--2---:R-:W-:-:S02]  /*e1a0*/  FADD.FTZ R4, R43, R4 ;  /* 0x000000042b047221 */ /* 0x004fc40000010000 */
[----:B------:R-:W2:Y:S01]  /*e1b0*/  MUFU.EX2 R49, R49 ;  /* 0x0000003100317308 */ /* 0x000ea20000000800 */
[----:B------:R-:W-:-:S01]  /*e1c0*/  FADD.FTZ R3, R69, R74 ;  /* 0x0000004a45037221 */ /* 0x000fc20000010000 */
[----:B0-----:R-:W-:-:S03]  /*e1d0*/  FADD.FTZ R4, R87, R4 ;  /* 0x0000000457047221 */ /* 0x001fc60000010000 */
[----:B------:R-:W-:Y:S01]  /*e1e0*/  FADD.FTZ R74, R48, R3 ;  /* 0x00000003304a7221 */ /* 0x000fe20000010000 */
[----:B------:R-:W-:-:S02]  /*e1f0*/  FADD.FTZ R4, R155, R4 ;  /* 0x000000049b047221 */ /* 0x000fc40000010000 */
[----:B------:R-:W0:Y:S01]  /*e200*/  MUFU.EX2 R57, R57 ;  /* 0x0000003900397308 */ /* 0x000e220000000800 */
[----:B------:R-:W-:-:S01]  /*e210*/  FADD.FTZ R3, R59, R74 ;  /* 0x0000004a3b037221 */ /* 0x000fc20000010000 */
[----:B-1----:R-:W-:-:S03]  /*e220*/  FADD.FTZ R4, R203, R4 ;  /* 0x00000004cb047221 */ /* 0x002fc60000010000 */
[----:B------:R-:W-:-:S03]  /*e230*/  FADD.FTZ R74, R50, R3 ;  /* 0x00000003324a7221 */ /* 0x000fc60000010000 */
        /* <DEDUP_REMOVED lines=10> */
[----:B-1----:R-:W-:-:S03]  /*e2e0*/  FADD.FTZ R4, R53, R74 ;  /* 0x0000004a35047221 */ /* 0x002fc60000010000 */
[----:B--2---:R-:W-:Y:S01]  /*e2f0*/  FADD.FTZ R3, R82, R3 ;  /* 0x0000000352037221 */ /* 0x004fe20000010000 */
[----:B------:R-:W-:Y:S06]  /*e300*/  @!P0 BRA `(.L_x_1159) ;  /* 0x0000000000048947 */ /* 0x000fec0003800000 */
[----:B------:R-:W-:Y:S01]  /*e310*/  BPT.TRAP 0x1 ;  /* 0x000000040000795c */ /* 0x000fe20000300000 */
.L_x_1159:
        /* <DEDUP_REMOVED lines=20> */
[----:B------:R-:W-:Y:S01]  /*e460*/  UMOV UR6, UR36 ;  /* 0x0000002400067c82 */ /* 0x000fe20008000000 */
        /* <DEDUP_REMOVED lines=84> */
[----:B------:R-:W-:Y:S01]  /*e9b0*/  IMAD.MOV.U32 R10, RZ, RZ, R7 ;  /* 0x000000ffff0a7224 */ /* 0x000fe200078e0007 */
[----:B------:R-:W-:Y:S06]  /*e9c0*/  @P2 BRA `(.L_x_1160) ;  /* 0xffffffc8006c2947 */ /* 0x000fec000383ffff */
[----:B------:R-:W-:-:S05]  /*e9d0*/  UMOV UR41, UR7 ;  /* 0x0000000700297c82 */ /* 0x000fca0008000000 */
.L_x_1142:
[----:B------:R-:W-:Y:S06]  /*e9e0*/  BAR.ARV 0x8, 0x120 ;  /* 0x0204800000007b1d */ /* 0x000fec0000002000 */
[----:B------:R-:W-:Y:S05]  /*e9f0*/  @!P0 BRA `(.L_x_1161) ;  /* 0x0000000000048947 */ /* 0x000fea0003800000 */
[----:B------:R-:W-:Y:S01]  /*ea00*/  BPT.TRAP 0x1 ;  /* 0x000000040000795c */ /* 0x000fe20000300000 */
.L_x_1161:
[----:B------:R-:W-:Y:S01]  /*ea10*/  ULEA UR5, UR41, UR40, 0x3 ;  /* 0x0000002829057291 */ /* 0x000fe2000f8e183f */
[----:B------:R-:W-:-:S05]  /*ea20*/  IMAD.U32 R0, RZ, RZ, UR36 ;  /* 0x00000024ff007e24 */ /* 0x000fca000f8e00ff */
[----:B------:R-:W-:-:S04]  /*ea30*/  SHF.L.U32 R0, R0, 0x1f, RZ ;  /* 0x0000001f00007819 */ /* 0x000fc800000006ff */
[----:B------:R0:W1:Y:S01]  /*ea40*/  SYNCS.PHASECHK.TRANS64.TRYWAIT P1, [UR5+0x22850], R0 ;  /* 0x02285000ff0075a7 */ /* 0x0000620008020145 */
[----:B------:R-:W-:Y:S05]  /*ea50*/  @!P0 BRA `(.L_x_1162) ;  /* 0x0000000000048947 */ /* 0x000fea0003800000 */
[----:B------:R-:W-:Y:S01]  /*ea60*/  BPT.TRAP 0x1 ;  /* 0x000000040000795c */ /* 0x000fe20000300000 */
.L_x_1162:
[----:B-1----:R-:W-:Y:S05]  /*ea70*/  @P1 BRA `(.L_x_1163) ;  /* 0x0000000000081947 */ /* 0x002fea0003800000 */
[----:B------:R-:W1:Y:S02]  /*ea80*/  SYNCS.PHASECHK.TRANS64.TRYWAIT P1, [UR5+0x22850], R0 ;  /* 0x02285000ff0075a7 */ /* 0x000e640008020145 */
[----:B-1----:R-:W-:Y:S05]  /*ea90*/  @!P1 BRA `(.L_x_1164) ;  /* 0x0000008000d09947 */ /* 0x002fea0003800000 */
.L_x_1163:
[----:B------:R-:W-:Y:S01]  /*eaa0*/  UIADD3 UR40, UR40, 0x400, URZ ;  /* 0x0000040028287890 */ /* 0x000fe2000fffe03f */
[----:B------:R-:W-:Y:S01]  /*eab0*/  WARPGROUP.ARRIVE ;  /* 0x00000000000079c5 */ /* 0x000fe20000000000 */
[----:B------:R-:W-:Y:S01]  /*eac0*/  UMOV UR7, 0x40000040 ;  /* 0x4000004000077882 */ /* 0x000fe20000000000 */
[----:B------:R-:W2:Y:S01]  /*ead0*/  LDC.64 R12, c[0x0][0x9a0] ;  /* 0x00026800ff0c7b82 */ /* 0x000ea20000000a00 */
[----:B------:R-:W-:-:S04]  /*eae0*/  USHF.R.U32.HI UR40, URZ, 0x4, UR40 ;  /* 0x000000043f287899 */ /* 0x000fc80008011628 */
[----:B------:R-:W-:-:S04]  /*eaf0*/  ULOP3.LUT UR40, UR40, 0x3fff, URZ, 0xc0, !UPT ;  /* 0x00003fff28287892 */ /* 0x000fc8000f8ec03f */
[----:B------:R-:W-:-:S04]  /*eb00*/  ULOP3.LUT UR4, UR40, 0x10000, URZ, 0xfc, !UPT ;  /* 0x0001000028047892 */ /* 0x000fc8000f8efc3f */
[----:B------:R-:W-:-:S07]  /*eb10*/  ULEA UR4, UR41, UR4, 0xa ;  /* 0x0000000429047291 */ /* 0x000fce000f8e503f */
[----:B------:R-:W-:Y:S02]  /*eb20*/  UMOV UR6, UR4 ;  /* 0x0000000400067c82 */ /* 0x000fe40008000000 */
[----:B------:R-:W-:Y:S01]  /*eb30*/  QGMMA.64x128x32.F32.E4M3.E4M3 R88, R164, gdesc[UR4], R88, gsb0 ;  /* 0x01e00004a4587df3 */ /* 0x000fe20008000858 */
[----:B--2---:R-:W-:-:S04]  /*eb40*/  ISETP.NE.U32.AND P1, PT, R12, RZ, PT ;  /* 0x000000ff0c00720c */ /* 0x004fc80003f25070 */
[----:B------:R-:W-:-:S13]  /*eb50*/  ISETP.NE.AND.EX P1, PT, R13, RZ, PT, P1 ;  /* 0x000000ff0d00720c */ /* 0x000fda0003f25310 */
[----:B------:R-:W0:Y:S01]  /*eb60*/  @P1 LDC.64 R10, c[0x0][0x9c8] ;  /* 0x00027200ff0a1b82 */ /* 0x000e220000000a00 */
[----:B-1----:R-:W-:Y:S02]  /*eb70*/  @P1 SHF.R.S32.HI R5, RZ, 0x1f, R171 ;  /* 0x0000001fff051819 */ /* 0x002fe400000114ab */
[----:B------:R-:W-:-:S05]  /*eb80*/  @P1 SHF.R.S32.HI R9, RZ, 0x1f, R170 ;  /* 0x0000001fff091819 */ /* 0x000fca00000114aa */
[----:B------:R-:W1:Y:S01]  /*eb90*/  @P1 LDC.64 R14, c[0x0][0x9d0] ;  /* 0x00027400ff0e1b82 */ /* 0x000e620000000a00 */
[----:B------:R-:W-:Y:S01]  /*eba0*/  UIADD3 UR6, UR4, 0x2, URZ ;  /* 0x0000000204067890 */ /* 0x000fe2000fffe03f */
[----:B0-----:R-:W-:-:S04]  /*ebb0*/  @P1 IMAD R0, R5, R10, RZ ;  /* 0x0000000a05001224 */ /* 0x001fc800078e02ff */
[C---:B------:R-:W-:Y:S02]  /*ebc0*/  @P1 IMAD R5, R171.reuse, R11, R0 ;  /* 0x0000000bab051224 */ /* 0x040fe400078e0200 */
[----:B------:R-:W-:-:S04]  /*ebd0*/  @P1 IMAD.WIDE.U32 R10, R171, R10, RZ ;  /* 0x0000000aab0a1225 */ /* 0x000fc800078e00ff */
[-C--:B-1----:R-:W-:Y:S02]  /*ebe0*/  @P1 IMAD R0, R9, R14.reuse, RZ ;  /* 0x0000000e09001224 */ /* 0x082fe400078e02ff */
[----:B------:R-:W-:Y:S02]  /*ebf0*/  @P1 IMAD.IADD R11, R11, 0x1, R5 ;  /* 0x000000010b0b1824 */ /* 0x000fe400078e0205 */
[C---:B------:R-:W-:Y:S02]  /*ec00*/  @P1 IMAD R5, R170.reuse, R15, R0 ;  /* 0x0000000faa051224 */ /* 0x040fe400078e0200 */
[----:B------:R-:W-:Y:S01]  /*ec10*/  @P1 IMAD.WIDE.U32 R170, R170, R14, R10 ;  /* 0x0000000eaaaa1225 */ /* 0x000fe200078e000a */
[----:B------:R-:W-:-:S03]  /*ec20*/  UMOV UR7, 0x40000040 ;  /* 0x4000004000077882 */ /* 0x000fc60000000000 */
[----:B------:R-:W-:Y:S01]  /*ec30*/  @P1 IMAD.IADD R0, R171, 0x1, R5 ;  /* 0x00000001ab001824 */ /* 0x000fe200078e0205 */
[----:B------:R-:W-:Y:S01]  /*ec40*/  @P1 LEA R10, P2, R170, R12, 0x2 ;  /* 0x0000000caa0a1211 */ /* 0x000fe200078410ff */
[----:B------:R-:W-:-:S03]  /*ec50*/  IMAD.MOV.U32 R5, RZ, RZ, 0x3f800000 ;  /* 0x3f800000ff057424 */ /* 0x000fc600078e00ff */
        /* <DEDUP_REMOVED lines=8> */
[----:B------:R-:W1:Y:S04]  /*ece0*/  SHFL.BFLY PT, R9, R4, 0x2, 0x1f ;  /* 0x0c401f0004097f89 */ /* 0x000e6800000e0000 */
[----:B------:R-:W3:Y:S01]  /*ecf0*/  SHFL.BFLY PT, R2, R3, 0x2, 0x1f ;  /* 0x0c401f0003027f89 */ /* 0x000ee200000e0000 */
[----:B------:R-:W-:Y:S02]  /*ed00*/  WARPGROUP.DEPBAR.LE gsb0, 0x0 ;  /* 0x00008000000079c5 */ /* 0x000fe40000010000 */
[----:B------:R-:W-:-:S06]  /*ed10*/  WARPGROUP.ARRIVE ;  /* 0x00000000000079c5 */ /* 0x000fcc0000000000 */
[----:B------:R-:W-:Y:S01]  /*ed20*/  QGMMA.64x128x32.F32.E4M3.E4M3 R88, R156, gdesc[UR4], R88, gsb0 ;  /* 0x01e000049c587df3 */ /* 0x000fe20008000858 */
[----:B------:R-:W-:Y:S01]  /*ed30*/  UMOV UR6, UR4 ;  /* 0x0000000400067c82 */ /* 0x000fe20008000000 */
[----:B------:R-:W-:Y:S01]  /*ed40*/  UMOV UR7, 0x40000040 ;  /* 0x4000004000077882 */ /* 0x000fe20000000000 */
[----:B-1----:R-:W-:-:S01]  /*ed50*/  FADD.FTZ R9, R9, R4 ;  /* 0x0000000409097221 */ /* 0x002fc20000010000 */
[----:B---3--:R-:W-:-:S04]  /*ed60*/  FADD.FTZ R2, R2, R3 ;  /* 0x0000000302027221 */ /* 0x008fc80000010000 */
[----:B------:R-:W1:Y:S04]  /*ed70*/  SHFL.BFLY PT, R0, R9, 0x1, 0x1f ;  /* 0x0c201f0009007f89 */ /* 0x000e6800000e0000 */
[----:B0-----:R-:W0:Y:S01]  /*ed80*/  SHFL.BFLY PT, R11, R2, 0x1, 0x1f ;  /* 0x0c201f00020b7f89 */ /* 0x001e2200000e0000 */
[----:B------:R-:W-:Y:S02]  /*ed90*/  IMAD.MOV.U32 R4, RZ, RZ, RZ ;  /* 0x000000ffff047224 */ /* 0x000fe400078e00ff */
[----:B-1----:R-:W-:Y:S01]  /*eda0*/  FADD.FTZ R13, R9, R0 ;  /* 0x00000000090d7221 */ /* 0x002fe20000010000 */
[----:B0-----:R-:W-:-:S04]  /*edb0*/  FADD.FTZ R11, R2, R11 ;  /* 0x0000000b020b7221 */ /* 0x001fc80000010000 */
        /* <DEDUP_REMOVED lines=11> */
[----:B------:R-:W0:Y:S08]  /*ee70*/  @P2 MUFU.LG2 R3, R14 ;  /* 0x0000000e00032308 */ /* 0x000e300000000c00 */
[----:B------:R-:W1:Y:S08]  /*ee80*/  @P3 MUFU.LG2 R9, R15 ;  /* 0x0000000f00093308 */ /* 0x000e700000000c00 */
[----:B------:R-:W3:Y:S01]  /*ee90*/  @P1 MUFU.RCP R12, R11 ;  /* 0x0000000b000c1308 */ /* 0x000ee20000001000 */
[C---:B------:R-:W-:Y:S01]  /*eea0*/  @P2 FMUL.FTZ R10, R8.reuse, 0.69314718246459960938 ;  /* 0x3f317218080a2820 */ /* 0x040fe20000410000 */
[----:B------:R-:W-:Y:S01]  /*eeb0*/  @P3 FMUL.FTZ R8, R8, 0.69314718246459960938 ;  /* 0x3f31721808083820 */ /* 0x000fe20000410000 */
[----:B0-----:R-:W-:Y:S01]  /*eec0*/  @P2 FMUL.FTZ R3, R3, 0.69314718246459960938 ;  /* 0x3f31721803032820 */ /* 0x001fe20000410000 */
[----:B------:R-:W-:-:S02]  /*eed0*/  IMAD.MOV.U32 R2, RZ, RZ, -0x800000 ;  /* 0xff800000ff027424 */ /* 0x000fc400078e00ff */
[----:B--2---:R-:W-:Y:S01]  /*eee0*/  FMUL.FTZ R4, R4, R5 ;  /* 0x0000000504047220 */ /* 0x004fe20000410000 */
[----:B------:R-:W-:Y:S02]  /*eef0*/  IMAD.MOV.U32 R0, RZ, RZ, -0x800000 ;  /* 0xff800000ff007424 */ /* 0x000fe400078e00ff */
[----:B-1----:R-:W-:Y:S01]  /*ef00*/  @P3 FMUL.FTZ R9, R9, 0.69314718246459960938 ;  /* 0x3f31721809093820 */ /* 0x002fe20000410000 */
[----:B------:R-:W-:-:S03]  /*ef10*/  @P2 FFMA.FTZ R2, R10, R7, R3 ;  /* 0x000000070a022223 */ /* 0x000fc60000010003 */
[----:B------:R-:W-:Y:S01]  /*ef20*/  @P3 FFMA.FTZ R0, R8, R6, R9 ;  /* 0x0000000608003223 */ /* 0x000fe20000010009 */
[----:B---3--:R-:W-:Y:S01]  /*ef30*/  FMUL.FTZ R5, R12, R5 ;  /* 0x000000050c057220 */ /* 0x008fe20000410000 */
[----:B------:R-:W-:Y:S02]  /*ef40*/  WARPGROUP.DEPBAR.LE gsb0, 0x0 ;  /* 0x00008000000079c5 */ /* 0x000fe40000010000 */
[----:B------:R-:W-:Y:S05]  /*ef50*/  @!P0 BRA `(.L_x_1165) ;  /* 0x0000000000048947 */ /* 0x000fea0003800000 */
[----:B------:R-:W-:Y:S01]  /*ef60*/  BPT.TRAP 0x1 ;  /* 0x000000040000795c */ /* 0x000fe20000300000 */
.L_x_1165:
        /* <DEDUP_REMOVED lines=70> */
[----:B------:R-:W-:Y:S01]  /*f3d0*/  FMUL.FTZ R151, R151, R5 ;  /* 0x0000000597977220 */ /* 0x000fe20000410000 */
[----:B------:R-:W-:Y:S01]  /*f3e0*/  VIADD R176, R176, 0x1 ;  /* 0x00000001b0b07836 */ /* 0x000fe20000000000 */
[----:B------:R-:W-:-:S02]  /*f3f0*/  USEL UR41, UR41, URZ, UP0 ;  /* 0x0000003f29297287 */ /* 0x000fc40008000000 */
[----:B------:R-:W-:-:S12]  /*f400*/  ULOP3.LUT UR36, UR36, UR4, URZ, 0x3c, !UPT ;  /* 0x0000000424247292 */ /* 0x000fd8000f8e3c3f */
.L_x_1091:
[----:B------:R-:W0:Y:S01]  /*f410*/  S2R R4, SR_CgaCtaId ;  /* 0x0000000000047919 */ /* 0x000e220000008800 */
[----:B------:R-:W-:Y:S01]  /*f420*/  MOV R3, 0x400 ;  /* 0x0000040000037802 */ /* 0x000fe20000000f00 */
[----:B------:R-:W-:Y:S01]  /*f430*/  BSSY B0, `(.L_x_1166) ;  /* 0x0000241000007945 */ /* 0x000fe20003800000 */
[----:B------:R-:W-:Y:S02]  /*f440*/  BAR.SYNC.DEFER_BLOCKING 0x5, 0x180 ;  /* 0x0146000000007b1d */ /* 0x000fe40000010000 */
[----:B0-----:R-:W-:-:S05]  /*f450*/  LEA R3, R4, R3, 0x18 ;  /* 0x0000000304037211 */ /* 0x001fca00078ec0ff */
[----:B------:R0:W1:Y:S01]  /*f460*/  LDS.128 R168, [R3+0x228d0] ;  /* 0x0228d00003a87984 */ /* 0x0000620000000c00 */
[----:B------:R-:W-:Y:S06]  /*f470*/  BAR.ARV 0x4, 0x180 ;  /* 0x0106000000007b1d */ /* 0x000fec0000002000 */
[----:B------:R-:W-:Y:S05]  /*f480*/  @P0 BRA `(.L_x_1167) ;  /* 0x0000001800700947 */ /* 0x000fea0003800000 */
[----:B------:R-:W2:Y:S01]  /*f490*/  S2R R18, SR_TID.X ;  /* 0x0000000000127919 */ /* 0x000ea20000002100 */
[----:B------:R-:W-:Y:S01]  /*f4a0*/  ULDC.64 UR4, c[0x4][0x40] ;  /* 0x0100100000047ab9 */ /* 0x000fe20000000a00 */
[----:B--2---:R-:W-:-:S05]  /*f4b0*/  IMAD.SHL.U32 R4, R18, 0x4, RZ ;  /* 0x0000000412047824 */ /* 0x004fca00078e00ff */
[----:B------:R-:W-:-:S04]  /*f4c0*/  LOP3.LUT R4, R4, 0xc, RZ, 0xc0, !PT ;  /* 0x0000000c04047812 */ /* 0x000fc800078ec0ff */
[----:B------:R-:W-:-:S05]  /*f4d0*/  IADD3 R4, P0, R4, UR4, RZ ;  /* 0x0000000404047c10 */ /* 0x000fca000ff1e0ff */
[----:B------:R-:W-:-:S05]  /*f4e0*/  IMAD.X R5, RZ, RZ, UR5, P0 ;  /* 0x00000005ff057e24 */ /* 0x000fca00080e06ff */
[----:B------:R2:W3:Y:S01]  /*f4f0*/  LDG.E.CONSTANT R17, desc[UR46][R4.64] ;  /* 0x0000002e04117981 */ /* 0x0004e2000c1e9900 */
[----:B------:R-:W-:Y:S02]  /*f500*/  F2FP.BF16.F32.PACK_AB R43, R92, R43 ;  /* 0x0000002b5c2b723e */ /* 0x000fe400000010ff */
[----:B------:R-:W-:Y:S01]  /*f510*/  F2FP.BF16.F32.PACK_AB R42, R93, R42 ;  /* 0x0000002a5d2a723e */ /* 0x000fe200000010ff */
[----:B------:R-:W4:Y:S01]  /*f520*/  S2R R52, SR_SWINHI ;  /* 0x0000000000347919 */ /* 0x000f220000002f00 */
[----:B------:R-:W-:Y:S02]  /*f530*/  F2FP.BF16.F32.PACK_AB R150, R150, R7 ;  /* 0x000000079696723e */ /* 0x000fe400000010ff */
[----:B------:R-:W-:Y:S02]  /*f540*/  F2FP.BF16.F32.PACK_AB R151, R151, R6 ;  /* 0x000000069797723e */ /* 0x000fe400000010ff */
[----:B------:R-:W-:Y:S02]  /*f550*/  F2FP.BF16.F32.PACK_AB R39, R100, R39 ;  /* 0x000000276427723e */ /* 0x000fe400000010ff */
[----:B--2---:R-:W-:-:S02]  /*f560*/  LOP3.LUT P0, R4, R18, 0x3, RZ, 0xc0, !PT ;  /* 0x0000000312047812 */ /* 0x004fc4000780c0ff */
[----:B------:R-:W-:Y:S02]  /*f570*/  F2FP.BF16.F32.PACK_AB R38, R101, R38 ;  /* 0x000000266526723e */ /* 0x000fe400000010ff */
[----:B------:R-:W-:Y:S02]  /*f580*/  ISETP.EQ.OR P0, PT, R4, 0x3, !P0 ;  /* 0x000000030400780c */ /* 0x000fe40004702670 */
[----:B------:R-:W-:Y:S02]  /*f590*/  F2FP.BF16.F32.PACK_AB R9, R148, R9 ;  /* 0x000000099409723e */ /* 0x000fe400000010ff */
[----:B------:R-:W-:Y:S02]  /*f5a0*/  F2FP.BF16.F32.PACK_AB R8, R149, R8 ;  /* 0x000000089508723e */ /* 0x000fe400000010ff */
[----:B------:R-:W-:Y:S02]  /*f5b0*/  F2FP.BF16.F32.PACK_AB R35, R108, R35 ;  /* 0x000000236c23723e */ /* 0x000fe400000010ff */
[----:B------:R-:W-:-:S02]  /*f5c0*/  F2FP.BF16.F32.PACK_AB R34, R109, R34 ;  /* 0x000000226d22723e */ /* 0x000fc400000010ff */
[----:B------:R-:W-:Y:S02]  /*f5d0*/  SEL R18, R43, R42, P0 ;  /* 0x0000002a2b127207 */ /* 0x000fe40000000000 */
[----:B------:R-:W-:Y:S02]  /*f5e0*/  SEL R43, R42, R43, P0 ;  /* 0x0000002b2a2b7207 */ /* 0x000fe40000000000 */
[----:B------:R-:W-:Y:S02]  /*f5f0*/  F2FP.BF16.F32.PACK_AB R31, R116, R31 ;  /* 0x0000001f741f723e */ /* 0x000fe400000010ff */
[----:B------:R-:W-:Y:S02]  /*f600*/  F2FP.BF16.F32.PACK_AB R30, R117, R30 ;  /* 0x0000001e751e723e */ /* 0x000fe400000010ff */
[----:B------:R-:W-:Y:S02]  /*f610*/  SEL R42, R39, R38, P0 ;  /* 0x00000026272a7207 */ /* 0x000fe40000000000 */
[----:B------:R-:W-:-:S02]  /*f620*/  SEL R48, R9, R8, P0 ;  /* 0x0000000809307207 */ /* 0x000fc40000000000 */
[----:B------:R-:W-:Y:S02]  /*f630*/  MOV R4, R3 ;  /* 0x0000000300047202 */ /* 0x000fe40000000f00 */
[----:B----4-:R-:W-:Y:S02]  /*f640*/  MOV R5, R52 ;  /* 0x0000003400057202 */ /* 0x010fe40000000f00 */
[----:B------:R-:W-:Y:S02]  /*f650*/  SEL R51, R8, R9, P0 ;  /* 0x0000000908337207 */ /* 0x000fe40000000000 */
[----:B------:R-:W-:Y:S01]  /*f660*/  SEL R39, R38, R39, P0 ;  /* 0x0000002726277207 */ /* 0x000fe20000000000 */
[----:B------:R-:W-:Y:S01]  /*f670*/  IMAD.WIDE R6, R180, 0x2, R4 ;  /* 0x00000002b4067825 */ /* 0x000fe200078e0204 */
[----:B------:R-:W-:Y:S02]  /*f680*/  F2FP.BF16.F32.PACK_AB R27, R124, R27 ;  /* 0x0000001b7c1b723e */ /* 0x000fe400000010ff */
[----:B------:R-:W-:-:S02]  /*f690*/  F2FP.BF16.F32.PACK_AB R26, R125, R26 ;  /* 0x0000001a7d1a723e */ /* 0x000fc400000010ff */
[C---:B------:R-:W-:Y:S02]  /*f6a0*/  LOP3.LUT R9, R6.reuse, 0x380, RZ, 0xc0, !PT ;  /* 0x0000038006097812 */ /* 0x040fe400078ec0ff */
[----:B------:R-:W-:Y:S02]  /*f6b0*/  SEL R38, R35, R34, P0 ;  /* 0x0000002223267207 */ /* 0x000fe40000000000 */
[----:B------:R-:W-:Y:S02]  /*f6c0*/  IADD3 R59, P6, R6, 0x20, RZ ;  /* 0x00000020063b7810 */ /* 0x000fe40007fde0ff */
[----:B------:R-:W-:Y:S02]  /*f6d0*/  SEL R35, R34, R35, P0 ;  /* 0x0000002322237207 */ /* 0x000fe40000000000 */
[----:B------:R-:W-:Y:S02]  /*f6e0*/  SEL R34, R31, R30, P0 ;  /* 0x0000001e1f227207 */ /* 0x000fe40000000000 */
[----:B------:R-:W-:-:S02]  /*f6f0*/  SEL R31, R30, R31, P0 ;  /* 0x0000001f1e1f7207 */ /* 0x000fc40000000000 */
[----:B------:R-:W-:Y:S02]  /*f700*/  SHF.R.U64 R9, R9, 0x3, RZ ;  /* 0x0000000309097819 */ /* 0x000fe400000012ff */
[----:B------:R-:W-:Y:S02]  /*f710*/  SEL R30, R27, R26, P0 ;  /* 0x0000001a1b1e7207 */ /* 0x000fe40000000000 */
[----:B------:R-:W-:Y:S01]  /*f720*/  SEL R45, R26, R27, P0 ;  /* 0x0000001b1a2d7207 */ /* 0x000fe20000000000 */
[----:B------:R-:W-:Y:S01]  /*f730*/  IMAD.X R27, RZ, RZ, R7, P6 ;  /* 0x000000ffff1b7224 */ /* 0x000fe200030e0607 */
[C---:B------:R-:W-:Y:S02]  /*f740*/  IADD3 R61, P1, R6.reuse, 0x40, RZ ;  /* 0x00000040063d7810 */ /* 0x040fe40007f3e0ff */
[C---:B------:R-:W-:Y:S02]  /*f750*/  IADD3 R63, P2, R6.reuse, 0x60, RZ ;  /* 0x00000060063f7810 */ /* 0x040fe40007f5e0ff */
[----:B------:R-:W-:-:S02]  /*f760*/  IADD3 R65, P3, R6, 0x4000, RZ ;  /* 0x0000400006417810 */ /* 0x000fc40007f7e0ff */
[C---:B------:R-:W-:Y:S02]  /*f770*/  IADD3 R67, P4, R6.reuse, 0x4020, RZ ;  /* 0x0000402006437810 */ /* 0x040fe40007f9e0ff */
[C---:B------:R-:W-:Y:S02]  /*f780*/  IADD3 R69, P5, R6.reuse, 0x4040, RZ ;  /* 0x0000404006457810 */ /* 0x040fe40007fbe0ff */
[----:B------:R-:W-:Y:S02]  /*f790*/  IADD3 R60, P6, R6, 0x4060, RZ ;  /* 0x00004060063c7810 */ /* 0x000fe40007fde0ff */
[----:B------:R-:W-:Y:S02]  /*f7a0*/  LOP3.LUT R6, R9, R6, RZ, 0x3c, !PT ;  /* 0x0000000609067212 */ /* 0x000fe400078e3cff */
[----:B------:R-:W-:Y:S01]  /*f7b0*/  F2FP.BF16.F32.PACK_AB R41, R94, R41 ;  /* 0x000000295e29723e */ /* 0x000fe200000010ff */
[----:B------:R-:W-:Y:S01]  /*f7c0*/  IMAD.X R9, RZ, RZ, R7, P6 ;  /* 0x000000ffff097224 */ /* 0x000fe200030e0607 */
[----:B------:R-:W-:-:S02]  /*f7d0*/  MOV R64, R6 ;  /* 0x0000000600407202 */ /* 0x000fc40000000f00 */
[----:B------:R-:W-:Y:S02]  /*f7e0*/  F2FP.BF16.F32.PACK_AB R40, R95, R40 ;  /* 0x000000285f28723e */ /* 0x000fe400000010ff */
[----:B------:R-:W-:Y:S02]  /*f7f0*/  F2FP.BF16.F32.PACK_AB R11, R142, R11 ;  /* 0x0000000b8e0b723e */ /* 0x000fe400000010ff */
[----:B------:R-:W-:Y:S02]  /*f800*/  F2FP.BF16.F32.PACK_AB R10, R143, R10 ;  /* 0x0000000a8f0a723e */ /* 0x000fe400000010ff */
[----:B------:R-:W-:Y:S02]  /*f810*/  F2FP.BF16.F32.PACK_AB R37, R102, R37 ;  /* 0x000000256625723e */ /* 0x000fe400000010ff */
[----:B------:R-:W-:Y:S02]  /*f820*/  F2FP.BF16.F32.PACK_AB R36, R103, R36 ;  /* 0x000000246724723e */ /* 0x000fe400000010ff */
[----:B------:R-:W-:-:S02]  /*f830*/  F2FP.BF16.F32.PACK_AB R33, R110, R33 ;  /* 0x000000216e21723e */ /* 0x000fc400000010ff */
[----:B------:R-:W-:Y:S02]  /*f840*/  F2FP.BF16.F32.PACK_AB R32, R111, R32 ;  /* 0x000000206f20723e */ /* 0x000fe400000010ff */
[----:B------:R-:W-:Y:S02]  /*f850*/  SEL R50, R41, R40, P0 ;  /* 0x0000002829327207 */ /* 0x000fe40000000000 */
[----:B------:R-:W-:Y:S02]  /*f860*/  SEL R54, R11, R10, P0 ;  /* 0x0000000a0b367207 */ /* 0x000fe40000000000 */
[----:B------:R-:W-:Y:S01]  /*f870*/  SEL R57, R10, R11, P0 ;  /* 0x0000000b0a397207 */ /* 0x000fe20000000000 */
[----:B------:R-:W-:Y:S01]  /*f880*/  IMAD.X R11, RZ, RZ, R7, P5 ;  /* 0x000000ffff0b7224 */ /* 0x000fe200028e0607 */
[----:B------:R-:W-:Y:S02]  /*f890*/  SEL R41, R40, R41, P0 ;  /* 0x0000002928297207 */ /* 0x000fe40000000000 */
[----:B------:R-:W-:-:S02]  /*f8a0*/  LOP3.LUT R8, R59, 0x380, RZ, 0xc0, !PT ;  /* 0x000003803b087812 */ /* 0x000fc400078ec0ff */
[----:B------:R-:W-:Y:S02]  /*f8b0*/  LOP3.LUT R10, R61, 0x380, RZ, 0xc0, !PT ;  /* 0x000003803d0a7812 */ /* 0x000fe400078ec0ff */
[----:B------:R-:W-:Y:S02]  /*f8c0*/  F2FP.BF16.F32.PACK_AB R29, R118, R29 ;  /* 0x0000001d761d723e */ /* 0x000fe400000010ff */
[----:B------:R-:W-:Y:S02]  /*f8d0*/  F2FP.BF16.F32.PACK_AB R28, R119, R28 ;  /* 0x0000001c771c723e */ /* 0x000fe400000010ff */
[----:B------:R-:W-:Y:S02]  /*f8e0*/  SEL R40, R37, R36, P0 ;  /* 0x0000002425287207 */ /* 0x000fe40000000000 */
[----:B------:R-:W-:Y:S02]  /*f8f0*/  SEL R37, R36, R37, P0 ;  /* 0x0000002524257207 */ /* 0x000fe40000000000 */
[----:B------:R-:W-:-:S02]  /*f900*/  F2FP.BF16.F32.PACK_AB R25, R126, R25 ;  /* 0x000000197e19723e */ /* 0x000fc400000010ff */
[----:B------:R-:W-:Y:S02]  /*f910*/  F2FP.BF16.F32.PACK_AB R24, R127, R24 ;  /* 0x000000187f18723e */ /* 0x000fe400000010ff */
[----:B------:R-:W-:Y:S02]  /*f920*/  F2FP.BF16.F32.PACK_AB R13, R140, R13 ;  /* 0x0000000d8c0d723e */ /* 0x000fe400000010ff */
[----:B------:R-:W-:Y:S02]  /*f930*/  F2FP.BF16.F32.PACK_AB R12, R141, R12 ;  /* 0x0000000c8d0c723e */ /* 0x000fe400000010ff */
[----:B------:R-:W-:Y:S02]  /*f940*/  SEL R36, R33, R32, P0 ;  /* 0x0000002021247207 */ /* 0x000fe40000000000 */
[----:B------:R-:W-:Y:S02]  /*f950*/  SEL R33, R32, R33, P0 ;  /* 0x0000002120217207 */ /* 0x000fe40000000000 */
[----:B------:R-:W-:-:S02]  /*f960*/  SHF.R.U64 R8, R8, 0x3, RZ ;  /* 0x0000000308087819 */ /* 0x000fc400000012ff */
[----:B------:R-:W-:Y:S02]  /*f970*/  SHF.R.U64 R10, R10, 0x3, RZ ;  /* 0x000000030a0a7819 */ /* 0x000fe400000012ff */
[----:B------:R-:W-:Y:S02]  /*f980*/  SEL R32, R29, R28, P0 ;  /* 0x0000001c1d207207 */ /* 0x000fe40000000000 */
[----:B------:R-:W-:Y:S02]  /*f990*/  SEL R29, R28, R29, P0 ;  /* 0x0000001d1c1d7207 */ /* 0x000fe40000000000 */
[----:B------:R-:W-:Y:S02]  /*f9a0*/  SEL R46, R13, R12, P0 ;  /* 0x0000000c0d2e7207 */ /* 0x000fe40000000000 */
[----:B------:R-:W-:Y:S01]  /*f9b0*/  SEL R49, R12, R13, P0 ;  /* 0x0000000d0c317207 */ /* 0x000fe20000000000 */
[----:B------:R-:W-:Y:S01]  /*f9c0*/  IMAD.X R13, RZ, RZ, R7, P4 ;  /* 0x000000ffff0d7224 */ /* 0x000fe200020e0607 */
[----:B------:R-:W-:-:S02]  /*f9d0*/  SEL R28, R25, R24, P0 ;  /* 0x00000018191c7207 */ /* 0x000fc40000000000 */
[----:B------:R-:W-:Y:S01]  /*f9e0*/  SEL R53, R24, R25, P0 ;  /* 0x0000001918357207 */ /* 0x000fe20000000000 */
[----:B------:R-:W-:Y:S01]  /*f9f0*/  IMAD.X R25, RZ, RZ, R7, P1 ;  /* 0x000000ffff197224 */ /* 0x000fe200008e0607 */
[----:B------:R-:W-:Y:S02]  /*fa00*/  LOP3.LUT R12, R63, 0x380, RZ, 0xc0, !PT ;  /* 0x000003803f0c7812 */ /* 0x000fe400078ec0ff */
[----:B------:R-:W-:Y:S02]  /*fa10*/  LOP3.LUT R26, R8, R59, RZ, 0x3c, !PT ;  /* 0x0000003b081a7212 */ /* 0x000fe400078e3cff */
[----:B------:R-:W-:Y:S02]  /*fa20*/  LOP3.LUT R24, R10, R61, RZ, 0x3c, !PT ;  /* 0x0000003d0a187212 */ /* 0x000fe400078e3cff */
[----:B------:R-:W-:Y:S02]  /*fa30*/  LOP3.LUT R8, R65, 0x380, RZ, 0xc0, !PT ;  /* 0x0000038041087812 */ /* 0x000fe400078ec0ff */
[----:B------:R-:W-:-:S02]  /*fa40*/  LOP3.LUT R10, R67, 0x380, RZ, 0xc0, !PT ;  /* 0x00000380430a7812 */ /* 0x000fc400078ec0ff */
[----:B------:R-:W-:Y:S02]  /*fa50*/  LOP3.LUT R58, R69, 0x380, RZ, 0xc0, !PT ;  /* 0x00000380453a7812 */ /* 0x000fe400078ec0ff */
[----:B------:R-:W-:Y:S02]  /*fa60*/  LOP3.LUT R59, R60, 0x380, RZ, 0xc0, !PT ;  /* 0x000003803c3b7812 */ /* 0x000fe400078ec0ff */
[----:B------:R-:W-:Y:S02]  /*fa70*/  F2FP.BF16.F32.PACK_AB R21, R132, R21 ;  /* 0x000000158415723e */ /* 0x000fe400000010ff */
[----:B------:R-:W-:Y:S02]  /*fa80*/  F2FP.BF16.F32.PACK_AB R20, R133, R20 ;  /* 0x000000148514723e */ /* 0x000fe400000010ff */
[----:B------:R-:W-:Y:S02]  /*fa90*/  F2FP.BF16.F32.PACK_AB R15, R134, R15 ;  /* 0x0000000f860f723e */ /* 0x000fe400000010ff */
[----:B------:R-:W-:-:S02]  /*faa0*/  F2FP.BF16.F32.PACK_AB R14, R135, R14 ;  /* 0x0000000e870e723e */ /* 0x000fc400000010ff */
[----:B------:R-:W-:Y:S02]  /*fab0*/  SHF.R.U64 R12, R12, 0x3, RZ ;  /* 0x000000030c0c7819 */ /* 0x000fe400000012ff */
[----:B------:R-:W-:Y:S02]  /*fac0*/  SHF.R.U64 R8, R8, 0x3, RZ ;  /* 0x0000000308087819 */ /* 0x000fe400000012ff */
[----:B------:R-:W-:Y:S02]  /*fad0*/  SHF.R.U64 R10, R10, 0x3, RZ ;  /* 0x000000030a0a7819 */ /* 0x000fe400000012ff */
[----:B------:R-:W-:Y:S02]  /*fae0*/  SHF.R.U64 R58, R58, 0x3, RZ ;  /* 0x000000033a3a7819 */ /* 0x000fe400000012ff */
[----:B------:R-:W-:Y:S02]  /*faf0*/  SHF.R.U64 R59, R59, 0x3, RZ ;  /* 0x000000033b3b7819 */ /* 0x000fe400000012ff */
[----:B------:R-:W-:-:S02]  /*fb00*/  SEL R44, R21, R20, P0 ;  /* 0x00000014152c7207 */ /* 0x000fc40000000000 */
[----:B------:R-:W-:Y:S01]  /*fb10*/  SEL R47, R20, R21, P0 ;  /* 0x00000015142f7207 */ /* 0x000fe20000000000 */
[--C-:B------:R-:W-:Y:S01]  /*fb20*/  IMAD.X R21, RZ, RZ, R7.reuse, P2 ;  /* 0x000000ffff157224 */ /* 0x100fe200010e0607 */
[----:B------:R-:W-:Y:S02]  /*fb30*/  SEL R52, R15, R14, P0 ;  /* 0x0000000e0f347207 */ /* 0x000fe40000000000 */
[----:B------:R-:W-:Y:S01]  /*fb40*/  SEL R55, R14, R15, P0 ;  /* 0x0000000f0e377207 */ /* 0x000fe20000000000 */
[----:B------:R-:W-:Y:S01]  /*fb50*/  IMAD.X R15, RZ, RZ, R7, P3 ;  /* 0x000000ffff0f7224 */ /* 0x000fe200018e0607 */
[----:B------:R-:W-:Y:S02]  /*fb60*/  LOP3.LUT R20, R12, R63, RZ, 0x3c, !PT ;  /* 0x0000003f0c147212 */ /* 0x000fe400078e3cff */
[----:B------:R-:W-:Y:S02]  /*fb70*/  LOP3.LUT R14, R8, R65, RZ, 0x3c, !PT ;  /* 0x00000041080e7212 */ /* 0x000fe400078e3cff */
[----:B------:R-:W-:-:S02]  /*fb80*/  LOP3.LUT R12, R10, R67, RZ, 0x3c, !PT ;  /* 0x000000430a0c7212 */ /* 0x000fc400078e3cff */
[----:B------:R-:W-:Y:S01]  /*fb90*/  LOP3.LUT R10, R58, R69, RZ, 0x3c, !PT ;  /* 0x000000453a0a7212 */ /* 0x000fe200078e3cff */
[----:B------:R-:W2:Y:S01]  /*fba0*/  LDC.64 R66, c[0x0][0xbd8] ;  /* 0x0002f600ff427b82 */ /* 0x000ea20000000a00 */
[----:B------:R-:W-:Y:S02]  /*fbb0*/  LOP3.LUT R8, R59, R60, RZ, 0x3c, !PT ;  /* 0x0000003c3b087212 */ /* 0x000fe400078e3cff */
[----:B------:R-:W-:Y:S02]  /*fbc0*/  MOV R59, R10 ;  /* 0x0000000a003b7202 */ /* 0x000fe40000000f00 */
[----:B------:R-:W-:Y:S02]  /*fbd0*/  MOV R58, R8 ;  /* 0x00000008003a7202 */ /* 0x000fe40000000f00 */
[----:B------:R-:W-:Y:S02]  /*fbe0*/  SEL R56, R150, R151, P0 ;  /* 0x0000009796387207 */ /* 0x000fe40000000000 */
[----:B------:R-:W-:-:S02]  /*fbf0*/  SEL R151, R151, R150, P0 ;  /* 0x0000009697977207 */ /* 0x000fc40000000000 */
[----:B------:R-:W-:Y:S02]  /*fc00*/  MOV R63, R26 ;  /* 0x0000001a003f7202 */ /* 0x000fe40000000f00 */
[----:B------:R-:W-:Y:S02]  /*fc10*/  MOV R61, R14 ;  /* 0x0000000e003d7202 */ /* 0x000fe40000000f00 */
[----:B------:R-:W-:Y:S02]  /*fc20*/  MOV R60, R12 ;  /* 0x0000000c003c7202 */ /* 0x000fe40000000f00 */
[----:B------:R-:W-:Y:S02]  /*fc30*/  MOV R27, R24 ;  /* 0x00000018001b7202 */ /* 0x000fe40000000f00 */
[----:B------:R-:W-:Y:S02]  /*fc40*/  MOV R62, R20 ;  /* 0x00000014003e7202 */ /* 0x000fe40000000f00 */
[----:B--2---:R-:W-:-:S04]  /*fc50*/  ISETP.NE.U32.AND P3, PT, R66, RZ, PT ;  /* 0x000000ff4200720c */ /* 0x004fc80003f65070 */
[----:B------:R-:W-:Y:S02]  /*fc60*/  ISETP.NE.AND.EX P3, PT, R67, RZ, PT, P3 ;  /* 0x000000ff4300720c */ /* 0x000fe40003f65330 */
[----:B---3--:R-:W-:Y:S01]  /*fc70*/  LOP3.LUT R6, R17, 0x2, RZ, 0x3c, !PT ;  /* 0x0000000211067812 */ /* 0x008fe200078e3cff */
[----:B------:R-:W-:Y:S04]  /*fc80*/  SHFL.IDX PT, R18, R18, R17, 0x1c1f ;  /* 0x001c1f1112127589 */ /* 0x000fe800000e0000 */
[----:B------:R-:W2:Y:S04]  /*fc90*/  SHFL.IDX PT, R43, R43, R6, 0x1c1f ;  /* 0x001c1f062b2b7589 */ /* 0x000ea800000e0000 */
[----:B------:R-:W-:Y:S04]  /*fca0*/  SHFL.IDX PT, R42, R42, R17, 0x1c1f ;  /* 0x001c1f112a2a7589 */ /* 0x000fe800000e0000 */
[----:B------:R-:W-:Y:S04]  /*fcb0*/  SHFL.IDX PT, R40, R40, R17, 0x1c1f ;  /* 0x001c1f1128287589 */ /* 0x000fe800000e0000 */
[----:B------:R-:W3:Y:S04]  /*fcc0*/  SHFL.IDX PT, R39, R39, R6, 0x1c1f ;  /* 0x001c1f0627277589 */ /* 0x000ee800000e0000 */
[----:B------:R-:W4:Y:S04]  /*fcd0*/  SHFL.IDX PT, R37, R37, R6, 0x1c1f ;  /* 0x001c1f0625257589 */ /* 0x000f2800000e0000 */
[----:B------:R-:W-:Y:S01]  /*fce0*/  SHFL.IDX PT, R7, R36, R17, 0x1c1f ;  /* 0x001c1f1124077589 */ /* 0x000fe200000e0000 */
[----:B--2---:R-:W-:-:S03]  /*fcf0*/  SEL R8, R18, R43, P0 ;  /* 0x0000002b12087207 */ /* 0x004fc60000000000 */
[----:B------:R-:W-:Y:S01]  /*fd00*/  SHFL.IDX PT, R50, R50, R17, 0x1c1f ;  /* 0x001c1f1132327589 */ /* 0x000fe200000e0000 */
[----:B------:R-:W-:-:S03]  /*fd10*/  SEL R10, R43, R18, P0 ;  /* 0x000000122b0a7207 */ /* 0x000fc60000000000 */
[----:B------:R-:W2:Y:S04]  /*fd20*/  SHFL.IDX PT, R18, R33, R6, 0x1c1f ;  /* 0x001c1f0621127589 */ /* 0x000ea800000e0000 */
[----:B------:R-:W0:Y:S01]  /*fd30*/  SHFL.IDX PT, R41, R41, R6, 0x1c1f ;  /* 0x001c1f0629297589 */ /* 0x000e2200000e0000 */
[----:B---3--:R-:W-:-:S03]  /*fd40*/  SEL R12, R42, R39, P0 ;  /* 0x000000272a0c7207 */ /* 0x008fc60000000000 */
[----:B------:R-:W-:Y:S01]  /*fd50*/  SHFL.IDX PT, R35, R35, R6, 0x1c1f ;  /* 0x001c1f0623237589 */ /* 0x000fe200000e0000 */
[----:B------:R-:W-:Y:S02]  /*fd60*/  SEL R14, R39, R42, P0 ;  /* 0x0000002a270e7207 */ /* 0x000fe40000000000 */
[----:B----4-:R-:W-:Y:S01]  /*fd70*/  SEL R13, R40, R37, P0 ;  /* 0x00000025280d7207 */ /* 0x010fe20000000000 */
[----:B------:R-:W-:Y:S01]  /*fd80*/  SHFL.IDX PT, R31, R31, R6, 0x1c1f ;  /* 0x001c1f061f1f7589 */ /* 0x000fe200000e0000 */
[----:B------:R-:W-:-:S03]  /*fd90*/  SEL R15, R37, R40, P0 ;  /* 0x00000028250f7207 */ /* 0x000fc60000000000 */
[----:B------:R-:W-:Y:S04]  /*fda0*/  SHFL.IDX PT, R45, R45, R6, 0x1c1f ;  /* 0x001c1f062d2d7589 */ /* 0x000fe800000e0000 */
[----:B------:R-:W-:Y:S04]  /*fdb0*/  SHFL.IDX PT, R29, R29, R6, 0x1c1f ;  /* 0x001c1f061d1d7589 */ /* 0x000fe800000e0000 */
[----:B------:R-:W-:Y:S01]  /*fdc0*/  SHFL.IDX PT, R24, R53, R6, 0x1c1f ;  /* 0x001c1f0635187589 */ /* 0x000fe200000e0000 */
[----:B--2---:R-:W-:Y:S02]  /*fdd0*/  SEL R37, R7, R18, P0 ;  /* 0x0000001207257207 */ /* 0x004fe40000000000 */
[----:B------:R-:W-:Y:S01]  /*fde0*/  SEL R39, R18, R7, P0 ;  /* 0x0000000712277207 */ /* 0x000fe20000000000 */
[----:B------:R-:W-:Y:S01]  /*fdf0*/  SHFL.IDX PT, R47, R47, R6, 0x1c1f ;  /* 0x001c1f062f2f7589 */ /* 0x000fe200000e0000 */
[----:B0-----:R-:W-:-:S02]  /*fe00*/  SEL R9, R50, R41, P0 ;  /* 0x0000002932097207 */ /* 0x001fc40000000000 */
[----:B------:R-:W-:Y:S01]  /*fe10*/  SEL R11, R41, R50, P0 ;  /* 0x00000032290b7207 */ /* 0x000fe20000000000 */
[----:B------:R-:W-:Y:S04]  /*fe20*/  SHFL.IDX PT, R49, R49, R6, 0x1c1f ;  /* 0x001c1f0631317589 */ /* 0x000fe800000e0000 */
[----:B------:R-:W-:Y:S04]  /*fe30*/  SHFL.IDX PT, R51, R51, R6, 0x1c1f ;  /* 0x001c1f0633337589 */ /* 0x000fe800000e0000 */
[----:B------:R-:W-:Y:S04]  /*fe40*/  SHFL.IDX PT, R55, R55, R6, 0x1c1f ;  /* 0x001c1f0637377589 */ /* 0x000fe800000e0000 */
[----:B------:R-:W-:Y:S04]  /*fe50*/  SHFL.IDX PT, R57, R57, R6, 0x1c1f ;  /* 0x001c1f0639397589 */ /* 0x000fe800000e0000 */
[----:B------:R0:W-:Y:S01]  /*fe60*/  SHFL.IDX PT, R151, R151, R6, 0x1c1f ;  /* 0x001c1f0697977589 */ /* 0x0001e200000e0000 */
[----:B------:R-:W-:Y:S08]  /*fe70*/  BAR.SYNC.DEFER_BLOCKING 0x1, 0x100 ;  /* 0x0044000000007b1d */ /* 0x000ff00000010000 */
[----:B0-----:R-:W0:Y:S01]  /*fe80*/  LDC.64 R6, c[0x0][0xbd8] ;  /* 0x0002f600ff067b82 */ /* 0x001e220000000a00 */
[----:B------:R-:W2:Y:S04]  /*fe90*/  SHFL.IDX PT, R38, R38, R17, 0x1c1f ;  /* 0x001c1f1126267589 */ /* 0x000ea800000e0000 */
[----:B------:R-:W3:Y:S04]  /*fea0*/  SHFL.IDX PT, R34, R34, R17, 0x1c1f ;  /* 0x001c1f1122227589 */ /* 0x000ee800000e0000 */
[----:B------:R3:W4:Y:S04]  /*feb0*/  SHFL.IDX PT, R20, R32, R17, 0x1c1f ;  /* 0x001c1f1120147589 */ /* 0x00072800000e0000 */
[----:B------:R-:W1:Y:S04]  /*fec0*/  SHFL.IDX PT, R21, R28, R17, 0x1c1f ;  /* 0x001c1f111c157589 */ /* 0x000e6800000e0000 */
[----:B------:R-:W1:Y:S04]  /*fed0*/  SHFL.IDX PT, R30, R30, R17, 0x1c1f ;  /* 0x001c1f111e1e7589 */ /* 0x000e6800000e0000 */
[----:B------:R-:W0:Y:S04]  /*fee0*/  SHFL.IDX PT, R44, R44, R17, 0x1c1f ;  /* 0x001c1f112c2c7589 */ /* 0x000e2800000e0000 */
[----:B------:R-:W0:Y:S01]  /*fef0*/  SHFL.IDX PT, R46, R46, R17, 0x1c1f ;  /* 0x001c1f112e2e7589 */ /* 0x000e2200000e0000 */
[----:B--2---:R-:W-:-:S02]  /*ff00*/  SEL R36, R38, R35, P0 ;  /* 0x0000002326247207 */ /* 0x004fc40000000000 */
[----:B------:R-:W-:Y:S01]  /*ff10*/  SEL R38, R35, R38, P0 ;  /* 0x0000002623267207 */ /* 0x000fe20000000000 */
[----:B------:R0:W-:Y:S01]  /*ff20*/  STSM.16.M88.4 [R64], R8 ;  /* 0x0000000840007844 */ /* 0x0001e20000000200 */
[----:B---3--:R-:W-:Y:S02]  /*ff30*/  SEL R32, R34, R31, P0 ;  /* 0x0000001f22207207 */ /* 0x008fe40000000000 */
[----:B------:R-:W-:Y:S01]  /*ff40*/  SEL R34, R31, R34, P0 ;  /* 0x000000221f227207 */ /* 0x000fe20000000000 */
[----:B------:R-:W2:Y:S01]  /*ff50*/  SHFL.IDX PT, R48, R48, R17, 0x1c1f ;  /* 0x001c1f1130307589 */ /* 0x000ea200000e0000 */
[----:B----4-:R-:W-:Y:S02]  /*ff60*/  SEL R33, R20, R29, P0 ;  /* 0x0000001d14217207 */ /* 0x010fe40000000000 */
[----:B------:R-:W-:Y:S01]  /*ff70*/  SEL R35, R29, R20, P0 ;  /* 0x000000141d237207 */ /* 0x000fe20000000000 */
[----:B------:R-:W3:Y:S01]  /*ff80*/  SHFL.IDX PT, R52, R52, R17, 0x1c1f ;  /* 0x001c1f1134347589 */ /* 0x000ee200000e0000 */
[----:B-1----:R-:W-:-:S02]  /*ff90*/  SEL R29, R21, R24, P0 ;  /* 0x00000018151d7207 */ /* 0x002fc40000000000 */
[----:B------:R-:W-:Y:S01]  /*ffa0*/  SEL R31, R24, R21, P0 ;  /* 0x00000015181f7207 */ /* 0x000fe20000000000 */
[----:B------:R-:W1:Y:S01]  /*ffb0*/  SHFL.IDX PT, R54, R54, R17, 0x1c1f ;  /* 0x001c1f1136367589 */ /* 0x000e6200000e0000 */
[----:B------:R-:W-:Y:S02]  /*ffc0*/  SEL R28, R30, R45, P0 ;  /* 0x0000002d1e1c7207 */ /* 0x000fe40000000000 */
[----:B------:R-:W-:Y:S01]  /*ffd0*/  SEL R30, R45, R30, P0 ;  /* 0x0000001e2d1e7207 */ /* 0x000fe20000000000 */
[----:B------:R4:W1:Y:S01]  /*ffe0*/  SHFL.IDX PT, R56, R56, R17, 0x1c1f ;  /* 0x001c1f1138387589 */ /* 0x00086200000e0000 */
[----:B0-----:R-:W-:Y:S01]  /*fff0*/  IMAD.WIDE R8, R174, 0x4, R6 ;  /* 0x00000004ae087825 */ /* 0x001fe200078e0206 */
[----:B------:R-:W-:Y:S01]  /*10000*/  SEL R24, R44, R47, P0 ;  /* 0x0000002f2c187207 */ /* 0x000fe20000000000 */
[----:B------:R-:W0:Y:S01]  /*10010*/  LDC.64 R6, c[0x0][0xbe0] ;  /* 0x0002f800ff067b82 */ /* 0x000e220000000a00 */
[----:B------:R-:W-:Y:S01]  /*10020*/  STSM.16.M88.4 [R63], R12 ;  /* 0x0000000c3f007844 */ /* 0x000fe20000000200 */
[----:B------:R-:W-:-:S02]  /*10030*/  SEL R26, R47, R44, P0 ;  /* 0x0000002c2f1a7207 */ /* 0x000fc40000000000 */
[----:B------:R-:W-:Y:S01]  /*10040*/  SEL R44, R46, R49, P0 ;  /* 0x000000312e2c7207 */ /* 0x000fe20000000000 */
[----:B------:R1:W-:Y:S01]  /*10050*/  STSM.16.M88.4 [R27], R36 ;  /* 0x000000241b007844 */ /* 0x0003e20000000200 */
[----:B------:R-:W-:Y:S01]  /*10060*/  SEL R46, R49, R46, P0 ;  /* 0x0000002e312e7207 */ /* 0x000fe20000000000 */
[----:B----4-:R-:W-:Y:S01]  /*10070*/  IMAD.MOV.U32 R17, RZ, RZ, RZ ;  /* 0x000000ffff117224 */ /* 0x010fe200078e00ff */
[----:B--2---:R-:W-:Y:S01]  /*10080*/  SEL R40, R48, R51, P0 ;  /* 0x0000003330287207 */ /* 0x004fe20000000000 */
[----:B------:R2:W-:Y:S01]  /*10090*/  STSM.16.M88.4 [R62], R32 ;  /* 0x000000203e007844 */ /* 0x0005e20000000200 */
[----:B------:R-:W-:Y:S02]  /*100a0*/  SEL R42, R51, R48, P0 ;  /* 0x00000030332a7207 */ /* 0x000fe40000000000 */
[----:B---3--:R-:W-:Y:S01]  /*100b0*/  SEL R25, R52, R55, P0 ;  /* 0x0000003734197207 */ /* 0x008fe20000000000 */
[----:B------:R2:W-:Y:S01]  /*100c0*/  STSM.16.M88.4 [R61], R28 ;  /* 0x0000001c3d007844 */ /* 0x0005e20000000200 */
[----:B-1----:R-:W-:-:S02]  /*100d0*/  SEL R45, R54, R57, P0 ;  /* 0x00000039362d7207 */ /* 0x002fc40000000000 */
[----:B------:R-:W-:Y:S02]  /*100e0*/  SEL R47, R57, R54, P0 ;  /* 0x00000036392f7207 */ /* 0x000fe40000000000 */
[----:B------:R-:W-:Y:S02]  /*100f0*/  SEL R27, R55, R52, P0 ;  /* 0x00000034371b7207 */ /* 0x000fe40000000000 */
[----:B------:R-:W-:Y:S02]  /*10100*/  SEL R41, R56, R151, P0 ;  /* 0x0000009738297207 */ /* 0x000fe40000000000 */
[----:B------:R-:W-:Y:S01]  /*10110*/  SEL R43, R151, R56, P0 ;  /* 0x00000038972b7207 */ /* 0x000fe20000000000 */
[----:B------:R2:W-:Y:S01]  /*10120*/  STSM.16.M88.4 [R60], R24 ;  /* 0x000000183c007844 */ /* 0x0005e20000000200 */
[----:B0-----:R-:W-:Y:S01]  /*10130*/  ISETP.NE.U32.AND P0, PT, R6, RZ, PT ;  /* 0x000000ff0600720c */ /* 0x001fe20003f05070 */
[----:B------:R-:W0:Y:S02]  /*10140*/  LDC R18, c[0x0][0xa88] ;  /* 0x0002a200ff127b82 */ /* 0x000e240000000800 */
[----:B------:R2:W-:Y:S01]  /*10150*/  STSM.16.M88.4 [R59], R44 ;  /* 0x0000002c3b007844 */ /* 0x0005e20000000200 */
[----:B------:R-:W-:-:S03]  /*10160*/  ISETP.NE.AND.EX P0, PT, R7, RZ, PT, P0 ;  /* 0x000000ff0700720c */ /* 0x000fc60003f05300 */
[----:B------:R2:W-:Y:S02]  /*10170*/  STSM.16.M88.4 [R58], R40 ;  /* 0x000000283a007844 */ /* 0x0005e40000000200 */
[----:B------:R-:W-:Y:S08]  /*10180*/  BAR.SYNC.DEFER_BLOCKING 0x1, 0x100 ;  /* 0x0044000000007b1d */ /* 0x000ff00000010000 */
[----:B------:R-:W1:Y:S01]  /*10190*/  @P0 LDC.64 R6, c[0x0][0xbe0] ;  /* 0x0002f800ff060b82 */ /* 0x000e620000000a00 */
[----:B------:R2:W5:Y:S01]  /*101a0*/  @P3 LDG.E R17, desc[UR46][R8.64] ;  /* 0x0000002e08113981 */ /* 0x000562000c1e1900 */
[----:B------:R-:W-:-:S04]  /*101b0*/  IMAD R11, R22, 0x40, R19 ;  /* 0x00000040160b7824 */ /* 0x000fc800078e0213 */
[----:B------:R-:W-:-:S04]  /*101c0*/  IMAD.WIDE R4, R11, 0x2, R4 ;  /* 0x000000020b047825 */ /* 0x000fc800078e0204 */
[----:B-1----:R-:W-:-:S05]  /*101d0*/  @P0 IMAD.WIDE R6, R174, 0x4, R6 ;  /* 0x00000004ae060825 */ /* 0x002fca00078e0206 */
[----:B0-----:R2:W5:Y:S01]  /*101e0*/  @P0 LDG.E R18, desc[UR46][R6.64] ;  /* 0x0000002e06120981 */ /* 0x001562000c1e1900 */
[----:B------:R-:W-:Y:S05]  /*101f0*/  @P0 BRA `(.L_x_1168) ;  /* 0x0000000000100947 */ /* 0x000fea0003800000 */
[----:B------:R-:W-:Y:S05]  /*10200*/  @!P3 BRA `(.L_x_1168) ;  /* 0x00000000000cb947 */ /* 0x000fea0003800000 */
[----:B--2---:R-:W2:Y:S04]  /*10210*/  LDG.E R7, desc[UR46][R8.64] ;  /* 0x0000002e08077981 */ /* 0x004ea8000c1e1900 */
[----:B-----5:R-:W2:Y:S02]  /*10220*/  LDG.E R18, desc[UR46][R8.64+0x4] ;  /* 0x0000042e08127981 */ /* 0x020ea4000c1e1900 */
[----:B--2---:R-:W-:-:S07]  /*10230*/  IMAD.IADD R18, R18, 0x1, -R7 ;  /* 0x0000000112127824 */ /* 0x004fce00078e0a07 */
.L_x_1168:
[----:B------:R-:W-:Y:S01]  /*10240*/  SHF.R.S32.HI R23, RZ, 0x1f, R173 ;  /* 0x0000001fff177819 */ /* 0x000fe200000114ad */
[----:B------:R-:W-:Y:S01]  /*10250*/  ULDC.64 UR4, c[0x0][0xb70] ;  /* 0x0002dc0000047ab9 */ /* 0x000fe20000000a00 */
[--C-:B-----5:R-:W-:Y:S01]  /*10260*/  SHF.R.S32.HI R21, RZ, 0x1f, R17.reuse ;  /* 0x0000001fff157819 */ /* 0x120fe20000011411 */
[----:B------:R-:W-:Y:S01]  /*10270*/  IMAD.MOV.U32 R20, RZ, RZ, R17 ;  /* 0x000000ffff147224 */ /* 0x000fe200078e0011 */
[----:B------:R-:W-:Y:S01]  /*10280*/  IADD3 R13, P2, R4, 0x2000, RZ ;  /* 0x00002000040d7810 */ /* 0x000fe20007f5e0ff */
[----:B--2---:R-:W-:Y:S01]  /*10290*/  IMAD R6, R23, UR4, RZ ;  /* 0x0000000417067c24 */ /* 0x004fe2000f8e02ff */
[----:B------:R-:W-:Y:S01]  /*102a0*/  SHF.R.S32.HI R48, RZ, 0x1f, R174 ;  /* 0x0000001fff307819 */ /* 0x000fe200000114ae */
[----:B------:R-:W-:Y:S01]  /*102b0*/  IMAD R15, R175, 0x80, R178 ;  /* 0x00000080af0f7824 */ /* 0x000fe200078e02b2 */
[----:B------:R-:W-:Y:S01]  /*102c0*/  LOP3.LUT R12, R13, 0x380, RZ, 0xc0, !PT ;  /* 0x000003800d0c7812 */ /* 0x000fe200078ec0ff */
[C---:B------:R-:W-:Y:S01]  /*102d0*/  IMAD R9, R173.reuse, UR5, R6 ;  /* 0x00000005ad097c24 */ /* 0x040fe2000f8e0206 */
[----:B------:R-:W-:Y:S01]  /*102e0*/  SEL R48, R48, RZ, !P3 ;  /* 0x000000ff30307207 */ /* 0x000fe20005800000 */
[----:B------:R-:W-:Y:S01]  /*102f0*/  IMAD.WIDE.U32 R6, R173, UR4, R20 ;  /* 0x00000004ad067c25 */ /* 0x000fe2000f8e0014 */
[----:B------:R-:W-:Y:S01]  /*10300*/  SEL R49, R174, RZ, !P3 ;  /* 0x000000ffae317207 */ /* 0x000fe20005800000 */
[----:B------:R-:W-:Y:S01]  /*10310*/  ULDC.64 UR4, c[0x0][0xb78] ;  /* 0x0002de0000047ab9 */ /* 0x000fe20000000a00 */
[----:B------:R-:W-:Y:S01]  /*10320*/  SHF.R.U64 R12, R12, 0x3, RZ ;  /* 0x000000030c0c7819 */ /* 0x000fe200000012ff */
[----:B------:R-:W-:Y:S01]  /*10330*/  IMAD.IADD R7, R7, 0x1, R9 ;  /* 0x0000000107077824 */ /* 0x000fe200078e0209 */
[----:B------:R-:W-:Y:S01]  /*10340*/  IADD3 R11, P6, R4, 0x3000, RZ ;  /* 0x00003000040b7810 */ /* 0x000fe20007fde0ff */
[----:B------:R-:W-:Y:S01]  /*10350*/  IMAD R9, R48, UR4, RZ ;  /* 0x0000000430097c24 */ /* 0x000fe2000f8e02ff */
[----:B------:R-:W-:Y:S01]  /*10360*/  LOP3.LUT R12, R12, R13, RZ, 0x3c, !PT ;  /* 0x0000000d0c0c7212 */ /* 0x000fe200078e3cff */
[----:B------:R-:W-:Y:S01]  /*10370*/  IMAD.WIDE.U32 R6, R49, UR4, R6 ;  /* 0x0000000431067c25 */ /* 0x000fe2000f8e0006 */
[----:B------:R-:W-:-:S02]  /*10380*/  IADD3 R29, P1, R4, 0x1000, RZ ;  /* 0x00001000041d7810 */ /* 0x000fc40007f3e0ff */
[----:B------:R-:W-:Y:S01]  /*10390*/  LOP3.LUT R8, R11, 0x380, RZ, 0xc0, !PT ;  /* 0x000003800b087812 */ /* 0x000fe200078ec0ff */
[----:B------:R-:W-:Y:S01]  /*103a0*/  IMAD R13, R49, UR5, R9 ;  /* 0x00000005310d7c24 */ /* 0x000fe2000f8e0209 */
[----:B------:R-:W-:Y:S01]  /*103b0*/  SHF.R.S32.HI R9, RZ, 0x1f, R15 ;  /* 0x0000001fff097819 */ /* 0x000fe2000001140f */
[----:B------:R-:W-:Y:S01]  /*103c0*/  ULDC.64 UR4, c[0x0][0xb40] ;  /* 0x0002d00000047ab9 */ /* 0x000fe20000000a00 */
[----:B------:R-:W-:Y:S02]  /*103d0*/  IADD3 R10, P0, R15, R6, RZ ;  /* 0x000000060f0a7210 */ /* 0x000fe40007f1e0ff */
[----:B------:R-:W-:Y:S02]  /*103e0*/  LOP3.LUT R28, R29, 0x380, RZ, 0xc0, !PT ;  /* 0x000003801d1c7812 */ /* 0x000fe400078ec0ff */
[----:B------:R-:W-:Y:S01]  /*103f0*/  IADD3.X R9, R9, R7, R13, P0, !PT ;  /* 0x0000000709097210 */ /* 0x000fe200007fe40d */
[----:B------:R-:W-:Y:S01]  /*10400*/  VIADD R7, R15, 0x8 ;  /* 0x000000080f077836 */ /* 0x000fe20000000000 */
[----:B------:R-:W-:Y:S01]  /*10410*/  LEA R46, P0, R10, UR4, 0x2 ;  /* 0x000000040a2e7c11 */ /* 0x000fe2000f8010ff */
[----:B------:R-:W-:Y:S01]  /*10420*/  IMAD.X R13, RZ, RZ, R5, P2 ;  /* 0x000000ffff0d7224 */ /* 0x000fe200010e0605 */
[----:B------:R-:W-:-:S02]  /*10430*/  SHF.R.U64 R8, R8, 0x3, RZ ;  /* 0x0000000308087819 */ /* 0x000fc400000012ff */
[----:B------:R-:W-:Y:S02]  /*10440*/  SHF.R.U64 R28, R28, 0x3, RZ ;  /* 0x000000031c1c7819 */ /* 0x000fe400000012ff */
[----:B------:R-:W-:Y:S01]  /*10450*/  LEA.HI.X R47, R10, UR5, R9, 0x2, P0 ;  /* 0x000000050a2f7c11 */ /* 0x000fe200080f1409 */
[----:B------:R-:W-:Y:S01]  /*10460*/  ULDC.64 UR4, c[0x0][0xaa0] ;  /* 0x0002a80000047ab9 */ /* 0x000fe20000000a00 */
[----:B------:R-:W-:Y:S02]  /*10470*/  IADD3 R41, P5, R4, 0x4000, RZ ;  /* 0x0000400004297810 */ /* 0x000fe40007fbe0ff */
[----:B------:R-:W-:Y:S02]  /*10480*/  LOP3.LUT R6, R8, R11, RZ, 0x3c, !PT ;  /* 0x0000000b08067212 */ /* 0x000fe400078e3cff */
[C---:B------:R-:W-:Y:S02]  /*10490*/  IADD3 R33, P4, R4.reuse, 0x5000, RZ ;  /* 0x0000500004217810 */ /* 0x040fe40007f9e0ff */
[----:B------:R-:W-:-:S02]  /*104a0*/  IADD3 R25, P3, R4, 0x6000, RZ ;  /* 0x0000600004197810 */ /* 0x000fc40007f7e0ff */
[----:B------:R-:W-:Y:S02]  /*104b0*/  LOP3.LUT P0, RZ, R177, 0x3, RZ, 0xc0, !PT ;  /* 0x00000003b1ff7812 */ /* 0x000fe4000780c0ff */
[C---:B------:R-:W-:Y:S02]  /*104c0*/  LOP3.LUT R37, R4.reuse, 0x380, RZ, 0xc0, !PT ;  /* 0x0000038004257812 */ /* 0x040fe400078ec0ff */
[----:B------:R-:W-:Y:S02]  /*104d0*/  IADD3 R11, P2, R4, 0x7000, RZ ;  /* 0x00007000040b7810 */ /* 0x000fe40007f5e0ff */
[----:B------:R-:W-:Y:S01]  /*104e0*/  LOP3.LUT R28, R28, R29, RZ, 0x3c, !PT ;  /* 0x0000001d1c1c7212 */ /* 0x000fe200078e3cff */
[--C-:B------:R-:W-:Y:S01]  /*104f0*/  IMAD.X R29, RZ, RZ, R5.reuse, P1 ;  /* 0x000000ffff1d7224 */ /* 0x100fe200008e0605 */
[----:B------:R-:W-:Y:S01]  /*10500*/  LOP3.LUT R40, R41, 0x380, RZ, 0xc0, !PT ;  /* 0x0000038029287812 */ /* 0x000fe200078ec0ff */
[----:B------:R-:W-:Y:S01]  /*10510*/  IMAD.X R9, RZ, RZ, R5, P2 ;  /* 0x000000ffff097224 */ /* 0x000fe200010e0605 */
[----:B------:R-:W-:-:S02]  /*10520*/  LOP3.LUT R32, R33, 0x380, RZ, 0xc0, !PT ;  /* 0x0000038021207812 */ /* 0x000fc400078ec0ff */
[----:B------:R-:W-:Y:S02]  /*10530*/  LOP3.LUT R24, R25, 0x380, RZ, 0xc0, !PT ;  /* 0x0000038019187812 */ /* 0x000fe400078ec0ff */
[-C--:B------:R-:W-:Y:S02]  /*10540*/  ISETP.GE.OR P1, PT, R15, R18.reuse, P0 ;  /* 0x000000120f00720c */ /* 0x080fe40000726670 */
[----:B------:R-:W-:Y:S02]  /*10550*/  SHF.R.U64 R37, R37, 0x3, RZ ;  /* 0x0000000325257819 */ /* 0x000fe400000012ff */
[----:B------:R-:W-:Y:S01]  /*10560*/  ISETP.GE.OR P0, PT, R7, R18, P0 ;  /* 0x000000120700720c */ /* 0x000fe20000706670 */
[----:B------:R-:W-:Y:S01]  /*10570*/  IMAD.X R7, RZ, RZ, R5, P6 ;  /* 0x000000ffff077224 */ /* 0x000fe200030e0605 */
[----:B------:R-:W-:Y:S02]  /*10580*/  LOP3.LUT R8, R11, 0x380, RZ, 0xc0, !PT ;  /* 0x000003800b087812 */ /* 0x000fe400078ec0ff */
[----:B------:R-:W-:-:S02]  /*10590*/  SHF.R.U64 R40, R40, 0x3, RZ ;  /* 0x0000000328287819 */ /* 0x000fc400000012ff */
[----:B------:R-:W-:Y:S02]  /*105a0*/  SHF.R.U64 R32, R32, 0x3, RZ ;  /* 0x0000000320207819 */ /* 0x000fe400000012ff */
[----:B------:R-:W-:Y:S01]  /*105b0*/  SHF.R.U64 R24, R24, 0x3, RZ ;  /* 0x0000000318187819 */ /* 0x000fe200000012ff */
[----:B------:R-:W-:Y:S01]  /*105c0*/  @!P1 STG.E desc[UR46][R46.64], R2 ;  /* 0x000000022e009986 */ /* 0x000fe2000c10192e */
[----:B------:R-:W-:Y:S01]  /*105d0*/  LOP3.LUT R36, R37, R4, RZ, 0x3c, !PT ;  /* 0x0000000425247212 */ /* 0x000fe200078e3cff */
[--C-:B------:R-:W-:Y:S01]  /*105e0*/  IMAD.MOV.U32 R37, RZ, RZ, R5.reuse ;  /* 0x000000ffff257224 */ /* 0x100fe200078e0005 */
[----:B------:R-:W-:Y:S01]  /*105f0*/  SHF.R.U64 R4, R8, 0x3, RZ ;  /* 0x0000000308047819 */ /* 0x000fe200000012ff */
[----:B------:R0:W-:Y:S01]  /*10600*/  @!P0 STG.E desc[UR46][R46.64+0x20], R0 ;  /* 0x000020002e008986 */ /* 0x0001e2000c10192e */
[----:B------:R-:W-:Y:S01]  /*10610*/  LOP3.LUT R40, R40, R41, RZ, 0x3c, !PT ;  /* 0x0000002928287212 */ /* 0x000fe200078e3cff */
[--C-:B------:R-:W-:Y:S01]  /*10620*/  IMAD.X R41, RZ, RZ, R5.reuse, P5 ;  /* 0x000000ffff297224 */ /* 0x100fe200028e0605 */
[----:B------:R-:W-:Y:S01]  /*10630*/  LOP3.LUT R32, R32, R33, RZ, 0x3c, !PT ;  /* 0x0000002120207212 */ /* 0x000fe200078e3cff */
[--C-:B------:R-:W-:Y:S01]  /*10640*/  IMAD.X R33, RZ, RZ, R5.reuse, P4 ;  /* 0x000000ffff217224 */ /* 0x100fe200020e0605 */
[----:B------:R-:W-:Y:S01]  /*10650*/  LOP3.LUT R24, R24, R25, RZ, 0x3c, !PT ;  /* 0x0000001918187212 */ /* 0x000fe200078e3cff */
[----:B------:R-:W-:Y:S01]  /*10660*/  IMAD.X R25, RZ, RZ, R5, P3 ;  /* 0x000000ffff197224 */ /* 0x000fe200018e0605 */
[----:B------:R-:W-:Y:S01]  /*10670*/  LOP3.LUT R8, R4, R11, RZ, 0x3c, !PT ;  /* 0x0000000b04087212 */ /* 0x000fe200078e3cff */
[----:B------:R-:W5:Y:S01]  /*10680*/  LD.E.128 R36, desc[UR46][R36.64] ;  /* 0x0000002e24247980 */ /* 0x000f62000c101d00 */
[----:B------:R-:W-:-:S03]  /*10690*/  SHF.R.S32.HI R45, RZ, 0x1f, R19 ;  /* 0x0000001fff2d7819 */ /* 0x000fc60000011413 */
[----:B------:R-:W5:Y:S01]  /*106a0*/  LD.E.128 R28, desc[UR46][R28.64] ;  /* 0x0000002e1c1c7980 */ /* 0x000f62000c101d00 */
[----:B------:R-:W-:-:S03]  /*106b0*/  IMAD.MOV.U32 R44, RZ, RZ, R19 ;  /* 0x000000ffff2c7224 */ /* 0x000fc600078e0013 */
[----:B------:R-:W5:Y:S04]  /*106c0*/  LD.E.128 R12, desc[UR46][R12.64] ;  /* 0x0000002e0c0c7980 */ /* 0x000f68000c101d00 */
[----:B------:R-:W5:Y:S04]  /*106d0*/  LD.E.128 R4, desc[UR46][R6.64] ;  /* 0x0000002e06047980 */ /* 0x000f68000c101d00 */
[----:B------:R-:W5:Y:S04]  /*106e0*/  LD.E.128 R40, desc[UR46][R40.64] ;  /* 0x0000002e28287980 */ /* 0x000f68000c101d00 */
[----:B------:R-:W5:Y:S04]  /*106f0*/  LD.E.128 R32, desc[UR46][R32.64] ;  /* 0x0000002e20207980 */ /* 0x000f68000c101d00 */
[----:B------:R-:W5:Y:S04]  /*10700*/  LD.E.128 R24, desc[UR46][R24.64] ;  /* 0x0000002e18187980 */ /* 0x000f68000c101d00 */
[----:B------:R-:W5:Y:S01]  /*10710*/  LD.E.128 R8, desc[UR46][R8.64] ;  /* 0x0000002e08087980 */ /* 0x000f62000c101d00 */
[----:B0-----:R-:W-:Y:S01]  /*10720*/  IMAD R0, R21, UR4, RZ ;  /* 0x0000000415007c24 */ /* 0x001fe2000f8e02ff */
[----:B------:R-:W-:Y:S01]  /*10730*/  BSSY B1, `(.L_x_1169) ;  /* 0x0000032000017945 */ /* 0x000fe20003800000 */
[C---:B------:R-:W-:Y:S01]  /*10740*/  IMAD.WIDE.U32 R20, R17.reuse, UR4, R44 ;  /* 0x0000000411147c25 */ /* 0x040fe2000f8e002c */
[----:B------:R-:W-:Y:S01]  /*10750*/  @!PT LDS RZ, [RZ] ;  /* 0x00000000fffff984 */ /* 0x000fe20000000800 */
[----:B------:R-:W-:Y:S01]  /*10760*/  @!PT LDS RZ, [RZ] ;  /* 0x00000000fffff984 */ /* 0x000fe20000000800 */
[----:B------:R-:W-:Y:S01]  /*10770*/  @!PT LDS RZ, [RZ] ;  /* 0x00000000fffff984 */ /* 0x000fe20000000800 */
[----:B------:R-:W-:Y:S01]  /*10780*/  @!PT LDS RZ, [RZ] ;  /* 0x00000000fffff984 */ /* 0x000fe20000000800 */
[----:B------:R0:W-:Y:S06]  /*10790*/  MEMBAR.ALL.CTA ;  /* 0x0000000000007992 */ /* 0x0001ec0000008000 */
[----:B0-----:R-:W0:Y:S01]  /*107a0*/  FENCE.VIEW.ASYNC.S ;  /* 0x00000000000073c6 */ /* 0x001e220000000000 */
[----:B------:R-:W-:Y:S01]  /*107b0*/  IMAD R17, R17, UR5, R0 ;  /* 0x0000000511117c24 */ /* 0x000fe2000f8e0200 */
[----:B------:R-:W-:Y:S01]  /*107c0*/  ULDC.64 UR4, c[0x0][0xae0] ;  /* 0x0002b80000047ab9 */ /* 0x000fe20000000a00 */
[----:B------:R-:W-:-:S02]  /*107d0*/  IMAD R45, R175, -0x80, R18 ;  /* 0xffffff80af2d7824 */ /* 0x000fc400078e0212 */
[----:B------:R-:W-:Y:S02]  /*107e0*/  IMAD.IADD R21, R21, 0x1, R17 ;  /* 0x0000000115157824 */ /* 0x000fe400078e0211 */
[----:B------:R-:W-:Y:S01]  /*107f0*/  IMAD R44, R23, UR4, RZ ;  /* 0x00000004172c7c24 */ /* 0x000fe2000f8e02ff */
[CC--:B------:R-:W-:Y:S01]  /*10800*/  ISETP.GE.AND P2, PT, R22.reuse, R45.reuse, PT ;  /* 0x0000002d1600720c */ /* 0x0c0fe20003f46270 */
[----:B------:R-:W-:Y:S02]  /*10810*/  VIADD R0, R22, 0x20 ;  /* 0x0000002016007836 */ /* 0x000fe40000000000 */
[C---:B------:R-:W-:Y:S02]  /*10820*/  IMAD R23, R173.reuse, UR5, R44 ;  /* 0x00000005ad177c24 */ /* 0x040fe4000f8e022c */
[----:B------:R-:W-:Y:S01]  /*10830*/  IMAD.WIDE.U32 R20, R173, UR4, R20 ;  /* 0x00000004ad147c25 */ /* 0x000fe2000f8e0014 */
[----:B------:R-:W-:Y:S01]  /*10840*/  ULDC.64 UR4, c[0x0][0xae8] ;  /* 0x0002ba0000047ab9 */ /* 0x000fe20000000a00 */
[----:B------:R-:W-:-:S02]  /*10850*/  ISETP.GE.AND P4, PT, R0, R45, PT ;  /* 0x0000002d0000720c */ /* 0x000fc40003f86270 */
[----:B------:R-:W-:Y:S02]  /*10860*/  VIADD R3, R3, 0x22820 ;  /* 0x0002282003037836 */ /* 0x000fe40000000000 */
[C---:B------:R-:W-:Y:S02]  /*10870*/  VIADD R2, R22.reuse, 0x40 ;  /* 0x0000004016027836 */ /* 0x040fe40000000000 */
[----:B------:R-:W-:Y:S01]  /*10880*/  VIADD R17, R22, 0x60 ;  /* 0x0000006016117836 */ /* 0x000fe20000000000 */
[----:B------:R-:W-:Y:S01]  /*10890*/  PRMT R3, RZ, 0x654, R3 ;  /* 0x00000654ff037816 */ /* 0x000fe20000000003 */
[----:B------:R-:W-:Y:S01]  /*108a0*/  IMAD.IADD R21, R21, 0x1, R23 ;  /* 0x0000000115157824 */ /* 0x000fe200078e0217 */
[-C--:B------:R-:W-:Y:S01]  /*108b0*/  ISETP.GE.AND P0, PT, R2, R45.reuse, PT ;  /* 0x0000002d0200720c */ /* 0x080fe20003f06270 */
[----:B------:R-:W-:Y:S01]  /*108c0*/  IMAD R0, R48, UR4, RZ ;  /* 0x0000000430007c24 */ /* 0x000fe2000f8e02ff */
[----:B------:R-:W-:Y:S01]  /*108d0*/  ISETP.GE.AND P1, PT, R17, R45, PT ;  /* 0x0000002d1100720c */ /* 0x000fe20003f26270 */
[C---:B------:R-:W-:Y:S01]  /*108e0*/  IMAD.WIDE.U32 R44, R49.reuse, UR4, R20 ;  /* 0x00000004312c7c25 */ /* 0x040fe2000f8e0014 */
[----:B------:R-:W-:Y:S01]  /*108f0*/  SHF.R.S32.HI R23, RZ, 0x1f, R22 ;  /* 0x0000001fff177819 */ /* 0x000fe20000011416 */
[----:B0-----:R0:W-:Y:S02]  /*10900*/  SYNCS.ARRIVE.TRANS64.RED.A1T0 RZ, [R3+URZ], RZ ;  /* 0x000000ff03ff79a7 */ /* 0x0011e4000810043f */
[----:B------:R-:W-:-:S02]  /*10910*/  IMAD R17, R49, UR5, R0 ;  /* 0x0000000531117c24 */ /* 0x000fc4000f8e0200 */
[----:B------:R-:W-:-:S04]  /*10920*/  IMAD.WIDE R20, R175, 0x80, R22 ;  /* 0x00000080af147825 */ /* 0x000fc800078e0216 */
[----:B------:R-:W-:Y:S01]  /*10930*/  IMAD.IADD R49, R45, 0x1, R17 ;  /* 0x000000012d317824 */ /* 0x000fe200078e0211 */
[----:B0-----:R-:W-:Y:S06]  /*10940*/  @P2 BRA `(.L_x_1170) ;  /* 0x0000000000402947 */ /* 0x001fec0003800000 */
[----:B------:R-:W-:Y:S01]  /*10950*/  ULDC.64 UR4, c[0x0][0xad8] ;  /* 0x0002b60000047ab9 */ /* 0x000fe20000000a00 */
[----:B------:R-:W-:Y:S01]  /*10960*/  IMAD.MOV.U32 R2, RZ, RZ, R44 ;  /* 0x000000ffff027224 */ /* 0x000fe200078e002c */
[----:B------:R-:W-:Y:S01]  /*10970*/  ULDC.64 UR6, c[0x0][0xa80] ;  /* 0x0002a00000067ab9 */ /* 0x000fe20000000a00 */
[----:B------:R-:W-:Y:S02]  /*10980*/  IMAD.MOV.U32 R3, RZ, RZ, R49 ;  /* 0x000000ffff037224 */ /* 0x000fe400078e0031 */
[----:B------:R-:W-:Y:S02]  /*10990*/  IMAD R17, R21, UR4, RZ ;  /* 0x0000000415117c24 */ /* 0x000fe4000f8e02ff */
[----:B------:R-:W-:Y:S02]  /*109a0*/  VIADD R0, R19, 0x40 ;  /* 0x0000004013007836 */ /* 0x000fe40000000000 */
        /* <DEDUP_REMOVED lines=8> */
[----:B-----5:R0:W-:Y:S04]  /*10a30*/  @!P2 STG.E.128 desc[UR46][R46.64], R36 ;  /* 0x000000242e00a986 */ /* 0x0201e8000c101d2e */
[----:B------:R0:W-:Y:S02]  /*10a40*/  @!P3 STG.E.128 desc[UR46][R46.64+0x80], R40 ;  /* 0x000080282e00b986 */ /* 0x0001e4000c101d2e */
.L_x_1170:
[----:B------:R-:W-:Y:S05]  /*10a50*/  BSYNC B1 ;  /* 0x0000000000017941 */ /* 0x000fea0003800000 */
.L_x_1169:
[----:B------:R-:W-:Y:S04]  /*10a60*/  BSSY B1, `(.L_x_1171) ;  /* 0x0000014000017945 */ /* 0x000fe80003800000 */
[----:B------:R-:W-:Y:S05]  /*10a70*/  @P4 BRA `(.L_x_1172) ;  /* 0x0000000000484947 */ /* 0x000fea0003800000 */
[----:B------:R-:W-:Y:S01]  /*10a80*/  IADD3 R17, P2, R20, 0x20, RZ ;  /* 0x0000002014117810 */ /* 0x000fe20007f5e0ff */
[----:B------:R-:W-:Y:S01]  /*10a90*/  ULDC.64 UR4, c[0x0][0xad8] ;  /* 0x0002b60000047ab9 */ /* 0x000fe20000000a00 */
[----:B------:R-:W-:Y:S01]  /*10aa0*/  IMAD.MOV.U32 R2, RZ, RZ, R44 ;  /* 0x000000ffff027224 */ /* 0x000fe200078e002c */
[----:B------:R-:W-:Y:S01]  /*10ab0*/  ULDC.64 UR6, c[0x0][0xa80] ;  /* 0x0002a00000067ab9 */ /* 0x000fe20000000a00 */
[----:B------:R-:W-:Y:S02]  /*10ac0*/  IMAD.MOV.U32 R3, RZ, RZ, R49 ;  /* 0x000000ffff037224 */ /* 0x000fe400078e0031 */
[----:B------:R-:W-:Y:S02]  /*10ad0*/  IMAD.X R0, RZ, RZ, R21, P2 ;  /* 0x000000ffff007224 */ /* 0x000fe400010e0615 */
[----:B------:R-:W-:Y:S02]  /*10ae0*/  VIADD R18, R19, 0x40 ;  /* 0x0000004013127836 */ /* 0x000fe40000000000 */
[----:B------:R-:W-:-:S02]  /*10af0*/  IMAD R0, R0, UR4, RZ ;  /* 0x0000000400007c24 */ /* 0x000fc4000f8e02ff */
[----:B------:R-:W-:Y:S01]  /*10b00*/  IMAD.WIDE.U32 R2, R17, UR4, R2 ;  /* 0x0000000411027c25 */ /* 0x000fe2000f8e0002 */
[----:B------:R-:W-:Y:S02]  /*10b10*/  ULDC UR4, c[0x0][0xa8c] ;  /* 0x0002a30000047ab9 */ /* 0x000fe40000000800 */
[----:B------:R-:W-:Y:S01]  /*10b20*/  ISETP.GE.AND P3, PT, R19, UR4, PT ;  /* 0x0000000413007c0c */ /* 0x000fe2000bf66270 */
[----:B------:R-:W-:Y:S01]  /*10b30*/  IMAD R17, R17, UR5, R0 ;  /* 0x0000000511117c24 */ /* 0x000fe2000f8e0200 */
[----:B------:R-:W-:Y:S02]  /*10b40*/  ISETP.GE.AND P4, PT, R18, UR4, PT ;  /* 0x0000000412007c0c */ /* 0x000fe4000bf86270 */
[----:B0----5:R-:W-:Y:S01]  /*10b50*/  LEA R36, P2, R2, UR6, 0x1 ;  /* 0x0000000602247c11 */ /* 0x021fe2000f8408ff */
[----:B------:R-:W-:-:S05]  /*10b60*/  IMAD.IADD R3, R3, 0x1, R17 ;  /* 0x0000000103037824 */ /* 0x000fca00078e0211 */
[----:B------:R-:W-:-:S05]  /*10b70*/  LEA.HI.X R37, R2, UR7, R3, 0x1, P2 ;  /* 0x0000000702257c11 */ /* 0x000fca00090f0c03 */
[----:B------:R1:W-:Y:S04]  /*10b80*/  @!P3 STG.E.128 desc[UR46][R36.64], R28 ;  /* 0x0000001c2400b986 */ /* 0x0003e8000c101d2e */
[----:B------:R1:W-:Y:S02]  /*10b90*/  @!P4 STG.E.128 desc[UR46][R36.64+0x80], R32 ;  /* 0x000080202400c986 */ /* 0x0003e4000c101d2e */
.L_x_1172:
[----:B------:R-:W-:Y:S05]  /*10ba0*/  BSYNC B1 ;  /* 0x0000000000017941 */ /* 0x000fea0003800000 */
.L_x_1171:
        /* <DEDUP_REMOVED lines=15> */
[----:B-1---5:R-:W-:Y:S01]  /*10ca0*/  LEA R28, P0, R2, UR6, 0x1 ;  /* 0x00000006021c7c11 */ /* 0x022fe2000f8008ff */
[----:B------:R-:W-:-:S05]  /*10cb0*/  IMAD.IADD R3, R3, 0x1, R17 ;  /* 0x0000000103037824 */ /* 0x000fca00078e0211 */
[----:B------:R-:W-:-:S05]  /*10cc0*/  LEA.HI.X R29, R2, UR7, R3, 0x1, P0 ;  /* 0x00000007021d7c11 */ /* 0x000fca00080f0c03 */
[----:B------:R2:W-:Y:S04]  /*10cd0*/  @!P2 STG.E.128 desc[UR46][R28.64], R12 ;  /* 0x0000000c1c00a986 */ /* 0x0005e8000c101d2e */
[----:B------:R2:W-:Y:S02]  /*10ce0*/  @!P3 STG.E.128 desc[UR46][R28.64+0x80], R24 ;  /* 0x000080181c00b986 */ /* 0x0005e4000c101d2e */
.L_x_1174:
[----:B------:R-:W-:Y:S05]  /*10cf0*/  BSYNC B1 ;  /* 0x0000000000017941 */ /* 0x000fea0003800000 */
.L_x_1173:
[----:B------:R-:W-:Y:S05]  /*10d00*/  @P1 BRA `(.L_x_1175) ;  /* 0x0000000800cc1947 */ /* 0x000fea0003800000 */
[----:B--2--5:R-:W-:Y:S01]  /*10d10*/  IADD3 R13, P0, R20, 0x60, RZ ;  /* 0x00000060140d7810 */ /* 0x024fe20007f1e0ff */
[----:B------:R-:W-:Y:S01]  /*10d20*/  ULDC.64 UR6, c[0x0][0xad8] ;  /* 0x0002b60000067ab9 */ /* 0x000fe20000000a00 */
[----:B------:R-:W-:Y:S01]  /*10d30*/  IMAD.MOV.U32 R2, RZ, RZ, R44 ;  /* 0x000000ffff027224 */ /* 0x000fe200078e002c */
        /* <DEDUP_REMOVED lines=17> */
.L_x_1167:
[----:B------:R-:W2:Y:S01]  /*10e50*/  LDC.64 R4, c[0x0][0xbd8] ;  /* 0x0002f600ff047b82 */ /* 0x000ea20000000a00 */
[----:B------:R-:W-:-:S07]  /*10e60*/  IMAD.MOV.U32 R7, RZ, RZ, RZ ;  /* 0x000000ffff077224 */ /* 0x000fce00078e00ff */
[----:B0-----:R-:W0:Y:S01]  /*10e70*/  LDC.64 R2, c[0x0][0xbd8] ;  /* 0x0002f600ff027b82 */ /* 0x001e220000000a00 */
[----:B--2---:R-:W-:-:S04]  /*10e80*/  ISETP.NE.U32.AND P0, PT, R4, RZ, PT ;  /* 0x000000ff0400720c */ /* 0x004fc80003f05070 */
[----:B------:R-:W-:-:S03]  /*10e90*/  ISETP.NE.AND.EX P0, PT, R5, RZ, PT, P0 ;  /* 0x000000ff0500720c */ /* 0x000fc60003f05300 */
[----:B------:R-:W2:Y:S01]  /*10ea0*/  LDC.64 R4, c[0x0][0xbe0] ;  /* 0x0002f800ff047b82 */ /* 0x000ea20000000a00 */
[----:B0-----:R-:W-:-:S07]  /*10eb0*/  IMAD.WIDE R2, R174, 0x4, R2 ;  /* 0x00000004ae027825 */ /* 0x001fce00078e0202 */
[----:B------:R-:W0:Y:S02]  /*10ec0*/  LDC R0, c[0x0][0xa88] ;  /* 0x0002a200ff007b82 */ /* 0x000e240000000800 */
[----:B------:R3:W5:Y:S01]  /*10ed0*/  @P0 LDG.E R7, desc[UR46][R2.64] ;  /* 0x0000002e02070981 */ /* 0x000762000c1e1900 */
[----:B--2---:R-:W-:-:S04]  /*10ee0*/  ISETP.NE.U32.AND P1, PT, R4, RZ, PT ;  /* 0x000000ff0400720c */ /* 0x004fc80003f25070 */
[----:B------:R-:W-:-:S13]  /*10ef0*/  ISETP.NE.AND.EX P1, PT, R5, RZ, PT, P1 ;  /* 0x000000ff0500720c */ /* 0x000fda0003f25310 */
[----:B------:R-:W2:Y:S02]  /*10f00*/  @P1 LDC.64 R4, c[0x0][0xbe0] ;  /* 0x0002f800ff041b82 */ /* 0x000ea40000000a00 */
[----:B--2---:R-:W-:-:S05]  /*10f10*/  @P1 IMAD.WIDE R4, R174, 0x4, R4 ;  /* 0x00000004ae041825 */ /* 0x004fca00078e0204 */
[----:B0-----:R3:W5:Y:S01]  /*10f20*/  @P1 LDG.E R0, desc[UR46][R4.64] ;  /* 0x0000002e04001981 */ /* 0x001762000c1e1900 */
[----:B------:R-:W-:Y:S01]  /*10f30*/  ISETP.GT.AND P2, PT, R181, 0x7f, PT ;  /* 0x0000007fb500780c */ /* 0x000fe20003f44270 */
[----:B------:R-:W-:-:S12]  /*10f40*/  @P1 BRA `(.L_x_1176) ;  /* 0x0000000000101947 */ /* 0x000fd80003800000 */
[----:B------:R-:W-:Y:S05]  /*10f50*/  @!P0 BRA `(.L_x_1176) ;  /* 0x00000000000c8947 */ /* 0x000fea0003800000 */
[----:B---3--:R-:W2:Y:S04]  /*10f60*/  LDG.E R5, desc[UR46][R2.64] ;  /* 0x0000002e02057981 */ /* 0x008ea8000c1e1900 */
[----:B-----5:R-:W2:Y:S02]  /*10f70*/  LDG.E R0, desc[UR46][R2.64+0x4] ;  /* 0x0000042e02007981 */ /* 0x020ea4000c1e1900 */
[----:B--2---:R-:W-:-:S07]  /*10f80*/  IMAD.IADD R0, R0, 0x1, -R5 ;  /* 0x0000000100007824 */ /* 0x004fce00078e0a05 */
.L_x_1176:
[----:B---3--:R-:W-:Y:S01]  /*10f90*/  SHF.R.S32.HI R2, RZ, 0x1f, R174 ;  /* 0x0000001fff027819 */ /* 0x008fe200000114ae */
[----:B------:R-:W-:Y:S01]  /*10fa0*/  BSSY B1, `(.L_x_1177) ;  /* 0x000001d000017945 */ /* 0x000fe20003800000 */
[----:B------:R-:W-:Y:S02]  /*10fb0*/  SHF.R.S32.HI R8, RZ, 0x1f, R173 ;  /* 0x0000001fff087819 */ /* 0x000fe400000114ad */
[----:B------:R-:W-:Y:S02]  /*10fc0*/  SHF.R.S32.HI R10, RZ, 0x1f, R19 ;  /* 0x0000001fff0a7819 */ /* 0x000fe40000011413 */
[----:B------:R-:W-:Y:S02]  /*10fd0*/  SEL R11, R174, RZ, !P0 ;  /* 0x000000ffae0b7207 */ /* 0x000fe40004000000 */
[----:B------:R-:W-:Y:S02]  /*10fe0*/  SEL R9, R2, RZ, !P0 ;  /* 0x000000ff02097207 */ /* 0x000fe40004000000 */
[----:B-----5:R-:W-:Y:S01]  /*10ff0*/  SHF.R.S32.HI R6, RZ, 0x1f, R7 ;  /* 0x0000001fff067819 */ /* 0x020fe20000011407 */
[----:B------:R-:W-:Y:S06]  /*11000*/  @P2 BRA `(.L_x_1178) ;  /* 0x0000000000582947 */ /* 0x000fec0003800000 */
[----:B------:R-:W0:Y:S02]  /*11010*/  S2R R3, SR_TID.X ;  /* 0x0000000000037919 */ /* 0x000e240000002100 */
[----:B0-----:R-:W-:-:S04]  /*11020*/  IMAD R2, R175, 0x80, R3 ;  /* 0x00000080af027824 */ /* 0x001fc800078e0203 */
[----:B------:R-:W-:-:S05]  /*11030*/  VIADD R3, R2, 0xffffff80 ;  /* 0xffffff8002037836 */ /* 0x000fca0000000000 */
[----:B------:R-:W-:-:S13]  /*11040*/  ISETP.GE.AND P0, PT, R3, R0, PT ;  /* 0x000000000300720c */ /* 0x000fda0003f06270 */
[----:B------:R-:W-:Y:S05]  /*11050*/  @P0 BRA `(.L_x_1178) ;  /* 0x0000000000440947 */ /* 0x000fea0003800000 */
[C---:B------:R-:W-:Y:S01]  /*11060*/  IADD3 R2, P0, R3.reuse, R7, RZ ;  /* 0x0000000703027210 */ /* 0x040fe20007f1e0ff */
[----:B------:R-:W-:Y:S02]  /*11070*/  ULDC.64 UR4, c[0x0][0xb70] ;  /* 0x0002dc0000047ab9 */ /* 0x000fe40000000a00 */
[----:B------:R-:W-:Y:S01]  /*11080*/  IMAD R4, R8, UR4, RZ ;  /* 0x0000000408047c24 */ /* 0x000fe2000f8e02ff */
[----:B------:R-:W-:-:S03]  /*11090*/  LEA.HI.X.SX32 R3, R3, R6, 0x1, P0 ;  /* 0x0000000603037211 */ /* 0x000fc600000f0eff */
[C---:B------:R-:W-:Y:S02]  /*110a0*/  IMAD R5, R173.reuse, UR5, R4 ;  /* 0x00000005ad057c24 */ /* 0x040fe4000f8e0204 */
[----:B------:R-:W-:Y:S01]  /*110b0*/  IMAD.WIDE.U32 R2, R173, UR4, R2 ;  /* 0x00000004ad027c25 */ /* 0x000fe2000f8e0002 */
[----:B------:R-:W-:-:S03]  /*110c0*/  ULDC.64 UR4, c[0x0][0xb78] ;  /* 0x0002de0000047ab9 */ /* 0x000fc60000000a00 */
[----:B------:R-:W-:Y:S02]  /*110d0*/  IMAD R4, R9, UR4, RZ ;  /* 0x0000000409047c24 */ /* 0x000fe4000f8e02ff */
[----:B------:R-:W-:Y:S02]  /*110e0*/  IMAD.IADD R3, R3, 0x1, R5 ;  /* 0x0000000103037824 */ /* 0x000fe400078e0205 */
        /* <DEDUP_REMOVED lines=8> */
.L_x_1178:
[----:B------:R-:W-:Y:S05]  /*11170*/  BSYNC B1 ;  /* 0x0000000000017941 */ /* 0x000fea0003800000 */
.L_x_1177:
[----:B------:R-:W-:Y:S01]  /*11180*/  ULDC.64 UR4, c[0x0][0xaa0] ;  /* 0x0002a80000047ab9 */ /* 0x000fe20000000a00 */
[----:B------:R-:W-:Y:S01]  /*11190*/  IMAD.MOV.U32 R2, RZ, RZ, R19 ;  /* 0x000000ffff027224 */ /* 0x000fe200078e0013 */
[----:B------:R-:W-:Y:S01]  /*111a0*/  BSSY B1, `(.L_x_1179) ;  /* 0x000002c000017945 */ /* 0x000fe20003800000 */
[----:B0-----:R-:W-:Y:S02]  /*111b0*/  IMAD.MOV.U32 R3, RZ, RZ, R10 ;  /* 0x000000ffff037224 */ /* 0x001fe400078e000a */
[----:B------:R-:W-:Y:S02]  /*111c0*/  IMAD R4, R6, UR4, RZ ;  /* 0x0000000406047c24 */ /* 0x000fe4000f8e02ff */
[----:B------:R-:W-:-:S04]  /*111d0*/  IMAD.WIDE.U32 R2, R7, UR4, R2 ;  /* 0x0000000407027c25 */ /* 0x000fc8000f8e0002 */
[----:B------:R-:W-:Y:S01]  /*111e0*/  IMAD R7, R7, UR5, R4 ;  /* 0x0000000507077c24 */ /* 0x000fe2000f8e0204 */
[----:B------:R-:W-:Y:S01]  /*111f0*/  ULDC.64 UR4, c[0x0][0xae0] ;  /* 0x0002b80000047ab9 */ /* 0x000fe20000000a00 */
[----:B------:R-:W-:Y:S02]  /*11200*/  VIADD R6, R22, 0x20 ;  /* 0x0000002016067836 */ /* 0x000fe40000000000 */
[----:B------:R-:W-:Y:S02]  /*11210*/  IMAD.IADD R3, R3, 0x1, R7 ;  /* 0x0000000103037824 */ /* 0x000fe400078e0207 */
[----:B------:R-:W-:Y:S02]  /*11220*/  IMAD R7, R175, -0x80, R0 ;  /* 0xffffff80af077824 */ /* 0x000fe400078e0200 */
[----:B------:R-:W-:Y:S02]  /*11230*/  IMAD R4, R8, UR4, RZ ;  /* 0x0000000408047c24 */ /* 0x000fe4000f8e02ff */
[C---:B------:R-:W-:Y:S01]  /*11240*/  VIADD R0, R22.reuse, 0x40 ;  /* 0x0000004016007836 */ /* 0x040fe20000000000 */
[-C--:B------:R-:W-:Y:S01]  /*11250*/  ISETP.GE.AND P2, PT, R22, R7.reuse, PT ;  /* 0x000000071600720c */ /* 0x080fe20003f46270 */
[C---:B------:R-:W-:Y:S01]  /*11260*/  IMAD R5, R173.reuse, UR5, R4 ;  /* 0x00000005ad057c24 */ /* 0x040fe2000f8e0204 */
[-C--:B------:R-:W-:Y:S01]  /*11270*/  ISETP.GE.AND P3, PT, R6, R7.reuse, PT ;  /* 0x000000070600720c */ /* 0x080fe20003f66270 */
[----:B------:R-:W-:Y:S01]  /*11280*/  IMAD.WIDE.U32 R2, R173, UR4, R2 ;  /* 0x00000004ad027c25 */ /* 0x000fe2000f8e0002 */
[----:B------:R-:W-:Y:S01]  /*11290*/  ULDC.64 UR4, c[0x0][0xae8] ;  /* 0x0002ba0000047ab9 */ /* 0x000fe20000000a00 */
[----:B------:R-:W-:-:S02]  /*112a0*/  ISETP.GE.AND P1, PT, R0, R7, PT ;  /* 0x000000070000720c */ /* 0x000fc40003f26270 */
[----:B------:R-:W-:Y:S02]  /*112b0*/  VIADD R4, R22, 0x60 ;  /* 0x0000006016047836 */ /* 0x000fe40000000000 */
[----:B------:R-:W-:Y:S02]  /*112c0*/  IMAD.IADD R3, R3, 0x1, R5 ;  /* 0x0000000103037824 */ /* 0x000fe400078e0205 */
[----:B------:R-:W-:Y:S01]  /*112d0*/  IMAD R0, R9, UR4, RZ ;  /* 0x0000000409007c24 */ /* 0x000fe2000f8e02ff */
[----:B------:R-:W-:Y:S01]  /*112e0*/  ISETP.GE.AND P0, PT, R4, R7, PT ;  /* 0x000000070400720c */ /* 0x000fe20003f06270 */
[----:B------:R-:W-:Y:S01]  /*112f0*/  IMAD.WIDE.U32 R4, R11, UR4, R2 ;  /* 0x000000040b047c25 */ /* 0x000fe2000f8e0002 */
[----:B------:R-:W-:-:S03]  /*11300*/  SHF.R.S32.HI R7, RZ, 0x1f, R22 ;  /* 0x0000001fff077819 */ /* 0x000fc60000011416 */
[----:B------:R-:W-:Y:S02]  /*11310*/  IMAD R9, R11, UR5, R0 ;  /* 0x000000050b097c24 */ /* 0x000fe4000f8e0200 */
[----:B------:R-:W-:Y:S02]  /*11320*/  IMAD.MOV.U32 R6, RZ, RZ, R22 ;  /* 0x000000ffff067224 */ /* 0x000fe400078e0016 */
[----:B------:R-:W-:Y:S02]  /*11330*/  IMAD.IADD R11, R5, 0x1, R9 ;  /* 0x00000001050b7824 */ /* 0x000fe400078e0209 */
[----:B------:R-:W-:Y:S01]  /*11340*/  IMAD.WIDE R6, R175, 0x80, R6 ;  /* 0x00000080af067825 */ /* 0x000fe200078e0206 */
[----:B------:R-:W-:Y:S06]  /*11350*/  @P2 BRA `(.L_x_1180) ;  /* 0x0000000000402947 */ /* 0x000fec0003800000 */
        /* <DEDUP_REMOVED lines=16> */
.L_x_1180:
[----:B------:R-:W-:Y:S05]  /*11460*/  BSYNC B1 ;  /* 0x0000000000017941 */ /* 0x000fea0003800000 */
.L_x_1179:
[----:B------:R-:W-:Y:S04]  /*11470*/  BSSY B1, `(.L_x_1181) ;  /* 0x0000014000017945 */ /* 0x000fe80003800000 */
[----:B------:R-:W-:Y:S05]  /*11480*/  @P3 BRA `(.L_x_1182) ;  /* 0x0000000000483947 */ /* 0x000fea0003800000 */
[----:B0-----:R-:W-:Y:S01]  /*11490*/  IADD3 R9, P2, R6, 0x20, RZ ;  /* 0x0000002006097810 */ /* 0x001fe20007f5e0ff */
        /* <DEDUP_REMOVED lines=17> */
.L_x_1182:
[----:B------:R-:W-:Y:S05]  /*115b0*/  BSYNC B1 ;  /* 0x0000000000017941 */ /* 0x000fea0003800000 */
.L_x_1181:
[----:B------:R-:W-:Y:S04]  /*115c0*/  BSSY B1, `(.L_x_1183) ;  /* 0x0000014000017945 */ /* 0x000fe80003800000 */
[----:B------:R-:W-:Y:S05]  /*115d0*/  @P1 BRA `(.L_x_1184) ;  /* 0x0000000000481947 */ /* 0x000fea0003800000 */
[----:B0-2---:R-:W-:Y:S01]  /*115e0*/  IADD3 R9, P1, R6, 0x40, RZ ;  /* 0x0000004006097810 */ /* 0x005fe20007f3e0ff */
        /* <DEDUP_REMOVED lines=17> */
.L_x_1184:
[----:B------:R-:W-:Y:S05]  /*11700*/  BSYNC B1 ;  /* 0x0000000000017941 */ /* 0x000fea0003800000 */
.L_x_1183:
        /* <DEDUP_REMOVED lines=19> */
.L_x_1175:
[----:B------:R-:W-:Y:S05]  /*11840*/  BSYNC B0 ;  /* 0x0000000000007941 */ /* 0x000fea0003800000 */
.L_x_1166:
[----:B------:R-:W-:Y:S02]  /*11850*/  ULDC UR4, c[0x0][0xc14] ;  /* 0x0003050000047ab9 */ /* 0x000fe40000000800 */
[----:B-1----:R-:W-:-:S13]  /*11860*/  ISETP.GE.AND P0, PT, R171, UR4, PT ;  /* 0x00000004ab007c0c */ /* 0x002fda000bf06270 */
[----:B------:R-:W-:Y:S05]  /*11870*/  @!P0 BRA `(.L_x_1185) ;  /* 0xfffffef4003c8947 */ /* 0x000fea000383ffff */
[----:B------:R-:W-:Y:S05]  /*11880*/  EXIT ;  /* 0x000000000000794d */ /* 0x000fea0003800000 */
.L_x_1080:
[----:B------:R-:W-:-:S08]  /*11890*/  NOP ;  /* 0x0000000000007918 */ /* 0x000fd00000000000 */
[----:B------:R-:W0:-:S00]  /*118a0*/  USETMAXREG.DEALLOC.CTAPOOL 0x18 ;  /* 0x00000018000079c8 */ /* 0x000e0000080e0500 */
[----:B0-----:R-:W2:Y:S01]  /*118b0*/  LDL.LU R2, [R1+0x38] ;  /* 0x0000380001027983 */ /* 0x001ea20000300800 */
[----:B------:R-:W-:Y:S01]  /*118c0*/  LOP3.LUT R0, R0, 0x3, RZ, 0xc0, !PT ;  /* 0x0000000300007812 */ /* 0x000fe200078ec0ff */
[----:B------:R-:W-:-:S05]  /*118d0*/  IMAD.MOV.U32 R6, RZ, RZ, RZ ;  /* 0x000000ffff067224 */ /* 0x000fca00078e00ff */
[----:B------:R-:W0:Y:S02]  /*118e0*/  SHFL.IDX PT, R0, R0, RZ, 0x1f ;  /* 0x00001fff00007589 */ /* 0x000e2400000e0000 */
[----:B0-----:R-:W-:Y:S02]  /*118f0*/  ISETP.NE.AND P0, PT, R0, RZ, PT ;  /* 0x000000ff0000720c */ /* 0x001fe40003f05270 */
        /* <DEDUP_REMOVED lines=15> */
.L_x_1186:
[----:B------:R-:W1:Y:S01]  /*119f0*/  S2R R0, SR_TID.X ;  /* 0x0000000000007919 */ /* 0x000e620000002100 */
[----:B------:R-:W-:Y:S01]  /*11a00*/  ULDC UR4, c[0x0][0xc14] ;  /* 0x0003050000047ab9 */ /* 0x000fe20000000800 */
[----:B-1----:R-:W-:-:S04]  /*11a10*/  LOP3.LUT R5, R0, 0x1f, RZ, 0xc0, !PT ;  /* 0x0000001f00057812 */ /* 0x002fc800078ec0ff */
[----:B------:R-:W-:-:S04]  /*11a20*/  ISETP.NE.AND P0, PT, R5, 0x1f, PT ;  /* 0x0000001f0500780c */ /* 0x000fc80003f05270 */
[----:B------:R-:W-:-:S13]  /*11a30*/  ISETP.GE.OR P1, PT, R5, UR4, !P0 ;  /* 0x0000000405007c0c */ /* 0x000fda000c726670 */
[----:B0-----:R-:W0:Y:S02]  /*11a40*/  @!P1 LDC.64 R2, c[0x0][0xc58] ;  /* 0x00031600ff029b82 */ /* 0x001e240000000a00 */
        /* <DEDUP_REMOVED lines=18> */
[----:B------:R-:W1:Y:S02]  /*11b70*/  SHFL.UP PT, R2, R3, 0x8, RZ ;  /* 0x0500000003027989 */ /* 0x000e6400000e00ff */
[----:B-1----:R-:W-:-:S05]  /*11b80*/  SEL R2, R2, RZ, P4 ;  /* 0x000000ff02027207 */ /* 0x002fca0002000000 */
[----:B------:R-:W-:-:S05]  /*11b90*/  IMAD.IADD R2, R3, 0x1, R2 ;  /* 0x0000000103027824 */ /* 0x000fca00078e0202 */
[----:B------:R-:W1:Y:S02]  /*11ba0*/  SHFL.UP PT, R4, R2, 0x10, RZ ;  /* 0x0600000002047989 */ /* 0x000e6400000e00ff */
[----:B-1----:R-:W-:-:S05]  /*11bb0*/  SEL R7, R4, RZ, P5 ;  /* 0x000000ff04077207 */ /* 0x002fca0002800000 */
[----:B------:R-:W-:Y:S02]  /*11bc0*/  IMAD.IADD R10, R2, 0x1, R7 ;  /* 0x00000001020a7824 */ /* 0x000fe400078e0207 */
[----:B------:R-:W1:Y:S03]  /*11bd0*/  LDC R7, c[0x0][0xc10] ;  /* 0x00030400ff077b82 */ /* 0x000e660000000800 */
        /* <DEDUP_REMOVED lines=10> */
.L_x_1192:
        /* <DEDUP_REMOVED lines=14> */
.L_x_1191:
[----:B------:R-:W-:Y:S05]  /*11d60*/  BSYNC B0 ;  /* 0x0000000000007941 */ /* 0x000fea0003800000 */
.L_x_1190:
        /* <DEDUP_REMOVED lines=22> */
.L_x_1188:
[----:B------:R-:W-:Y:S01]  /*11ed0*/  IMAD.IADD R11, R9, 0x1, -R8 ;  /* 0x00000001090b7824 */ /* 0x000fe200078e0a08 */
[----:B------:R-:W-:-:S03]  /*11ee0*/  ULDC.64 UR4, c[0x0][0xc68] ;  /* 0x00031a0000047ab9 */ /* 0x000fc60000000a00 */
[----:B------:R-:W-:-:S05]  /*11ef0*/  IMAD R3, R10, R7, R11 ;  /* 0x000000070a037224 */ /* 0x000fca00078e020b */
[----:B------:R-:W-:-:S13]  /*11f00*/  ISETP.GT.AND P0, PT, R3, R0, PT ;  /* 0x000000000300720c */ /* 0x000fda0003f04270 */
[----:B------:R-:W-:Y:S02]  /*11f10*/  VOTEU.ANY UR7, UPT, !P0 ;  /* 0x0000000000077886 */ /* 0x000fe400040e0100 */
[----:B------:R-:W-:-:S04]  /*11f20*/  UPOPC UR6, UR7 ;  /* 0x00000007000672bf */ /* 0x000fc80008000000 */
[----:B------:R-:W-:-:S04]  /*11f30*/  UIADD3 UR45, UR6, UR45, URZ ;  /* 0x0000002d062d7290 */ /* 0x000fc8000fffe03f */
[----:B------:R-:W-:-:S06]  /*11f40*/  UIMAD.WIDE UR4, UR45, 0x4, UR4 ;  /* 0x000000042d0478a5 */ /* 0x000fcc000f8e0204 */
[----:B------:R-:W-:Y:S02]  /*11f50*/  IMAD.U32 R2, RZ, RZ, UR4 ;  /* 0x00000004ff027e24 */ /* 0x000fe4000f8e00ff */
[----:B------:R-:W-:-:S05]  /*11f60*/  IMAD.U32 R3, RZ, RZ, UR5 ;  /* 0x00000005ff037e24 */ /* 0x000fca000f8e00ff */
[----:B------:R-:W2:Y:S01]  /*11f70*/  LDG.E R9, desc[UR46][R2.64] ;  /* 0x0000002e02097981 */ /* 0x000ea2000c1e1900 */
[----:B------:R-:W-:Y:S01]  /*11f80*/  IMAD.U32 R15, RZ, RZ, UR6 ;  /* 0x00000006ff0f7e24 */ /* 0x000fe2000f8e00ff */
[----:B------:R-:W-:-:S04]  /*11f90*/  ISETP.NE.AND P0, PT, RZ, UR7, PT ;  /* 0x00000007ff007c0c */ /* 0x000fc8000bf05270 */
[----:B------:R-:W2:Y:S02]  /*11fa0*/  SHFL.IDX PT, R6, R6, R15, 0x1f ;  /* 0x00001f0f06067589 */ /* 0x000ea400000e0000 */
[----:B--2---:R-:W-:-:S05]  /*11fb0*/  IMAD R8, R6, R9, RZ ;  /* 0x0000000906087224 */ /* 0x004fca00078e02ff */
[----:B------:R-:W-:-:S04]  /*11fc0*/  IABS R12, R8 ;  /* 0x00000008000c7213 */ /* 0x000fc80000000000 */
[----:B------:R-:W0:Y:S08]  /*11fd0*/  I2F.RP R13, R12 ;  /* 0x0000000c000d7306 */ /* 0x000e300000209400 */
[----:B0-----:R-:W0:Y:S02]  /*11fe0*/  MUFU.RCP R13, R13 ;  /* 0x0000000d000d7308 */ /* 0x001e240000001000 */
[----:B0-----:R-:W-:-:S06]  /*11ff0*/  VIADD R14, R13, 0xffffffe ;  /* 0x0ffffffe0d0e7836 */ /* 0x001fcc0000000000 */
[----:B------:R-:W0:Y:S02]  /*12000*/  F2I.FTZ.U32.TRUNC.NTZ R3, R14 ;  /* 0x0000000e00037305 */ /* 0x000e24000021f000 */
[----:B0-----:R-:W-:Y:S01]  /*12010*/  IMAD.MOV R17, RZ, RZ, -R3 ;  /* 0x000000ffff117224 */ /* 0x001fe200078e0a03 */
[----:B------:R-:W-:Y:S06]  /*12020*/  @!P0 BRA `(.L_x_1193) ;  /* 0x00000000000c8947 */ /* 0x000fec0003800000 */
[----:B------:R-:W-:-:S06]  /*12030*/  UIADD3 UR4, UR6, -0x1, URZ ;  /* 0xffffffff06047890 */ /* 0x000fcc000fffe03f */
[----:B------:R-:W-:-:S05]  /*12040*/  IMAD.U32 R13, RZ, RZ, UR4 ;  /* 0x00000004ff0d7e24 */ /* 0x000fca000f8e00ff */
[----:B------:R0:W1:Y:S02]  /*12050*/  SHFL.IDX PT, R4, R10, R13, 0x1f ;  /* 0x00001f0d0a047589 */ /* 0x00006400000e0000 */
.L_x_1193:
[----:B-1----:R-:W-:Y:S02]  /*12060*/  IMAD R4, R4, R7, R11 ;  /* 0x0000000704047224 */ /* 0x002fe400078e020b */
        /* <DEDUP_REMOVED lines=19> */
[----:B------:R-:W-:-:S05]  /*121a0*/  @!P1 LOP3.LUT R2, RZ, R8, RZ, 0x33, !PT ;  /* 0x00000008ff029212 */ /* 0x000fca00078e33ff */
[----:B------:R-:W-:Y:S02]  /*121b0*/  IMAD R0, R9, R2, RZ ;  /* 0x0000000209007224 */ /* 0x000fe400078e02ff */
[----:B------:R-:W-:Y:S02]  /*121c0*/  IMAD.MOV R2, RZ, RZ, -R2 ;  /* 0x000000ffff027224 */ /* 0x000fe400078e0a02 */
[----:B-1----:R-:W-:Y:S02]  /*121d0*/  IMAD.MOV R4, RZ, RZ, -R0 ;  /* 0x000000ffff047224 */ /* 0x002fe400078e0a00 */
[----:B------:R-:W-:Y:S02]  /*121e0*/  IMAD R8, R8, R2, R11 ;  /* 0x0000000208087224 */ /* 0x000fe400078e020b */
[----:B------:R-:W-:Y:S01]  /*121f0*/  IMAD.MOV.U32 R2, RZ, RZ, RZ ;  /* 0x000000ffff027224 */ /* 0x000fe200078e00ff */
[----:B------:R-:W-:-:S04]  /*12200*/  VIADDMNMX R7, R4, R7, R9, PT ;  /* 0x0000000704077246 */ /* 0x000fc80003800109 */
[-C--:B------:R-:W-:Y:S02]  /*12210*/  IABS R4, R7.reuse ;  /* 0x0000000700047213 */ /* 0x080fe40000000000 */
[----:B0-----:R-:W-:Y:S02]  /*12220*/  IABS R10, R7 ;  /* 0x00000007000a7213 */ /* 0x001fe40000000000 */
[----:B------:R-:W0:Y:S08]  /*12230*/  I2F.RP R9, R4 ;  /* 0x0000000400097306 */ /* 0x000e300000209400 */
[----:B0-----:R-:W0:Y:S02]  /*12240*/  MUFU.RCP R9, R9 ;  /* 0x0000000900097308 */ /* 0x001e240000001000 */
[----:B0-----:R-:W-:Y:S01]  /*12250*/  VIADD R3, R9, 0xffffffe ;  /* 0x0ffffffe09037836 */ /* 0x001fe20000000000 */
[----:B------:R-:W-:-:S05]  /*12260*/  IABS R9, R8 ;  /* 0x0000000800097213 */ /* 0x000fca0000000000 */
[----:B------:R-:W0:Y:S02]  /*12270*/  F2I.FTZ.U32.TRUNC.NTZ R3, R3 ;  /* 0x0000000300037305 */ /* 0x000e24000021f000 */
[----:B0-----:R-:W-:-:S04]  /*12280*/  IMAD.MOV R11, RZ, RZ, -R3 ;  /* 0x000000ffff0b7224 */ /* 0x001fc800078e0a03 */
[----:B------:R-:W-:-:S04]  /*12290*/  IMAD R11, R11, R4, RZ ;  /* 0x000000040b0b7224 */ /* 0x000fc800078e02ff */
[----:B------:R-:W-:-:S04]  /*122a0*/  IMAD.HI.U32 R2, R3, R11, R2 ;  /* 0x0000000b03027227 */ /* 0x000fc800078e0002 */
[----:B------:R-:W-:Y:S02]  /*122b0*/  IMAD.MOV R3, RZ, RZ, -R10 ;  /* 0x000000ffff037224 */ /* 0x000fe400078e0a0a */
        /* <DEDUP_REMOVED lines=8> */
[----:B------:R-:W-:Y:S01]  /*12340*/  ISETP.GE.AND P2, PT, R3, RZ, PT ;  /* 0x000000ff0300720c */ /* 0x000fe20003f46270 */
[----:B------:R-:W-:-:S06]  /*12350*/  IMAD.IADD R3, R8, 0x1, R0 ;  /* 0x0000000108037824 */ /* 0x000fcc00078e0200 */
[----:B------:R-:W-:-:S06]  /*12360*/  @P0 VIADD R2, R2, 0x1 ;  /* 0x0000000102020836 */ /* 0x000fcc0000000000 */
[----:B------:R-:W-:Y:S01]  /*12370*/  @!P2 IMAD.MOV R2, RZ, RZ, -R2 ;  /* 0x000000ffff02a224 */ /* 0x000fe200078e0a02 */
[----:B------:R-:W-:Y:S01]  /*12380*/  @!P1 LOP3.LUT R2, RZ, R7, RZ, 0x33, !PT ;  /* 0x00000007ff029212 */ /* 0x000fe200078e33ff */
[----:B------:R-:W-:-:S04]  /*12390*/  IMAD.MOV R7, RZ, RZ, -R7 ;  /* 0x000000ffff077224 */ /* 0x000fc800078e0a07 */
[----:B------:R-:W-:-:S05]  /*123a0*/  IMAD R3, R2, R7, R3 ;  /* 0x0000000702037224 */ /* 0x000fca00078e0203 */
[----:B------:R-:W-:Y:S02]  /*123b0*/  R2UR UR38, R3 ;  /* 0x00000000032672ca */ /* 0x000fe400000e0000 */
[----:B------:R-:W-:-:S05]  /*123c0*/  LOP3.LUT R3, RZ, R2, RZ, 0x33, !PT ;  /* 0x00000002ff037212 */ /* 0x000fca00078e33ff */
[----:B------:R-:W-:-:S05]  /*123d0*/  IMAD.IADD R0, R6, 0x1, R3 ;  /* 0x0000000106007824 */ /* 0x000fca00078e0203 */
[----:B------:R1:W-:Y:S01]  /*123e0*/  STL [R1+0x24], R0 ;  /* 0x0000240001007387 */ /* 0x0003e20000100800 */
[----:B------:R-:W-:Y:S05]  /*123f0*/  BRA `(.L_x_1194) ;  /* 0x00000000000c7947 */ /* 0x000fea0003800000 */
.L_x_1189:
[----:B------:R0:W-:Y:S01]  /*12400*/  STL [R1+0x20], R0 ;  /* 0x0000200001007387 */ /* 0x0001e20000100800 */
[----:B------:R-:W-:-:S03]  /*12410*/  UMOV UR38, URZ ;  /* 0x0000003f00267c82 */ /* 0x000fc60008000000 */
[----:B------:R0:W-:Y:S02]  /*12420*/  STL [R1+0x24], RZ ;  /* 0x000024ff01007387 */ /* 0x0001e40000100800 */
.L_x_1194:
[----:B------:R-:W2:Y:S04]  /*12430*/  LDL R2, [R1+0x24] ;  /* 0x0000240001027983 */ /* 0x000ea80000100800 */
[----:B------:R-:W3:Y:S01]  /*12440*/  LDL R4, [R1+0x20] ;  /* 0x0000200001047983 */ /* 0x000ee20000100800 */
[----:B------:R-:W-:-:S13]  /*12450*/  ISETP.NE.AND P0, PT, R5, RZ, PT ;  /* 0x000000ff0500720c */ /* 0x000fda0003f05270 */
[----:B------:R-:W4:Y:S01]  /*12460*/  @!P0 S2R R3, SR_CgaCtaId ;  /* 0x0000000000038919 */ /* 0x000f220000008800 */
[----:B01----:R-:W-:Y:S01]  /*12470*/  @!P0 MOV R0, 0x400 ;  /* 0x0000040000008802 */ /* 0x003fe20000000f00 */
[----:B------:R-:W-:Y:S02]  /*12480*/  IMAD.U32 R6, RZ, RZ, UR38 ;  /* 0x00000026ff067e24 */ /* 0x000fe4000f8e00ff */
[----:B------:R-:W-:Y:S01]  /*12490*/  IMAD.U32 R7, RZ, RZ, UR45 ;  /* 0x0000002dff077e24 */ /* 0x000fe2000f8e00ff */
[----:B----4-:R-:W-:Y:S01]  /*124a0*/  @!P0 LEA R0, R3, R0, 0x18 ;  /* 0x0000000003008211 */ /* 0x010fe200078ec0ff */
[----:B--2---:R-:W-:-:S05]  /*124b0*/  IMAD.MOV.U32 R5, RZ, RZ, R2 ;  /* 0x000000ffff057224 */ /* 0x004fca00078e0002 */
[----:B---3--:R0:W-:Y:S01]  /*124c0*/  @!P0 STS.128 [R0+0x228d0], R4 ;  /* 0x0228d00400008388 */ /* 0x0081e20000000c00 */
[----:B------:R-:W-:Y:S06]  /*124d0*/  BAR.ARV 0x5, 0x180 ;  /* 0x0146000000007b1d */ /* 0x000fec0000002000 */
.L_x_1187:
[----:B0-----:R-:W-:Y:S01]  /*124e0*/  IMAD.MOV.U32 R0, RZ, RZ, 0x1 ;  /* 0x00000001ff007424 */ /* 0x001fe200078e00ff */
[----:B------:R-:W-:Y:S01]  /*124f0*/  ULDC UR4, c[0x0][0xc14] ;  /* 0x0003050000047ab9 */ /* 0x000fe20000000800 */
[----:B------:R0:W-:Y:S01]  /*12500*/  STL [R1], RZ ;  /* 0x000000ff01007387 */ /* 0x0001e20000100800 */
[----:B------:R-:W-:-:S03]  /*12510*/  UISETP.GE.AND UP0, UPT, UR45, UR4, UPT ;  /* 0x000000042d00728c */ /* 0x000fc6000bf06270 */
[----:B------:R0:W-:Y:S03]  /*12520*/  STL [R1+0xc], R0 ;  /* 0x00000c0001007387 */ /* 0x0001e60000100800 */
[----:B------:R-:W-:Y:S01]  /*12530*/  PLOP3.LUT P0, PT, PT, PT, UP0, 0x80, 0x0 ;  /* 0x000000000000781c */ /* 0x000fe20003f0f008 */
[----:B------:R0:W-:-:S12]  /*12540*/  STL [R1+0x3c], RZ ;  /* 0x00003cff01007387 */ /* 0x0001d80000100800 */
[----:B0-----:R-:W-:Y:S05]  /*12550*/  @P0 BRA `(.L_x_1195) ;  /* 0x0000004000540947 */ /* 0x001fea0003800000 */
        /* <DEDUP_REMOVED lines=25> */
[----:B0-----:R-:W-:-:S05]  /*126f0*/  IMAD.MOV.U32 R0, RZ, RZ, 0x40 ;  /* 0x00000040ff007424 */ /* 0x001fca00078e00ff */
[----:B------:R-:W-:Y:S01]  /*12700*/  SEL R3, R0, 0xffffffc0, !P2 ;  /* 0xffffffc000037807 */ /* 0x000fe20005000000 */
[----:B------:R-:W-:-:S04]  /*12710*/  IMAD.MOV.U32 R0, RZ, RZ, 0x1 ;  /* 0x00000001ff007424 */ /* 0x000fc800078e00ff */
[----:B------:R0:W-:Y:S04]  /*12720*/  STL [R1+0x18], R3 ;  /* 0x0000180301007387 */ /* 0x0001e80000100800 */
[----:B------:R0:W-:Y:S04]  /*12730*/  STL [R1+0x14], R2 ;  /* 0x0000140201007387 */ /* 0x0001e80000100800 */
[----:B------:R0:W-:Y:S04]  /*12740*/  STL [R1+0x3c], RZ ;  /* 0x00003cff01007387 */ /* 0x0001e80000100800 */
[----:B------:R0:W-:Y:S04]  /*12750*/  STL [R1+0xc], R0 ;  /* 0x00000c0001007387 */ /* 0x0001e80000100800 */
[----:B------:R0:W-:Y:S02]  /*12760*/  STL [R1], RZ ;  /* 0x000000ff01007387 */ /* 0x0001e40000100800 */
.L_x_1263:
[----:B------:R-:W-:Y:S01]  /*12770*/  ULDC.64 UR4, c[0x0][0xa00] ;  /* 0x0002800000047ab9 */ /* 0x000fe20000000a00 */
[----:B------:R-:W-:Y:S01]  /*12780*/  ULDC.64 UR10, c[0x0][0xa08] ;  /* 0x00028200000a7ab9 */ /* 0x000fe20000000a00 */
[----:B------:R-:W-:Y:S01]  /*12790*/  ISETP.NE.U32.AND P0, PT, RZ, UR4, PT ;  /* 0x00000004ff007c0c */ /* 0x000fe2000bf05070 */
[----:B------:R-:W-:Y:S01]  /*127a0*/  ULDC.64 UR6, c[0x0][0xa00] ;  /* 0x0002800000067ab9 */ /* 0x000fe20000000a00 */
[----:B------:R-:W-:Y:S01]  /*127b0*/  ISETP.NE.U32.AND P1, PT, RZ, UR10, PT ;  /* 0x0000000aff007c0c */ /* 0x000fe2000bf25070 */
[----:B------:R-:W-:Y:S01]  /*127c0*/  UIMAD.WIDE UR6, UR45, 0x4, UR6 ;  /* 0x000000042d0678a5 */ /* 0x000fe2000f8e0206 */
[----:B------:R-:W-:Y:S01]  /*127d0*/  ISETP.NE.AND.EX P0, PT, RZ, UR5, PT, P0 ;  /* 0x00000005ff007c0c */ /* 0x000fe2000bf05300 */
[----:B------:R-:W-:Y:S01]  /*127e0*/  ULDC.64 UR4, c[0x0][0xa28] ;  /* 0x00028a0000047ab9 */ /* 0x000fe20000000a00 */
[----:B------:R-:W-:Y:S01]  /*127f0*/  ULDC.64 UR8, c[0x0][0xa08] ;  /* 0x0002820000087ab9 */ /* 0x000fe20000000a00 */
[----:B------:R-:W-:Y:S01]  /*12800*/  UISETP.NE.U32.AND UP0, UPT, UR4, URZ, UPT ;  /* 0x0000003f0400728c */ /* 0x000fe2000bf05070 */
[----:B------:R-:W-:Y:S01]  /*12810*/  ISETP.NE.AND.EX P1, PT, RZ, UR11, PT, P1 ;  /* 0x0000000bff007c0c */ /* 0x000fe2000bf25310 */
[----:B------:R-:W-:Y:S01]  /*12820*/  ULDC.64 UR10, c[0x0][0xa18] ;  /* 0x00028600000a7ab9 */ /* 0x000fe20000000a00 */
[----:B------:R-:W-:Y:S01]  /*12830*/  IMAD.MOV.U32 R18, RZ, RZ, RZ ;  /* 0x000000ffff127224 */ /* 0x000fe200078e00ff */
[----:B------:R-:W-:Y:S01]  /*12840*/  UISETP.NE.AND.EX UP0, UPT, UR5, URZ, UPT, UP0 ;  /* 0x0000003f0500728c */ /* 0x000fe2000bf05300 */
[----:B0-----:R-:W-:Y:S01]  /*12850*/  IMAD.U32 R2, RZ, RZ, UR6 ;  /* 0x00000006ff027e24 */ /* 0x001fe2000f8e00ff */
[----:B------:R-:W-:Y:S01]  /*12860*/  UISETP.NE.U32.AND UP1, UPT, UR10, URZ, UPT ;  /* 0x0000003f0a00728c */ /* 0x000fe2000bf25070 */
[----:B------:R-:W-:Y:S01]  /*12870*/  IMAD.U32 R3, RZ, RZ, UR7 ;  /* 0x00000007ff037e24 */ /* 0x000fe2000f8e00ff */
[----:B------:R-:W-:Y:S01]  /*12880*/  UIMAD.WIDE UR8, UR45, 0x4, UR8 ;  /* 0x000000042d0878a5 */ /* 0x000fe2000f8e0208 */
[----:B--2---:R-:W0:Y:S01]  /*12890*/  LDC R0, c[0x0][0x288] ;  /* 0x0000a200ff007b82 */ /* 0x004e220000000800 */
[----:B------:R-:W-:Y:S01]  /*128a0*/  UISETP.NE.AND.EX UP1, UPT, UR11, URZ, UPT, UP1 ;  /* 0x0000003f0b00728c */ /* 0x000fe2000bf25310 */
[----:B------:R-:W-:Y:S01]  /*128b0*/  CS2R R4, SRZ ;  /* 0x0000000000047805 */ /* 0x000fe2000001ff00 */
[----:B-1----:R1:W5:Y:S03]  /*128c0*/  @P0 LDG.E R18, desc[UR46][R2.64] ;  /* 0x0000002e02120981 */ /* 0x002366000c1e1900 */
[----:B------:R-:W-:Y:S01]  /*128d0*/  @UP0 ULDC.64 UR4, c[0x0][0xa28] ;  /* 0x00028a0000040ab9 */ /* 0x000fe20000000a00 */
[----:B------:R-:W-:Y:S01]  /*128e0*/  PLOP3.LUT P2, PT, PT, PT, UP0, 0x80, 0x0 ;  /* 0x000000000000781c */ /* 0x000fe20003f4f008 */
[----:B------:R-:W-:Y:S01]  /*128f0*/  @UP0 UIMAD.WIDE UR4, UR45, 0x4, UR4 ;  /* 0x000000042d0408a5 */ /* 0x000fe2000f8e0204 */
[----:B------:R-:W2:Y:S01]  /*12900*/  LDC R6, c[0x0][0x404] ;  /* 0x00010100ff067b82 */ /* 0x000ea20000000800 */
[----:B-1----:R-:W-:-:S02]  /*12910*/  IMAD.U32 R2, RZ, RZ, UR8 ;  /* 0x00000008ff027e24 */ /* 0x002fc4000f8e00ff */
[----:B------:R-:W-:Y:S01]  /*12920*/  IMAD.U32 R3, RZ, RZ, UR9 ;  /* 0x00000009ff037e24 */ /* 0x000fe2000f8e00ff */
[----:B------:R-:W-:-:S04]  /*12930*/  PLOP3.LUT P4, PT, PT, PT, UP1, 0x80, 0x0 ;  /* 0x000000000000781c */ /* 0x000fc80003f8f018 */
[----:B------:R-:W1:Y:S01]  /*12940*/  LDC R7, c[0x0][0x2e0] ;  /* 0x0000b800ff077b82 */ /* 0x000e620000000800 */
[----:B------:R3:W5:Y:S02]  /*12950*/  @P1 LDG.E R5, desc[UR46][R2.64] ;  /* 0x0000002e02051981 */ /* 0x000764000c1e1900 */
[----:B---3--:R-:W-:Y:S02]  /*12960*/  IMAD.U32 R2, RZ, RZ, UR4 ;  /* 0x00000004ff027e24 */ /* 0x008fe4000f8e00ff */
[----:B------:R-:W-:Y:S01]  /*12970*/  IMAD.U32 R3, RZ, RZ, UR5 ;  /* 0x00000005ff037e24 */ /* 0x000fe2000f8e00ff */
[----:B------:R-:W-:Y:S02]  /*12980*/  @UP1 ULDC.64 UR4, c[0x0][0xa18] ;  /* 0x0002860000041ab9 */ /* 0x000fe40000000a00 */
[----:B------:R-:W-:Y:S02]  /*12990*/  @UP1 UIMAD.WIDE UR4, UR45, 0x4, UR4 ;  /* 0x000000042d0418a5 */ /* 0x000fe4000f8e0204 */
[----:B------:R3:W5:Y:S04]  /*129a0*/  @P2 LDG.E R4, desc[UR46][R2.64] ;  /* 0x0000002e02042981 */ /* 0x000768000c1e1900 */
[----:B---3--:R-:W-:-:S02]  /*129b0*/  IMAD.U32 R2, RZ, RZ, UR4 ;  /* 0x00000004ff027e24 */ /* 0x008fc4000f8e00ff */
[----:B------:R-:W-:Y:S01]  /*129c0*/  IMAD.U32 R3, RZ, RZ, UR5 ;  /* 0x00000005ff037e24 */ /* 0x000fe2000f8e00ff */
[----:B------:R-:W-:-:S04]  /*129d0*/  ULDC.64 UR4, c[0x0][0xa20] ;  /* 0x0002880000047ab9 */ /* 0x000fc80000000a00 */
[----:B0-----:R0:W5:Y:S01]  /*129e0*/  @P4 LDG.E R0, desc[UR46][R2.64] ;  /* 0x0000002e02004981 */ /* 0x001162000c1e1900 */
[----:B------:R-:W-:-:S04]  /*129f0*/  ISETP.NE.U32.AND P3, PT, RZ, UR4, PT ;  /* 0x00000004ff007c0c */ /* 0x000fc8000bf65070 */
[----:B------:R-:W-:Y:S01]  /*12a00*/  ISETP.NE.AND.EX P3, PT, RZ, UR5, PT, P3 ;  /* 0x00000005ff007c0c */ /* 0x000fe2000bf65330 */
[----:B0-----:R-:W0:Y:S02]  /*12a10*/  LDC.64 R2, c[0x0][0x3f8] ;  /* 0x0000fe00ff027b82 */ /* 0x001e240000000a00 */
[----:B0-----:R-:W-:-:S04]  /*12a20*/  ISETP.NE.U32.AND P2, PT, R2, RZ, PT ;  /* 0x000000ff0200720c */ /* 0x001fc80003f45070 */
[----:B------:R-:W-:-:S04]  /*12a30*/  ISETP.NE.AND.EX P2, PT, R3, RZ, PT, P2 ;  /* 0x000000ff0300720c */ /* 0x000fc80003f45320 */
[----:B--2---:R-:W-:-:S05]  /*12a40*/  SEL R6, R6, 0x1, P2 ;  /* 0x0000000106067807 */ /* 0x004fca0001000000 */
[----:B-1----:R-:W-:Y:S01]  /*12a50*/  IMAD R6, R6, R7, RZ ;  /* 0x0000000706067224 */ /* 0x002fe200078e02ff */
[----:B------:R-:W-:Y:S06]  /*12a60*/  @P4 BRA `(.L_x_1196) ;  /* 0x0000000000184947 */ /* 0x000fec0003800000 */
[----:B------:R-:W-:Y:S05]  /*12a70*/  @!P0 BRA `(.L_x_1196) ;  /* 0x0000000000148947 */ /* 0x000fea0003800000 */
[----:B------:R-:W-:Y:S02]  /*12a80*/  IMAD.U32 R2, RZ, RZ, UR6 ;  /* 0x00000006ff027e24 */ /* 0x000fe4000f8e00ff */
[----:B------:R-:W-:-:S05]  /*12a90*/  IMAD.U32 R3, RZ, RZ, UR7 ;  /* 0x00000007ff037e24 */ /* 0x000fca000f8e00ff */
[----:B------:R-:W2:Y:S04]  /*12aa0*/  LDG.E R7, desc[UR46][R2.64] ;  /* 0x0000002e02077981 */ /* 0x000ea8000c1e1900 */
[----:B-----5:R-:W2:Y:S02]  /*12ab0*/  LDG.E R0, desc[UR46][R2.64+0x4] ;  /* 0x0000042e02007981 */ /* 0x020ea4000c1e1900 */
[----:B--2---:R-:W-:-:S07]  /*12ac0*/  IMAD.IADD R0, R0, 0x1, -R7 ;  /* 0x0000000100007824 */ /* 0x004fce00078e0a07 */
.L_x_1196:
[----:B-----5:R-:W-:-:S05]  /*12ad0*/  IMAD.IADD R2, R5, 0x1, R4 ;  /* 0x0000000105027824 */ /* 0x020fca00078e0204 */
[----:B------:R0:W-:Y:S01]  /*12ae0*/  STL [R1+0x2c], R2 ;  /* 0x00002c0201007387 */ /* 0x0001e20000100800 */
[----:B------:R-:W-:Y:S05]  /*12af0*/  @!P3 BRA `(.L_x_1197) ;  /* 0x000000000018b947 */ /* 0x000fea0003800000 */
[----:B------:R-:W-:Y:S02]  /*12b00*/  ULDC.64 UR4, c[0x0][0xa20] ;  /* 0x0002880000047ab9 */ /* 0x000fe40000000a00 */
[----:B------:R-:W-:-:S06]  /*12b10*/  UIMAD.WIDE UR4, UR45, 0x4, UR4 ;  /* 0x000000042d0478a5 */ /* 0x000fcc000f8e0204 */
[----:B0-----:R-:W-:Y:S02]  /*12b20*/  IMAD.U32 R2, RZ, RZ, UR4 ;  /* 0x00000004ff027e24 */ /* 0x001fe4000f8e00ff */
[----:B------:R-:W-:-:S05]  /*12b30*/  IMAD.U32 R3, RZ, RZ, UR5 ;  /* 0x00000005ff037e24 */ /* 0x000fca000f8e00ff */
[----:B------:R0:W5:Y:S01]  /*12b40*/  LDG.E R6, desc[UR46][R2.64] ;  /* 0x0000002e02067981 */ /* 0x000162000c1e1900 */
[----:B------:R-:W-:Y:S05]  /*12b50*/  BRA `(.L_x_1198) ;  /* 0x0000000000187947 */ /* 0x000fea0003800000 */
.L_x_1197:
[----:B------:R-:W-:Y:S05]  /*12b60*/  @!P1 BRA `(.L_x_1198) ;  /* 0x0000000000149947 */ /* 0x000fea0003800000 */
[----:B0-----:R-:W-:Y:S02]  /*12b70*/  IMAD.U32 R2, RZ, RZ, UR8 ;  /* 0x00000008ff027e24 */ /* 0x001fe4000f8e00ff */
[----:B------:R-:W-:-:S05]  /*12b80*/  IMAD.U32 R3, RZ, RZ, UR9 ;  /* 0x00000009ff037e24 */ /* 0x000fca000f8e00ff */
[----:B------:R-:W2:Y:S04]  /*12b90*/  LDG.E R5, desc[UR46][R2.64] ;  /* 0x0000002e02057981 */ /* 0x000ea8000c1e1900 */
[----:B------:R-:W2:Y:S02]  /*12ba0*/  LDG.E R6, desc[UR46][R2.64+0x4] ;  /* 0x0000042e02067981 */ /* 0x000ea4000c1e1900 */
[----:B--2---:R-:W-:-:S07]  /*12bb0*/  IMAD.IADD R6, R6, 0x1, -R5 ;  /* 0x0000000106067824 */ /* 0x004fce00078e0a05 */
.L_x_1198:
[----:B------:R-:W2:Y:S01]  /*12bc0*/  LDL R19, [R1+0x24] ;  /* 0x0000240001137983 */ /* 0x000ea20000100800 */
[----:B0-----:R-:W0:Y:S01]  /*12bd0*/  LDC.64 R2, c[0x0][0x9e0] ;  /* 0x00027800ff027b82 */ /* 0x001e220000000a00 */
[----:B-----5:R-:W-:Y:S01]  /*12be0*/  IMAD.IADD R6, R6, 0x1, -R4 ;  /* 0x0000000106067824 */ /* 0x020fe200078e0a04 */
[----:B0-----:R-:W-:Y:S02]  /*12bf0*/  ISETP.GE.AND P1, PT, R3, 0x1, PT ;  /* 0x000000010300780c */ /* 0x001fe40003f26270 */
[----:B--2---:R-:W-:-:S04]  /*12c00*/  LEA R7, R19, 0x80, 0x7 ;  /* 0x0000008013077811 */ /* 0x004fc800078e38ff */
[----:B------:R-:W-:-:S05]  /*12c10*/  IADD3 R7, R6, R7, -R0 ;  /* 0x0000000706077210 */ /* 0x000fca0007ffe800 */
[----:B------:R-:W-:Y:S02]  /*12c20*/  IMAD.IADD R2, R7, 0x1, R2 ;  /* 0x0000000107027824 */ /* 0x000fe400078e0202 */
[----:B------:R-:W-:Y:S05]  /*12c30*/  @!P1 BRA `(.L_x_1199) ;  /* 0x0000000000409947 */ /* 0x000fea0003800000 */
        /* <DEDUP_REMOVED lines=10> */
.L_x_1200:
[----:B------:R-:W-:-:S13]  /*12ce0*/  ISETP.NE.AND P0, PT, R3, 0x1, PT ;  /* 0x000000010300780c */ /* 0x000fda0003f05270 */
[----:B------:R-:W0:Y:S02]  /*12cf0*/  @P0 LDC.64 R4, c[0x0][0x9e8] ;  /* 0x00027a00ff040b82 */ /* 0x000e240000000a00 */
[----:B0-----:R-:W-:-:S05]  /*12d00*/  @P0 IMAD.HI.U32 R4, R8, R4, RZ ;  /* 0x0000000408040227 */ /* 0x001fca00078e00ff */
[----:B------:R-:W-:-:S07]  /*12d10*/  @P0 SHF.R.U32.HI R8, RZ, R5, R4 ;  /* 0x00000005ff080219 */ /* 0x000fce0000011604 */
.L_x_1201:
[----:B------:R-:W-:-:S05]  /*12d20*/  IMAD R5, R8, R3, R3 ;  /* 0x0000000308057224 */ /* 0x000fca00078e0203 */
[----:B------:R-:W-:-:S07]  /*12d30*/  VIMNMX R2, R2, R5, PT ;  /* 0x0000000502027248 */ /* 0x000fce0003fe0100 */
.L_x_1199:
[----:B------:R-:W-:Y:S01]  /*12d40*/  IMAD R5, R19, 0x80, -R0 ;  /* 0x0000008013057824 */ /* 0x000fe200078e0a00 */
[----:B------:R-:W-:Y:S01]  /*12d50*/  ULDC UR4, c[0x0][0x9dc] ;  /* 0x0002770000047ab9 */ /* 0x000fe20000000800 */
[----:B------:R-:W-:Y:S02]  /*12d60*/  VIADD R0, R2, 0x7f ;  /* 0x0000007f02007836 */ /* 0x000fe40000000000 */
[C---:B------:R-:W-:Y:S02]  /*12d70*/  IMAD.IADD R2, R6.reuse, 0x1, R5 ;  /* 0x0000000106027824 */ /* 0x040fe400078e0205 */
[----:B------:R-:W-:Y:S01]  /*12d80*/  VIADD R6, R6, 0x7f ;  /* 0x0000007f06067836 */ /* 0x000fe20000000000 */
[----:B------:R-:W-:-:S04]  /*12d90*/  SHF.R.S32.HI R5, RZ, 0x1f, R0 ;  /* 0x0000001fff057819 */ /* 0x000fc80000011400 */
[----:B------:R-:W-:Y:S02]  /*12da0*/  LEA.HI R0, R5, R0, RZ, 0x7 ;  /* 0x0000000005007211 */ /* 0x000fe400078f38ff */
[----:B------:R-:W-:Y:S02]  /*12db0*/  SHF.R.S32.HI R5, RZ, 0x1f, R6 ;  /* 0x0000001fff057819 */ /* 0x000fe40000011406 */
[----:B------:R-:W-:Y:S02]  /*12dc0*/  SHF.R.S32.HI R0, RZ, 0x7, R0 ;  /* 0x00000007ff007819 */ /* 0x000fe40000011400 */
[----:B------:R-:W-:-:S04]  /*12dd0*/  LEA.HI R5, R5, R6, RZ, 0x7 ;  /* 0x0000000605057211 */ /* 0x000fc800078f38ff */
[----:B------:R-:W-:-:S04]  /*12de0*/  SHF.R.S32.HI R5, RZ, 0x7, R5 ;  /* 0x00000007ff057819 */ /* 0x000fc80000011405 */
[----:B------:R-:W-:Y:S01]  /*12df0*/  VIMNMX R16, R5, R0, PT ;  /* 0x0000000005107248 */ /* 0x000fe20003fe0100 */
[----:B------:R-:W-:Y:S01]  /*12e00*/  VIADD R0, R2, -UR4 ;  /* 0x8000000402007c36 */ /* 0x000fe20008000000 */
        /* <DEDUP_REMOVED lines=10> */
.L_x_1203:
[----:B------:R-:W-:-:S13]  /*12eb0*/  ISETP.NE.AND P0, PT, R3, 0x1, PT ;  /* 0x000000010300780c */ /* 0x000fda0003f05270 */
[----:B------:R-:W0:Y:S02]  /*12ec0*/  @P0 LDC.64 R4, c[0x0][0x9e8] ;  /* 0x00027a00ff040b82 */ /* 0x000e240000000a00 */
[----:B0-----:R-:W-:-:S05]  /*12ed0*/  @P0 IMAD.HI.U32 R4, R2, R4, RZ ;  /* 0x0000000402040227 */ /* 0x001fca00078e00ff */
[----:B------:R-:W-:-:S07]  /*12ee0*/  @P0 SHF.R.U32.HI R2, RZ, R5, R4 ;  /* 0x00000005ff020219 */ /* 0x000fce0000011604 */
.L_x_1204:
[----:B------:R-:W-:-:S05]  /*12ef0*/  IMAD R3, R2, R3, RZ ;  /* 0x0000000302037224 */ /* 0x000fca00078e02ff */
[----:B------:R-:W-:-:S07]  /*12f00*/  VIMNMX R0, R0, R3, !PT ;  /* 0x0000000300007248 */ /* 0x000fce0007fe0100 */
.L_x_1202:
[----:B------:R-:W-:Y:S01]  /*12f10*/  SHF.R.S32.HI R3, RZ, 0x1f, R0 ;  /* 0x0000001fff037819 */ /* 0x000fe20000011400 */
[----:B------:R-:W-:Y:S03]  /*12f20*/  BSSY B6, `(.L_x_1205) ;  /* 0x00002b1000067945 */ /* 0x000fe60003800000 */
[----:B------:R-:W-:-:S04]  /*12f30*/  LEA.HI R3, R3, R0, RZ, 0x7 ;  /* 0x0000000003037211 */ /* 0x000fc800078f38ff */
[----:B------:R-:W-:-:S04]  /*12f40*/  SHF.R.S32.HI R3, RZ, 0x7, R3 ;  /* 0x00000007ff037819 */ /* 0x000fc80000011403 */
[----:B------:R-:W-:-:S04]  /*12f50*/  VIMNMX R2, RZ, R3, !PT ;  /* 0x00000003ff027248 */ /* 0x000fc80007fe0100 */
[----:B------:R-:W-:Y:S01]  /*12f60*/  ISETP.GT.AND P0, PT, R16, R2, PT ;  /* 0x000000021000720c */ /* 0x000fe20003f04270 */
[----:B------:R0:W-:-:S12]  /*12f70*/  STL [R1+0x28], R2 ;  /* 0x0000280201007387 */ /* 0x0001d80000100800 */
[----:B0-----:R-:W-:Y:S05]  /*12f80*/  @P0 BRA `(.L_x_1206) ;  /* 0x0000000000480947 */ /* 0x001fea0003800000 */
        /* <DEDUP_REMOVED lines=18> */
.L_x_1206:
        /* <DEDUP_REMOVED lines=23> */
.L_x_1208:
        /* <DEDUP_REMOVED lines=8> */
[----:B0-----:R-:W-:Y:S01]  /*132a0*/  MOV R2, 0x0 ;  /* 0x0000000000027802 */ /* 0x001fe20000000f00 */
        /* <DEDUP_REMOVED lines=15> */
.L_x_1209:
[----:B------:R-:W-:-:S04]  /*133a0*/  UIADD3 UR4, UR40, 0x400, URZ ;  /* 0x0000040028047890 */ /* 0x000fc8000fffe03f */
[----:B------:R-:W-:-:S06]  /*133b0*/  ULOP3.LUT UP0, URZ, UR4, 0x3ff, URZ, 0xc0, !UPT ;  /* 0x000003ff043f7892 */ /* 0x000fcc000f80c03f */
[----:B------:R-:W-:-:S13]  /*133c0*/  PLOP3.LUT P0, PT, PT, PT, UP0, 0x80, 0x0 ;  /* 0x000000000000781c */ /* 0x000fda0003f0f008 */
        /* <DEDUP_REMOVED lines=17> */
.L_x_1210:
[----:B------:R-:W-:-:S13]  /*134e0*/  LOP3.LUT P6, RZ, R17, 0x3ff, RZ, 0xc0, !PT ;  /* 0x000003ff11ff7812 */ /* 0x000fda00078cc0ff */
        /* <DEDUP_REMOVED lines=17> */
.L_x_1211:
[----:B------:R-:W1:Y:S01]  /*13600*/  LDC R0, c[0x0][0x428] ;  /* 0x00010a00ff007b82 */ /* 0x000e620000000800 */
[----:B------:R-:W-:Y:S01]  /*13610*/  ULDC.64 UR4, c[0x0][0x9f8] ;  /* 0x00027e0000047ab9 */ /* 0x000fe20000000a00 */
[----:B0-----:R-:W-:Y:S01]  /*13620*/  IMAD.U32 R2, RZ, RZ, UR38 ;  /* 0x00000026ff027e24 */ /* 0x001fe2000f8e00ff */
[----:B------:R-:W-:Y:S01]  /*13630*/  UISETP.NE.U32.AND UP0, UPT, UR4, URZ, UPT ;  /* 0x0000003f0400728c */ /* 0x000fe2000bf05070 */
[----:B------:R-:W-:Y:S01]  /*13640*/  IMAD.U32 R10, RZ, RZ, UR45 ;  /* 0x0000002dff0a7e24 */ /* 0x000fe2000f8e00ff */
[----:B------:R-:W0:Y:S01]  /*13650*/  S2R R4, SR_TID.X ;  /* 0x0000000000047919 */ /* 0x000e220000002100 */
[----:B------:R-:W-:Y:S01]  /*13660*/  IMAD R6, R19, 0x80, R18 ;  /* 0x0000008013067824 */ /* 0x000fe200078e0212 */
[----:B------:R-:W-:Y:S01]  /*13670*/  UISETP.NE.AND.EX UP0, UPT, UR5, URZ, UPT, UP0 ;  /* 0x0000003f0500728c */ /* 0x000fe2000bf05300 */
[----:B------:R-:W-:-:S10]  /*13680*/  ULDC.64 UR6, c[0x0][0xa08] ;  /* 0x0002820000067ab9 */ /* 0x000fd40000000a00 */
[----:B------:R-:W-:Y:S02]  /*13690*/  @UP0 ULDC.64 UR4, c[0x0][0x9f8] ;  /* 0x00027e0000040ab9 */ /* 0x000fe40000000a00 */
[----:B------:R-:W-:Y:S01]  /*136a0*/  @UP0 UIMAD.WIDE UR4, UR45, 0x4, UR4 ;  /* 0x000000042d0408a5 */ /* 0x000fe2000f8e0204 */
[----:B-1----:R-:W-:-:S13]  /*136b0*/  ISETP.NE.AND P0, PT, R0, 0x1, PT ;  /* 0x000000010000780c */ /* 0x002fda0003f05270 */
[----:B------:R-:W1:Y:S01]  /*136c0*/  @P0 LDC R0, c[0x0][0x42c] ;  /* 0x00010b00ff000b82 */ /* 0x000e620000000800 */
[----:B0-----:R-:W-:-:S07]  /*136d0*/  LOP3.LUT R17, R4, 0x7f, RZ, 0xc0, !PT ;  /* 0x0000007f04117812 */ /* 0x001fce00078ec0ff */
[----:B------:R-:W0:Y:S01]  /*136e0*/  @P0 LDC R3, c[0x0][0x430] ;  /* 0x00010c00ff030b82 */ /* 0x000e220000000800 */
[----:B-1----:R-:W-:-:S05]  /*136f0*/  @P0 IMAD.HI.U32 R0, R0, UR38, RZ ;  /* 0x0000002600000c27 */ /* 0x002fca000f8e00ff */
[----:B0-----:R-:W-:Y:S01]  /*13700*/  @P0 SHF.R.U32.HI R2, RZ, R3, R0 ;  /* 0x00000003ff020219 */ /* 0x001fe20000011600 */
[----:B------:R-:W-:Y:S01]  /*13710*/  IMAD.U32 R3, RZ, RZ, UR5 ;  /* 0x00000005ff037e24 */ /* 0x000fe2000f8e00ff */
[----:B------:R-:W-:-:S03]  /*13720*/  PLOP3.LUT P0, PT, PT, PT, UP0, 0x80, 0x0 ;  /* 0x000000000000781c */ /* 0x000fc60003f0f008 */
[----:B------:R0:W-:Y:S02]  /*13730*/  STL [R1+0x8], R2 ;  /* 0x0000080201007387 */ /* 0x0001e40000100800 */
[----:B0-----:R-:W-:Y:S01]  /*13740*/  IMAD.U32 R2, RZ, RZ, UR4 ;  /* 0x00000004ff027e24 */ /* 0x001fe2000f8e00ff */
[----:B------:R-:W-:Y:S01]  /*13750*/  ISETP.NE.AND P1, PT, R17, RZ, PT ;  /* 0x000000ff1100720c */ /* 0x000fe20003f25270 */
[----:B------:R-:W-:-:S06]  /*13760*/  ULDC.64 UR4, c[0x0][0xa00] ;  /* 0x0002800000047ab9 */ /* 0x000fcc0000000a00 */
[----:B------:R0:W2:Y:S01]  /*13770*/  @P0 LDG.E R10, desc[UR46][R2.64] ;  /* 0x0000002e020a0981 */ /* 0x0000a2000c1e1900 */
[----:B------:R-:W-:Y:S01]  /*13780*/  ISETP.NE.U32.AND P0, PT, RZ, UR4, PT ;  /* 0x00000004ff007c0c */ /* 0x000fe2000bf05070 */
[----:B------:R-:W-:Y:S01]  /*13790*/  UMOV UR36, URZ ;  /* 0x0000003f00247c82 */ /* 0x000fe20008000000 */
[----:B------:R-:W-:Y:S01]  /*137a0*/  R2UR UR37, R6 ;  /* 0x00000000062572ca */ /* 0x000fe200000e0000 */
[----:B------:R-:W-:Y:S01]  /*137b0*/  UMOV UR8, 0x40 ;  /* 0x0000004000087882 */ /* 0x000fe20000000000 */
[----:B------:R-:W-:Y:S01]  /*137c0*/  ISETP.NE.AND.EX P0, PT, RZ, UR5, PT, P0 ;  /* 0x00000005ff007c0c */ /* 0x000fe2000bf05300 */
[----:B------:R-:W-:Y:S01]  /*137d0*/  UMOV UR10, UR38 ;  /* 0x00000026000a7c82 */ /* 0x000fe20008000000 */
[----:B------:R-:W-:Y:S01]  /*137e0*/  UMOV UR12, 0x80 ;  /* 0x00000080000c7882 */ /* 0x000fe20000000000 */
[----:B------:R-:W-:Y:S01]  /*137f0*/  UMOV UR14, UR38 ;  /* 0x00000026000e7c82 */ /* 0x000fe20008000000 */
[----:B------:R-:W-:Y:S01]  /*13800*/  VOTEU.ALL UP1, P1 ;  /* 0x00000000003f7886 */ /* 0x000fe20000820000 */
[----:B0-----:R-:W0:Y:S01]  /*13810*/  LDC.64 R2, c[0x0][0x3f8] ;  /* 0x0000fe00ff027b82 */ /* 0x001e220000000a00 */
[----:B------:R-:W-:-:S02]  /*13820*/  SEL R8, RZ, UR45, P0 ;  /* 0x0000002dff087c07 */ /* 0x000fc40008000000 */
[----:B------:R-:W-:Y:S01]  /*13830*/  SHF.R.U32.HI R4, RZ, 0x5, R4 ;  /* 0x00000005ff047819 */ /* 0x000fe20000011604 */
[----:B------:R-:W-:Y:S01]  /*13840*/  @!UP1 UIADD3 UR4, UP0, UR48, 0x270, URZ ;  /* 0x0000027030049890 */ /* 0x000fe2000ff1e03f */
[----:B------:R-:W-:Y:S01]  /*13850*/  R2UR UR39, R8 ;  /* 0x00000000082772ca */ /* 0x000fe200000e0000 */
[----:B------:R-:W-:Y:S01]  /*13860*/  UMOV UR9, UR37 ;  /* 0x0000002500097c82 */ /* 0x000fe20008000000 */
[----:B------:R-:W-:Y:S01]  /*13870*/  UMOV UR13, UR37 ;  /* 0x00000025000d7c82 */ /* 0x000fe20008000000 */
[----:B------:R-:W-:Y:S01]  /*13880*/  @!UP1 UIADD3.X UR5, URZ, UR49, URZ, UP0, !UPT ;  /* 0x000000313f059290 */ /* 0x000fe200087fe43f */
[----:B------:R-:W-:-:S09]  /*13890*/  LOP3.LUT R4, R4, 0x3, RZ, 0xc0, !PT ;  /* 0x0000000304047812 */ /* 0x000fd200078ec0ff */
[----:B------:R-:W-:Y:S01]  /*138a0*/  UMOV UR11, UR39 ;  /* 0x00000027000b7c82 */ /* 0x000fe20008000000 */
[----:B------:R-:W-:Y:S01]  /*138b0*/  UMOV UR15, UR39 ;  /* 0x00000027000f7c82 */ /* 0x000fe20008000000 */
[----:B------:R1:W-:Y:S01]  /*138c0*/  @!UP1 UTMAPF.L2.4D [UR36], [UR4] ;  /* 0x00000024040095b8 */ /* 0x0003e20008018000 */
[----:B0-----:R-:W-:Y:S01]  /*138d0*/  LOP3.LUT P0, RZ, R2, UR6, RZ, 0xfc, !PT ;  /* 0x0000000602ff7c12 */ /* 0x001fe2000f80fcff */
[----:B------:R-:W-:Y:S01]  /*138e0*/  UMOV UR6, 0xffffffff ;  /* 0xffffffff00067882 */ /* 0x000fe20000000000 */
[----:B------:R1:W-:Y:S02]  /*138f0*/  @!UP1 UTMAPF.L2.4D [UR8], [UR4] ;  /* 0x00000008040095b8 */ /* 0x0003e40008018000 */
[----:B------:R-:W-:Y:S01]  /*13900*/  LOP3.LUT P0, RZ, R3, UR7, RZ, 0xfc, P0 ;  /* 0x0000000703ff7c12 */ /* 0x000fe2000800fcff */
[----:B------:R1:W-:Y:S01]  /*13910*/  @!UP1 UTMAPF.L2.4D [UR12], [UR4] ;  /* 0x0000000c040095b8 */ /* 0x0003e20008018000 */
[----:B--2---:R-:W-:Y:S01]  /*13920*/  SHF.R.S32.HI R19, RZ, 0x1f, R10 ;  /* 0x0000001fff137819 */ /* 0x004fe2000001140a */
[----:B------:R1:W-:Y:S01]  /*13930*/  STL [R1+0x10], R10 ;  /* 0x0000100a01007387 */ /* 0x0003e20000100800 */
[----:B------:R-:W-:-:S03]  /*13940*/  SEL R0, R10, RZ, !P0 ;  /* 0x000000ff0a007207 */ /* 0x000fc60004000000 */
[----:B------:R1:W-:Y:S01]  /*13950*/  STL [R1+0x1c], R19 ;  /* 0x00001c1301007387 */ /* 0x0003e20000100800 */
[----:B------:R-:W-:Y:S05]  /*13960*/  BRA.DIV UR6, `(.L_x_1212) ;  /* 0x0000003606347947 */ /* 0x000fea000b800000 */
[----:B------:R0:W2:Y:S02]  /*13970*/  SHFL.IDX PT, R14, R4, RZ, 0x1f ;  /* 0x00001fff040e7589 */ /* 0x0000a400000e0000 */
.L_x_1282:
[----:B--2---:R-:W-:Y:S02]  /*13980*/  ISETP.NE.AND P0, PT, R14, RZ, PT ;  /* 0x000000ff0e00720c */ /* 0x004fe40003f05270 */
[----:B------:R-:W-:-:S11]  /*13990*/  PLOP3.LUT P6, PT, PT, PT, PT, 0x8, 0x0 ;  /* 0x000000000000781c */ /* 0x000fd60003fce170 */
[----:B------:R-:W-:Y:S05]  /*139a0*/  @P0 BRA `(.L_x_1213) ;  /* 0x0000000800000947 */ /* 0x000fea0003800000 */
[----:B-1----:R-:W-:Y:S01]  /*139b0*/  UMOV UR4, 0xffffffff ;  /* 0xffffffff00047882 */ /* 0x002fe20000000000 */
[----:B------:R-:W-:Y:S02]  /*139c0*/  VIADD R7, R16, 0xffffffff ;  /* 0xffffffff10077836 */ /* 0x000fe40000000000 */
[----:B------:R-:W-:Y:S05]  /*139d0*/  BRA.DIV UR4, `(.L_x_1214) ;  /* 0x0000003604387947 */ /* 0x000fea000b800000 */
[----:B------:R-:W-:-:S13]  /*139e0*/  ELECT P6, URZ, PT ;  /* 0x00000000003f782f */ /* 0x000fda00038c0000 */
.L_x_1285:
[----:B------:R-:W-:Y:S05]  /*139f0*/  @!P6 BRA `(.L_x_1215) ;  /* 0x000000040070e947 */ /* 0x000fea0003800000 */
[----:B------:R-:W-:-:S04]  /*13a00*/  ISETP.NE.U32.AND P0, PT, R2, RZ, PT ;  /* 0x000000ff0200720c */ /* 0x000fc80003f05070 */
[----:B------:R-:W-:-:S13]  /*13a10*/  ISETP.NE.AND.EX P0, PT, R3, RZ, PT, P0 ;  /* 0x000000ff0300720c */ /* 0x000fda0003f05300 */
[----:B------:R-:W-:Y:S05]  /*13a20*/  @!P0 BRA `(.L_x_1216) ;  /* 0x0000000000488947 */ /* 0x000fea0003800000 */
[----:B------:R-:W1:Y:S01]  /*13a30*/  LDC R9, c[0x0][0x41c] ;  /* 0x00010700ff097b82 */ /* 0x000e620000000800 */
[----:B------:R-:W-:Y:S01]  /*13a40*/  IMAD.MOV.U32 R0, RZ, RZ, R7 ;  /* 0x000000ffff007224 */ /* 0x000fe200078e0007 */
[----:B------:R-:W-:Y:S01]  /*13a50*/  ULDC.64 UR4, c[0x0][0x408] ;  /* 0x0001020000047ab9 */ /* 0x000fe20000000a00 */
[----:B-1----:R-:W-:-:S13]  /*13a60*/  ISETP.NE.AND P0, PT, R9, 0x1, PT ;  /* 0x000000010900780c */ /* 0x002fda0003f05270 */
[----:B0-----:R-:W0:Y:S02]  /*13a70*/  @P0 LDC.64 R4, c[0x0][0x420] ;  /* 0x00010800ff040b82 */ /* 0x001e240000000a00 */
[----:B0-----:R-:W-:-:S05]  /*13a80*/  @P0 IMAD.HI.U32 R4, R7, R4, RZ ;  /* 0x0000000407040227 */ /* 0x001fca00078e00ff */
[----:B------:R-:W-:-:S04]  /*13a90*/  @P0 SHF.R.U32.HI R0, RZ, R5, R4 ;  /* 0x00000005ff000219 */ /* 0x000fc80000011604 */
[--C-:B------:R-:W-:Y:S01]  /*13aa0*/  SHF.R.S32.HI R5, RZ, 0x1f, R0.reuse ;  /* 0x0000001fff057819 */ /* 0x100fe20000011400 */
[----:B------:R-:W-:-:S04]  /*13ab0*/  IMAD.MOV R4, RZ, RZ, -R0 ;  /* 0x000000ffff047224 */ /* 0x000fc800078e0a00 */
[----:B------:R-:W-:Y:S02]  /*13ac0*/  IMAD R7, R9, R4, R7 ;  /* 0x0000000409077224 */ /* 0x000fe400078e0207 */
[----:B------:R-:W-:Y:S02]  /*13ad0*/  IMAD R9, R19, UR4, RZ ;  /* 0x0000000413097c24 */ /* 0x000fe4000f8e02ff */
[----:B------:R-:W-:Y:S02]  /*13ae0*/  IMAD.MOV.U32 R4, RZ, RZ, R0 ;  /* 0x000000ffff047224 */ /* 0x000fe400078e0000 */
[C---:B------:R-:W-:Y:S02]  /*13af0*/  IMAD R0, R10.reuse, UR5, R9 ;  /* 0x000000050a007c24 */ /* 0x040fe4000f8e0209 */
[----:B------:R-:W-:-:S04]  /*13b00*/  IMAD.WIDE.U32 R4, R10, UR4, R4 ;  /* 0x000000040a047c25 */ /* 0x000fc8000f8e0004 */
[----:B------:R-:W-:Y:S01]  /*13b10*/  IMAD.IADD R0, R5, 0x1, R0 ;  /* 0x0000000105007824 */ /* 0x000fe200078e0200 */
[----:B------:R-:W-:-:S04]  /*13b20*/  LEA R2, P0, R4, R2, 0x2 ;  /* 0x0000000204027211 */ /* 0x000fc800078010ff */
[----:B------:R-:W-:-:S05]  /*13b30*/  LEA.HI.X R3, R4, R3, R0, 0x2, P0 ;  /* 0x0000000304037211 */ /* 0x000fca00000f1400 */
[----:B------:R1:W5:Y:S04]  /*13b40*/  LDG.E R0, desc[UR46][R2.64] ;  /* 0x0000002e02007981 */ /* 0x000368000c1e1900 */
.L_x_1216:
[----:B-1----:R-:W2:Y:S04]  /*13b50*/  LDL R3, [R1] ;  /* 0x0000000001037983 */ /* 0x002ea80000100800 */
[----:B------:R-:W3:Y:S01]  /*13b60*/  LDL R2, [R1+0xc] ;  /* 0x00000c0001027983 */ /* 0x000ee20000100800 */
[----:B------:R-:W-:Y:S02]  /*13b70*/  ISETP.NE.AND P0, PT, R17, RZ, PT ;  /* 0x000000ff1100720c */ /* 0x000fe40003f05270 */
[----:B--2---:R-:W-:Y:S02]  /*13b80*/  LEA R3, R3, UR40, 0x3 ;  /* 0x0000002803037c11 */ /* 0x004fe4000f8e18ff */
[----:B---3--:R-:W-:-:S04]  /*13b90*/  SHF.L.U32 R2, R2, 0x1f, RZ ;  /* 0x0000001f02027819 */ /* 0x008fc800000006ff */
[----:B------:R-:W1:Y:S02]  /*13ba0*/  SYNCS.PHASECHK.TRANS64.TRYWAIT P2, [R3+URZ+0x22880], R2 ;  /* 0x02288002030075a7 */ /* 0x000e64000804017f */
[----:B-1----:R-:W-:Y:S05]  /*13bb0*/  @!P2 BRA `(.L_x_1217) ;  /* 0x0000003000e0a947 */ /* 0x002fea0003800000 */
.L_x_1286:
        /* <DEDUP_REMOVED lines=8> */
.L_x_1218:
[----:B------:R-:W2:Y:S04]  /*13c40*/  LDL R9, [R1] ;  /* 0x0000000001097983 */ /* 0x000ea80000100800 */
[----:B------:R-:W3:Y:S04]  /*13c50*/  LDL R5, [R1+0x2c] ;  /* 0x00002c0001057983 */ /* 0x000ee80000100800 */
[----:B0-----:R-:W4:Y:S01]  /*13c60*/  LDL R4, [R1+0x8] ;  /* 0x0000080001047983 */ /* 0x001f220000100800 */
        /* <DEDUP_REMOVED lines=12> */
[----:B------:R-:W-:-:S04]  /*13d30*/  ULEA UR8, UR8, UR40, 0xe ;  /* 0x0000002808087291 */ /* 0x000fc8000f8e703f */
[----:B------:R-:W-:-:S09]  /*13d40*/  UIADD3 UR8, UR8, 0x8400, URZ ;  /* 0x0000840008087890 */ /* 0x000fd2000fffe03f */
[----:B------:R0:W-:Y:S01]  /*13d50*/  UTMALDG.4D [UR8], [UR4], desc[UR6] ;  /* 0x00000608040075b4 */ /* 0x0001e20008019000 */
[----:B------:R-:W2:Y:S02]  /*13d60*/  SYNCS.PHASECHK.TRANS64.TRYWAIT P2, [R3+URZ+0x22840], R2 ;  /* 0x02284002030075a7 */ /* 0x000ea4000804017f */
[----:B0-2---:R-:W-:Y:S05]  /*13d70*/  @!P2 BRA `(.L_x_1219) ;  /* 0x000000300084a947 */ /* 0x005fea0003800000 */
.L_x_1287:
        /* <DEDUP_REMOVED lines=8> */
.L_x_1220:
        /* <DEDUP_REMOVED lines=27> */
[----:B-1----:R-:W-:Y:S01]  /*13fb0*/  NOP ;  /* 0x0000000000007918 */ /* 0x002fe20000000000 */
.L_x_1215:
        /* <DEDUP_REMOVED lines=9> */
[----:B------:R-:W-:Y:S01]  /*14050*/  @P0 R2UR UR11, R6 ;  /* 0x00000000060b02ca */ /* 0x000fe200000e0000 */
[----:B------:R-:W-:Y:S01]  /*14060*/  @P0 IMAD.MOV.U32 R2, RZ, RZ, 0x6000 ;  /* 0x00006000ff020424 */ /* 0x000fe200078e00ff */
[----:B------:R-:W-:Y:S01]  /*14070*/  @P0 R2UR UR13, R8 ;  /* 0x00000000080d02ca */ /* 0x000fe200000e0000 */
[----:B------:R-:W-:Y:S01]  /*14080*/  UMOV UR6, 0x0 ;  /* 0x0000000000067882 */ /* 0x000fe20000000000 */
[----:B------:R-:W-:Y:S01]  /*14090*/  @P0 R2UR UR27, R6 ;  /* 0x00000000061b02ca */ /* 0x000fe200000e0000 */
[----:B------:R-:W-:Y:S01]  /*140a0*/  UMOV UR7, 0x12f00000 ;  /* 0x12f0000000077882 */ /* 0x000fe20000000000 */
[----:B------:R-:W-:Y:S01]  /*140b0*/  @P0 R2UR UR29, R8 ;  /* 0x00000000081d02ca */ /* 0x000fe200000e0000 */
        /* <DEDUP_REMOVED lines=15> */
.L_x_1213:
        /* <DEDUP_REMOVED lines=10> */
.L_x_1288:
[----:B-1----:R-:W-:Y:S05]  /*14250*/  BSYNC B0 ;  /* 0x0000000000007941 */ /* 0x002fea0003800000 */
.L_x_1221:
[----:B--2---:R-:W2:Y:S01]  /*14260*/  LDL R3, [R1+0x28] ;  /* 0x0000280001037983 */ /* 0x004ea20000100800 */
[----:B------:R-:W-:-:S05]  /*14270*/  VIADD R2, R16, 0xfffffffe ;  /* 0xfffffffe10027836 */ /* 0x000fca0000000000 */
[----:B--2---:R-:W-:-:S13]  /*14280*/  ISETP.GE.AND P0, PT, R2, R3, PT ;  /* 0x000000030200720c */ /* 0x004fda0003f06270 */
[----:B------:R-:W-:Y:S05]  /*14290*/  @!P0 BRA `(.L_x_1223) ;  /* 0x0000000c00f48947 */ /* 0x000fea0003800000 */
[----:B------:R1:W5:Y:S04]  /*142a0*/  LDL.LU R3, [R1] ;  /* 0x0000000001037983 */ /* 0x0003680000300800 */
[----:B------:R1:W5:Y:S02]  /*142b0*/  LDL.LU R8, [R1+0xc] ;  /* 0x00000c0001087983 */ /* 0x0003640000300800 */
.L_x_1245:
[----:B0----5:R-:W-:Y:S01]  /*142c0*/  VIADD R4, R3, 0x1 ;  /* 0x0000000103047836 */ /* 0x021fe20000000000 */
        /* <DEDUP_REMOVED lines=23> */
[--C-:B------:R-:W-:Y:S01]  /*14440*/  SHF.R.S32.HI R5, RZ, 0x1f, R4.reuse ;  /* 0x0000001fff057819 */ /* 0x100fe20000011404 */
[----:B------:R-:W-:-:S04]  /*14450*/  IMAD.MOV R0, RZ, RZ, -R4 ;  /* 0x000000ffff007224 */ /* 0x000fc800078e0a04 */
        /* <DEDUP_REMOVED lines=8> */
.L_x_1226:
[----:B------:R-:W2:Y:S01]  /*144e0*/  S2R R4, SR_TID.X ;  /* 0x0000000000047919 */ /* 0x000ea20000002100 */
[----:B------:R-:W-:Y:S01]  /*144f0*/  LEA R5, R11, UR40, 0x3 ;  /* 0x000000280b057c11 */ /* 0x000fe2000f8e18ff */
[----:B------:R-:W-:Y:S01]  /*14500*/  BSSY B1, `(.L_x_1227) ;  /* 0x0000006000017945 */ /* 0x000fe20003800000 */
[----:B--2---:R-:W-:Y:S02]  /*14510*/  LOP3.LUT R6, R4, 0x7f, RZ, 0xc0, !PT ;  /* 0x0000007f04067812 */ /* 0x004fe400078ec0ff */
[----:B------:R-:W-:Y:S02]  /*14520*/  SHF.L.U32 R4, R10, 0x1f, RZ ;  /* 0x0000001f0a047819 */ /* 0x000fe400000006ff */
[----:B------:R-:W-:Y:S02]  /*14530*/  ISETP.NE.AND P2, PT, R6, RZ, PT ;  /* 0x000000ff0600720c */ /* 0x000fe40003f45270 */
[----:B------:R-:W2:Y:S02]  /*14540*/  SYNCS.PHASECHK.TRANS64.TRYWAIT P0, [R5+URZ+0x22880], R4 ;  /* 0x02288004050075a7 */ /* 0x000ea4000800017f */
[----:B--2---:R-:W-:Y:S09]  /*14550*/  @!P0 BRA `(.L_x_1228) ;  /* 0x0000002800b88947 */ /* 0x004ff20003800000 */
.L_x_1289:
[----:B------:R-:W-:Y:S05]  /*14560*/  BSYNC B1 ;  /* 0x0000000000017941 */ /* 0x000fea0003800000 */
.L_x_1227:
        /* <DEDUP_REMOVED lines=9> */
.L_x_1230:
[----:B------:R-:W-:Y:S05]  /*14600*/  BSYNC B1 ;  /* 0x0000000000017941 */ /* 0x000fea0003800000 */
.L_x_1229:
[----:B0-----:R-:W3:Y:S04]  /*14610*/  LDL R10, [R1+0x8] ;  /* 0x00000800010a7983 */ /* 0x001ee80000100800 */
[----:B------:R-:W4:Y:S04]  /*14620*/  LDL R7, [R1] ;  /* 0x0000000001077983 */ /* 0x000f280000100800 */
        /* <DEDUP_REMOVED lines=8> */
[----:B---3--:R-:W-:-:S02]  /*146b0*/  R2UR UR12, R10 ;  /* 0x000000000a0c72ca */ /* 0x008fc400000e0000 */
[----:B----4-:R-:W-:Y:S01]  /*146c0*/  LEA R7, R7, UR40, 0xe ;  /* 0x0000002807077c11 */ /* 0x010fe2000f8e70ff */
[----:B--2---:R-:W-:-:S04]  /*146d0*/  IMAD R6, R9, 0x80, R6 ;  /* 0x0000008009067824 */ /* 0x004fc800078e0206 */
[----:B------:R-:W-:Y:S02]  /*146e0*/  VIADD R7, R7, 0x8400 ;  /* 0x0000840007077836 */ /* 0x000fe40000000000 */
[----:B------:R-:W-:-:S07]  /*146f0*/  VIADD R9, R5, 0x22870 ;  /* 0x0002287005097836 */ /* 0x000fce0000000000 */
.L_x_1231:
        /* <DEDUP_REMOVED lines=8> */
[----:B0-----:R-:W-:Y:S05]  /*14780*/  @P0 BRA.U.ANY `(.L_x_1231) ;  /* 0xfffffffd00dc0947 */ /* 0x001fea000393ffff */
[----:B------:R-:W0:Y:S01]  /*14790*/  SYNCS.PHASECHK.TRANS64.TRYWAIT P0, [R5+URZ+0x22840], R4 ;  /* 0x02284004050075a7 */ /* 0x000e22000800017f */
[----:B------:R-:W-:Y:S04]  /*147a0*/  BSSY B1, `(.L_x_1232) ;  /* 0x0000002000017945 */ /* 0x000fe80003800000 */
[----:B0-----:R-:W-:Y:S05]  /*147b0*/  @!P0 BRA `(.L_x_1233) ;  /* 0x0000002800348947 */ /* 0x001fea0003800000 */
.L_x_1290:
[----:B------:R-:W-:Y:S05]  /*147c0*/  BSYNC B1 ;  /* 0x0000000000017941 */ /* 0x000fea0003800000 */
.L_x_1232:
[----:B------:R-:W-:Y:S01]  /*147d0*/  BSSY B1, `(.L_x_1234) ;  /* 0x000000b000017945 */ /* 0x000fe20003800000 */
[----:B------:R-:W-:Y:S02]  /*147e0*/  IMAD.MOV.U32 R10, RZ, RZ, 0x0 ;  /* 0x00000000ff0a7424 */ /* 0x000fe400078e00ff */
[----:B------:R-:W-:Y:S01]  /*147f0*/  IMAD.MOV.U32 R11, RZ, RZ, 0x14f00000 ;  /* 0x14f00000ff0b7424 */ /* 0x000fe200078e00ff */
[----:B------:R-:W-:Y:S06]  /*14800*/  @P2 BRA `(.L_x_1235) ;  /* 0x00000000001c2947 */ /* 0x000fec0003800000 */
[----:B------:R-:W2:Y:S01]  /*14810*/  S2R R7, SR_TID.X ;  /* 0x0000000000077919 */ /* 0x000ea20000002100 */
[----:B0-----:R-:W-:-:S04]  /*14820*/  IMAD.MOV.U32 R4, RZ, RZ, 0x6000 ;  /* 0x00006000ff047424 */ /* 0x001fc800078e00ff */
[----:B------:R3:W-:Y:S01]  /*14830*/  SYNCS.ARRIVE.TRANS64 RZ, [R5+URZ+0x22830], R4 ;  /* 0x0228300405ff79a7 */ /* 0x0007e2000800003f */
[----:B--2---:R-:W-:-:S04]  /*14840*/  LOP3.LUT R7, R7, 0x1f, RZ, 0xc0, !PT ;  /* 0x0000001f07077812 */ /* 0x004fc800078ec0ff */
[----:B------:R-:W-:-:S13]  /*14850*/  ISETP.NE.AND P0, PT, R7, RZ, PT ;  /* 0x000000ff0700720c */ /* 0x000fda0003f05270 */
[----:B---3--:R-:W-:Y:S05]  /*14860*/  @!P0 BRA `(.L_x_1235) ;  /* 0x0000000000048947 */ /* 0x008fea0003800000 */
[----:B------:R-:W-:Y:S01]  /*14870*/  BPT.TRAP 0x1 ;  /* 0x000000040000795c */ /* 0x000fe20000300000 */
.L_x_1235:
[----:B------:R-:W-:Y:S05]  /*14880*/  BSYNC B1 ;  /* 0x0000000000017941 */ /* 0x000fea0003800000 */
.L_x_1234:
[----:B------:R-:W2:Y:S04]  /*14890*/  LDL R9, [R1+0x8] ;  /* 0x0000080001097983 */ /* 0x000ea80000100800 */
[----:B------:R-:W3:Y:S01]  /*148a0*/  LDL R7, [R1] ;  /* 0x0000000001077983 */ /* 0x000ee20000100800 */
[----:B------:R-:W-:Y:S01]  /*148b0*/  R2UR UR10, R12 ;  /* 0x000000000c0a72ca */ /* 0x000fe200000e0000 */
[----:B0-----:R-:W-:Y:S01]  /*148c0*/  IMAD.U32 R4, RZ, RZ, UR40 ;  /* 0x00000028ff047e24 */ /* 0x001fe2000f8e00ff */
[----:B------:R-:W-:Y:S01]  /*148d0*/  R2UR UR6, R10 ;  /* 0x000000000a0672ca */ /* 0x000fe200000e0000 */
[----:B------:R-:W-:Y:S01]  /*148e0*/  UIADD3 UR4, UP0, UR48, 0x370, URZ ;  /* 0x0000037030047890 */ /* 0x000fe2000ff1e03f */
[----:B------:R-:W-:Y:S01]  /*148f0*/  R2UR UR7, R11 ;  /* 0x000000000b0772ca */ /* 0x000fe200000e0000 */
[----:B------:R-:W-:Y:S01]  /*14900*/  VIADD R5, R5, 0x22830 ;  /* 0x0002283005057836 */ /* 0x000fe20000000000 */
[----:B------:R-:W-:Y:S01]  /*14910*/  PLOP3.LUT P0, PT, PT, PT, PT, 0x80, 0x0 ;  /* 0x000000000000781c */ /* 0x000fe20003f0f070 */
[----:B------:R-:W-:Y:S01]  /*14920*/  UIADD3.X UR5, URZ, UR49, URZ, UP0, !UPT ;  /* 0x000000313f057290 */ /* 0x000fe200087fe43f */
[----:B--2---:R-:W-:Y:S01]  /*14930*/  R2UR UR12, R9 ;  /* 0x00000000090c72ca */ /* 0x004fe200000e0000 */
[----:B---3--:R-:W-:-:S04]  /*14940*/  IMAD R4, R7, 0x6000, R4 ;  /* 0x0000600007047824 */ /* 0x008fc800078e0204 */
[----:B------:R-:W-:-:S10]  /*14950*/  VIADD R7, R4, 0x16400 ;  /* 0x0001640004077836 */ /* 0x000fd40000000000 */
.L_x_1236:
        /* <DEDUP_REMOVED lines=8> */
[----:B0-----:R-:W-:Y:S05]  /*149e0*/  @P0 BRA.U.ANY `(.L_x_1236) ;  /* 0xfffffffd00dc0947 */ /* 0x001fea000393ffff */
[----:B------:R-:W2:Y:S01]  /*149f0*/  LDL R9, [R1+0x8] ;  /* 0x0000080001097983 */ /* 0x000ea20000100800 */
[----:B------:R-:W-:Y:S01]  /*14a00*/  R2UR UR6, R10 ;  /* 0x000000000a0672ca */ /* 0x000fe200000e0000 */
[----:B------:R-:W-:Y:S01]  /*14a10*/  VIADD R7, R4, 0x18400 ;  /* 0x0001840004077836 */ /* 0x000fe20000000000 */
[----:B------:R-:W-:Y:S01]  /*14a20*/  R2UR UR7, R11 ;  /* 0x000000000b0772ca */ /* 0x000fe200000e0000 */
[----:B------:R-:W-:Y:S01]  /*14a30*/  UMOV UR10, 0x40 ;  /* 0x00000040000a7882 */ /* 0x000fe20000000000 */
[----:B------:R-:W-:Y:S02]  /*14a40*/  PLOP3.LUT P0, PT, PT, PT, PT, 0x80, 0x0 ;  /* 0x000000000000781c */ /* 0x000fe40003f0f070 */
[----:B--2---:R-:W-:-:S15]  /*14a50*/  R2UR UR12, R9 ;  /* 0x00000000090c72ca */ /* 0x004fde00000e0000 */
.L_x_1237:
        /* <DEDUP_REMOVED lines=16> */
.L_x_1238:
        /* <DEDUP_REMOVED lines=9> */
.L_x_1225:
[----:B------:R-:W-:Y:S05]  /*14bf0*/  BSYNC B0 ;  /* 0x0000000000007941 */ /* 0x000fea0003800000 */
.L_x_1224:
[----:B------:R-:W-:-:S06]  /*14c00*/  UISETP.NE.AND UP0, UPT, UR41, 0x3, UPT ;  /* 0x000000032900788c */ /* 0x000fcc000bf05270 */
[----:B------:R-:W-:-:S13]  /*14c10*/  PLOP3.LUT P0, PT, PT, PT, UP0, 0x80, 0x0 ;  /* 0x000000000000781c */ /* 0x000fda0003f0f008 */
[----:B------:R-:W-:Y:S05]  /*14c20*/  @!P0 BRA `(.L_x_1239) ;  /* 0x0000000000048947 */ /* 0x000fea0003800000 */
[----:B------:R-:W-:Y:S01]  /*14c30*/  BPT.TRAP 0x1 ;  /* 0x000000040000795c */ /* 0x000fe20000300000 */
.L_x_1239:
[----:B------:R-:W-:Y:S01]  /*14c40*/  IMAD.U32 R4, RZ, RZ, UR44 ;  /* 0x0000002cff047e24 */ /* 0x000fe2000f8e00ff */
[----:B------:R-:W-:Y:S01]  /*14c50*/  LEA R5, R3, UR40, 0x3 ;  /* 0x0000002803057c11 */ /* 0x000fe2000f8e18ff */
[----:B------:R-:W-:Y:S03]  /*14c60*/  BSSY B0, `(.L_x_1240) ;  /* 0x0000007000007945 */ /* 0x000fe60003800000 */
[----:B------:R-:W-:Y:S01]  /*14c70*/  ISETP.NE.AND P0, PT, R4, 0x3, PT ;  /* 0x000000030400780c */ /* 0x000fe20003f05270 */
[----:B------:R2:W-:Y:S01]  /*14c80*/  STL [R1+0x4], R5 ;  /* 0x0000040501007387 */ /* 0x0005e20000100800 */
[----:B------:R-:W-:-:S04]  /*14c90*/  LOP3.LUT R4, R8, 0x1, RZ, 0x3c, !PT ;  /* 0x0000000108047812 */ /* 0x000fc800078e3cff */
[----:B------:R-:W-:-:S04]  /*14ca0*/  SHF.L.U32 R4, R4, 0x1f, RZ ;  /* 0x0000001f04047819 */ /* 0x000fc800000006ff */
[----:B------:R-:W3:Y:S02]  /*14cb0*/  SYNCS.PHASECHK.TRANS64.TRYWAIT P2, [R5+URZ+0x22870], R4 ;  /* 0x02287004050075a7 */ /* 0x000ee4000804017f */
[----:B--23--:R-:W-:Y:S05]  /*14cc0*/  @!P2 BRA `(.L_x_1241) ;  /* 0x000000240004a947 */ /* 0x00cfea0003800000 */
.L_x_1291:
[----:B------:R-:W-:Y:S05]  /*14cd0*/  BSYNC B0 ;  /* 0x0000000000007941 */ /* 0x000fea0003800000 */
.L_x_1240:
[----:B------:R-:W-:Y:S05]  /*14ce0*/  @!P0 BRA `(.L_x_1242) ;  /* 0x0000000000048947 */ /* 0x000fea0003800000 */
[----:B------:R-:W-:Y:S01]  /*14cf0*/  BPT.TRAP 0x1 ;  /* 0x000000040000795c */ /* 0x000fe20000300000 */
.L_x_1242:
[----:B--2---:R-:W2:Y:S01]  /*14d00*/  LDL R5, [R1+0x4] ;  /* 0x0000040001057983 */ /* 0x004ea20000100800 */
[----:B------:R-:W-:Y:S01]  /*14d10*/  SHF.L.U32 R4, R8, 0x1f, RZ ;  /* 0x0000001f08047819 */ /* 0x000fe200000006ff */
[----:B------:R-:W-:-:S03]  /*14d20*/  IMAD.SHL.U32 R12, R3, 0x4000, RZ ;  /* 0x00004000030c7824 */ /* 0x000fc600078e00ff */
[----:B--2---:R-:W2:Y:S02]  /*14d30*/  SYNCS.PHASECHK.TRANS64.TRYWAIT P2, [R5+URZ+0x22860], R4 ;  /* 0x02286004050075a7 */ /* 0x004ea4000804017f */
[----:B--2---:R-:W-:Y:S05]  /*14d40*/  @!P2 BRA `(.L_x_1243) ;  /* 0x0000002000fca947 */ /* 0x004fea0003800000 */
.L_x_1292:
[----:B--2---:R-:W2:Y:S04]  /*14d50*/  LDL R3, [R1+0x34] ;  /* 0x0000340001037983 */ /* 0x004ea80000100800 */
[----:B------:R-:W3:Y:S04]  /*14d60*/  LDL R16, [R1+0x18] ;  /* 0x0000180001107983 */ /* 0x000ee80000100800 */
[----:B------:R-:W4:Y:S01]  /*14d70*/  LDL R13, [R1+0x30] ;  /* 0x00003000010d7983 */ /* 0x000f220000100800 */
[----:B------:R-:W-:Y:S05]  /*14d80*/  WARPSYNC.ALL ;  /* 0x0000000000007948 */ /* 0x000fea0003800000 */
[----:B--2---:R-:W-:-:S05]  /*14d90*/  LOP3.LUT R3, R12, R3, RZ, 0xfc, !PT ;  /* 0x000000030c037212 */ /* 0x004fca00078efcff */
[----:B0-----:R-:W0:Y:S01]  /*14da0*/  LDSM.16.MT88.4 R8, [R3+UR40+0x8400] ;  /* 0x008400280308783b */ /* 0x001e220008004200 */
[----:B------:R-:W-:-:S04]  /*14db0*/  VIADD R21, R3, UR40 ;  /* 0x0000002803157c36 */ /* 0x000fc80008000000 */
[----:B---3--:R-:W-:Y:S01]  /*14dc0*/  IMAD.IADD R21, R16, 0x1, R21 ;  /* 0x0000000110157824 */ /* 0x008fe200078e0215 */
[C-C-:B0-----:R-:W-:Y:S02]  /*14dd0*/  PRMT R4, R8.reuse, 0x6420, R9.reuse ;  /* 0x0000642008047816 */ /* 0x141fe40000000009 */
[----:B------:R-:W-:Y:S02]  /*14de0*/  PRMT R5, R8, 0x7531, R9 ;  /* 0x0000753108057816 */ /* 0x000fe40000000009 */
[C-C-:B------:R-:W-:Y:S02]  /*14df0*/  PRMT R6, R10.reuse, 0x6420, R11.reuse ;  /* 0x000064200a067816 */ /* 0x140fe4000000000b */
[----:B------:R-:W-:Y:S02]  /*14e00*/  PRMT R7, R10, 0x7531, R11 ;  /* 0x000075310a077816 */ /* 0x000fe4000000000b */
[----:B------:R-:W0:Y:S01]  /*14e10*/  LDSM.16.MT88.4 R8, [R21+0x8400] ;  /* 0x008400001508783b */ /* 0x000e220000004200 */
[----:B----4-:R-:W-:-:S05]  /*14e20*/  IADD3 R20, R12, UR40, R13 ;  /* 0x000000280c147c10 */ /* 0x010fca000fffe00d */
[----:B------:R-:W-:Y:S01]  /*14e30*/  STSM.16.M88.4 [R20+0x400], R4 ;  /* 0x0004000414007844 */ /* 0x000fe20000000200 */
[C-C-:B0-----:R-:W-:Y:S02]  /*14e40*/  PRMT R12, R8.reuse, 0x6420, R9.reuse ;  /* 0x00006420080c7816 */ /* 0x141fe40000000009 */
[----:B------:R-:W-:Y:S02]  /*14e50*/  PRMT R13, R8, 0x7531, R9 ;  /* 0x00007531080d7816 */ /* 0x000fe40000000009 */
[C-C-:B------:R-:W-:Y:S02]  /*14e60*/  PRMT R14, R10.reuse, 0x6420, R11.reuse ;  /* 0x000064200a0e7816 */ /* 0x140fe4000000000b */
[----:B------:R-:W-:-:S05]  /*14e70*/  PRMT R15, R10, 0x7531, R11 ;  /* 0x000075310a0f7816 */ /* 0x000fca000000000b */
[----:B------:R0:W-:Y:S04]  /*14e80*/  STSM.16.M88.4 [R20+0x2400], R12 ;  /* 0x0024000c14007844 */ /* 0x0001e80000000200 */
[----:B------:R-:W2:Y:S04]  /*14e90*/  LDSM.16.MT88.4 R8, [R3+UR40+0x9400] ;  /* 0x009400280308783b */ /* 0x000ea80008004200 */
[----:B0-----:R-:W3:Y:S01]  /*14ea0*/  LDL R14, [R1+0x14] ;  /* 0x00001400010e7983 */ /* 0x001ee20000100800 */
[C-C-:B--2---:R-:W-:Y:S02]  /*14eb0*/  PRMT R4, R8.reuse, 0x6420, R9.reuse ;  /* 0x0000642008047816 */ /* 0x144fe40000000009 */
[----:B------:R-:W-:-:S02]  /*14ec0*/  PRMT R5, R8, 0x7531, R9 ;  /* 0x0000753108057816 */ /* 0x000fc40000000009 */
[C-C-:B------:R-:W-:Y:S02]  /*14ed0*/  PRMT R6, R10.reuse, 0x6420, R11.reuse ;  /* 0x000064200a067816 */ /* 0x140fe4000000000b */
[----:B------:R-:W-:Y:S02]  /*14ee0*/  PRMT R7, R10, 0x7531, R11 ;  /* 0x000075310a077816 */ /* 0x000fe4000000000b */
[----:B------:R-:W0:Y:S01]  /*14ef0*/  LDSM.16.MT88.4 R8, [R21+0x9400] ;  /* 0x009400001508783b */ /* 0x000e220000004200 */
[----:B------:R-:W-:Y:S01]  /*14f00*/  IMAD.MOV.U32 R15, RZ, RZ, R16 ;  /* 0x000000ffff0f7224 */ /* 0x000fe200078e0010 */
[C-C-:B0-----:R-:W-:Y:S02]  /*14f10*/  PRMT R16, R8.reuse, 0x6420, R9.reuse ;  /* 0x0000642008107816 */ /* 0x141fe40000000009 */
[----:B------:R-:W-:Y:S02]  /*14f20*/  PRMT R17, R8, 0x7531, R9 ;  /* 0x0000753108117816 */ /* 0x000fe40000000009 */
[----:B------:R-:W-:-:S02]  /*14f30*/  PRMT R18, R10, 0x6420, R11 ;  /* 0x000064200a127816 */ /* 0x000fc4000000000b */
[----:B------:R-:W-:Y:S02]  /*14f40*/  PRMT R19, R10, 0x7531, R11 ;  /* 0x000075310a137816 */ /* 0x000fe4000000000b */
[----:B---3--:R-:W-:-:S05]  /*14f50*/  IADD3 R12, R14, 0x400, R20 ;  /* 0x000004000e0c7810 */ /* 0x008fca0007ffe014 */
[----:B------:R-:W-:Y:S04]  /*14f60*/  STSM.16.M88.4 [R12], R4 ;  /* 0x000000040c007844 */ /* 0x000fe80000000200 */
[----:B------:R-:W-:Y:S04]  /*14f70*/  STSM.16.M88.4 [R12+0x2000], R16 ;  /* 0x002000100c007844 */ /* 0x000fe80000000200 */
[----:B------:R-:W0:Y:S02]  /*14f80*/  LDSM.16.MT88.4 R8, [R3+UR40+0xa400] ;  /* 0x00a400280308783b */ /* 0x000e240008004200 */
[----:B0-----:R-:W-:-:S02]  /*14f90*/  PRMT R4, R8, 0x6420, R9 ;  /* 0x0000642008047816 */ /* 0x001fc40000000009 */
[----:B------:R-:W-:Y:S02]  /*14fa0*/  PRMT R5, R8, 0x7531, R9 ;  /* 0x0000753108057816 */ /* 0x000fe40000000009 */
[C-C-:B------:R-:W-:Y:S02]  /*14fb0*/  PRMT R6, R10.reuse, 0x6420, R11.reuse ;  /* 0x000064200a067816 */ /* 0x140fe4000000000b */
[----:B------:R-:W-:Y:S02]  /*14fc0*/  PRMT R7, R10, 0x7531, R11 ;  /* 0x000075310a077816 */ /* 0x000fe4000000000b */
[----:B------:R-:W0:Y:S01]  /*14fd0*/  LDSM.16.MT88.4 R8, [R21+0xa400] ;  /* 0x00a400001508783b */ /* 0x000e220000004200 */
[----:B------:R-:W-:Y:S01]  /*14fe0*/  IMAD.MOV.U32 R19, RZ, RZ, R14 ;  /* 0x000000ffff137224 */ /* 0x000fe200078e000e */
[----:B------:R-:W-:-:S05]  /*14ff0*/  IADD3 R16, R15, 0x400, R20 ;  /* 0x000004000f107810 */ /* 0x000fca0007ffe014 */
[----:B------:R-:W-:Y:S01]  /*15000*/  STSM.16.M88.4 [R16], R4 ;  /* 0x0000000410007844 */ /* 0x000fe20000000200 */
[C-C-:B0-----:R-:W-:Y:S02]  /*15010*/  PRMT R12, R8.reuse, 0x6420, R9.reuse ;  /* 0x00006420080c7816 */ /* 0x141fe40000000009 */
        /* <DEDUP_REMOVED lines=9> */
[----:B------:R-:W0:Y:S01]  /*150b0*/  LDSM.16.MT88.4 R8, [R21+0xb400] ;  /* 0x00b400001508783b */ /* 0x000e220000004200 */
[----:B------:R-:W-:-:S05]  /*150c0*/  IMAD.IADD R3, R19, 0x1, R16 ;  /* 0x0000000113037824 */ /* 0x000fca00078e0210 */
[----:B------:R0:W-:Y:S02]  /*150d0*/  STSM.16.M88.4 [R3], R4 ;  /* 0x0000000403007844 */ /* 0x0001e40000000200 */
[C-C-:B0-----:R-:W-:Y:S02]  /*150e0*/  PRMT R4, R8.reuse, 0x6420, R9.reuse ;  /* 0x0000642008047816 */ /* 0x141fe40000000009 */
        /* <DEDUP_REMOVED lines=12> */
.L_x_1244:
[----:B0-----:R-:W2:Y:S04]  /*151b0*/  LDL.LU R3, [R1+0x4] ;  /* 0x0000040001037983 */ /* 0x001ea80000300800 */
[----:B------:R-:W3:Y:S04]  /*151c0*/  LDL R4, [R1+0x28] ;  /* 0x0000280001047983 */ /* 0x000ee80000100800 */
[----:B------:R4:W5:Y:S01]  /*151d0*/  LDL R8, [R1+0xc] ;  /* 0x00000c0001087983 */ /* 0x0009620000100800 */
[----:B--2---:R0:W-:Y:S01]  /*151e0*/  SYNCS.ARRIVE.TRANS64.A1T0 RZ, [R3+URZ+0x22850], RZ ;  /* 0x022850ff03ff79a7 */ /* 0x0041e2000810003f */
[----:B------:R-:W-:Y:S01]  /*151f0*/  BAR.SYNC.DEFER_BLOCKING 0x2, 0x80 ;  /* 0x0082000000007b1d */ /* 0x000fe20000010000 */
[C---:B---3--:R-:W-:Y:S01]  /*15200*/  ISETP.GT.AND P0, PT, R2.reuse, R4, PT ;  /* 0x000000040200720c */ /* 0x048fe20003f04270 */
[----:B------:R-:W-:-:S02]  /*15210*/  VIADD R2, R2, 0xffffffff ;  /* 0xffffffff02027836 */ /* 0x000fc40000000000 */
[----:B0-----:R-:W-:-:S05]  /*15220*/  @!P1 VIADD R3, R3, 0x22880 ;  /* 0x0002288003039836 */ /* 0x001fca0000000000 */
[----:B------:R-:W-:-:S04]  /*15230*/  @!P1 PRMT R3, RZ, 0x654, R3 ;  /* 0x00000654ff039816 */ /* 0x000fc80000000003 */
[----:B------:R0:W-:Y:S02]  /*15240*/  @!P1 SYNCS.ARRIVE.TRANS64.RED.A1T0 RZ, [R3+URZ], RZ ;  /* 0x000000ff03ff99a7 */ /* 0x0001e4000810043f */
[----:B0-----:R4:W5:Y:S01]  /*15250*/  LDL R3, [R1] ;  /* 0x0000000001037983 */ /* 0x0019620000100800 */
[----:B------:R-:W-:Y:S05]  /*15260*/  @P0 BRA `(.L_x_1245) ;  /* 0xfffffff000140947 */ /* 0x000fea000383ffff */
.L_x_1223:
[----:B------:R-:W-:Y:S04]  /*15270*/  BSSY B0, `(.L_x_1246) ;  /* 0x000000f000007945 */ /* 0x000fe80003800000 */
[----:B------:R-:W-:Y:S05]  /*15280*/  @P1 BRA `(.L_x_1247) ;  /* 0x0000000000341947 */ /* 0x000fea0003800000 */
[----:B------:R-:W2:Y:S01]  /*15290*/  S2R R5, SR_LANEID ;  /* 0x0000000000057919 */ /* 0x000ea20000000000 */
[----:B------:R-:W-:Y:S01]  /*152a0*/  VOTEU.ANY UR4, UPT, PT ;  /* 0x0000000000047886 */ /* 0x000fe200038e0100 */
[----:B-----5:R-:W3:Y:S01]  /*152b0*/  LDC.64 R2, c[0x0][0xc38] ;  /* 0x00030e00ff027b82 */ /* 0x020ee20000000a00 */
[----:B------:R-:W2:Y:S02]  /*152c0*/  FLO.U32 R0, UR4 ;  /* 0x0000000400007d00 */ /* 0x000ea400080e0000 */
[----:B--2---:R-:W-:-:S06]  /*152d0*/  ISETP.EQ.U32.AND P0, PT, R0, R5, PT ;  /* 0x000000050000720c */ /* 0x004fcc0003f02070 */
[----:B------:R-:W3:Y:S07]  /*152e0*/  POPC R5, UR4 ;  /* 0x0000000400057d09 */ /* 0x000eee0008000000 */
[----:B---3--:R-:W2:Y:S01]  /*152f0*/  @P0 ATOMG.E.ADD.STRONG.GPU PT, R3, desc[UR46][R2.64], R5 ;  /* 0x00000005020309a8 */ /* 0x008ea200081ee1ee */
[----:B0-----:R-:W0:Y:S02]  /*15300*/  S2R R4, SR_LTMASK ;  /* 0x0000000000047919 */ /* 0x001e240000003900 */
[----:B0-----:R-:W-:-:S04]  /*15310*/  LOP3.LUT R4, R4, UR4, RZ, 0xc0, !PT ;  /* 0x0000000404047c12 */ /* 0x001fc8000f8ec0ff */
[----:B------:R-:W0:Y:S01]  /*15320*/  POPC R7, R4 ;  /* 0x0000000400077309 */ /* 0x000e220000000000 */
[----:B--2---:R-:W0:Y:S02]  /*15330*/  SHFL.IDX PT, R0, R3, R0, 0x1f ;  /* 0x00001f0003007589 */ /* 0x004e2400000e0000 */
[----:B0-----:R-:W-:-:S05]  /*15340*/  IADD3 R0, R0, UR43, R7 ;  /* 0x0000002b00007c10 */ /* 0x001fca000fffe007 */
[----:B------:R2:W-:Y:S02]  /*15350*/  STL [R1+0x20], R0 ;  /* 0x0000200001007387 */ /* 0x0005e40000100800 */
.L_x_1247:
[----:B------:R-:W-:Y:S05]  /*15360*/  BSYNC B0 ;  /* 0x0000000000007941 */ /* 0x000fea0003800000 */
.L_x_1246:
[----:B------:R-:W-:-:S06]  /*15370*/  UISETP.NE.AND UP0, UPT, UR41, 0x3, UPT ;  /* 0x000000032900788c */ /* 0x000fcc000bf05270 */
[----:B------:R-:W-:-:S13]  /*15380*/  PLOP3.LUT P0, PT, PT, PT, UP0, 0x80, 0x0 ;  /* 0x000000000000781c */ /* 0x000fda0003f0f008 */
[----:B------:R-:W-:Y:S05]  /*15390*/  @!P0 BRA `(.L_x_1248) ;  /* 0x0000000000048947 */ /* 0x000fea0003800000 */
[----:B------:R-:W-:Y:S01]  /*153a0*/  BPT.TRAP 0x1 ;  /* 0x000000040000795c */ /* 0x000fe20000300000 */
.L_x_1248:
[----:B------:R-:W3:Y:S04]  /*153b0*/  LDL R2, [R1+0xc] ;  /* 0x00000c0001027983 */ /* 0x000ee80000100800 */
[----:B--2---:R-:W2:Y:S01]  /*153c0*/  LDL R0, [R1] ;  /* 0x0000000001007983 */ /* 0x004ea20000100800 */
[----:B------:R-:W-:Y:S01]  /*153d0*/  BSSY B0, `(.L_x_1249) ;  /* 0x0000008000007945 */ /* 0x000fe20003800000 */
[----:B---3-5:R-:W-:-:S04]  /*153e0*/  LOP3.LUT R3, R2, 0x1, RZ, 0x3c, !PT ;  /* 0x0000000102037812 */ /* 0x028fc800078e3cff */
[----:B------:R-:W-:Y:S02]  /*153f0*/  SHF.L.U32 R3, R3, 0x1f, RZ ;  /* 0x0000001f03037819 */ /* 0x000fe400000006ff */
[----:B--2---:R-:W-:-:S04]  /*15400*/  LEA R20, R0, UR40, 0x3 ;  /* 0x0000002800147c11 */ /* 0x004fc8000f8e18ff */
[----:B------:R-:W2:Y:S01]  /*15410*/  SYNCS.PHASECHK.TRANS64.TRYWAIT P0, [R20+URZ+0x22870], R3 ;  /* 0x02287003140075a7 */ /* 0x000ea2000800017f */
[----:B------:R-:W-:-:S05]  /*15420*/  IMAD.U32 R0, RZ, RZ, UR44 ;  /* 0x0000002cff007e24 */ /* 0x000fca000f8e00ff */
[----:B------:R-:W-:Y:S01]  /*15430*/  ISETP.NE.AND P2, PT, R0, 0x3, PT ;  /* 0x000000030000780c */ /* 0x000fe20003f45270 */
[----:B--2---:R-:W-:-:S12]  /*15440*/  @!P0 BRA `(.L_x_1250) ;  /* 0x0000001c00548947 */ /* 0x004fd80003800000 */
.L_x_1293:
[----:B------:R-:W-:Y:S05]  /*15450*/  BSYNC B0 ;  /* 0x0000000000007941 */ /* 0x000fea0003800000 */
.L_x_1249:
[----:B------:R-:W-:Y:S05]  /*15460*/  @!P2 BRA `(.L_x_1251) ;  /* 0x000000000004a947 */ /* 0x000fea0003800000 */
[----:B------:R-:W-:Y:S01]  /*15470*/  BPT.TRAP 0x1 ;  /* 0x000000040000795c */ /* 0x000fe20000300000 */
.L_x_1251:
[----:B------:R-:W2:Y:S02]  /*15480*/  LDL R0, [R1+0xc] ;  /* 0x00000c0001007983 */ /* 0x000ea40000100800 */
[----:B--2---:R-:W-:-:S04]  /*15490*/  SHF.L.U32 R3, R0, 0x1f, RZ ;  /* 0x0000001f00037819 */ /* 0x004fc800000006ff */
[----:B------:R-:W2:Y:S02]  /*154a0*/  SYNCS.PHASECHK.TRANS64.TRYWAIT P0, [R20+URZ+0x22860], R3 ;  /* 0x02286003140075a7 */ /* 0x000ea4000800017f */
[----:B--2---:R-:W-:Y:S05]  /*154b0*/  @!P0 BRA `(.L_x_1252) ;  /* 0x0000001c004c8947 */ /* 0x004fea0003800000 */
.L_x_1294:
        /* <DEDUP_REMOVED lines=8> */
[----:B0-----:R-:W0:Y:S01]  /*15540*/  LDSM.16.MT88.4 R4, [R0+UR40+0x8400] ;  /* 0x008400280004783b */ /* 0x001e220008004200 */
[----:B--2---:R-:W-:-:S04]  /*15550*/  VIADD R3, R0, UR40 ;  /* 0x0000002800037c36 */ /* 0x004fc80008000000 */
[----:B----4-:R-:W-:Y:S01]  /*15560*/  IMAD.IADD R3, R18, 0x1, R3 ;  /* 0x0000000112037824 */ /* 0x010fe200078e0203 */
[C-C-:B0-----:R-:W-:Y:S02]  /*15570*/  PRMT R8, R4.reuse, 0x6420, R5.reuse ;  /* 0x0000642004087816 */ /* 0x141fe40000000005 */
[----:B------:R-:W-:Y:S02]  /*15580*/  PRMT R9, R4, 0x7531, R5 ;  /* 0x0000753104097816 */ /* 0x000fe40000000005 */
[C-C-:B------:R-:W-:Y:S02]  /*15590*/  PRMT R10, R6.reuse, 0x6420, R7.reuse ;  /* 0x00006420060a7816 */ /* 0x140fe40000000007 */
[----:B------:R-:W-:Y:S02]  /*155a0*/  PRMT R11, R6, 0x7531, R7 ;  /* 0x00007531060b7816 */ /* 0x000fe40000000007 */
[----:B------:R-:W0:Y:S01]  /*155b0*/  LDSM.16.MT88.4 R4, [R3+0x8400] ;  /* 0x008400000304783b */ /* 0x000e220000004200 */
[----:B------:R-:W-:-:S05]  /*155c0*/  IADD3 R2, R2, UR40, R12 ;  /* 0x0000002802027c10 */ /* 0x000fca000fffe00c */
[----:B------:R0:W-:Y:S02]  /*155d0*/  STSM.16.M88.4 [R2+0x400], R8 ;  /* 0x0004000802007844 */ /* 0x0001e40000000200 */
        /* <DEDUP_REMOVED lines=11> */
[----:B------:R-:W-:-:S05]  /*15690*/  IADD3 R16, R17, 0x400, R2 ;  /* 0x0000040011107810 */ /* 0x000fca0007ffe002 */
[----:B------:R2:W-:Y:S01]  /*156a0*/  STSM.16.M88.4 [R16], R12 ;  /* 0x0000000c10007844 */ /* 0x0005e20000000200 */
[C-C-:B0-----:R-:W-:Y:S02]  /*156b0*/  PRMT R8, R4.reuse, 0x6420, R5.reuse ;  /* 0x0000642004087816 */ /* 0x141fe40000000005 */
[----:B------:R-:W-:Y:S02]  /*156c0*/  PRMT R9, R4, 0x7531, R5 ;  /* 0x0000753104097816 */ /* 0x000fe40000000005 */
[C-C-:B------:R-:W-:Y:S02]  /*156d0*/  PRMT R10, R6.reuse, 0x6420, R7.reuse ;  /* 0x00006420060a7816 */ /* 0x140fe40000000007 */
[----:B------:R-:W-:-:S05]  /*156e0*/  PRMT R11, R6, 0x7531, R7 ;  /* 0x00007531060b7816 */ /* 0x000fca0000000007 */
[----:B------:R-:W-:Y:S04]  /*156f0*/  STSM.16.M88.4 [R16+0x2000], R8 ;  /* 0x0020000810007844 */ /* 0x000fe80000000200 */
[----:B------:R-:W0:Y:S01]  /*15700*/  LDSM.16.MT88.4 R4, [R0+UR40+0xa400] ;  /* 0x00a400280004783b */ /* 0x000e220008004200 */
[----:B--2---:R-:W-:Y:S02]  /*15710*/  IMAD.MOV.U32 R14, RZ, RZ, R18 ;  /* 0x000000ffff0e7224 */ /* 0x004fe400078e0012 */
[----:B------:R-:W-:Y:S01]  /*15720*/  IMAD.MOV.U32 R15, RZ, RZ, R17 ;  /* 0x000000ffff0f7224 */ /* 0x000fe200078e0011 */
[C-C-:B0-----:R-:W-:Y:S02]  /*15730*/  PRMT R16, R4.reuse, 0x6420, R5.reuse ;  /* 0x0000642004107816 */ /* 0x141fe40000000005 */
[----:B------:R-:W-:-:S02]  /*15740*/  PRMT R17, R4, 0x7531, R5 ;  /* 0x0000753104117816 */ /* 0x000fc40000000005 */
[C-C-:B------:R-:W-:Y:S02]  /*15750*/  PRMT R18, R6.reuse, 0x6420, R7.reuse ;  /* 0x0000642006127816 */ /* 0x140fe40000000007 */
        /* <DEDUP_REMOVED lines=10> */
[----:B--2---:R-:W-:Y:S01]  /*15800*/  IMAD.MOV.U32 R19, RZ, RZ, R15 ;  /* 0x000000ffff137224 */ /* 0x004fe200078e000f */
[C-C-:B0-----:R-:W-:Y:S02]  /*15810*/  PRMT R12, R4.reuse, 0x6420, R5.reuse ;  /* 0x00006420040c7816 */ /* 0x141fe40000000005 */
[----:B------:R-:W-:Y:S02]  /*15820*/  PRMT R13, R4, 0x7531, R5 ;  /* 0x00007531040d7816 */ /* 0x000fe40000000005 */
[----:B------:R-:W-:-:S02]  /*15830*/  PRMT R14, R6, 0x6420, R7 ;  /* 0x00006420060e7816 */ /* 0x000fc40000000007 */
[----:B------:R-:W-:Y:S02]  /*15840*/  PRMT R15, R6, 0x7531, R7 ;  /* 0x00007531060f7816 */ /* 0x000fe40000000007 */
[----:B------:R-:W0:Y:S01]  /*15850*/  LDSM.16.MT88.4 R4, [R3+0xb400] ;  /* 0x00b400000304783b */ /* 0x000e220000004200 */
[----:B------:R-:W-:-:S05]  /*15860*/  IMAD.IADD R2, R19, 0x1, R2 ;  /* 0x0000000113027824 */ /* 0x000fca00078e0202 */
[----:B------:R2:W-:Y:S01]  /*15870*/  STSM.16.M88.4 [R2], R12 ;  /* 0x0000000c02007844 */ /* 0x0005e20000000200 */
        /* <DEDUP_REMOVED lines=13> */
.L_x_1253:
[----:B--2---:R-:W2:Y:S01]  /*15950*/  LDL.LU R2, [R1] ;  /* 0x0000000001027983 */ /* 0x004ea20000300800 */
[----:B0-----:R-:W-:Y:S03]  /*15960*/  SYNCS.ARRIVE.TRANS64.A1T0 RZ, [R20+URZ+0x22850], RZ ;  /* 0x022850ff14ff79a7 */ /* 0x001fe6000810003f */
        /* <DEDUP_REMOVED lines=12> */
.L_x_1207:
[----:B------:R-:W-:Y:S05]  /*15a30*/  BSYNC B6 ;  /* 0x0000000000067941 */ /* 0x000fea0003800000 */
.L_x_1205:
[----:B0-2---:R-:W2:Y:S02]  /*15a40*/  LDL R0, [R1+0x38] ;  /* 0x0000380001007983 */ /* 0x005ea40000100800 */
[----:B--2---:R-:W-:-:S13]  /*15a50*/  LOP3.LUT P0, RZ, R0, 0x2, RZ, 0xc0, !PT ;  /* 0x0000000200ff7812 */ /* 0x004fda000780c0ff */
        /* <DEDUP_REMOVED lines=13> */
.L_x_1254:
[----:B------:R-:W0:Y:S01]  /*15b30*/  S2R R2, SR_TID.X ;  /* 0x0000000000027919 */ /* 0x000e220000002100 */
[----:B------:R-:W-:Y:S01]  /*15b40*/  ULDC UR4, c[0x0][0xc14] ;  /* 0x0003050000047ab9 */ /* 0x000fe20000000800 */
[----:B------:R-:W2:Y:S01]  /*15b50*/  LDL.LU R0, [R1+0x20] ;  /* 0x0000200001007983 */ /* 0x000ea20000300800 */
[----:B0-----:R-:W-:-:S04]  /*15b60*/  LOP3.LUT R8, R2, 0x1f, RZ, 0xc0, !PT ;  /* 0x0000001f02087812 */ /* 0x001fc800078ec0ff */
[C---:B------:R-:W-:Y:S01]  /*15b70*/  ISETP.NE.AND P0, PT, R8.reuse, 0x1f, PT ;  /* 0x0000001f0800780c */ /* 0x040fe20003f05270 */
[----:B------:R-:W-:-:S05]  /*15b80*/  VIADD R5, R8, UR45 ;  /* 0x0000002d08057c36 */ /* 0x000fca0008000000 */
[----:B------:R-:W-:Y:S01]  /*15b90*/  ISETP.GE.OR P1, PT, R5, UR4, !P0 ;  /* 0x0000000405007c0c */ /* 0x000fe2000c726670 */
[----:B------:R-:W-:-:S12]  /*15ba0*/  ULDC UR4, c[0x0][0xc14] ;  /* 0x0003050000047ab9 */ /* 0x000fd80000000800 */
[----:B------:R-:W0:Y:S02]  /*15bb0*/  @!P1 LDC.64 R2, c[0x0][0xc58] ;  /* 0x00031600ff029b82 */ /* 0x000e240000000a00 */
[----:B0-----:R-:W-:-:S04]  /*15bc0*/  @!P1 IMAD.WIDE R2, R5, 0x4, R2 ;  /* 0x0000000405029825 */ /* 0x001fc800078e0202 */
[----:B------:R-:W-:-:S06]  /*15bd0*/  IMAD.MOV.U32 R5, RZ, RZ, RZ ;  /* 0x000000ffff057224 */ /* 0x000fcc00078e00ff */
        /* <DEDUP_REMOVED lines=17> */
[----:B------:R-:W2:Y:S02]  /*15cf0*/  SHFL.UP PT, R3, R2, 0x8, RZ ;  /* 0x0500000002037989 */ /* 0x000ea400000e00ff */
[----:B--2---:R-:W-:-:S05]  /*15d00*/  SEL R3, R3, RZ, P4 ;  /* 0x000000ff03037207 */ /* 0x004fca0002000000 */
[----:B------:R-:W-:-:S05]  /*15d10*/  IMAD.IADD R3, R2, 0x1, R3 ;  /* 0x0000000102037824 */ /* 0x000fca00078e0203 */
[----:B------:R-:W2:Y:S04]  /*15d20*/  SHFL.UP PT, R0, R3, 0x10, RZ ;  /* 0x0600000003007989 */ /* 0x000ea800000e00ff */
[----:B------:R-:W-:Y:S01]  /*15d30*/  SHFL.IDX PT, R9, R6, 0x1, 0x1f ;  /* 0x00201f0006097f89 */ /* 0x000fe200000e0000 */
[----:B--2---:R-:W-:-:S05]  /*15d40*/  SEL R0, R0, RZ, P5 ;  /* 0x000000ff00007207 */ /* 0x004fca0002800000 */
[----:B------:R-:W-:-:S05]  /*15d50*/  IMAD.IADD R8, R3, 0x1, R0 ;  /* 0x0000000103087824 */ /* 0x000fca00078e0200 */
[----:B------:R-:W0:Y:S04]  /*15d60*/  SHFL.IDX PT, R7, R8, 0x1f, 0x1f ;  /* 0x03e01f0008077f89 */ /* 0x000e2800000e0000 */
[----:B------:R-:W2:Y:S01]  /*15d70*/  SHFL.IDX PT, R0, R6, RZ, 0x1f ;  /* 0x00001fff06007589 */ /* 0x000ea200000e0000 */
[----:B0-----:R-:W-:-:S04]  /*15d80*/  IMAD R2, R7, R4, RZ ;  /* 0x0000000407027224 */ /* 0x001fc800078e02ff */
[----:B------:R-:W-:-:S05]  /*15d90*/  IMAD.IADD R7, R9, 0x1, R2 ;  /* 0x0000000109077824 */ /* 0x000fca00078e0202 */
[----:B--2---:R-:W-:-:S13]  /*15da0*/  ISETP.GT.AND P6, PT, R7, R0, PT ;  /* 0x000000000700720c */ /* 0x004fda0003fc4270 */
[----:B------:R-:W-:Y:S05]  /*15db0*/  @P6 BRA `(.L_x_1256) ;  /* 0x0000000000906947 */ /* 0x000fea0003800000 */
.L_x_1260:
        /* <DEDUP_REMOVED lines=14> */
.L_x_1259:
[----:B------:R-:W-:Y:S05]  /*15ea0*/  BSYNC B0 ;  /* 0x0000000000007941 */ /* 0x000fea0003800000 */
.L_x_1258:
        /* <DEDUP_REMOVED lines=21> */
.L_x_1256:
        /* <DEDUP_REMOVED lines=10> */
[----:B------:R0:W2:Y:S01]  /*160a0*/  LDG.E R9, desc[UR46][R2.64] ;  /* 0x0000002e02097981 */ /* 0x0000a2000c1e1900 */
[----:B------:R-:W-:Y:S01]  /*160b0*/  IMAD.U32 R12, RZ, RZ, UR6 ;  /* 0x00000006ff0c7e24 */ /* 0x000fe2000f8e00ff */
[----:B------:R-:W-:-:S04]  /*160c0*/  ISETP.NE.AND P0, PT, RZ, UR7, PT ;  /* 0x00000007ff007c0c */ /* 0x000fc8000bf05270 */
[----:B------:R-:W2:Y:S01]  /*160d0*/  SHFL.IDX PT, R5, R5, R12, 0x1f ;  /* 0x00001f0c05057589 */ /* 0x000ea200000e0000 */
[----:B0-----:R-:W-:Y:S02]  /*160e0*/  IMAD.MOV.U32 R2, RZ, RZ, RZ ;  /* 0x000000ffff027224 */ /* 0x001fe400078e00ff */
[----:B--2---:R-:W-:-:S05]  /*160f0*/  IMAD R6, R5, R9, RZ ;  /* 0x0000000905067224 */ /* 0x004fca00078e02ff */
[----:B------:R-:W-:Y:S01]  /*16100*/  IABS R10, R6 ;  /* 0x00000006000a7213 */ /* 0x000fe20000000000 */
[----:B------:R-:W-:Y:S06]  /*16110*/  @!P0 BRA `(.L_x_1261) ;  /* 0x00000000000c8947 */ /* 0x000fec0003800000 */
[----:B------:R-:W-:-:S06]  /*16120*/  UIADD3 UR4, UR6, -0x1, URZ ;  /* 0xffffffff06047890 */ /* 0x000fcc000fffe03f */
[----:B------:R-:W-:-:S05]  /*16130*/  IMAD.U32 R3, RZ, RZ, UR4 ;  /* 0x00000004ff037e24 */ /* 0x000fca000f8e00ff */
[----:B------:R0:W2:Y:S02]  /*16140*/  SHFL.IDX PT, R2, R8, R3, 0x1f ;  /* 0x00001f0308027589 */ /* 0x0000a400000e0000 */
.L_x_1261:
[----:B0-----:R-:W0:Y:S01]  /*16150*/  I2F.RP R8, R10 ;  /* 0x0000000a00087306 */ /* 0x001e220000209400 */
[----:B--2---:R-:W-:Y:S02]  /*16160*/  IMAD R12, R2, R4, R7 ;  /* 0x00000004020c7224 */ /* 0x004fe400078e0207 */
[----:B------:R-:W-:-:S03]  /*16170*/  IMAD.MOV.U32 R2, RZ, RZ, RZ ;  /* 0x000000ffff027224 */ /* 0x000fc600078e00ff */
[----:B------:R2:W-:Y:S02]  /*16180*/  STL [R1+0x20], R12 ;  /* 0x0000200c01007387 */ /* 0x0005e40000100800 */
[----:B0-----:R-:W0:Y:S02]  /*16190*/  MUFU.RCP R8, R8 ;  /* 0x0000000800087308 */ /* 0x001e240000001000 */
[----:B0-----:R-:W-:-:S06]  /*161a0*/  VIADD R11, R8, 0xffffffe ;  /* 0x0ffffffe080b7836 */ /* 0x001fcc0000000000 */
[----:B------:R-:W0:Y:S02]  /*161b0*/  F2I.FTZ.U32.TRUNC.NTZ R3, R11 ;  /* 0x0000000b00037305 */ /* 0x000e24000021f000 */
[----:B0-----:R-:W-:-:S04]  /*161c0*/  IMAD.MOV R7, RZ, RZ, -R3 ;  /* 0x000000ffff077224 */ /* 0x001fc800078e0a03 */
[----:B------:R-:W-:-:S04]  /*161d0*/  IMAD R7, R7, R10, RZ ;  /* 0x0000000a07077224 */ /* 0x000fc800078e02ff */
        /* <DEDUP_REMOVED lines=19> */
[----:B------:R-:W-:Y:S02]  /*16310*/  IMAD.MOV R3, RZ, RZ, -R0 ;  /* 0x000000ffff037224 */ /* 0x000fe400078e0a00 */
[----:B------:R-:W-:Y:S02]  /*16320*/  IMAD R7, R6, R2, R7 ;  /* 0x0000000206077224 */ /* 0x000fe400078e0207 */
[----:B------:R-:W-:Y:S01]  /*16330*/  IMAD.MOV.U32 R2, RZ, RZ, RZ ;  /* 0x000000ffff027224 */ /* 0x000fe200078e00ff */
[----:B------:R-:W-:-:S04]  /*16340*/  VIADDMNMX R4, R3, R4, R9, PT ;  /* 0x0000000403047246 */ /* 0x000fc80003800109 */
[-C--:B------:R-:W-:Y:S02]  /*16350*/  IABS R8, R4.reuse ;  /* 0x0000000400087213 */ /* 0x080fe40000000000 */
[----:B------:R-:W-:Y:S02]  /*16360*/  IABS R6, R4 ;  /* 0x0000000400067213 */ /* 0x000fe40000000000 */
[----:B------:R-:W0:Y:S03]  /*16370*/  I2F.RP R9, R8 ;  /* 0x0000000800097306 */ /* 0x000e260000209400 */
[----:B------:R-:W-:-:S05]  /*16380*/  IMAD.MOV R6, RZ, RZ, -R6 ;  /* 0x000000ffff067224 */ /* 0x000fca00078e0a06 */
[----:B0-----:R-:W0:Y:S02]  /*16390*/  MUFU.RCP R9, R9 ;  /* 0x0000000900097308 */ /* 0x001e240000001000 */
[----:B0-----:R-:W-:-:S06]  /*163a0*/  VIADD R10, R9, 0xffffffe ;  /* 0x0ffffffe090a7836 */ /* 0x001fcc0000000000 */
[----:B------:R-:W0:Y:S02]  /*163b0*/  F2I.FTZ.U32.TRUNC.NTZ R3, R10 ;  /* 0x0000000a00037305 */ /* 0x000e24000021f000 */
[----:B0-----:R-:W-:-:S04]  /*163c0*/  IMAD.MOV R11, RZ, RZ, -R3 ;  /* 0x000000ffff0b7224 */ /* 0x001fc800078e0a03 */
        /* <DEDUP_REMOVED lines=10> */
[C---:B------:R-:W-:Y:S01]  /*16470*/  LOP3.LUT R3, R7.reuse, R4, RZ, 0x3c, !PT ;  /* 0x0000000407037212 */ /* 0x040fe200078e3cff */
[----:B------:R-:W-:-:S03]  /*16480*/  IMAD.IADD R7, R7, 0x1, R0 ;  /* 0x0000000107077824 */ /* 0x000fc600078e0200 */
[----:B------:R-:W-:-:S07]  /*16490*/  ISETP.GE.AND P2, PT, R3, RZ, PT ;  /* 0x000000ff0300720c */ /* 0x000fce0003f46270 */
[----:B------:R-:W-:-:S06]  /*164a0*/  @P0 VIADD R2, R2, 0x1 ;  /* 0x0000000102020836 */ /* 0x000fcc0000000000 */
[----:B------:R-:W-:Y:S01]  /*164b0*/  @!P2 IMAD.MOV R2, RZ, RZ, -R2 ;  /* 0x000000ffff02a224 */ /* 0x000fe200078e0a02 */
[----:B------:R-:W-:Y:S01]  /*164c0*/  @!P1 LOP3.LUT R2, RZ, R4, RZ, 0x33, !PT ;  /* 0x00000004ff029212 */ /* 0x000fe200078e33ff */
[----:B------:R-:W-:-:S04]  /*164d0*/  IMAD.MOV R4, RZ, RZ, -R4 ;  /* 0x000000ffff047224 */ /* 0x000fc800078e0a04 */
[----:B------:R-:W-:Y:S01]  /*164e0*/  IMAD R4, R2, R4, R7 ;  /* 0x0000000402047224 */ /* 0x000fe200078e0207 */
[----:B------:R-:W-:-:S04]  /*164f0*/  LOP3.LUT R2, RZ, R2, RZ, 0x33, !PT ;  /* 0x00000002ff027212 */ /* 0x000fc800078e33ff */
[----:B------:R-:W-:Y:S01]  /*16500*/  R2UR UR38, R4 ;  /* 0x00000000042672ca */ /* 0x000fe200000e0000 */
[----:B------:R-:W-:-:S05]  /*16510*/  IMAD.IADD R0, R5, 0x1, R2 ;  /* 0x0000000105007824 */ /* 0x000fca00078e0202 */
[----:B------:R2:W-:Y:S01]  /*16520*/  STL [R1+0x24], R0 ;  /* 0x0000240001007387 */ /* 0x0005e20000100800 */
[----:B------:R-:W-:Y:S08]  /*16530*/  BRA `(.L_x_1262) ;  /* 0x0000000000107947 */ /* 0x000ff00003800000 */
.L_x_1257:
[----:B------:R0:W-:Y:S01]  /*16540*/  STL [R1+0x20], R0 ;  /* 0x0000200001007387 */ /* 0x0001e20000100800 */
[----:B------:R-:W-:Y:S01]  /*16550*/  ULDC UR45, c[0x0][0xc14] ;  /* 0x00030500002d7ab9 */ /* 0x000fe20000000800 */
[----:B------:R-:W-:Y:S02]  /*16560*/  UMOV UR38, URZ ;  /* 0x0000003f00267c82 */ /* 0x000fe40008000000 */
[----:B------:R0:W-:Y:S03]  /*16570*/  STL [R1+0x24], RZ ;  /* 0x000024ff01007387 */ /* 0x0001e60000100800 */
.L_x_1262:
[----:B------:R-:W3:Y:S04]  /*16580*/  LDL R3, [R1+0x20] ;  /* 0x0000200001037983 */ /* 0x000ee80000100800 */
[----:B------:R-:W4:Y:S01]  /*16590*/  LDL R2, [R1+0x24] ;  /* 0x0000240001027983 */ /* 0x000f220000100800 */
[----:B------:R-:W-:Y:S02]  /*165a0*/  IMAD.U32 R6, RZ, RZ, UR38 ;  /* 0x00000026ff067e24 */ /* 0x000fe4000f8e00ff */
[----:B------:R-:W-:Y:S01]  /*165b0*/  IMAD.U32 R7, RZ, RZ, UR45 ;  /* 0x0000002dff077e24 */ /* 0x000fe2000f8e00ff */
[----:B0-2---:R-:W0:Y:S02]  /*165c0*/  S2R R0, SR_TID.X ;  /* 0x0000000000007919 */ /* 0x005e240000002100 */
        /* <DEDUP_REMOVED lines=10> */
.L_x_1255:
[----:B------:R-:W-:Y:S02]  /*16670*/  ULDC UR4, c[0x0][0xc14] ;  /* 0x0003050000047ab9 */ /* 0x000fe40000000800 */
[----:B------:R-:W-:-:S06]  /*16680*/  UISETP.GE.AND UP0, UPT, UR45, UR4, UPT ;  /* 0x000000042d00728c */ /* 0x000fcc000bf06270 */
[----:B------:R-:W-:-:S13]  /*16690*/  PLOP3.LUT P0, PT, PT, PT, UP0, 0x80, 0x0 ;  /* 0x000000000000781c */ /* 0x000fda0003f0f008 */
[----:B------:R-:W-:Y:S05]  /*166a0*/  @!P0 BRA `(.L_x_1263) ;  /* 0xffffffc000308947 */ /* 0x000fea000383ffff */
.L_x_1195:
[----:B--2---:R-:W2:Y:S01]  /*166b0*/  LDL.LU R0, [R1+0x3c] ;  /* 0x00003c0001007983 */ /* 0x004ea20000300800 */
[----:B------:R-:W-:Y:S01]  /*166c0*/  BSSY B0, `(.L_x_1264) ;  /* 0x000000b000007945 */ /* 0x000fe20003800000 */
[----:B01----:R-:W0:Y:S01]  /*166d0*/  S2R R5, SR_CgaCtaId ;  /* 0x0000000000057919 */ /* 0x003e220000008800 */
        /* <DEDUP_REMOVED lines=9> */
.L_x_1295:
[----:B------:R-:W-:Y:S05]  /*16770*/  BSYNC B0 ;  /* 0x0000000000007941 */ /* 0x000fea0003800000 */
.L_x_1264:
[----:B------:R-:W-:-:S03]  /*16780*/  UMOV UR4, 0xffffffff ;  /* 0xffffffff00047882 */ /* 0x000fc60000000000 */
[----:B------:R-:W-:Y:S05]  /*16790*/  BRA.DIV UR4, `(.L_x_1266) ;  /* 0x0000000a04bc7947 */ /* 0x000fea000b800000 */
[----:B------:R-:W1:Y:S02]  /*167a0*/  S2R R2, SR_TID.X ;  /* 0x0000000000027919 */ /* 0x000e640000002100 */
[----:B-1----:R-:W-:-:S04]  /*167b0*/  SHF.R.U32.HI R2, RZ, 0x5, R2 ;  /* 0x00000005ff027819 */ /* 0x002fc80000011602 */
[----:B------:R-:W-:-:S05]  /*167c0*/  LOP3.LUT R2, R2, 0x3, RZ, 0xc0, !PT ;  /* 0x0000000302027812 */ /* 0x000fca00078ec0ff */
[----:B------:R1:W2:Y:S02]  /*167d0*/  SHFL.IDX PT, R14, R2, RZ, 0x1f ;  /* 0x00001fff020e7589 */ /* 0x0002a400000e0000 */
.L_x_1298:
[----:B--2---:R-:W-:Y:S01]  /*167e0*/  ISETP.NE.AND P0, PT, R14, RZ, PT ;  /* 0x000000ff0e00720c */ /* 0x004fe20003f05270 */
[----:B------:R-:W-:-:S12]  /*167f0*/  BSSY B0, `(.L_x_1267) ;  /* 0x000002e000007945 */ /* 0x000fd80003800000 */
[----:B------:R-:W-:Y:S05]  /*16800*/  @P0 BRA `(.L_x_1268) ;  /* 0x0000000000b00947 */ /* 0x000fea0003800000 */
[----:B------:R-:W-:-:S03]  /*16810*/  UMOV UR4, 0xffffffff ;  /* 0xffffffff00047882 */ /* 0x000fc60000000000 */
[----:B------:R-:W-:Y:S05]  /*16820*/  BRA.DIV UR4, `(.L_x_1269) ;  /* 0x0000000a04cc7947 */ /* 0x000fea000b800000 */
[----:B------:R-:W-:-:S13]  /*16830*/  ELECT P6, URZ, PT ;  /* 0x00000000003f782f */ /* 0x000fda00038c0000 */
.L_x_1301:
[----:B------:R-:W-:Y:S05]  /*16840*/  @!P6 BRA `(.L_x_1268) ;  /* 0x0000000000a0e947 */ /* 0x000fea0003800000 */
[----:B------:R-:W-:-:S06]  /*16850*/  ULOP3.LUT UR4, UR42, 0x2, URZ, 0xfc, !UPT ;  /* 0x000000022a047892 */ /* 0x000fcc000f8efc3f */
[----:B-1----:R-:W-:-:S05]  /*16860*/  IMAD.U32 R2, RZ, RZ, UR4 ;  /* 0x00000004ff027e24 */ /* 0x002fca000f8e00ff */
[----:B------:R-:W-:-:S13]  /*16870*/  ISETP.NE.AND P0, PT, R2, 0x3, PT ;  /* 0x000000030200780c */ /* 0x000fda0003f05270 */
[----:B------:R-:W-:Y:S05]  /*16880*/  @!P0 BRA `(.L_x_1270) ;  /* 0x0000000000048947 */ /* 0x000fea0003800000 */
[----:B------:R-:W-:Y:S01]  /*16890*/  BPT.TRAP 0x1 ;  /* 0x000000040000795c */ /* 0x000fe20000300000 */
.L_x_1270:
        /* <DEDUP_REMOVED lines=14> */
.L_x_1302:
[----:B------:R-:W1:Y:S02]  /*16980*/  SYNCS.PHASECHK.TRANS64.TRYWAIT P1, [R7+URZ], R2 ;  /* 0x00000002070075a7 */ /* 0x000e64000802017f */
[----:B-1----:R-:W-:Y:S05]  /*16990*/  @!P1 BRA `(.L_x_1272) ;  /* 0x0000000800a49947 */ /* 0x002fea0003800000 */
.L_x_1303:
[----:B------:R-:W-:Y:S05]  /*169a0*/  @!P0 BRA `(.L_x_1273) ;  /* 0x0000000000048947 */ /* 0x000fea0003800000 */
[----:B------:R-:W-:Y:S01]  /*169b0*/  BPT.TRAP 0x1 ;  /* 0x000000040000795c */ /* 0x000fe20000300000 */
.L_x_1273:
[----:B------:R-:W2:Y:S02]  /*169c0*/  LDL.LU R4, [R1] ;  /* 0x0000000001047983 */ /* 0x000ea40000300800 */
[----:B--2---:R-:W-:-:S04]  /*169d0*/  IMAD R4, R4, 0x8, R0 ;  /* 0x0000000804047824 */ /* 0x004fc800078e0200 */
[----:B------:R-:W2:Y:S02]  /*169e0*/  SYNCS.PHASECHK.TRANS64.TRYWAIT P1, [R4+URZ+0x22860], R5 ;  /* 0x02286005040075a7 */ /* 0x000ea4000802017f */
[----:B--2---:R-:W-:Y:S05]  /*169f0*/  @!P1 BRA `(.L_x_1274) ;  /* 0x0000000800a09947 */ /* 0x004fea0003800000 */
.L_x_1304:
[----:B------:R-:W-:Y:S05]  /*16a00*/  @!P0 BRA `(.L_x_1275) ;  /* 0x0000000000048947 */ /* 0x000fea0003800000 */
[----:B------:R-:W-:Y:S01]  /*16a10*/  BPT.TRAP 0x1 ;  /* 0x000000040000795c */ /* 0x000fe20000300000 */
.L_x_1275:
[----:B------:R-:W-:-:S04]  /*16a20*/  IMAD R3, R3, 0x8, R0 ;  /* 0x0000000803037824 */ /* 0x000fc800078e0200 */
[----:B------:R-:W3:Y:S02]  /*16a30*/  SYNCS.PHASECHK.TRANS64.TRYWAIT P1, [R3+URZ+0x22860], R2 ;  /* 0x02286002030075a7 */ /* 0x000ee4000802017f */
[----:B---3--:R-:W-:Y:S05]  /*16a40*/  @!P1 BRA `(.L_x_1276) ;  /* 0x0000000800a09947 */ /* 0x008fea0003800000 */
.L_x_1305:
[----:B------:R-:W-:Y:S05]  /*16a50*/  @!P0 BRA `(.L_x_1277) ;  /* 0x0000000000048947 */ /* 0x000fea0003800000 */
[----:B------:R-:W-:Y:S01]  /*16a60*/  BPT.TRAP 0x1 ;  /* 0x000000040000795c */ /* 0x000fe20000300000 */
.L_x_1277:
[----:B------:R-:W4:Y:S02]  /*16a70*/  SYNCS.PHASECHK.TRANS64.TRYWAIT P0, [R4+URZ+0x22880], R5 ;  /* 0x02288005040075a7 */ /* 0x000f24000800017f */
[----:B----4-:R-:W-:Y:S05]  /*16a80*/  @!P0 BRA `(.L_x_1278) ;  /* 0x0000000800a48947 */ /* 0x010fea0003800000 */
.L_x_1279:
[----:B------:R0:W0:Y:S02]  /*16a90*/  SYNCS.PHASECHK.TRANS64.TRYWAIT P0, [R3+URZ+0x22880], R2 ;  /* 0x02288002030075a7 */ /* 0x000024000800017f */
[----:B0-----:R-:W-:Y:S05]  /*16aa0*/  @!P0 NANOSLEEP.SYNCS 0x989680 ;  /* 0x009896800000895d */ /* 0x001fea0003900000 */
[----:B------:R-:W0:Y:S02]  /*16ab0*/  @!P0 SYNCS.PHASECHK.TRANS64 P0, [R3+URZ+0x22880], R2 ;  /* 0x02288002030085a7 */ /* 0x000e24000800007f */
[----:B0-----:R-:W-:Y:S05]  /*16ac0*/  @!P0 BRA `(.L_x_1279) ;  /* 0xfffffffc00f08947 */ /* 0x001fea000383ffff */
.L_x_1268:
[----:B------:R-:W-:Y:S05]  /*16ad0*/  BSYNC B0 ;  /* 0x0000000000007941 */ /* 0x000fea0003800000 */
.L_x_1267:
[----:B------:R-:W-:Y:S05]  /*16ae0*/  EXIT ;  /* 0x000000000000794d */ /* 0x000fea0003800000 */
.L_x_1093:
[----:B0-----:R-:W-:-:S04]  /*16af0*/  IMAD.U32 R3, RZ, RZ, UR40 ;  /* 0x00000028ff037e24 */ /* 0x001fc8000f8e00ff */
[----:B------:R0:W1:Y:S03]  /*16b00*/  SYNCS.PHASECHK.TRANS64.TRYWAIT P1, [R3+URZ+0x22800], R2 ;  /* 0x02280002030075a7 */ /* 0x000066000802017f */
[----:B-1----:R-:W-:Y:S05]  /*16b10*/  @!P1 NANOSLEEP.SYNCS 0x989680 ;  /* 0x009896800000995d */ /* 0x002fea0003900000 */
[----:B------:R-:W1:Y:S02]  /*16b20*/  @!P1 SYNCS.PHASECHK.TRANS64 P1, [R3+URZ+0x22800], R2 ;  /* 0x02280002030095a7 */ /* 0x000e64000802007f */
[----:B-1----:R-:W-:Y:S05]  /*16b30*/  @!P1 BRA `(.L_x_1093) ;  /* 0xfffffffc00ec9947 */ /* 0x002fea000383ffff */
[----:B------:R-:W-:Y:S05]  /*16b40*/  BRA `(.L_x_1280) ;  /* 0xfffffeb000247947 */ /* 0x000fea000383ffff */
.L_x_1097:
[----:B-1----:R1:W2:Y:S02]  /*16b50*/  SYNCS.PHASECHK.TRANS64.TRYWAIT P2, [R15+URZ+0x22830], R2 ;  /* 0x022830020f0075a7 */ /* 0x0022a4000804017f */
[----:B--2---:R-:W-:Y:S05]  /*16b60*/  @!P2 NANOSLEEP.SYNCS 0x989680 ;  /* 0x009896800000a95d */ /* 0x004fea0003900000 */
[----:B------:R-:W2:Y:S02]  /*16b70*/  @!P2 SYNCS.PHASECHK.TRANS64 P2, [R15+URZ+0x22830], R2 ;  /* 0x022830020f00a5a7 */ /* 0x000ea4000804007f */
[----:B--2---:R-:W-:Y:S05]  /*16b80*/  @!P2 BRA `(.L_x_1097) ;  /* 0xfffffffc00f0a947 */ /* 0x004fea000383ffff */
[----:B------:R-:W-:Y:S05]  /*16b90*/  BRA `(.L_x_1096) ;  /* 0xfffffeb000487947 */ /* 0x000fea000383ffff */
.L_x_1113:
[----:B-1----:R-:W-:-:S04]  /*16ba0*/  IMAD.U32 R21, RZ, RZ, UR10 ;  /* 0x0000000aff157e24 */ /* 0x002fc8000f8e00ff */
[----:B------:R1:W2:Y:S03]  /*16bb0*/  SYNCS.PHASECHK.TRANS64.TRYWAIT P3, [R21+URZ+0x22830], R8 ;  /* 0x02283008150075a7 */ /* 0x0002a6000806017f */
[----:B--2---:R-:W-:Y:S05]  /*16bc0*/  @!P3 NANOSLEEP.SYNCS 0x989680 ;  /* 0x009896800000b95d */ /* 0x004fea0003900000 */
[----:B------:R-:W2:Y:S02]  /*16bd0*/  @!P3 SYNCS.PHASECHK.TRANS64 P3, [R21+URZ+0x22830], R8 ;  /* 0x022830081500b5a7 */ /* 0x000ea4000806007f */
[----:B--2---:R-:W-:Y:S05]  /*16be0*/  @!P3 BRA `(.L_x_1113) ;  /* 0xfffffffc00ecb947 */ /* 0x004fea000383ffff */
[----:B------:R-:W-:Y:S05]  /*16bf0*/  BRA `(.L_x_1110) ;  /* 0xfffffee800507947 */ /* 0x000fea000383ffff */
.L_x_1117:
[----:B-1----:R-:W-:-:S04]  /*16c00*/  IMAD.U32 R21, RZ, RZ, UR10 ;  /* 0x0000000aff157e24 */ /* 0x002fc8000f8e00ff */
[----:B------:R1:W2:Y:S03]  /*16c10*/  SYNCS.PHASECHK.TRANS64.TRYWAIT P3, [R21+URZ+0x22850], R8 ;  /* 0x02285008150075a7 */ /* 0x0002a6000806017f */
[----:B--2---:R-:W-:Y:S05]  /*16c20*/  @!P3 NANOSLEEP.SYNCS 0x989680 ;  /* 0x009896800000b95d */ /* 0x004fea0003900000 */
[----:B------:R-:W2:Y:S02]  /*16c30*/  @!P3 SYNCS.PHASECHK.TRANS64 P3, [R21+URZ+0x22850], R8 ;  /* 0x022850081500b5a7 */ /* 0x000ea4000806007f */
[----:B--2---:R-:W-:Y:S05]  /*16c40*/  @!P3 BRA `(.L_x_1117) ;  /* 0xfffffffc00ecb947 */ /* 0x004fea000383ffff */
[----:B------:R-:W-:Y:S05]  /*16c50*/  BRA `(.L_x_1114) ;  /* 0xfffffee800f07947 */ /* 0x000fea000383ffff */
.L_x_1135:
[----:B-1----:R-:W-:-:S04]  /*16c60*/  IMAD.U32 R7, RZ, RZ, UR7 ;  /* 0x00000007ff077e24 */ /* 0x002fc8000f8e00ff */
[----:B------:R1:W2:Y:S03]  /*16c70*/  SYNCS.PHASECHK.TRANS64.TRYWAIT P2, [R7+URZ+0x22830], R6 ;  /* 0x02283006070075a7 */ /* 0x0002a6000804017f */
[----:B--2---:R-:W-:Y:S05]  /*16c80*/  @!P2 NANOSLEEP.SYNCS 0x989680 ;  /* 0x009896800000a95d */ /* 0x004fea0003900000 */
[----:B------:R-:W2:Y:S02]  /*16c90*/  @!P2 SYNCS.PHASECHK.TRANS64 P2, [R7+URZ+0x22830], R6 ;  /* 0x022830060700a5a7 */ /* 0x000ea4000804007f */
[----:B--2---:R-:W-:Y:S05]  /*16ca0*/  @!P2 BRA `(.L_x_1135) ;  /* 0xfffffffc00eca947 */ /* 0x004fea000383ffff */
[----:B------:R-:W-:Y:S05]  /*16cb0*/  BRA `(.L_x_1132) ;  /* 0xffffff2000307947 */ /* 0x000fea000383ffff */
.L_x_1139:
[----:B-1----:R-:W-:-:S04]  /*16cc0*/  IMAD.U32 R7, RZ, RZ, UR10 ;  /* 0x0000000aff077e24 */ /* 0x002fc8000f8e00ff */
[----:B------:R1:W2:Y:S03]  /*16cd0*/  SYNCS.PHASECHK.TRANS64.TRYWAIT P2, [R7+URZ+0x22850], R6 ;  /* 0x02285006070075a7 */ /* 0x0002a6000804017f */
[----:B--2---:R-:W-:Y:S05]  /*16ce0*/  @!P2 NANOSLEEP.SYNCS 0x989680 ;  /* 0x009896800000a95d */ /* 0x004fea0003900000 */
[----:B------:R-:W2:Y:S02]  /*16cf0*/  @!P2 SYNCS.PHASECHK.TRANS64 P2, [R7+URZ+0x22850], R6 ;  /* 0x022850060700a5a7 */ /* 0x000ea4000804007f */
[----:B--2---:R-:W-:Y:S05]  /*16d00*/  @!P2 BRA `(.L_x_1139) ;  /* 0xfffffffc00eca947 */ /* 0x004fea000383ffff */
[----:B------:R-:W-:Y:S05]  /*16d10*/  BRA `(.L_x_1136) ;  /* 0xffffff2000dc7947 */ /* 0x000fea000383ffff */
.L_x_1146:
[----:B-1----:R-:W-:-:S04]  /*16d20*/  IMAD.U32 R7, RZ, RZ, UR7 ;  /* 0x00000007ff077e24 */ /* 0x002fc8000f8e00ff */
[----:B------:R1:W2:Y:S03]  /*16d30*/  SYNCS.PHASECHK.TRANS64.TRYWAIT P2, [R7+URZ+0x22830], R6 ;  /* 0x02283006070075a7 */ /* 0x0002a6000804017f */
[----:B--2---:R-:W-:Y:S05]  /*16d40*/  @!P2 NANOSLEEP.SYNCS 0x989680 ;  /* 0x009896800000a95d */ /* 0x004fea0003900000 */
[----:B------:R-:W2:Y:S02]  /*16d50*/  @!P2 SYNCS.PHASECHK.TRANS64 P2, [R7+URZ+0x22830], R6 ;  /* 0x022830060700a5a7 */ /* 0x000ea4000804007f */
[----:B--2---:R-:W-:Y:S05]  /*16d60*/  @!P2 BRA `(.L_x_1146) ;  /* 0xfffffffc00eca947 */ /* 0x004fea000383ffff */
[----:B------:R-:W-:Y:S05]  /*16d70*/  BRA `(.L_x_1143) ;  /* 0xffffff4400cc7947 */ /* 0x000fea000383ffff */
.L_x_1150:
[----:B-1----:R-:W-:-:S04]  /*16d80*/  IMAD.U32 R7, RZ, RZ, UR10 ;  /* 0x0000000aff077e24 */ /* 0x002fc8000f8e00ff */
[----:B------:R1:W2:Y:S03]  /*16d90*/  SYNCS.PHASECHK.TRANS64.TRYWAIT P2, [R7+URZ+0x22850], R6 ;  /* 0x02285006070075a7 */ /* 0x0002a6000804017f */
[----:B--2---:R-:W-:Y:S05]  /*16da0*/  @!P2 NANOSLEEP.SYNCS 0x989680 ;  /* 0x009896800000a95d */ /* 0x004fea0003900000 */
[----:B------:R-:W2:Y:S02]  /*16db0*/  @!P2 SYNCS.PHASECHK.TRANS64 P2, [R7+URZ+0x22850], R6 ;  /* 0x022850060700a5a7 */ /* 0x000ea4000804007f */
[----:B--2---:R-:W-:Y:S05]  /*16dc0*/  @!P2 BRA `(.L_x_1150) ;  /* 0xfffffffc00eca947 */ /* 0x004fea000383ffff */
[----:B------:R-:W-:Y:S05]  /*16dd0*/  BRA `(.L_x_1147) ;  /* 0xffffff4800787947 */ /* 0x000fea000383ffff */
.L_x_1164:
[----:B-1----:R-:W-:-:S04]  /*16de0*/  IMAD.U32 R5, RZ, RZ, UR5 ;  /* 0x00000005ff057e24 */ /* 0x002fc8000f8e00ff */
[----:B------:R1:W2:Y:S03]  /*16df0*/  SYNCS.PHASECHK.TRANS64.TRYWAIT P1, [R5+URZ+0x22850], R0 ;  /* 0x02285000050075a7 */ /* 0x0002a6000802017f */
[----:B--2---:R-:W-:Y:S05]  /*16e00*/  @!P1 NANOSLEEP.SYNCS 0x989680 ;  /* 0x009896800000995d */ /* 0x004fea0003900000 */
[----:B------:R-:W2:Y:S02]  /*16e10*/  @!P1 SYNCS.PHASECHK.TRANS64 P1, [R5+URZ+0x22850], R0 ;  /* 0x02285000050095a7 */ /* 0x000ea4000802007f */
[----:B--2---:R-:W-:Y:S05]  /*16e20*/  @!P1 BRA `(.L_x_1164) ;  /* 0xfffffffc00ec9947 */ /* 0x004fea000383ffff */
[----:B------:R-:W-:Y:S05]  /*16e30*/  BRA `(.L_x_1163) ;  /* 0xffffff7c00187947 */ /* 0x000fea000383ffff */
.L_x_1212:
[----:B------:R-:W-:Y:S02]  /*16e40*/  IMAD.MOV.U32 R13, RZ, RZ, R4 ;  /* 0x000000ffff0d7224 */ /* 0x000fe400078e0004 */
[----:B------:R-:W-:Y:S02]  /*16e50*/  IMAD.MOV.U32 R12, RZ, RZ, RZ ;  /* 0x000000ffff0c7224 */ /* 0x000fe400078e00ff */
[----:B------:R-:W-:Y:S02]  /*16e60*/  IMAD.MOV.U32 R11, RZ, RZ, 0x1f ;  /* 0x0000001fff0b7424 */ /* 0x000fe400078e00ff */
[----:B------:R-:W-:-:S07]  /*16e70*/  IMAD.MOV.U32 R15, RZ, RZ, -0x1 ;  /* 0xffffffffff0f7424 */ /* 0x000fce00078e00ff */
[----:B-1----:R-:W-:Y:S05]  /*16e80*/  WARPSYNC.COLLECTIVE R15, `(.L_x_1281) ;  /* 0x000000000f087348 */ /* 0x002fea0003c00000 */
[----:B------:R0:W2:Y:S02]  /*16e90*/  SHFL.IDX P6, R14, R13, R12, R11 ;  /* 0x0000000c0d0e7389 */ /* 0x0000a400000c000b */
[----:B012---:R-:W-:Y:S01]  /*16ea0*/  ENDCOLLECTIVE ;  /* 0x000000000000791b */ /* 0x007fe20003800000 */
.L_x_1281:
[----:B------:R-:W-:Y:S05]  /*16eb0*/  BRA `(.L_x_1282) ;  /* 0xffffffc800b07947 */ /* 0x000fea000383ffff */
.L_x_1214:
[----:B------:R-:W-:Y:S01]  /*16ec0*/  BSSY B0, `(.L_x_1283) ;  /* 0x0000006000007945 */ /* 0x000fe20003800000 */
[----:B------:R-:W-:-:S07]  /*16ed0*/  IMAD.MOV.U32 R15, RZ, RZ, -0x1 ;  /* 0xffffffffff0f7424 */ /* 0x000fce00078e00ff */
[----:B0-----:R-:W-:Y:S05]  /*16ee0*/  WARPSYNC.COLLECTIVE R15, `(.L_x_1284) ;  /* 0x000000000f0c7348 */ /* 0x001fea0003c00000 */
[----:B------:R-:W-:Y:S02]  /*16ef0*/  ELECT P6, UR62, PT ;  /* 0x00000000003e782f */ /* 0x000fe400038c0000 */
[----:B------:R-:W-:Y:S01]  /*16f00*/  MOV R14, UR62 ;  /* 0x0000003e000e7c02 */ /* 0x000fe20008000f00 */
[----:B0-----:R-:W-:Y:S10]  /*16f10*/  ENDCOLLECTIVE ;  /* 0x000000000000791b */ /* 0x001ff40003800000 */
.L_x_1284:
[----:B------:R-:W-:Y:S05]  /*16f20*/  BSYNC B0 ;  /* 0x0000000000007941 */ /* 0x000fea0003800000 */
.L_x_1283:
[----:B------:R-:W-:Y:S05]  /*16f30*/  BRA `(.L_x_1285) ;  /* 0xffffffc800ac7947 */ /* 0x000fea000383ffff */
.L_x_1217:
[----:B-1----:R1:W2:Y:S02]  /*16f40*/  SYNCS.PHASECHK.TRANS64.TRYWAIT P2, [R3+URZ+0x22880], R2 ;  /* 0x02288002030075a7 */ /* 0x0022a4000804017f */
[----:B--2---:R-:W-:Y:S05]  /*16f50*/  @!P2 NANOSLEEP.SYNCS 0x989680 ;  /* 0x009896800000a95d */ /* 0x004fea0003900000 */
[----:B------:R-:W2:Y:S02]  /*16f60*/  @!P2 SYNCS.PHASECHK.TRANS64 P2, [R3+URZ+0x22880], R2 ;  /* 0x022880020300a5a7 */ /* 0x000ea4000804007f */
[----:B--2---:R-:W-:Y:S05]  /*16f70*/  @!P2 BRA `(.L_x_1217) ;  /* 0xfffffffc00f0a947 */ /* 0x004fea000383ffff */
[----:B------:R-:W-:Y:S05]  /*16f80*/  BRA `(.L_x_1286) ;  /* 0xffffffcc000c7947 */ /* 0x000fea000383ffff */
.L_x_1219:
[----:B0-----:R0:W2:Y:S02]  /*16f90*/  SYNCS.PHASECHK.TRANS64.TRYWAIT P2, [R3+URZ+0x22840], R2 ;  /* 0x02284002030075a7 */ /* 0x0010a4000804017f */
[----:B--2---:R-:W-:Y:S05]  /*16fa0*/  @!P2 NANOSLEEP.SYNCS 0x989680 ;  /* 0x009896800000a95d */ /* 0x004fea0003900000 */
[----:B------:R-:W2:Y:S02]  /*16fb0*/  @!P2 SYNCS.PHASECHK.TRANS64 P2, [R3+URZ+0x22840], R2 ;  /* 0x022840020300a5a7 */ /* 0x000ea4000804007f */
[----:B--2---:R-:W-:Y:S05]  /*16fc0*/  @!P2 BRA `(.L_x_1219) ;  /* 0xfffffffc00f0a947 */ /* 0x004fea000383ffff */
[----:B------:R-:W-:Y:S05]  /*16fd0*/  BRA `(.L_x_1287) ;  /* 0xffffffcc00687947 */ /* 0x000fea000383ffff */
.L_x_1222:
[----:B--2---:R-:W-:-:S04]  /*16fe0*/  IMAD.U32 R3, RZ, RZ, UR40 ;  /* 0x00000028ff037e24 */ /* 0x004fc8000f8e00ff */
[----:B------:R2:W3:Y:S03]  /*16ff0*/  SYNCS.PHASECHK.TRANS64.TRYWAIT P0, [R3+URZ+0x22820], R2 ;  /* 0x02282002030075a7 */ /* 0x0004e6000800017f */
[----:B---3--:R-:W-:Y:S05]  /*17000*/  @!P0 NANOSLEEP.SYNCS 0x989680 ;  /* 0x009896800000895d */ /* 0x008fea0003900000 */
[----:B------:R-:W3:Y:S02]  /*17010*/  @!P0 SYNCS.PHASECHK.TRANS64 P0, [R3+URZ+0x22820], R2 ;  /* 0x02282002030085a7 */ /* 0x000ee4000800007f */
[----:B---3--:R-:W-:Y:S05]  /*17020*/  @!P0 BRA `(.L_x_1222) ;  /* 0xfffffffc00ec8947 */ /* 0x008fea000383ffff */
[----:B------:R-:W-:Y:S05]  /*17030*/  BRA `(.L_x_1288) ;  /* 0xffffffd000847947 */ /* 0x000fea000383ffff */
.L_x_1228:
[----:B--2---:R2:W3:Y:S02]  /*17040*/  SYNCS.PHASECHK.TRANS64.TRYWAIT P0, [R5+URZ+0x22880], R4 ;  /* 0x02288004050075a7 */ /* 0x0044e4000800017f */
[----:B---3--:R-:W-:Y:S05]  /*17050*/  @!P0 NANOSLEEP.SYNCS 0x989680 ;  /* 0x009896800000895d */ /* 0x008fea0003900000 */
[----:B------:R-:W3:Y:S02]  /*17060*/  @!P0 SYNCS.PHASECHK.TRANS64 P0, [R5+URZ+0x22880], R4 ;  /* 0x02288004050085a7 */ /* 0x000ee4000800007f */
[----:B---3--:R-:W-:Y:S05]  /*17070*/  @!P0 BRA `(.L_x_1228) ;  /* 0xfffffffc00f08947 */ /* 0x008fea000383ffff */
[----:B------:R-:W-:Y:S05]  /*17080*/  BRA `(.L_x_1289) ;  /* 0xffffffd400347947 */ /* 0x000fea000383ffff */
.L_x_1233:
[----:B0-----:R0:W2:Y:S02]  /*17090*/  SYNCS.PHASECHK.TRANS64.TRYWAIT P0, [R5+URZ+0x22840], R4 ;  /* 0x02284004050075a7 */ /* 0x0010a4000800017f */
[----:B--2---:R-:W-:Y:S05]  /*170a0*/  @!P0 NANOSLEEP.SYNCS 0x989680 ;  /* 0x009896800000895d */ /* 0x004fea0003900000 */
[----:B------:R-:W2:Y:S02]  /*170b0*/  @!P0 SYNCS.PHASECHK.TRANS64 P0, [R5+URZ+0x22840], R4 ;  /* 0x02284004050085a7 */ /* 0x000ea4000800007f */
[----:B--2---:R-:W-:Y:S05]  /*170c0*/  @!P0 BRA `(.L_x_1233) ;  /* 0xfffffffc00f08947 */ /* 0x004fea000383ffff */
[----:B------:R-:W-:Y:S05]  /*170d0*/  BRA `(.L_x_1290) ;  /* 0xffffffd400b87947 */ /* 0x000fea000383ffff */
.L_x_1241:
[----:B--2---:R-:W2:Y:S02]  /*170e0*/  LDL R5, [R1+0x4] ;  /* 0x0000040001057983 */ /* 0x004ea40000100800 */
[----:B--2---:R2:W3:Y:S02]  /*170f0*/  SYNCS.PHASECHK.TRANS64.TRYWAIT P2, [R5+URZ+0x22870], R4 ;  /* 0x02287004050075a7 */ /* 0x0044e4000804017f */
[----:B---3--:R-:W-:Y:S05]  /*17100*/  @!P2 NANOSLEEP.SYNCS 0x989680 ;  /* 0x009896800000a95d */ /* 0x008fea0003900000 */
[----:B------:R-:W3:Y:S02]  /*17110*/  @!P2 SYNCS.PHASECHK.TRANS64 P2, [R5+URZ+0x22870], R4 ;  /* 0x022870040500a5a7 */ /* 0x000ee4000804007f */
[----:B---3--:R-:W-:Y:S05]  /*17120*/  @!P2 BRA `(.L_x_1241) ;  /* 0xfffffffc00eca947 */ /* 0x008fea000383ffff */
[----:B------:R-:W-:Y:S05]  /*17130*/  BRA `(.L_x_1291) ;  /* 0xffffffd800e47947 */ /* 0x000fea000383ffff */
.L_x_1243:
[----:B--2---:R-:W2:Y:S02]  /*17140*/  LDL R3, [R1+0x4] ;  /* 0x0000040001037983 */ /* 0x004ea40000100800 */
[----:B--2---:R2:W3:Y:S02]  /*17150*/  SYNCS.PHASECHK.TRANS64.TRYWAIT P2, [R3+URZ+0x22860], R4 ;  /* 0x02286004030075a7 */ /* 0x0044e4000804017f */
[----:B---3--:R-:W-:Y:S05]  /*17160*/  @!P2 NANOSLEEP.SYNCS 0x989680 ;  /* 0x009896800000a95d */ /* 0x008fea0003900000 */
[----:B------:R-:W3:Y:S02]  /*17170*/  @!P2 SYNCS.PHASECHK.TRANS64 P2, [R3+URZ+0x22860], R4 ;  /* 0x022860040300a5a7 */ /* 0x000ee4000804007f */
[----:B---3--:R-:W-:Y:S05]  /*17180*/  @!P2 BRA `(.L_x_1243) ;  /* 0xfffffffc00eca947 */ /* 0x008fea000383ffff */
[----:B------:R-:W-:Y:S05]  /*17190*/  BRA `(.L_x_1292) ;  /* 0xffffffd800ec7947 */ /* 0x000fea000383ffff */
.L_x_1250:
[----:B--2---:R2:W3:Y:S02]  /*171a0*/  SYNCS.PHASECHK.TRANS64.TRYWAIT P0, [R20+URZ+0x22870], R3 ;  /* 0x02287003140075a7 */ /* 0x0044e4000800017f */
[----:B---3--:R-:W-:Y:S05]  /*171b0*/  @!P0 NANOSLEEP.SYNCS 0x989680 ;  /* 0x009896800000895d */ /* 0x008fea0003900000 */
[----:B------:R-:W3:Y:S02]  /*171c0*/  @!P0 SYNCS.PHASECHK.TRANS64 P0, [R20+URZ+0x22870], R3 ;  /* 0x02287003140085a7 */ /* 0x000ee4000800007f */
[----:B---3--:R-:W-:Y:S05]  /*171d0*/  @!P0 BRA `(.L_x_1250) ;  /* 0xfffffffc00f08947 */ /* 0x008fea000383ffff */
[----:B------:R-:W-:Y:S05]  /*171e0*/  BRA `(.L_x_1293) ;  /* 0xffffffe000987947 */ /* 0x000fea000383ffff */
.L_x_1252:
[----:B--2---:R2:W3:Y:S02]  /*171f0*/  SYNCS.PHASECHK.TRANS64.TRYWAIT P0, [R20+URZ+0x22860], R3 ;  /* 0x02286003140075a7 */ /* 0x0044e4000800017f */
[----:B---3--:R-:W-:Y:S05]  /*17200*/  @!P0 NANOSLEEP.SYNCS 0x989680 ;  /* 0x009896800000895d */ /* 0x008fea0003900000 */
[----:B------:R-:W3:Y:S02]  /*17210*/  @!P0 SYNCS.PHASECHK.TRANS64 P0, [R20+URZ+0x22860], R3 ;  /* 0x02286003140085a7 */ /* 0x000ee4000800007f */
[----:B---3--:R-:W-:Y:S05]  /*17220*/  @!P0 BRA `(.L_x_1252) ;  /* 0xfffffffc00f08947 */ /* 0x008fea000383ffff */
[----:B------:R-:W-:Y:S05]  /*17230*/  BRA `(.L_x_1294) ;  /* 0xffffffe000a07947 */ /* 0x000fea000383ffff */
.L_x_1265:
[----:B0-----:R0:W1:Y:S02]  /*17240*/  SYNCS.PHASECHK.TRANS64.TRYWAIT P0, [R0+URZ+0x22820], R3 ;  /* 0x02282003000075a7 */ /* 0x001064000800017f */
[----:B-1----:R-:W-:Y:S05]  /*17250*/  @!P0 NANOSLEEP.SYNCS 0x989680 ;  /* 0x009896800000895d */ /* 0x002fea0003900000 */
[----:B------:R-:W1:Y:S02]  /*17260*/  @!P0 SYNCS.PHASECHK.TRANS64 P0, [R0+URZ+0x22820], R3 ;  /* 0x02282003000085a7 */ /* 0x000e64000800007f */
[----:B-1----:R-:W-:Y:S05]  /*17270*/  @!P0 BRA `(.L_x_1265) ;  /* 0xfffffffc00f08947 */ /* 0x002fea000383ffff */
[----:B------:R-:W-:Y:S05]  /*17280*/  BRA `(.L_x_1295) ;  /* 0xfffffff400387947 */ /* 0x000fea000383ffff */
.L_x_1266:
        /* <DEDUP_REMOVED lines=11> */
.L_x_1297:
[----:B------:R-:W-:Y:S05]  /*17340*/  BSYNC B0 ;  /* 0x0000000000007941 */ /* 0x000fea0003800000 */
.L_x_1296:
[----:B------:R-:W-:Y:S05]  /*17350*/  BRA `(.L_x_1298) ;  /* 0xfffffff400207947 */ /* 0x000fea000383ffff */
.L_x_1269:
[----:B------:R-:W-:Y:S01]  /*17360*/  BSSY B1, `(.L_x_1299) ;  /* 0x0000006000017945 */ /* 0x000fe20003800000 */
[----:B------:R-:W-:-:S07]  /*17370*/  IMAD.MOV.U32 R15, RZ, RZ, -0x1 ;  /* 0xffffffffff0f7424 */ /* 0x000fce00078e00ff */
[----:B01----:R-:W-:Y:S05]  /*17380*/  WARPSYNC.COLLECTIVE R15, `(.L_x_1300) ;  /* 0x000000000f0c7348 */ /* 0x003fea0003c00000 */
[----:B------:R-:W-:Y:S02]  /*17390*/  ELECT P6, UR62, PT ;  /* 0x00000000003e782f */ /* 0x000fe400038c0000 */
[----:B------:R-:W-:Y:S01]  /*173a0*/  MOV R14, UR62 ;  /* 0x0000003e000e7c02 */ /* 0x000fe20008000f00 */
[----:B01----:R-:W-:Y:S10]  /*173b0*/  ENDCOLLECTIVE ;  /* 0x000000000000791b */ /* 0x003ff40003800000 */
.L_x_1300:
[----:B------:R-:W-:Y:S05]  /*173c0*/  BSYNC B1 ;  /* 0x0000000000017941 */ /* 0x000fea0003800000 */
.L_x_1299:
[----:B------:R-:W-:Y:S05]  /*173d0*/  BRA `(.L_x_1301) ;  /* 0xfffffff400187947 */ /* 0x000fea000383ffff */
.L_x_1271:
[----:B0-----:R0:W1:Y:S02]  /*173e0*/  SYNCS.PHASECHK.TRANS64.TRYWAIT P1, [R6+URZ], R5 ;  /* 0x00000005060075a7 */ /* 0x001064000802017f */
[----:B-1----:R-:W-:Y:S05]  /*173f0*/  @!P1 NANOSLEEP.SYNCS 0x989680 ;  /* 0x009896800000995d */ /* 0x002fea0003900000 */
[----:B------:R-:W1:Y:S02]  /*17400*/  @!P1 SYNCS.PHASECHK.TRANS64 P1, [R6+URZ], R5 ;  /* 0x00000005060095a7 */ /* 0x000e64000802007f */
[----:B-1----:R-:W-:Y:S05]  /*17410*/  @!P1 BRA `(.L_x_1271) ;  /* 0xfffffffc00f09947 */ /* 0x002fea000383ffff */
[----:B------:R-:W-:Y:S05]  /*17420*/  BRA `(.L_x_1302) ;  /* 0xfffffff400547947 */ /* 0x000fea000383ffff */
.L_x_1272:
[----:B-1----:R1:W2:Y:S02]  /*17430*/  SYNCS.PHASECHK.TRANS64.TRYWAIT P1, [R7+URZ], R2 ;  /* 0x00000002070075a7 */ /* 0x0022a4000802017f */
[----:B--2---:R-:W-:Y:S05]  /*17440*/  @!P1 NANOSLEEP.SYNCS 0x989680 ;  /* 0x009896800000995d */ /* 0x004fea0003900000 */
[----:B------:R-:W2:Y:S02]  /*17450*/  @!P1 SYNCS.PHASECHK.TRANS64 P1, [R7+URZ], R2 ;  /* 0x00000002070095a7 */ /* 0x000ea4000802007f */
[----:B--2---:R-:W-:Y:S05]  /*17460*/  @!P1 BRA `(.L_x_1272) ;  /* 0xfffffffc00f09947 */ /* 0x004fea000383ffff */
[----:B------:R-:W-:Y:S05]  /*17470*/  BRA `(.L_x_1303) ;  /* 0xfffffff400487947 */ /* 0x000fea000383ffff */
.L_x_1274:
[----:B--2---:R2:W3:Y:S02]  /*17480*/  SYNCS.PHASECHK.TRANS64.TRYWAIT P1, [R4+URZ+0x22860], R5 ;  /* 0x02286005040075a7 */ /* 0x0044e4000802017f */
[----:B---3--:R-:W-:Y:S05]  /*17490*/  @!P1 NANOSLEEP.SYNCS 0x989680 ;  /* 0x009896800000995d */ /* 0x008fea0003900000 */
[----:B------:R-:W3:Y:S02]  /*174a0*/  @!P1 SYNCS.PHASECHK.TRANS64 P1, [R4+URZ+0x22860], R5 ;  /* 0x02286005040095a7 */ /* 0x000ee4000802007f */
[----:B---3--:R-:W-:Y:S05]  /*174b0*/  @!P1 BRA `(.L_x_1274) ;  /* 0xfffffffc00f09947 */ /* 0x008fea000383ffff */
[----:B------:R-:W-:Y:S05]  /*174c0*/  BRA `(.L_x_1304) ;  /* 0xfffffff4004c7947 */ /* 0x000fea000383ffff */
.L_x_1276:
[----:B---3--:R3:W4:Y:S02]  /*174d0*/  SYNCS.PHASECHK.TRANS64.TRYWAIT P1, [R3+URZ+0x22860], R2 ;  /* 0x02286002030075a7 */ /* 0x008724000802017f */
[----:B----4-:R-:W-:Y:S05]  /*174e0*/  @!P1 NANOSLEEP.SYNCS 0x989680 ;  /* 0x009896800000995d */ /* 0x010fea0003900000 */
[----:B------:R-:W4:Y:S02]  /*174f0*/  @!P1 SYNCS.PHASECHK.TRANS64 P1, [R3+URZ+0x22860], R2 ;  /* 0x02286002030095a7 */ /* 0x000f24000802007f */
[----:B----4-:R-:W-:Y:S05]  /*17500*/  @!P1 BRA `(.L_x_1276) ;  /* 0xfffffffc00f09947 */ /* 0x010fea000383ffff */
[----:B------:R-:W-:Y:S05]  /*17510*/  BRA `(.L_x_1305) ;  /* 0xfffffff4004c7947 */ /* 0x000fea000383ffff */
.L_x_1278:
[----:B----4-:R4:W0:Y:S02]  /*17520*/  SYNCS.PHASECHK.TRANS64.TRYWAIT P0, [R4+URZ+0x22880], R5 ;  /* 0x02288005040075a7 */ /* 0x010824000800017f */
[----:B0-----:R-:W-:Y:S05]  /*17530*/  @!P0 NANOSLEEP.SYNCS 0x989680 ;  /* 0x009896800000895d */ /* 0x001fea0003900000 */
[----:B------:R-:W0:Y:S02]  /*17540*/  @!P0 SYNCS.PHASECHK.TRANS64 P0, [R4+URZ+0x22880], R5 ;  /* 0x02288005040085a7 */ /* 0x000e24000800007f */
[----:B0-----:R-:W-:Y:S05]  /*17550*/  @!P0 BRA `(.L_x_1278) ;  /* 0xfffffffc00f08947 */ /* 0x001fea000383ffff */
[----:B------:R-:W-:Y:S05]  /*17560*/  BRA `(.L_x_1279) ;  /* 0xfffffff400487947 */ /* 0x000fea000383ffff */
.L_x_1306:
        /* <DEDUP_REMOVED lines=9> */
.L_x_2627:


//--------------------- .text._ZN7cutlass13device_kernelIN5flash11enable_sm90INS1_16FlashAttnFwdSm90INS1_25CollectiveMainloopFwdSm90ILi2EN4cute5tupleIJNS5_1CILi1EEES8_S8_EEENS6_IJNS7_ILi128EEESA_NS7_ILi192EEEEEELi128ENS_12float_e4m3_tEfNS_4arch4Sm90ELb0ELb1ELb1ELb1ELb0ELb1ELb0ELb1ELb1ELb0ELb0ELb0EEENS1_21CollectiveEpilogueFwdINS6_IJSA_SA_SA_EEES9_NS_10bfloat16_tESF_Li256ELb1ELb0ELb0ELb1EEENS1_36VarlenDynamicPersistentTileSchedulerILi128ELi128ELi256ELi128ELb0ELb0ELb1ELb1ELb0ELb1EEEEEEEEEvNT_6ParamsE --------------------------
	.section	.text._ZN7cutlass13device_kernelIN5flash11enable_sm90INS1_16FlashAttnFwdSm90INS1_25CollectiveMainloopFwdSm90ILi2EN4cute5tupleIJNS5_1CILi1EEES8_S8_EEENS6_IJNS7_ILi128EEESA_NS7_ILi192EEEEEELi128ENS_12float_e4m3_tEfNS_4arch4Sm90ELb0ELb1ELb1ELb1ELb0ELb1ELb0ELb1ELb1ELb0ELb0ELb0EEENS1_21CollectiveEpilogueFwdINS6_IJSA_SA_SA_EEES9_NS_10bfloat16_tESF_Li256ELb1ELb0ELb0ELb1EEENS1_36VarlenDynamicPersistentTileSchedulerILi128ELi128ELi256ELi128ELb0ELb0ELb1ELb1ELb0ELb1EEEEEEEEEvNT_6ParamsE,"ax",@progbits
	.align	128
.text._ZN7cutlass13device_kernelIN5flash11enable_sm90INS1_16FlashAttnFwdSm90INS1_25CollectiveMainloopFwdSm90ILi2EN4cute5tupleIJNS5_1CILi1EEES8_S8_EEENS6_IJNS7_ILi128EEESA_NS7_ILi192EEEEEELi128ENS_12float_e4m3_tEfNS_4arch4Sm90ELb0ELb1ELb1ELb1ELb0ELb1ELb0ELb1ELb1ELb0ELb0ELb0EEENS1_21CollectiveEpilogueFwdINS6_IJSA_SA_SA_EEES9_NS_10bfloat16_tESF_Li256ELb1ELb0ELb0ELb1EEENS1_36VarlenDynamicPersistentTileSchedulerILi128ELi128ELi256ELi128ELb0ELb0ELb1ELb1ELb0ELb1EEEEEEEEEvNT_6ParamsE:
        .type           _ZN7cutlass13device_kernelIN5flash11enable_sm90INS1_16FlashAttnFwdSm90INS1_25CollectiveMainloopFwdSm90ILi2EN4cute5tupleIJNS5_1CILi1EEES8_S8_EEENS6_IJNS7_ILi128EEESA_NS7_ILi192EEEEEELi128ENS_12float_e4m3_tEfNS_4arch4Sm90ELb0ELb1ELb1ELb1ELb0ELb1ELb0ELb1ELb1ELb0ELb0ELb0EEENS1_21CollectiveEpilogueFwdINS6_IJSA_SA_SA_EEES9_NS_10bfloat16_tESF_Li256ELb1ELb0ELb0ELb1EEENS1_36VarlenDynamicPersistentTileSchedulerILi128ELi128ELi256ELi128ELb0ELb0ELb1ELb1ELb0ELb1EEEEEEEEEvNT_6ParamsE,@function
        .size           _ZN7cutlass13device_kernelIN5flash11enable_sm90INS1_16FlashAttnFwdSm90INS1_25CollectiveMainloopFwdSm90ILi2EN4cute5tupleIJNS5_1CILi1EEES8_S8_EEENS6_IJNS7_ILi128EEESA_NS7_ILi192EEEEEELi128ENS_12float_e4m3_tEfNS_4arch4Sm90ELb0ELb1ELb1ELb1ELb0ELb1ELb0ELb1ELb1ELb0ELb0ELb0EEENS1_21CollectiveEpilogueFwdINS6_IJSA_SA_SA_EEES9_NS_10bfloat16_tESF_Li256ELb1ELb0ELb0ELb1EEENS1_36VarlenDynamicPersistentTileSchedulerILi128ELi128ELi256ELi128ELb0ELb0ELb1ELb1ELb0ELb1EEEEEEEEEvNT_6ParamsE,(.L_x_2628 - _ZN7cutlass13device_kernelIN5flash11enable_sm90INS1_16FlashAttnFwdSm90INS1_25CollectiveMainloopFwdSm90ILi2EN4cute5tupleIJNS5_1CILi1EEES8_S8_EEENS6_IJNS7_ILi128EEESA_NS7_ILi192EEEEEELi128ENS_12float_e4m3_tEfNS_4arch4Sm90ELb0ELb1ELb1ELb1ELb0ELb1ELb0ELb1ELb1ELb0ELb0ELb0EEENS1_21CollectiveEpilogueFwdINS6_IJSA_SA_SA_EEES9_NS_10bfloat16_tESF_Li256ELb1ELb0ELb0ELb1EEENS1_36VarlenDynamicPersistentTileSchedulerILi128ELi128ELi256ELi128ELb0ELb0ELb1ELb1ELb0ELb1EEEEEEEEEvNT_6ParamsE)
        .other          _ZN7cutlass13device_kernelIN5flash11enable_sm90INS1_16FlashAttnFwdSm90INS1_25CollectiveMainloopFwdSm90ILi2EN4cute5tupleIJNS5_1CILi1EEES8_S8_EEENS6_IJNS7_ILi128EEESA_NS7_ILi192EEEEEELi128ENS_12float_e4m3_tEfNS_4arch4Sm90ELb0ELb1ELb1ELb1ELb0ELb1ELb0ELb1ELb1ELb0ELb0ELb0EEENS1_21CollectiveEpilogueFwdINS6_IJSA_SA_SA_EEES9_NS_10bfloat16_tESF_Li256ELb1ELb0ELb0ELb1EEENS1_36VarlenDynamicPersistentTileSchedulerILi128ELi128ELi256ELi128ELb0ELb0ELb1ELb1ELb0ELb1EEEEEEEEEvNT_6ParamsE,@"STO_CUDA_ENTRY STV_DEFAULT"
_ZN7cutlass13device_kernelIN5flash11enable_sm90INS1_16FlashAttnFwdSm90INS1_25CollectiveMainloopFwdSm90ILi2EN4cute5tupleIJNS5_1CILi1EEES8_S8_EEENS6_IJNS7_ILi128EEESA_NS7_ILi192EEEEEELi128ENS_12float_e4m3_tEfNS_4arch4Sm90ELb0ELb1ELb1ELb1ELb0ELb1ELb0ELb1ELb1ELb0ELb0ELb0EEENS1_21CollectiveEpilogueFwdINS6_IJSA_SA_SA_EEES9_NS_10bfloat16_tESF_Li256ELb1ELb0ELb0ELb1EEENS1_36VarlenDynamicPersistentTileSchedulerILi128ELi128ELi256ELi128ELb0ELb0ELb1ELb1ELb0ELb1EEEEEEEEEvNT_6ParamsE:
        /* <DEDUP_REMOVED lines=27> */
.L_x_1308:
[----:B------:R-:W-:Y:S05]  /*01b0*/  BSYNC B0 ;  /* 0x0000000000007941 */ /* 0x000fea0003800000 */
.L_x_1307:
        /* <DEDUP_REMOVED lines=41> */
.L_x_1309:
        /* <DEDUP_REMOVED lines=22> */
.L_x_1310:
        /* <DEDUP_REMOVED lines=18> */
.L_x_1311:
        /* <DEDUP_REMOVED lines=22> */
.L_x_1312:
        /* <DEDUP_REMOVED lines=22> */
.L_x_1313:
        /* <DEDUP_REMOVED lines=8> */
.L_x_1316:
        /* <DEDUP_REMOVED lines=8> */
[----:B-1----:R-:W-:-:S06]  /*0a90*/  ULEA UR4, UR38, UR4, 0x18 ;  /* 0x0000000426047291 */ /* 0x002fcc000f8ec03f */
[----:B------:R-:W-:Y:S01]  /*0aa0*/  IMAD.U32 R16, RZ, RZ, UR4 ;  /* 0x00000004ff107e24 */ /* 0x000fe2000f8e00ff */
[----:B0-----:R-:W-:Y:S01]  /*0ab0*/  SHF.R.U32.HI R0, RZ, 0x7, R0 ;  /* 0x00000007ff007819 */ /* 0x001fe20000011600 */
[----:B------:R-:W-:-:S03]  /*0ac0*/  ULDC UR4, c[0x0][0xc14] ;  /* 0x0003050000047ab9 */ /* 0x000fc60000000800 */
[----:B------:R-:W-:-:S13]  /*0ad0*/  ISETP.NE.AND P0, PT, R0, 0x1, PT ;  /* 0x000000010000780c */ /* 0x000fda0003f05270 */
[----:B------:R-:W-:Y:S08]  /*0ae0*/  @!P0 BAR.ARV 0x9, 0x100 ;  /* 0x0244000000008b1d */ /* 0x000ff00000002000 */
[----:B------:R-:W-:Y:S06]  /*0af0*/  BAR.SYNC.DEFER_BLOCKING 0x5, 0x180 ;  /* 0x0146000000007b1d */ /* 0x000fec0000010000 */
[----:B------:R-:W0:Y:S02]  /*0b00*/  LDS.128 R176, [R16+0x228d0] ;  /* 0x0228d00010b07984 */ /* 0x000e240000000c00 */
[----:B------:R-:W-:Y:S06]  /*0b10*/  BAR.ARV 0x4, 0x180 ;  /* 0x0106000000007b1d */ /* 0x000fec0000002000 */
[----:B0-----:R-:W-:-:S13]  /*0b20*/  ISETP.GE.AND P0, PT, R179, UR4, PT ;  /* 0x00000004b3007c0c */ /* 0x001fda000bf06270 */
[----:B------:R-:W-:Y:S05]  /*0b30*/  @P0 BRA `(.L_x_1317) ;  /* 0x0000027400c00947 */ /* 0x000fea0003800000 */
[----:B------:R-:W0:Y:S01]  /*0b40*/  S2R R0, SR_TID.X ;  /* 0x0000000000007919 */ /* 0x000e220000002100 */
[----:B------:R-:W-:Y:S01]  /*0b50*/  R2UR UR42, R16 ;  /* 0x00000000102a72ca */ /* 0x000fe200000e0000 */
[----:B------:R-:W-:Y:S01]  /*0b60*/  IMAD.MOV.U32 R17, RZ, RZ, RZ ;  /* 0x000000ffff117224 */ /* 0x000fe200078e00ff */
[----:B------:R-:W-:Y:S01]  /*0b70*/  MOV R195, 0x20 ;  /* 0x0000002000c37802 */ /* 0x000fe20000000f00 */
        /* <DEDUP_REMOVED lines=10> */
[-C--:B------:R-:W-:Y:S02]  /*0c20*/  LEA.HI R0, R3, R206.reuse, RZ, 0x4 ;  /* 0x000000ce03007211 */ /* 0x080fe400078f20ff */
[--C-:B------:R-:W-:Y:S01]  /*0c30*/  SHF.R.S32.HI R6, RZ, 0x2, R4.reuse ;  /* 0x00000002ff067819 */ /* 0x100fe20000011404 */
[----:B------:R-:W-:Y:S01]  /*0c40*/  IMAD.SHL.U32 R2, R2, 0x20, RZ ;  /* 0x0000002002027824 */ /* 0x000fe200078e00ff */
[----:B------:R-:W-:Y:S02]  /*0c50*/  SHF.R.S32.HI R7, RZ, 0x1f, R4 ;  /* 0x0000001fff077819 */ /* 0x000fe40000011404 */
[----:B------:R-:W-:-:S02]  /*0c60*/  LEA.HI R4, R206, R206, RZ, 0x1 ;  /* 0x000000cece047211 */ /* 0x000fc400078f08ff */
[----:B------:R-:W-:Y:S02]  /*0c70*/  LOP3.LUT R5, R0, 0x3fffff0, RZ, 0xc0, !PT ;  /* 0x03fffff000057812 */ /* 0x000fe400078ec0ff */
[--C-:B------:R-:W-:Y:S02]  /*0c80*/  SHF.R.S32.HI R19, RZ, 0x1, R4.reuse ;  /* 0x00000001ff137819 */ /* 0x100fe40000011404 */
[----:B------:R-:W-:Y:S01]  /*0c90*/  SHF.R.S32.HI R8, RZ, 0x1f, R4 ;  /* 0x0000001fff087819 */ /* 0x000fe20000011404 */
[----:B------:R-:W-:Y:S01]  /*0ca0*/  IMAD.IADD R5, R206, 0x1, -R5 ;  /* 0x00000001ce057824 */ /* 0x000fe200078e0a05 */
[----:B------:R-:W-:Y:S02]  /*0cb0*/  LOP3.LUT R2, R2, 0xfffffc00, RZ, 0xc0, !PT ;  /* 0xfffffc0002027812 */ /* 0x000fe400078ec0ff */
[----:B------:R-:W-:Y:S02]  /*0cc0*/  LEA.HI R8, R8, R19, RZ, 0x3 ;  /* 0x0000001308087211 */ /* 0x000fe400078f18ff */
[----:B------:R-:W-:Y:S01]  /*0cd0*/  LEA.HI R7, R7, R6, RZ, 0x2 ;  /* 0x0000000607077211 */ /* 0x000fe200078f10ff */
[----:B------:R-:W-:Y:S01]  /*0ce0*/  IMAD R205, R5, 0x40, R2 ;  /* 0x0000004005cd7824 */ /* 0x000fe200078e0202 */
[----:B------:R-:W-:-:S02]  /*0cf0*/  LOP3.LUT R8, R8, 0xfffffff8, RZ, 0xc0, !PT ;  /* 0xfffffff808087812 */ /* 0x000fc400078ec0ff */
[----:B------:R-:W-:Y:S02]  /*0d00*/  LOP3.LUT R7, R7, 0xfffffffc, RZ, 0xc0, !PT ;  /* 0xfffffffc07077812 */ /* 0x000fe400078ec0ff */
[----:B------:R-:W-:Y:S01]  /*0d10*/  LEA.HI R5, R3, R206, RZ, 0x7 ;  /* 0x000000ce03057211 */ /* 0x000fe200078f38ff */
[----:B------:R-:W-:Y:S01]  /*0d20*/  IMAD.IADD R183, R19, 0x1, -R8 ;  /* 0x0000000113b77824 */ /* 0x000fe200078e0a08 */
[----:B------:R-:W-:Y:S01]  /*0d30*/  LOP3.LUT R169, R4, 0xfffffffe, RZ, 0xc0, !PT ;  /* 0xfffffffe04a97812 */ /* 0x000fe200078ec0ff */
[----:B------:R-:W-:Y:S01]  /*0d40*/  IMAD.IADD R6, R6, 0x1, -R7 ;  /* 0x0000000106067824 */ /* 0x000fe200078e0a07 */
[----:B------:R-:W-:Y:S01]  /*0d50*/  LOP3.LUT R197, R5, 0xffffff80, RZ, 0xc0, !PT ;  /* 0xffffff8005c57812 */ /* 0x000fe200078ec0ff */
[----:B------:R-:W-:Y:S01]  /*0d60*/  IMAD.SHL.U32 R2, R183, 0x80, RZ ;  /* 0x00000080b7027824 */ /* 0x000fe200078e00ff */
[----:B------:R-:W-:Y:S01]  /*0d70*/  SHF.R.S32.HI R7, RZ, 0x4, R0 ;  /* 0x00000004ff077819 */ /* 0x000fe20000011400 */
[----:B------:R-:W-:Y:S01]  /*0d80*/  IMAD.IADD R169, R206, 0x1, -R169 ;  /* 0x00000001cea97824 */ /* 0x000fe200078e0aa9 */
[----:B------:R-:W-:Y:S01]  /*0d90*/  LEA.HI R4, R4, R19, RZ, 0x1 ;  /* 0x0000001304047211 */ /* 0x000fe200078f08ff */
[----:B------:R-:W-:Y:S01]  /*0da0*/  IMAD.IADD R197, R206, 0x1, -R197 ;  /* 0x00000001cec57824 */ /* 0x000fe200078e0ac5 */
[----:B------:R-:W-:Y:S01]  /*0db0*/  LEA.HI R0, R0, R7, RZ, 0x1 ;  /* 0x0000000700007211 */ /* 0x000fe200078f08ff */
[C---:B------:R-:W-:Y:S01]  /*0dc0*/  IMAD.SHL.U32 R22, R169.reuse, 0x10, RZ ;  /* 0x00000010a9167824 */ /* 0x040fe200078e00ff */
[----:B------:R-:W-:Y:S01]  /*0dd0*/  LOP3.LUT R9, R2, 0x380, RZ, 0xc0, !PT ;  /* 0x0000038002097812 */ /* 0x000fe200078ec0ff */
[----:B------:R-:W-:Y:S01]  /*0de0*/  IMAD.SHL.U32 R180, R6, 0x80, RZ ;  /* 0x0000008006b47824 */ /* 0x000fe200078e00ff */
[----:B------:R-:W-:Y:S01]  /*0df0*/  SHF.R.S32.HI R8, RZ, 0x1f, R197 ;  /* 0x0000001fff087819 */ /* 0x000fe200000114c5 */
[----:B------:R-:W-:Y:S01]  /*0e00*/  VIADD R175, R22, 0x20 ;  /* 0x0000002016af7836 */ /* 0x000fe20000000000 */
[----:B------:R-:W-:Y:S01]  /*0e10*/  LOP3.LUT R0, R0, 0x1ffffffe, RZ, 0xc0, !PT ;  /* 0x1ffffffe00007812 */ /* 0x000fe200078ec0ff */
[----:B------:R-:W-:Y:S01]  /*0e20*/  VIADD R174, R22, 0x40 ;  /* 0x0000004016ae7836 */ /* 0x000fe20000000000 */
[----:B------:R-:W-:Y:S01]  /*0e30*/  SHF.R.U32.HI R2, RZ, 0x3, R9 ;  /* 0x00000003ff027819 */ /* 0x000fe20000011609 */
[----:B------:R-:W-:Y:S01]  /*0e40*/  IMAD.SHL.U32 R172, R169, 0x8, RZ ;  /* 0x00000008a9ac7824 */ /* 0x000fe200078e00ff */
[----:B------:R-:W-:Y:S01]  /*0e50*/  LOP3.LUT R4, R4, 0x3fffffe, RZ, 0xc0, !PT ;  /* 0x03fffffe04047812 */ /* 0x000fe200078ec0ff */
[----:B------:R-:W-:Y:S01]  /*0e60*/  IMAD.IADD R0, R7, 0x1, -R0 ;  /* 0x0000000107007824 */ /* 0x000fe200078e0a00 */
[----:B------:R-:W-:-:S02]  /*0e70*/  LEA.HI R10, R8, R197, RZ, 0x2 ;  /* 0x000000c5080a7211 */ /* 0x000fc400078f10ff */
[----:B------:R-:W-:Y:S01]  /*0e80*/  LOP3.LUT R9, R9, 0x10, R22, 0xf8, !PT ;  /* 0x0000001009097812 */ /* 0x000fe200078ef816 */
[----:B------:R-:W-:Y:S01]  /*0e90*/  IMAD R205, R0, 0x8, R205 ;  /* 0x0000000800cd7824 */ /* 0x000fe200078e02cd */
[----:B------:R-:W-:Y:S01]  /*0ea0*/  SHF.R.S32.HI R11, RZ, 0x2, R10 ;  /* 0x00000002ff0b7819 */ /* 0x000fe2000001140a */
[----:B------:R-:W-:Y:S01]  /*0eb0*/  IMAD.IADD R4, R19, 0x1, -R4 ;  /* 0x0000000113047824 */ /* 0x000fe200078e0a04 */
[----:B------:R-:W-:Y:S02]  /*0ec0*/  SHF.R.S32.HI R12, RZ, 0x1f, R10 ;  /* 0x0000001fff0c7819 */ /* 0x000fe4000001140a */
[----:B------:R-:W-:Y:S01]  /*0ed0*/  LOP3.LUT R2, R9, R2, RZ, 0x3c, !PT ;  /* 0x0000000209027212 */ /* 0x000fe200078e3cff */
[C---:B------:R-:W-:Y:S01]  /*0ee0*/  IMAD R4, R7.reuse, 0x8, R4 ;  /* 0x0000000807047824 */ /* 0x040fe200078e0204 */
[----:B------:R-:W-:Y:S02]  /*0ef0*/  SHF.R.S32.HI R0, RZ, 0x1f, R175 ;  /* 0x0000001fff007819 */ /* 0x000fe400000114af */
[----:B------:R-:W-:Y:S01]  /*0f00*/  LEA.HI R12, R12, R11, RZ, 0x3 ;  /* 0x0000000b0c0c7211 */ /* 0x000fe200078f18ff */
[----:B------:R-:W-:Y:S01]  /*0f10*/  IMAD R190, R7, 0x400, R2 ;  /* 0x0000040007be7824 */ /* 0x000fe200078e0202 */
[----:B------:R-:W-:Y:S01]  /*0f20*/  SHF.R.S32.HI R202, RZ, 0x7, R5 ;  /* 0x00000007ffca7819 */ /* 0x000fe20000011405 */
[----:B------:R-:W-:Y:S01]  /*0f30*/  IMAD.SHL.U32 R182, R4, 0x40, RZ ;  /* 0x0000004004b67824 */ /* 0x000fe200078e00ff */
[----:B------:R-:W-:-:S02]  /*0f40*/  LEA.HI R7, R0, R175, RZ, 0x4 ;  /* 0x000000af00077211 */ /* 0x000fc400078f20ff */
[----:B------:R-:W-:Y:S02]  /*0f50*/  LEA.HI R0, R0, R175, RZ, 0x6 ;  /* 0x000000af00007211 */ /* 0x000fe400078f30ff */
[----:B------:R-:W-:Y:S02]  /*0f60*/  LOP3.LUT R12, R12, 0xfffffff8, RZ, 0xc0, !PT ;  /* 0xfffffff80c0c7812 */ /* 0x000fe400078ec0ff */
[----:B------:R-:W-:Y:S01]  /*0f70*/  LEA.HI R5, R5, R202, RZ, 0x1 ;  /* 0x000000ca05057211 */ /* 0x000fe200078f08ff */
[----:B------:R-:W-:Y:S01]  /*0f80*/  IMAD.SHL.U32 R2, R0, 0x80, RZ ;  /* 0x0000008000027824 */ /* 0x000fe200078e00ff */
[----:B------:R-:W-:Y:S01]  /*0f90*/  LEA.HI R8, R8, R197, RZ, 0x5 ;  /* 0x000000c508087211 */ /* 0x000fe200078f28ff */
[----:B------:R-:W-:Y:S01]  /*0fa0*/  IMAD.IADD R11, R11, 0x1, -R12 ;  /* 0x000000010b0b7824 */ /* 0x000fe200078e0a0c */
[----:B------:R-:W-:Y:S02]  /*0fb0*/  LOP3.LUT R180, R180, 0x180, RZ, 0xc0, !PT ;  /* 0x00000180b4b47812 */ /* 0x000fe400078ec0ff */
[----:B------:R-:W-:-:S02]  /*0fc0*/  LOP3.LUT R5, R5, 0x3fffffe, RZ, 0xc0, !PT ;  /* 0x03fffffe05057812 */ /* 0x000fc400078ec0ff */
[----:B------:R-:W-:Y:S02]  /*0fd0*/  SHF.R.S32.HI R9, RZ, 0x1f, R174 ;  /* 0x0000001fff097819 */ /* 0x000fe400000114ae */
[----:B------:R-:W-:Y:S01]  /*0fe0*/  SHF.R.S32.HI R8, RZ, 0x5, R8 ;  /* 0x00000005ff087819 */ /* 0x000fe20000011408 */
[----:B------:R-:W-:Y:S01]  /*0ff0*/  IMAD.IADD R5, R202, 0x1, -R5 ;  /* 0x00000001ca057824 */ /* 0x000fe200078e0a05 */
[----:B------:R-:W-:Y:S02]  /*1000*/  LOP3.LUT R0, R180, 0x30, R7, 0xf8, !PT ;  /* 0x00000030b4007812 */ /* 0x000fe400078ef807 */
[----:B------:R-:W-:Y:S01]  /*1010*/  SHF.R.U32.HI R181, RZ, 0x3, R180 ;  /* 0x00000003ffb57819 */ /* 0x000fe200000116b4 */
[----:B------:R-:W-:Y:S01]  /*1020*/  IMAD R8, R8, 0x10, R11 ;  /* 0x0000001008087824 */ /* 0x000fe200078e020b */
[CC--:B------:R-:W-:Y:S02]  /*1030*/  LEA.HI R4, R9.reuse, R174.reuse, RZ, 0x6 ;  /* 0x000000ae09047211 */ /* 0x0c0fe400078f30ff */
[----:B------:R-:W-:Y:S01]  /*1040*/  LEA.HI R203, R9, R174, RZ, 0x4 ;  /* 0x000000ae09cb7211 */ /* 0x000fe200078f20ff */
[----:B------:R-:W-:Y:S01]  /*1050*/  IMAD R201, R5, 0x40, R8 ;  /* 0x0000004005c97824 */ /* 0x000fe200078e0208 */
[----:B------:R-:W-:-:S02]  /*1060*/  LOP3.LUT R9, R2, 0xffffe000, RZ, 0xc0, !PT ;  /* 0xffffe00002097812 */ /* 0x000fc400078ec0ff */
[----:B------:R-:W-:Y:S02]  /*1070*/  LOP3.LUT R0, R0, R181, RZ, 0x3c, !PT ;  /* 0x000000b500007212 */ /* 0x000fe400078e3cff */
[----:B------:R-:W-:Y:S02]  /*1080*/  LEA.HI R3, R3, R206, RZ, 0x3 ;  /* 0x000000ce03037211 */ /* 0x000fe400078f18ff */
[----:B------:R-:W-:Y:S01]  /*1090*/  LOP3.LUT P0, RZ, R6, 0x2, RZ, 0xc0, !PT ;  /* 0x0000000206ff7812 */ /* 0x000fe2000780c0ff */
[----:B------:R-:W-:Y:S01]  /*10a0*/  IMAD.SHL.U32 R6, R4, 0x80, RZ ;  /* 0x0000008004067824 */ /* 0x000fe200078e00ff */
[----:B------:R-:W-:Y:S02]  /*10b0*/  IADD3 R9, R0, R182, R9 ;  /* 0x000000b600097210 */ /* 0x000fe40007ffe009 */
[----:B------:R-:W-:Y:S02]  /*10c0*/  LOP3.LUT R5, R3, 0x1ffffff8, RZ, 0xc0, !PT ;  /* 0x1ffffff803057812 */ /* 0x000fe400078ec0ff */
[----:B------:R-:W-:Y:S01]  /*10d0*/  LOP3.LUT R0, R180, 0x10, R22, 0xf8, !PT ;  /* 0x00000010b4007812 */ /* 0x000fe200078ef816 */
[----:B------:R-:W-:Y:S01]  /*10e0*/  IMAD.IADD R199, R16, 0x1, R9 ;  /* 0x0000000110c77824 */ /* 0x000fe200078e0209 */
[----:B------:R-:W-:Y:S01]  /*10f0*/  LOP3.LUT R4, R180, 0x30, R203, 0xf8, !PT ;  /* 0x00000030b4047812 */ /* 0x000fe200078ef8cb */
[----:B------:R-:W-:Y:S01]  /*1100*/  IMAD.IADD R5, R206, 0x1, -R5 ;  /* 0x00000001ce057824 */ /* 0x000fe200078e0a05 */
[----:B------:R-:W-:-:S02]  /*1110*/  SHF.R.S32.HI R186, RZ, 0x3, R3 ;  /* 0x00000003ffba7819 */ /* 0x000fc40000011403 */
[-C--:B------:R-:W-:Y:S01]  /*1120*/  LOP3.LUT R3, R0, R181.reuse, RZ, 0x3c, !PT ;  /* 0x000000b500037212 */ /* 0x080fe200078e3cff */
[----:B------:R-:W-:Y:S01]  /*1130*/  IMAD.SHL.U32 R184, R5, 0x8, RZ ;  /* 0x0000000805b87824 */ /* 0x000fe200078e00ff */
[----:B------:R-:W-:Y:S02]  /*1140*/  LOP3.LUT R13, R6, 0xffffe000, RZ, 0xc0, !PT ;  /* 0xffffe000060d7812 */ /* 0x000fe400078ec0ff */
[----:B------:R-:W-:Y:S01]  /*1150*/  LOP3.LUT R4, R4, R181, RZ, 0x3c, !PT ;  /* 0x000000b504047212 */ /* 0x000fe200078e3cff */
[----:B------:R-:W-:Y:S01]  /*1160*/  IMAD.IADD R188, R182, 0x1, R3 ;  /* 0x00000001b6bc7824 */ /* 0x000fe200078e0203 */
[----:B------:R-:W-:Y:S02]  /*1170*/  LOP3.LUT R2, R180, 0x30, R22, 0xf8, !PT ;  /* 0x00000030b4027812 */ /* 0x000fe400078ef816 */
[----:B------:R-:W-:Y:S02]  /*1180*/  SEL R195, R195, 0xffffffe0, !P0 ;  /* 0xffffffe0c3c37807 */ /* 0x000fe40004000000 */
[----:B------:R-:W-:-:S02]  /*1190*/  IADD3 R13, R4, R182, R13 ;  /* 0x000000b6040d7210 */ /* 0x000fc40007ffe00d */
[----:B------:R-:W-:Y:S01]  /*11a0*/  LOP3.LUT R10, R10, 0x7ffffffc, RZ, 0xc0, !PT ;  /* 0x7ffffffc0a0a7812 */ /* 0x000fe200078ec0ff */
[----:B------:R-:W-:Y:S01]  /*11b0*/  IMAD.IADD R189, R195, 0x1, R188 ;  /* 0x00000001c3bd7824 */ /* 0x000fe200078e02bc */
[----:B------:R-:W-:Y:S01]  /*11c0*/  LOP3.LUT R5, R2, R181, RZ, 0x3c, !PT ;  /* 0x000000b502057212 */ /* 0x000fe200078e3cff */
[C---:B------:R-:W-:Y:S01]  /*11d0*/  IMAD.IADD R198, R16.reuse, 0x1, R13 ;  /* 0x0000000110c67824 */ /* 0x040fe200078e020d */
[----:B------:R-:W-:Y:S01]  /*11e0*/  SHF.R.S32.HI R196, RZ, 0x1f, R19 ;  /* 0x0000001fffc47819 */ /* 0x000fe20000011413 */
[----:B------:R-:W-:Y:S01]  /*11f0*/  IMAD.IADD R23, R197, 0x1, -R10 ;  /* 0x00000001c5177824 */ /* 0x000fe200078e0a0a */
[----:B------:R-:W-:Y:S02]  /*1200*/  SHF.R.S32.HI R204, RZ, 0x4, R7 ;  /* 0x00000004ffcc7819 */ /* 0x000fe40000011407 */
[----:B------:R-:W-:Y:S02]  /*1210*/  SHF.R.S32.HI R203, RZ, 0x4, R203 ;  /* 0x00000004ffcb7819 */ /* 0x000fe400000114cb */
[----:B------:R-:W-:-:S02]  /*1220*/  IADD3 R200, R16, R182, R5 ;  /* 0x000000b610c87210 */ /* 0x000fc40007ffe005 */
[----:B------:R-:W-:-:S07]  /*1230*/  IADD3 R195, R195, UR42, R188 ;  /* 0x0000002ac3c37c10 */ /* 0x000fce000fffe0bc */
.L_x_1538:
[----:B------:R-:W-:Y:S05]  /*1240*/  YIELD ;  /* 0x0000000000007946 */ /* 0x000fea0003800000 */
[----:B------:R-:W-:Y:S01]  /*1250*/  ULDC.64 UR4, c[0x0][0xa28] ;  /* 0x00028a0000047ab9 */ /* 0x000fe20000000a00 */
[----:B0-2345:R-:W0:Y:S01]  /*1260*/  LDC.64 R4, c[0x0][0xa08] ;  /* 0x00028200ff047b82 */ /* 0x03de220000000a00 */
[----:B------:R-:W-:Y:S01]  /*1270*/  ISETP.NE.U32.AND P1, PT, RZ, UR4, PT ;  /* 0x00000004ff007c0c */ /* 0x000fe2000bf25070 */
[----:B------:R-:W-:Y:S02]  /*1280*/  IMAD.MOV.U32 R11, RZ, RZ, RZ ;  /* 0x000000ffff0b7224 */ /* 0x000fe400078e00ff */
[----:B------:R-:W-:Y:S01]  /*1290*/  IMAD.MOV.U32 R25, RZ, RZ, RZ ;  /* 0x000000ffff197224 */ /* 0x000fe200078e00ff */
[----:B------:R-:W-:Y:S01]  /*12a0*/  ISETP.NE.AND.EX P1, PT, RZ, UR5, PT, P1 ;  /* 0x00000005ff007c0c */ /* 0x000fe2000bf25310 */
[----:B------:R-:W-:-:S02]  /*12b0*/  ULDC.64 UR4, c[0x0][0xa18] ;  /* 0x0002860000047ab9 */ /* 0x000fc40000000a00 */
[----:B------:R-:W-:-:S04]  /*12c0*/  ISETP.NE.U32.AND P2, PT, RZ, UR4, PT ;  /* 0x00000004ff007c0c */ /* 0x000fc8000bf45070 */
[----:B------:R-:W-:Y:S01]  /*12d0*/  ISETP.NE.AND.EX P2, PT, RZ, UR5, PT, P2 ;  /* 0x00000005ff007c0c */ /* 0x000fe2000bf45320 */
[----:B------:R-:W-:Y:S02]  /*12e0*/  ULDC.64 UR4, c[0x0][0xa08] ;  /* 0x0002820000047ab9 */ /* 0x000fe40000000a00 */
[----:B------:R-:W-:-:S03]  /*12f0*/  ISETP.NE.U32.AND P0, PT, RZ, UR4, PT ;  /* 0x00000004ff007c0c */ /* 0x000fc6000bf05070 */
[----:B------:R-:W1:Y:S01]  /*1300*/  @P1 LDC.64 R2, c[0x0][0xa28] ;  /* 0x00028a00ff021b82 */ /* 0x000e620000000a00 */
[----:B------:R-:W-:Y:S01]  /*1310*/  ISETP.NE.AND.EX P0, PT, RZ, UR5, PT, P0 ;  /* 0x00000005ff007c0c */ /* 0x000fe2000bf05300 */
[----:B0-----:R-:W-:-:S06]  /*1320*/  IMAD.WIDE R8, R179, 0x4, R4 ;  /* 0x00000004b3087825 */ /* 0x001fcc00078e0204 */
[----:B------:R-:W0:Y:S01]  /*1330*/  @P2 LDC.64 R6, c[0x0][0xa18] ;  /* 0x00028600ff062b82 */ /* 0x000e220000000a00 */
[----:B------:R-:W-:Y:S02]  /*1340*/  ULDC UR4, c[0x0][0x288] ;  /* 0x0000a20000047ab9 */ /* 0x000fe40000000800 */
[----:B------:R-:W-:Y:S01]  /*1350*/  IMAD.U32 R171, RZ, RZ, UR4 ;  /* 0x00000004ffab7e24 */ /* 0x000fe2000f8e00ff */
[----:B------:R-:W-:Y:S02]  /*1360*/  ULDC.64 UR4, c[0x0][0x3f8] ;  /* 0x0000fe0000047ab9 */ /* 0x000fe40000000a00 */
[----:B------:R2:W5:Y:S01]  /*1370*/  @P0 LDG.E R25, desc[UR40][R8.64] ;  /* 0x0000002808190981 */ /* 0x000562000c1e1900 */
[----:B-1----:R-:W-:-:S05]  /*1380*/  @P1 IMAD.WIDE R2, R179, 0x4, R2 ;  /* 0x00000004b3021825 */ /* 0x002fca00078e0202 */
[----:B------:R2:W5:Y:S01]  /*1390*/  @P1 LDG.E R11, desc[UR40][R2.64] ;  /* 0x00000028020b1981 */ /* 0x000562000c1e1900 */
[----:B0-----:R-:W-:-:S05]  /*13a0*/  @P2 IMAD.WIDE R4, R179, 0x4, R6 ;  /* 0x00000004b3042825 */ /* 0x001fca00078e0206 */
        /* <DEDUP_REMOVED lines=8> */
[----:B------:R-:W-:Y:S02]  /*1430*/  IMAD.U32 R58, RZ, RZ, UR5 ;  /* 0x00000005ff3a7e24 */ /* 0x000fe4000f8e00ff */
[----:B------:R-:W-:Y:S01]  /*1440*/  IMAD.U32 R24, RZ, RZ, UR4 ;  /* 0x00000004ff187e24 */ /* 0x000fe2000f8e00ff */
[----:B--2---:R-:W-:Y:S06]  /*1450*/  @P2 BRA `(.L_x_1318) ;  /* 0x0000000000242947 */ /* 0x004fec0003800000 */
        /* <DEDUP_REMOVED lines=9> */
.L_x_1318:
[----:B------:R-:W-:Y:S01]  /*14f0*/  ULDC.64 UR4, c[0x0][0xa20] ;  /* 0x0002880000047ab9 */ /* 0x000fe20000000a00 */
[----:B------:R-:W-:Y:S01]  /*1500*/  IMAD.MOV.U32 R194, RZ, RZ, R177 ;  /* 0x000000ffffc27224 */ /* 0x000fe200078e00b1 */
[----:B------:R-:W-:Y:S01]  /*1510*/  ISETP.NE.U32.AND P1, PT, RZ, UR4, PT ;  /* 0x00000004ff007c0c */ /* 0x000fe2000bf25070 */
[----:B------:R-:W-:Y:S02]  /*1520*/  IMAD.MOV.U32 R192, RZ, RZ, R178 ;  /* 0x000000ffffc07224 */ /* 0x000fe400078e00b2 */
[----:B------:R-:W-:Y:S01]  /*1530*/  IMAD.MOV.U32 R193, RZ, RZ, R179 ;  /* 0x000000ffffc17224 */ /* 0x000fe200078e00b3 */
[----:B------:R-:W-:-:S13]  /*1540*/  ISETP.NE.AND.EX P1, PT, RZ, UR5, PT, P1 ;  /* 0x00000005ff007c0c */ /* 0x000fda000bf25310 */
[----:B------:R-:W-:Y:S05]  /*1550*/  @!P1 BRA `(.L_x_1319) ;  /* 0x0000000000109947 */ /* 0x000fea0003800000 */
[----:B------:R-:W0:Y:S02]  /*1560*/  LDC.64 R2, c[0x0][0xa20] ;  /* 0x00028800ff027b82 */ /* 0x000e240000000a00 */
[----:B0-----:R-:W-:-:S05]  /*1570*/  IMAD.WIDE R2, R179, 0x4, R2 ;  /* 0x00000004b3027825 */ /* 0x001fca00078e0202 */
[----:B------:R0:W5:Y:S01]  /*1580*/  LDG.E R24, desc[UR40][R2.64] ;  /* 0x0000002802187981 */ /* 0x000162000c1e1900 */
[----:B------:R-:W-:Y:S05]  /*1590*/  BRA `(.L_x_1320) ;  /* 0x0000000000107947 */ /* 0x000fea0003800000 */
.L_x_1319:
[----:B------:R-:W-:Y:S05]  /*15a0*/  @!P0 BRA `(.L_x_1320) ;  /* 0x00000000000c8947 */ /* 0x000fea0003800000 */
[----:B------:R-:W2:Y:S04]  /*15b0*/  LDG.E R3, desc[UR40][R8.64] ;  /* 0x0000002808037981 */ /* 0x000ea8000c1e1900 */
[----:B------:R-:W2:Y:S02]  /*15c0*/  LDG.E R24, desc[UR40][R8.64+0x4] ;  /* 0x0000042808187981 */ /* 0x000ea4000c1e1900 */
[----:B--2---:R-:W-:-:S07]  /*15d0*/  IMAD.IADD R24, R24, 0x1, -R3 ;  /* 0x0000000118187824 */ /* 0x004fce00078e0a03 */
.L_x_1320:
[----:B------:R-:W-:Y:S01]  /*15e0*/  ULDC.64 UR4, c[0x0][0xa10] ;  /* 0x0002840000047ab9 */ /* 0x000fe20000000a00 */
[----:B------:R-:W1:Y:S01]  /*15f0*/  LDC.64 R8, c[0x0][0x9e0] ;  /* 0x00027800ff087b82 */ /* 0x000e620000000a00 */
[----:B------:R-:W-:-:S04]  /*1600*/  ISETP.NE.U32.AND P0, PT, RZ, UR4, PT ;  /* 0x00000004ff007c0c */ /* 0x000fc8000bf05070 */
[----:B------:R-:W-:Y:S01]  /*1610*/  ISETP.NE.AND.EX P0, PT, RZ, UR5, PT, P0 ;  /* 0x00000005ff007c0c */ /* 0x000fe2000bf05300 */
[----:B------:R-:W-:Y:S02]  /*1620*/  ULDC.64 UR4, c[0x0][0xa30] ;  /* 0x00028c0000047ab9 */ /* 0x000fe40000000a00 */
[----:B------:R-:W-:-:S04]  /*1630*/  ISETP.NE.U32.AND P1, PT, RZ, UR4, PT ;  /* 0x00000004ff007c0c */ /* 0x000fc8000bf25070 */
[----:B------:R-:W-:-:S06]  /*1640*/  ISETP.NE.AND.EX P1, PT, RZ, UR5, PT, P1 ;  /* 0x00000005ff007c0c */ /* 0x000fcc000bf25310 */
[----:B0-----:R-:W0:Y:S08]  /*1650*/  @P0 LDC.64 R2, c[0x0][0xa10] ;  /* 0x00028400ff020b82 */ /* 0x001e300000000a00 */
[----:B------:R-:W2:Y:S01]  /*1660*/  @P1 LDC.64 R4, c[0x0][0xa30] ;  /* 0x00028c00ff041b82 */ /* 0x000ea20000000a00 */
[----:B0-----:R-:W-:-:S05]  /*1670*/  @P0 IMAD.WIDE R2, R179, 0x4, R2 ;  /* 0x00000004b3020825 */ /* 0x001fca00078e0202 */
[----:B------:R-:W3:Y:S04]  /*1680*/  @P0 LDG.E R0, desc[UR40][R2.64] ;  /* 0x0000002802000981 */ /* 0x000ee8000c1e1900 */
[----:B------:R-:W3:Y:S01]  /*1690*/  @P0 LDG.E R7, desc[UR40][R2.64+0x4] ;  /* 0x0000042802070981 */ /* 0x000ee2000c1e1900 */
[----:B-----5:R-:W-:Y:S02]  /*16a0*/  IMAD.MOV.U32 R55, RZ, RZ, R24 ;  /* 0x000000ffff377224 */ /* 0x020fe400078e0018 */
[----:B--2---:R-:W-:-:S04]  /*16b0*/  @P1 IMAD.WIDE R4, R179, 0x4, R4 ;  /* 0x00000004b3041825 */ /* 0x004fc800078e0204 */
[----:B------:R-:W-:Y:S01]  /*16c0*/  IMAD.IADD R10, R24, 0x1, -R11 ;  /* 0x00000001180a7824 */ /* 0x000fe200078e0a0b */
[----:B------:R0:W5:Y:S01]  /*16d0*/  @P1 LDG.E R55, desc[UR40][R4.64] ;  /* 0x0000002804371981 */ /* 0x000162000c1e1900 */
[----:B-1----:R-:W-:Y:S02]  /*16e0*/  ISETP.GE.AND P1, PT, R9, 0x1, PT ;  /* 0x000000010900780c */ /* 0x002fe40003f26270 */
[----:B------:R-:W-:Y:S01]  /*16f0*/  LEA R6, R177, 0x80, 0x7 ;  /* 0x00000080b1067811 */ /* 0x000fe200078e38ff */
[----:B---3--:R-:W-:-:S04]  /*1700*/  @P0 IMAD.IADD R58, R7, 0x1, -R0 ;  /* 0x00000001073a0824 */ /* 0x008fc800078e0a00 */
[----:B------:R-:W-:-:S04]  /*1710*/  IMAD.IADD R170, R10, 0x1, R58 ;  /* 0x000000010aaa7824 */ /* 0x000fc800078e023a */
[C---:B------:R-:W-:Y:S01]  /*1720*/  VIADD R0, R170.reuse, 0x7f ;  /* 0x0000007faa007836 */ /* 0x040fe20000000000 */
[----:B------:R-:W-:-:S04]  /*1730*/  IADD3 R3, R170, R6, -R171 ;  /* 0x00000006aa037210 */ /* 0x000fc80007ffe8ab */
[----:B------:R-:W-:-:S04]  /*1740*/  SHF.R.S32.HI R7, RZ, 0x1f, R0 ;  /* 0x0000001fff077819 */ /* 0x000fc80000011400 */
[----:B------:R-:W-:Y:S02]  /*1750*/  LEA.HI R7, R7, R0, RZ, 0x7 ;  /* 0x0000000007077211 */ /* 0x000fe400078f38ff */
[----:B------:R-:W-:Y:S02]  /*1760*/  IADD3 R0, R3, R8, RZ ;  /* 0x0000000803007210 */ /* 0x000fe40007ffe0ff */
[----:B------:R-:W-:Y:S01]  /*1770*/  SHF.R.S32.HI R54, RZ, 0x7, R7 ;  /* 0x00000007ff367819 */ /* 0x000fe20000011407 */
[----:B0-----:R-:W-:Y:S06]  /*1780*/  @!P1 BRA `(.L_x_1321) ;  /* 0x0000000000489947 */ /* 0x001fec0003800000 */
[C---:B------:R-:W-:Y:S01]  /*1790*/  ISETP.GT.AND P0, PT, R3.reuse, RZ, PT ;  /* 0x000000ff0300720c */ /* 0x040fe20003f04270 */
[----:B------:R-:W-:Y:S01]  /*17a0*/  BSSY B0, `(.L_x_1322) ;  /* 0x000000e000007945 */ /* 0x000fe20003800000 */
[----:B------:R-:W-:-:S11]  /*17b0*/  VIADD R2, R3, 0xffffffff ;  /* 0xffffffff03027836 */ /* 0x000fd60000000000 */
        /* <DEDUP_REMOVED lines=8> */
.L_x_1323:
[----:B------:R-:W-:-:S13]  /*1840*/  ISETP.NE.AND P0, PT, R9, 0x1, PT ;  /* 0x000000010900780c */ /* 0x000fda0003f05270 */
[----:B------:R-:W0:Y:S02]  /*1850*/  @P0 LDC.64 R4, c[0x0][0x9e8] ;  /* 0x00027a00ff040b82 */ /* 0x000e240000000a00 */
[----:B0-----:R-:W-:-:S05]  /*1860*/  @P0 IMAD.HI.U32 R4, R2, R4, RZ ;  /* 0x0000000402040227 */ /* 0x001fca00078e00ff */
[----:B------:R-:W-:-:S07]  /*1870*/  @P0 SHF.R.U32.HI R2, RZ, R5, R4 ;  /* 0x00000005ff020219 */ /* 0x000fce0000011604 */
.L_x_1324:
[----:B------:R-:W-:Y:S05]  /*1880*/  BSYNC B0 ;  /* 0x0000000000007941 */ /* 0x000fea0003800000 */
.L_x_1322:
[----:B------:R-:W-:-:S05]  /*1890*/  IMAD R3, R2, R9, R9 ;  /* 0x0000000902037224 */ /* 0x000fca00078e0209 */
[----:B------:R-:W-:-:S07]  /*18a0*/  VIMNMX R0, R0, R3, PT ;  /* 0x0000000300007248 */ /* 0x000fce0003fe0100 */
.L_x_1321:
[----:B------:R-:W-:Y:S01]  /*18b0*/  IMAD R3, R177, 0x80, -R171 ;  /* 0x00000080b1037824 */ /* 0x000fe200078e0aab */
[----:B------:R-:W-:-:S03]  /*18c0*/  ULDC UR4, c[0x0][0x9dc] ;  /* 0x0002770000047ab9 */ /* 0x000fc60000000800 */
[----:B------:R-:W-:-:S04]  /*18d0*/  IMAD.IADD R3, R170, 0x1, R3 ;  /* 0x00000001aa037824 */ /* 0x000fc800078e0203 */
[----:B------:R-:W-:Y:S01]  /*18e0*/  VIADD R2, R3, -UR4 ;  /* 0x8000000403027c36 */ /* 0x000fe20008000000 */
[----:B------:R-:W-:Y:S06]  /*18f0*/  @!P1 BRA `(.L_x_1325) ;  /* 0x0000000000449947 */ /* 0x000fec0003800000 */
[----:B------:R-:W-:Y:S01]  /*1900*/  ISETP.GT.AND P0, PT, R3, -0x1, PT ;  /* 0xffffffff0300780c */ /* 0x000fe20003f04270 */
[----:B------:R-:W-:-:S12]  /*1910*/  BSSY B0, `(.L_x_1326) ;  /* 0x000000d000007945 */ /* 0x000fd80003800000 */
        /* <DEDUP_REMOVED lines=8> */
.L_x_1327:
[----:B------:R-:W-:-:S13]  /*19a0*/  ISETP.NE.AND P0, PT, R9, 0x1, PT ;  /* 0x000000010900780c */ /* 0x000fda0003f05270 */
[----:B------:R-:W0:Y:S02]  /*19b0*/  @P0 LDC.64 R4, c[0x0][0x9e8] ;  /* 0x00027a00ff040b82 */ /* 0x000e240000000a00 */
[----:B0-----:R-:W-:-:S05]  /*19c0*/  @P0 IMAD.HI.U32 R4, R3, R4, RZ ;  /* 0x0000000403040227 */ /* 0x001fca00078e00ff */
[----:B------:R-:W-:-:S07]  /*19d0*/  @P0 SHF.R.U32.HI R3, RZ, R5, R4 ;  /* 0x00000005ff030219 */ /* 0x000fce0000011604 */
.L_x_1328:
[----:B------:R-:W-:Y:S05]  /*19e0*/  BSYNC B0 ;  /* 0x0000000000007941 */ /* 0x000fea0003800000 */
.L_x_1326:
[----:B------:R-:W-:-:S05]  /*19f0*/  IMAD R3, R3, R9, RZ ;  /* 0x0000000903037224 */ /* 0x000fca00078e02ff */
[----:B------:R-:W-:-:S07]  /*1a00*/  VIMNMX R2, R2, R3, !PT ;  /* 0x0000000302027248 */ /* 0x000fce0007fe0100 */
.L_x_1325:
[----:B------:R-:W-:Y:S01]  /*1a10*/  VIADD R0, R0, 0x7f ;  /* 0x0000007f00007836 */ /* 0x000fe20000000000 */
[----:B------:R-:W-:-:S04]  /*1a20*/  SHF.R.S32.HI R5, RZ, 0x1f, R2 ;  /* 0x0000001fff057819 */ /* 0x000fc80000011402 */
[----:B------:R-:W-:Y:S02]  /*1a30*/  SHF.R.S32.HI R3, RZ, 0x1f, R0 ;  /* 0x0000001fff037819 */ /* 0x000fe40000011400 */
[----:B------:R-:W-:Y:S02]  /*1a40*/  LEA.HI R5, R5, R2, RZ, 0x7 ;  /* 0x0000000205057211 */ /* 0x000fe400078f38ff */
[----:B------:R-:W-:Y:S02]  /*1a50*/  LEA.HI R3, R3, R0, RZ, 0x7 ;  /* 0x0000000003037211 */ /* 0x000fe400078f38ff */
[----:B------:R-:W-:Y:S02]  /*1a60*/  SHF.R.S32.HI R5, RZ, 0x7, R5 ;  /* 0x00000007ff057819 */ /* 0x000fe40000011405 */
[----:B------:R-:W-:Y:S02]  /*1a70*/  SHF.R.S32.HI R3, RZ, 0x7, R3 ;  /* 0x00000007ff037819 */ /* 0x000fe40000011403 */
[----:B------:R-:W-:-:S02]  /*1a80*/  VIMNMX R5, RZ, R5, !PT ;  /* 0x00000005ff057248 */ /* 0x000fc40007fe0100 */
[----:B------:R-:W-:-:S03]  /*1a90*/  VIMNMX R3, R54, R3, PT ;  /* 0x0000000336037248 */ /* 0x000fc60003fe0100 */
[--C-:B------:R-:W-:Y:S02]  /*1aa0*/  IMAD R5, R5, 0x80, -R10.reuse ;  /* 0x0000008005057824 */ /* 0x100fe400078e0a0a */
[----:B------:R-:W-:-:S03]  /*1ab0*/  IMAD R3, R3, 0x80, -R10 ;  /* 0x0000008003037824 */ /* 0x000fc600078e0a0a */
[----:B------:R-:W-:Y:S02]  /*1ac0*/  VIMNMX R5, RZ, R5, !PT ;  /* 0x00000005ff057248 */ /* 0x000fe40007fe0100 */
[----:B------:R-:W-:Y:S02]  /*1ad0*/  VIMNMX R0, R3, R58, PT ;  /* 0x0000003a03007248 */ /* 0x000fe40003fe0100 */
[----:B------:R-:W-:Y:S02]  /*1ae0*/  SHF.R.U32.HI R56, RZ, 0x7, R5 ;  /* 0x00000007ff387819 */ /* 0x000fe40000011605 */
[----:B------:R-:W-:-:S03]  /*1af0*/  ISETP.GT.AND P0, PT, R0, R5, PT ;  /* 0x000000050000720c */ /* 0x000fc60003f04270 */
[----:B------:R-:W-:-:S10]  /*1b00*/  IMAD.MOV.U32 R57, RZ, RZ, R56 ;  /* 0x000000ffff397224 */ /* 0x000fd400078e0038 */
[----:B------:R-:W-:-:S05]  /*1b10*/  @P0 VIADD R0, R0, 0x7f ;  /* 0x0000007f00000836 */ /* 0x000fca0000000000 */
[----:B------:R-:W-:-:S04]  /*1b20*/  @P0 SHF.R.S32.HI R3, RZ, 0x1f, R0 ;  /* 0x0000001fff030819 */ /* 0x000fc80000011400 */
[----:B------:R-:W-:-:S04]  /*1b30*/  @P0 LEA.HI R3, R3, R0, RZ, 0x7 ;  /* 0x0000000003030211 */ /* 0x000fc800078f38ff */
[----:B------:R-:W-:Y:S02]  /*1b40*/  @P0 SHF.R.S32.HI R57, RZ, 0x7, R3 ;  /* 0x00000007ff390819 */ /* 0x000fe40000011403 */
[----:B------:R-:W-:Y:S02]  /*1b50*/  PLOP3.LUT P0, PT, PT, PT, PT, 0x80, 0x0 ;  /* 0x000000000000781c */ /* 0x000fe40003f0f070 */
[----:B------:R-:W-:-:S13]  /*1b60*/  ISETP.GT.AND P1, PT, R57, R56, PT ;  /* 0x000000383900720c */ /* 0x000fda0003f24270 */
[----:B------:R-:W-:Y:S05]  /*1b70*/  @!P1 BRA `(.L_x_1329) ;  /* 0x0000007800989947 */ /* 0x000fea0003800000 */
        /* <DEDUP_REMOVED lines=19> */
[----:B-1---5:R-:W-:Y:S05]  /*1cb0*/  CALL.ABS.NOINC R2 ;  /* 0x0000000002007343 */ /* 0x022fea0003c00000 */
.L_x_1331:
[----:B------:R-:W-:Y:S05]  /*1cc0*/  BSYNC B6 ;  /* 0x0000000000067941 */ /* 0x000fea0003800000 */
.L_x_1330:
        /* <DEDUP_REMOVED lines=12> */
[----:B------:R-:W-:Y:S01]  /*1d90*/  MOV R8, 0x70 ;  /* 0x0000007000087802 */ /* 0x000fe20000000f00 */
[----:B------:R-:W-:Y:S02]  /*1da0*/  IMAD.U32 R7, RZ, RZ, UR7 ;  /* 0x00000007ff077e24 */ /* 0x000fe4000f8e00ff */
[----:B------:R-:W-:-:S02]  /*1db0*/  IMAD.U32 R10, RZ, RZ, UR4 ;  /* 0x00000004ff0a7e24 */ /* 0x000fc4000f8e00ff */
[----:B------:R-:W-:Y:S02]  /*1dc0*/  IMAD.U32 R11, RZ, RZ, UR5 ;  /* 0x00000005ff0b7e24 */ /* 0x000fe4000f8e00ff */
[----:B------:R-:W-:Y:S02]  /*1dd0*/  IMAD.MOV.U32 R12, RZ, RZ, 0x1 ;  /* 0x00000001ff0c7424 */ /* 0x000fe400078e00ff */
[----:B0-----:R-:W-:-:S07]  /*1de0*/  IMAD.MOV.U32 R13, RZ, RZ, RZ ;  /* 0x000000ffff0d7224 */ /* 0x001fce00078e00ff */
[----:B------:R-:W-:-:S07]  /*1df0*/  LEPC R20, `(.L_x_1333) ;  /* 0x000000001014794e */ /* 0x000fce0000000000 */
[----:B-1---5:R-:W-:Y:S05]  /*1e00*/  CALL.ABS.NOINC R2 ;  /* 0x0000000002007343 */ /* 0x022fea0003c00000 */
.L_x_1333:
[----:B------:R-:W-:Y:S05]  /*1e10*/  BSYNC B6 ;  /* 0x0000000000067941 */ /* 0x000fea0003800000 */
.L_x_1332:
[----:B------:R-:W-:Y:S01]  /*1e20*/  ULDC.64 UR4, c[0x0][0x9f8] ;  /* 0x00027e0000047ab9 */ /* 0x000fe20000000a00 */
[----:B------:R-:W-:Y:S01]  /*1e30*/  IMAD.MOV.U32 R6, RZ, RZ, R179 ;  /* 0x000000ffff067224 */ /* 0x000fe200078e00b3 */
[----:B------:R-:W-:Y:S01]  /*1e40*/  ISETP.NE.U32.AND P0, PT, RZ, UR4, PT ;  /* 0x00000004ff007c0c */ /* 0x000fe2000bf05070 */
[----:B------:R-:W0:Y:S08]  /*1e50*/  LDC R0, c[0x0][0x428] ;  /* 0x00010a00ff007b82 */ /* 0x000e300000000800 */
[----:B------:R-:W1:Y:S01]  /*1e60*/  LDC.64 R2, c[0x0][0x2f0] ;  /* 0x0000bc00ff027b82 */ /* 0x000e620000000a00 */
[----:B------:R-:W-:Y:S01]  /*1e70*/  ISETP.NE.AND.EX P0, PT, RZ, UR5, PT, P0 ;  /* 0x00000005ff007c0c */ /* 0x000fe2000bf05300 */
[----:B------:R-:W2:Y:S01]  /*1e80*/  S2R R21, SR_TID.X ;  /* 0x0000000000157919 */ /* 0x000ea20000002100 */
[----:B------:R-:W-:Y:S01]  /*1e90*/  IMAD.IADD R44, R25, 0x1, R24 ;  /* 0x00000001192c7824 */ /* 0x000fe200078e0218 */
[----:B------:R-:W-:Y:S01]  /*1ea0*/  ULDC.64 UR4, c[0x0][0x2f8] ;  /* 0x0000be0000047ab9 */ /* 0x000fe20000000a00 */
[----:B------:R-:W-:Y:S01]  /*1eb0*/  IMAD.MOV.U32 R11, RZ, RZ, R178 ;  /* 0x000000ffff0b7224 */ /* 0x000fe200078e00b2 */
[----:B------:R-:W-:-:S02]  /*1ec0*/  ULDC.64 UR6, c[0x0][0xa08] ;  /* 0x0002820000067ab9 */ /* 0x000fc40000000a00 */
[----:B------:R-:W3:Y:S08]  /*1ed0*/  LDC R93, c[0x0][0x3d4] ;  /* 0x0000f500ff5d7b82 */ /* 0x000ef00000000800 */
[----:B------:R-:W4:Y:S02]  /*1ee0*/  @P0 LDC.64 R4, c[0x0][0x9f8] ;  /* 0x00027e00ff040b82 */ /* 0x000f240000000a00 */
[----:B----4-:R-:W-:-:S05]  /*1ef0*/  @P0 IMAD.WIDE R4, R179, 0x4, R4 ;  /* 0x00000004b3040825 */ /* 0x010fca00078e0204 */
[----:B------:R4:W3:Y:S01]  /*1f00*/  @P0 LDG.E R6, desc[UR40][R4.64] ;  /* 0x0000002804060981 */ /* 0x0008e2000c1e1900 */
[----:B0-----:R-:W-:Y:S01]  /*1f10*/  ISETP.NE.AND P0, PT, R0, 0x1, PT ;  /* 0x000000010000780c */ /* 0x001fe20003f05270 */
[----:B------:R-:W-:Y:S01]  /*1f20*/  VIADD R100, R22, 0x60 ;  /* 0x0000006016647836 */ /* 0x000fe20000000000 */
[----:B------:R-:W-:Y:S01]  /*1f30*/  SHF.R.S32.HI R31, RZ, 0x1f, R44 ;  /* 0x0000001fff1f7819 */ /* 0x000fe2000001142c */
[--C-:B------:R-:W-:Y:S01]  /*1f40*/  IMAD.MOV.U32 R12, RZ, RZ, R172.reuse ;  /* 0x000000ffff0c7224 */ /* 0x100fe200078e00ac */
[----:B--2---:R-:W-:Y:S01]  /*1f50*/  SHF.R.U32.HI R28, RZ, 0x7, R21 ;  /* 0x00000007ff1c7819 */ /* 0x004fe20000011615 */
[----:B-1----:R-:W-:Y:S01]  /*1f60*/  IMAD.SHL.U32 R81, R2, 0x80, RZ ;  /* 0x0000008002517824 */ /* 0x002fe200078e00ff */
[----:B------:R-:W-:Y:S01]  /*1f70*/  SHF.R.S32.HI R13, RZ, 0x1f, R172 ;  /* 0x0000001fff0d7819 */ /* 0x000fe200000114ac */
[-C--:B------:R-:W-:Y:S01]  /*1f80*/  IMAD R8, R31, R2.reuse, RZ ;  /* 0x000000021f087224 */ /* 0x080fe200078e02ff */
[----:B------:R-:W-:Y:S01]  /*1f90*/  ISETP.NE.AND P6, PT, R28, 0x1, PT ;  /* 0x000000011c00780c */ /* 0x000fe20003fc5270 */
[----:B----4-:R-:W-:Y:S01]  /*1fa0*/  IMAD.WIDE.U32 R4, R44, R2, RZ ;  /* 0x000000022c047225 */ /* 0x010fe200078e00ff */
[----:B---3--:R-:W-:-:S02]  /*1fb0*/  ISETP.GE.AND P5, PT, R175, R93, PT ;  /* 0x0000005daf00720c */ /* 0x008fc40003fa6270 */
[----:B------:R-:W-:Y:S01]  /*1fc0*/  ISETP.GE.AND P4, PT, R174, R93, PT ;  /* 0x0000005dae00720c */ /* 0x000fe20003f86270 */
[----:B------:R-:W0:Y:S01]  /*1fd0*/  @P0 LDC R7, c[0x0][0x42c] ;  /* 0x00010b00ff070b82 */ /* 0x000e220000000800 */
[----:B-----5:R-:W-:Y:S01]  /*1fe0*/  SHF.R.S32.HI R29, RZ, 0x1f, R55 ;  /* 0x0000001fff1d7819 */ /* 0x020fe20000011437 */
[----:B------:R-:W-:Y:S01]  /*1ff0*/  VIADD R76, R28, 0x8 ;  /* 0x000000081c4c7836 */ /* 0x000fe20000000000 */
[----:B------:R-:W-:Y:S01]  /*2000*/  SHF.L.U64.HI R82, R2, 0x7, R3 ;  /* 0x0000000702527819 */ /* 0x000fe20000010203 */
[----:B------:R-:W-:-:S04]  /*2010*/  IMAD.SHL.U32 R75, R93, 0x2, RZ ;  /* 0x000000025d4b7824 */ /* 0x000fc800078e00ff */
[----:B------:R-:W1:Y:S01]  /*2020*/  @P0 LDC R9, c[0x0][0x430] ;  /* 0x00010c00ff090b82 */ /* 0x000e620000000800 */
[----:B0-----:R-:W-:-:S04]  /*2030*/  @P0 IMAD.HI.U32 R0, R178, R7, RZ ;  /* 0x00000007b2000227 */ /* 0x001fc800078e00ff */
[----:B------:R-:W-:Y:S02]  /*2040*/  IMAD R7, R44, R3, R8 ;  /* 0x000000032c077224 */ /* 0x000fe400078e0208 */
[----:B------:R-:W-:Y:S01]  /*2050*/  IMAD.MOV.U32 R8, RZ, RZ, R22 ;  /* 0x000000ffff087224 */ /* 0x000fe200078e0016 */
[----:B-1----:R-:W-:Y:S01]  /*2060*/  @P0 SHF.R.U32.HI R11, RZ, R9, R0 ;  /* 0x00000009ff0b0219 */ /* 0x002fe20000011600 */
[----:B------:R-:W-:Y:S01]  /*2070*/  IMAD.IADD R5, R5, 0x1, R7 ;  /* 0x0000000105057824 */ /* 0x000fe200078e0207 */
[----:B------:R-:W-:Y:S02]  /*2080*/  ISETP.NE.U32.AND P0, PT, RZ, UR6, PT ;  /* 0x00000006ff007c0c */ /* 0x000fe4000bf05070 */
[----:B------:R-:W-:Y:S01]  /*2090*/  SHF.R.S32.HI R10, RZ, 0x1f, R11 ;  /* 0x0000001fff0a7819 */ /* 0x000fe2000001140b */
[----:B------:R-:W-:Y:S01]  /*20a0*/  IMAD.WIDE.U32 R4, R11, UR4, R4 ;  /* 0x000000040b047c25 */ /* 0x000fe2000f8e0004 */
[----:B------:R-:W-:Y:S02]  /*20b0*/  ISETP.NE.AND.EX P0, PT, RZ, UR7, PT, P0 ;  /* 0x00000007ff007c0c */ /* 0x000fe4000bf05300 */
[----:B------:R-:W-:Y:S01]  /*20c0*/  SHF.R.S32.HI R9, RZ, 0x1f, R22 ;  /* 0x0000001fff097819 */ /* 0x000fe20000011416 */
[----:B------:R-:W-:-:S04]  /*20d0*/  IMAD R0, R10, UR4, RZ ;  /* 0x000000040a007c24 */ /* 0x000fc8000f8e02ff */
[----:B------:R-:W-:Y:S01]  /*20e0*/  IMAD R7, R11, UR5, R0 ;  /* 0x000000050b077c24 */ /* 0x000fe2000f8e0200 */
[----:B------:R-:W-:-:S03]  /*20f0*/  ULDC.64 UR4, c[0x0][0x300] ;  /* 0x0000c00000047ab9 */ /* 0x000fc60000000a00 */
[----:B------:R-:W-:Y:S01]  /*2100*/  IMAD.IADD R5, R5, 0x1, R7 ;  /* 0x0000000105057824 */ /* 0x000fe200078e0207 */
[----:B------:R-:W-:Y:S02]  /*2110*/  SHF.R.S32.HI R0, RZ, 0x1f, R6 ;  /* 0x0000001fff007819 */ /* 0x000fe40000011406 */
[----:B------:R-:W-:Y:S01]  /*2120*/  SEL R25, R6, RZ, !P0 ;  /* 0x000000ff06197207 */ /* 0x000fe20004000000 */
[----:B------:R-:W-:Y:S01]  /*2130*/  IMAD R6, R196, R2, RZ ;  /* 0x00000002c4067224 */ /* 0x000fe200078e02ff */
[----:B------:R-:W-:-:S03]  /*2140*/  SEL R20, R0, RZ, !P0 ;  /* 0x000000ff00147207 */ /* 0x000fc60004000000 */
[----:B------:R-:W-:Y:S02]  /*2150*/  IMAD R90, R19, R3, R6 ;  /* 0x00000003135a7224 */ /* 0x000fe400078e0206 */
[----:B------:R-:W-:Y:S02]  /*2160*/  IMAD R0, R20, UR4, RZ ;  /* 0x0000000414007c24 */ /* 0x000fe4000f8e02ff */
[C---:B------:R-:W-:Y:S02]  /*2170*/  IMAD.WIDE.U32 R52, R25.reuse, UR4, R4 ;  /* 0x0000000419347c25 */ /* 0x040fe4000f8e0004 */
[----:B------:R-:W0:Y:S02]  /*2180*/  LDC.64 R4, c[0x0][0x3e8] ;  /* 0x0000fa00ff047b82 */ /* 0x000e240000000a00 */
[----:B------:R-:W-:Y:S01]  /*2190*/  IMAD R91, R25, UR5, R0 ;  /* 0x00000005195b7c24 */ /* 0x000fe2000f8e0200 */
[----:B------:R-:W-:Y:S05]  /*21a0*/  @!P6 WARPSYNC.ALL ;  /* 0x000000000000e948 */ /* 0x000fea0003800000 */
[----:B------:R-:W-:Y:S01]  /*21b0*/  IMAD.WIDE.U32 R6, R19, R2, R8 ;  /* 0x0000000213067225 */ /* 0x000fe200078e0008 */
[----:B------:R-:W-:-:S03]  /*21c0*/  ULDC.64 UR4, c[0x0][0x320] ;  /* 0x0000c80000047ab9 */ /* 0x000fc60000000a00 */
[----:B------:R-:W-:Y:S01]  /*21d0*/  IMAD.IADD R91, R53, 0x1, R91 ;  /* 0x00000001355b7824 */ /* 0x000fe200078e025b */
[----:B------:R-:W-:Y:S01]  /*21e0*/  @!P6 BAR.SYNC.DEFER_BLOCKING 0x9, 0x100 ;  /* 0x024400000000eb1d */ /* 0x000fe20000010000 */
[----:B------:R-:W-:Y:S01]  /*21f0*/  IADD3 R89, P0, R52, R6, RZ ;  /* 0x0000000634597210 */ /* 0x000fe20007f1e0ff */
[----:B------:R-:W-:Y:S02]  /*2200*/  IMAD R0, R10, UR4, RZ ;  /* 0x000000040a007c24 */ /* 0x000fe4000f8e02ff */
[----:B------:R-:W-:Y:S01]  /*2210*/  VIADD R10, R22, 0xa0 ;  /* 0x000000a0160a7836 */ /* 0x000fe20000000000 */
[----:B------:R-:W-:Y:S01]  /*2220*/  IADD3.X R90, R91, R7, R90, P0, !PT ;  /* 0x000000075b5a7210 */ /* 0x000fe200007fe45a */
[----:B------:R-:W-:Y:S01]  /*2230*/  IMAD.WIDE.U32 R6, R11, UR4, R8 ;  /* 0x000000040b067c25 */ /* 0x000fe2000f8e0008 */
[----:B------:R-:W-:Y:S02]  /*2240*/  ULDC UR4, c[0x0][0x2e4] ;  /* 0x0000b90000047ab9 */ /* 0x000fe40000000800 */
[----:B------:R-:W-:Y:S01]  /*2250*/  ISETP.GE.AND P2, PT, R175, UR4, PT ;  /* 0x00000004af007c0c */ /* 0x000fe2000bf46270 */
[----:B------:R-:W-:Y:S01]  /*2260*/  IMAD R51, R11, UR5, R0 ;  /* 0x000000050b337c24 */ /* 0x000fe2000f8e0200 */
[----:B------:R-:W-:Y:S01]  /*2270*/  ISETP.GE.AND P0, PT, R10, UR4, PT ;  /* 0x000000040a007c0c */ /* 0x000fe2000bf06270 */
[----:B------:R-:W-:Y:S01]  /*2280*/  IMAD.MOV.U32 R50, RZ, RZ, R6 ;  /* 0x000000ffff327224 */ /* 0x000fe200078e0006 */
[----:B------:R-:W-:Y:S01]  /*2290*/  SEL R10, RZ, 0xffffffff, P2 ;  /* 0xffffffffff0a7807 */ /* 0x000fe20001000000 */
[----:B------:R-:W-:Y:S01]  /*22a0*/  IMAD.IADD R51, R7, 0x1, R51 ;  /* 0x0000000107337824 */ /* 0x000fe200078e0233 */
[C---:B------:R-:W-:Y:S01]  /*22b0*/  ISETP.GE.AND P1, PT, R22.reuse, UR4, PT ;  /* 0x0000000416007c0c */ /* 0x040fe2000bf26270 */
[----:B------:R-:W1:Y:S01]  /*22c0*/  LDC.64 R6, c[0x0][0x3d8] ;  /* 0x0000f600ff067b82 */ /* 0x000e620000000a00 */
[----:B------:R-:W-:Y:S01]  /*22d0*/  VIADD R0, R22, 0x80 ;  /* 0x0000008016007836 */ /* 0x000fe20000000000 */
[----:B------:R-:W-:Y:S01]  /*22e0*/  ISETP.GE.AND P2, PT, R100, UR4, PT ;  /* 0x0000000464007c0c */ /* 0x000fe2000bf46270 */
[----:B------:R-:W-:Y:S01]  /*22f0*/  IMAD.SHL.U32 R11, R10, 0x2, RZ ;  /* 0x000000020a0b7824 */ /* 0x000fe200078e00ff */
[----:B0-----:R-:W-:Y:S01]  /*2300*/  SHF.L.U64.HI R80, R4, 0x7, R5 ;  /* 0x0000000704507819 */ /* 0x001fe20000010205 */
[-C--:B------:R-:W-:Y:S01]  /*2310*/  IMAD R10, R196, R4.reuse, RZ ;  /* 0x00000004c40a7224 */ /* 0x080fe200078e02ff */
[----:B------:R-:W-:Y:S01]  /*2320*/  ISETP.GE.AND P3, PT, R0, UR4, PT ;  /* 0x0000000400007c0c */ /* 0x000fe2000bf66270 */
[----:B------:R-:W-:Y:S01]  /*2330*/  IMAD.WIDE.U32 R48, R19, R4, R8 ;  /* 0x0000000413307225 */ /* 0x000fe200078e0008 */
[----:B------:R-:W-:-:S02]  /*2340*/  SEL R0, RZ, 0x1, P1 ;  /* 0x00000001ff007807 */ /* 0x000fc40000800000 */
[----:B------:R-:W-:Y:S01]  /*2350*/  ISETP.GE.AND P1, PT, R174, UR4, PT ;  /* 0x00000004ae007c0c */ /* 0x000fe2000bf26270 */
[----:B------:R-:W-:Y:S01]  /*2360*/  IMAD R21, R19, R5, R10 ;  /* 0x0000000513157224 */ /* 0x000fe200078e020a */
[----:B------:R-:W-:Y:S01]  /*2370*/  LOP3.LUT R0, R11, 0x2, R0, 0xe2, !PT ;  /* 0x000000020b007812 */ /* 0x000fe200078ee200 */
[----:B------:R-:W-:Y:S01]  /*2380*/  IMAD.WIDE.U32 R10, R19, R4, R12 ;  /* 0x00000004130a7225 */ /* 0x000fe200078e000c */
[----:B------:R-:W-:Y:S01]  /*2390*/  SEL R15, RZ, 0x4, P1 ;  /* 0x00000004ff0f7807 */ /* 0x000fe20000800000 */
[----:B------:R-:W-:Y:S01]  /*23a0*/  ULDC.64 UR4, c[0x0][0x328] ;  /* 0x0000ca0000047ab9 */ /* 0x000fe20000000a00 */
[----:B------:R-:W-:Y:S01]  /*23b0*/  SEL R14, RZ, 0x8, P2 ;  /* 0x00000008ff0e7807 */ /* 0x000fe20001000000 */
[----:B------:R-:W-:Y:S01]  /*23c0*/  IMAD.IADD R49, R49, 0x1, R21 ;  /* 0x0000000131317824 */ /* 0x000fe200078e0215 */
[----:B------:R-:W-:Y:S01]  /*23d0*/  ISETP.GE.AND P1, PT, R22, R93, PT ;  /* 0x0000005d1600720c */ /* 0x000fe20003f26270 */
[----:B------:R-:W-:Y:S01]  /*23e0*/  IMAD.IADD R11, R21, 0x1, R11 ;  /* 0x00000001150b7824 */ /* 0x000fe200078e020b */
[----:B------:R-:W-:Y:S01]  /*23f0*/  LOP3.LUT R0, R14, R0, R15, 0xfe, !PT ;  /* 0x000000000e007212 */ /* 0x000fe200078efe0f */
[----:B------:R-:W-:Y:S01]  /*2400*/  IMAD R14, R20, UR4, RZ ;  /* 0x00000004140e7c24 */ /* 0x000fe2000f8e02ff */
[----:B------:R-:W-:Y:S01]  /*2410*/  SEL R15, RZ, 0x10, P3 ;  /* 0x00000010ff0f7807 */ /* 0x000fe20001800000 */
[----:B------:R-:W-:Y:S01]  /*2420*/  IMAD.WIDE.U32 R50, R25, UR4, R50 ;  /* 0x0000000419327c25 */ /* 0x000fe2000f8e0032 */
[----:B------:R-:W-:-:S02]  /*2430*/  SEL R21, R93, RZ, P1 ;  /* 0x000000ff5d157207 */ /* 0x000fc40000800000 */
[----:B------:R-:W-:Y:S01]  /*2440*/  LOP3.LUT R15, R0, R15, RZ, 0xfc, !PT ;  /* 0x0000000f000f7212 */ /* 0x000fe200078efcff */
[----:B-1----:R-:W-:Y:S01]  /*2450*/  IMAD R0, R196, R6, RZ ;  /* 0x00000006c4007224 */ /* 0x002fe200078e02ff */
[----:B------:R-:W-:Y:S01]  /*2460*/  IADD3 R44, P1, R19, R44, RZ ;  /* 0x0000002c132c7210 */ /* 0x000fe20007f3e0ff */
[----:B------:R-:W-:Y:S01]  /*2470*/  IMAD R65, R25, UR5, R14 ;  /* 0x0000000519417c24 */ /* 0x000fe2000f8e020e */
[----:B------:R-:W-:Y:S01]  /*2480*/  SEL R25, R93, RZ, P4 ;  /* 0x000000ff5d197207 */ /* 0x000fe20002000000 */
[----:B------:R-:W-:Y:S01]  /*2490*/  IMAD R27, R19, R7, R0 ;  /* 0x00000007131b7224 */ /* 0x000fe200078e0200 */
[----:B------:R-:W-:Y:S01]  /*24a0*/  SEL R0, R93, RZ, P5 ;  /* 0x000000ff5d007207 */ /* 0x000fe20002800000 */
[----:B------:R-:W-:Y:S01]  /*24b0*/  IMAD.IADD R21, R22, 0x1, R21 ;  /* 0x0000000116157824 */ /* 0x000fe200078e0215 */
[----:B------:R-:W-:Y:S01]  /*24c0*/  SHF.L.U32 R79, R4, 0x7, RZ ;  /* 0x00000007044f7819 */ /* 0x000fe200000006ff */
[----:B------:R-:W-:Y:S01]  /*24d0*/  IMAD.WIDE.U32 R8, R19, R6, R8 ;  /* 0x0000000613087225 */ /* 0x000fe200078e0008 */
[----:B------:R-:W-:-:S02]  /*24e0*/  SHF.L.U64.HI R78, R6, 0x7, R7 ;  /* 0x00000007064e7819 */ /* 0x000fc40000010207 */
[----:B------:R-:W-:Y:S01]  /*24f0*/  LOP3.LUT R59, R15, 0x1, RZ, 0xc0, !PT ;  /* 0x000000010f3b7812 */ /* 0x000fe200078ec0ff */
[----:B------:R-:W-:-:S04]  /*2500*/  IMAD.WIDE.U32 R12, R19, R6, R12 ;  /* 0x00000006130c7225 */ /* 0x000fc800078e000c */
[----:B------:R-:W-:Y:S01]  /*2510*/  IMAD.IADD R14, R175, 0x1, R0 ;  /* 0x00000001af0e7824 */ /* 0x000fe200078e0200 */
[----:B------:R-:W-:Y:S01]  /*2520*/  SHF.R.S32.HI R0, RZ, 0x1f, R21 ;  /* 0x0000001fff007819 */ /* 0x000fe20000011415 */
[----:B------:R-:W-:Y:S02]  /*2530*/  IMAD.IADD R20, R174, 0x1, R25 ;  /* 0x00000001ae147824 */ /* 0x000fe400078e0219 */
[----:B------:R-:W-:Y:S01]  /*2540*/  IMAD.IADD R9, R9, 0x1, R27 ;  /* 0x0000000109097824 */ /* 0x000fe200078e021b */
[----:B------:R-:W-:Y:S01]  /*2550*/  SHF.R.S32.HI R25, RZ, 0x1f, R14 ;  /* 0x0000001fff197819 */ /* 0x000fe2000001140e */
[----:B------:R-:W-:Y:S01]  /*2560*/  IMAD.IADD R13, R27, 0x1, R13 ;  /* 0x000000011b0d7824 */ /* 0x000fe200078e020d */
[----:B------:R-:W-:Y:S01]  /*2570*/  SHF.R.S32.HI R27, RZ, 0x1f, R20 ;  /* 0x0000001fff1b7819 */ /* 0x000fe20000011414 */
[CC--:B------:R-:W-:Y:S01]  /*2580*/  IMAD.WIDE.U32 R48, R55.reuse, R4.reuse, R48 ;  /* 0x0000000437307225 */ /* 0x0c0fe200078e0030 */
[CC--:B------:R-:W-:Y:S02]  /*2590*/  LEA.HI R87, R0.reuse, R21.reuse, RZ, 0x4 ;  /* 0x0000001500577211 */ /* 0x0c0fe400078f20ff */
[----:B------:R-:W-:Y:S01]  /*25a0*/  LEA.HI R0, R0, R21, RZ, 0x6 ;  /* 0x0000001500007211 */ /* 0x000fe200078f30ff */
[----:B------:R-:W-:Y:S01]  /*25b0*/  IMAD.WIDE.U32 R46, R55, R4, R10 ;  /* 0x00000004372e7225 */ /* 0x000fe200078e000a */
[----:B------:R-:W-:-:S02]  /*25c0*/  LEA.HI R85, R25, R14, RZ, 0x4 ;  /* 0x0000000e19557211 */ /* 0x000fc400078f20ff */
[----:B------:R-:W-:Y:S01]  /*25d0*/  LEA.HI R83, R27, R20, RZ, 0x4 ;  /* 0x000000141b537211 */ /* 0x000fe200078f20ff */
[----:B------:R-:W-:Y:S01]  /*25e0*/  IMAD.WIDE.U32 R2, R55, R6, R12 ;  /* 0x0000000637027225 */ /* 0x000fe200078e000c */
[----:B------:R-:W-:Y:S02]  /*25f0*/  LEA.HI R25, R25, R14, RZ, 0x6 ;  /* 0x0000000e19197211 */ /* 0x000fe400078f30ff */
[----:B------:R-:W-:Y:S01]  /*2600*/  LEA.HI R20, R27, R20, RZ, 0x6 ;  /* 0x000000141b147211 */ /* 0x000fe200078f30ff */
[----:B------:R-:W-:Y:S01]  /*2610*/  IMAD.SHL.U32 R14, R0, 0x80, RZ ;  /* 0x00000080000e7824 */ /* 0x000fe200078e00ff */
[C---:B------:R-:W-:Y:S01]  /*2620*/  LOP3.LUT R0, R180.reuse, 0x30, R87, 0xf8, !PT ;  /* 0x00000030b4007812 */ /* 0x040fe200078ef857 */
[----:B------:R-:W-:Y:S01]  /*2630*/  IMAD.SHL.U32 R25, R25, 0x80, RZ ;  /* 0x0000008019197824 */ /* 0x000fe200078e00ff */
[----:B------:R-:W-:Y:S01]  /*2640*/  LOP3.LUT R24, R180, 0x30, R83, 0xf8, !PT ;  /* 0x00000030b4187812 */ /* 0x000fe200078ef853 */
[----:B------:R-:W-:Y:S01]  /*2650*/  IMAD.SHL.U32 R26, R20, 0x80, RZ ;  /* 0x00000080141a7824 */ /* 0x000fe200078e00ff */
[----:B------:R-:W-:Y:S01]  /*2660*/  LOP3.LUT R20, R180, 0x30, R85, 0xf8, !PT ;  /* 0x00000030b4147812 */ /* 0x000fe200078ef855 */
[----:B------:R-:W-:Y:S01]  /*2670*/  IMAD.SHL.U32 R77, R6, 0x80, RZ ;  /* 0x00000080064d7824 */ /* 0x000fe200078e00ff */
[----:B------:R-:W-:Y:S01]  /*2680*/  LOP3.LUT R21, R14, 0xffffe000, RZ, 0xc0, !PT ;  /* 0xffffe0000e157812 */ /* 0x000fe200078ec0ff */
[----:B------:R-:W-:Y:S01]  /*2690*/  IMAD.X R45, R196, 0x1, R31, P1 ;  /* 0x00000001c42d7824 */ /* 0x000fe200008e061f */
[----:B------:R-:W-:Y:S01]  /*26a0*/  LOP3.LUT R0, R0, R181, RZ, 0x3c, !PT ;  /* 0x000000b500007212 */ /* 0x000fe200078e3cff */
[----:B------:R-:W-:Y:S01]  /*26b0*/  IMAD.IADD R65, R51, 0x1, R65 ;  /* 0x0000000133417824 */ /* 0x000fe200078e0241 */
[----:B------:R-:W-:-:S02]  /*26c0*/  LOP3.LUT R25, R25, 0xffffe000, RZ, 0xc0, !PT ;  /* 0xffffe00019197812 */ /* 0x000fc400078ec0ff */
[----:B------:R-:W-:Y:S02]  /*26d0*/  LOP3.LUT R20, R20, R181, RZ, 0x3c, !PT ;  /* 0x000000b514147212 */ /* 0x000fe400078e3cff */
[--C-:B------:R-:W-:Y:S01]  /*26e0*/  IADD3 R88, R0, R21, R182.reuse ;  /* 0x0000001500587210 */ /* 0x100fe20007ffe0b6 */
[----:B------:R-:W-:Y:S01]  /*26f0*/  IMAD R0, R29, R4, RZ ;  /* 0x000000041d007224 */ /* 0x000fe200078e02ff */
[----:B------:R-:W-:Y:S01]  /*2700*/  IADD3 R86, R20, R25, R182 ;  /* 0x0000001914567210 */ /* 0x000fe20007ffe0b6 */
[CC--:B------:R-:W-:Y:S01]  /*2710*/  IMAD.WIDE.U32 R20, R55.reuse, R6.reuse, R8 ;  /* 0x0000000637147225 */ /* 0x0c0fe200078e0008 */
[----:B------:R-:W-:Y:S02]  /*2720*/  LOP3.LUT R27, R26, 0xffffe000, RZ, 0xc0, !PT ;  /* 0xffffe0001a1b7812 */ /* 0x000fe400078ec0ff */
[----:B------:R-:W-:Y:S01]  /*2730*/  LOP3.LUT R24, R24, R181, RZ, 0x3c, !PT ;  /* 0x000000b518187212 */ /* 0x000fe200078e3cff */
[----:B------:R-:W-:Y:S01]  /*2740*/  IMAD R25, R55, R5, R0 ;  /* 0x0000000537197224 */ /* 0x000fe200078e0200 */
[----:B------:R-:W-:Y:S01]  /*2750*/  LOP3.LUT R73, R87, 0xfffffff0, RZ, 0xc0, !PT ;  /* 0xfffffff057497812 */ /* 0x000fe200078ec0ff */
[----:B------:R-:W-:Y:S01]  /*2760*/  IMAD R0, R29, R6, RZ ;  /* 0x000000061d007224 */ /* 0x000fe200078e02ff */
[----:B------:R-:W-:Y:S01]  /*2770*/  LOP3.LUT R71, R85, 0xfffffff0, RZ, 0xc0, !PT ;  /* 0xfffffff055477812 */ /* 0x000fe200078ec0ff */
[----:B------:R-:W-:Y:S01]  /*2780*/  IMAD.IADD R74, R49, 0x1, R25 ;  /* 0x00000001314a7824 */ /* 0x000fe200078e0219 */
[----:B------:R-:W-:Y:S01]  /*2790*/  LOP3.LUT R69, R83, 0xfffffff0, RZ, 0xc0, !PT ;  /* 0xfffffff053457812 */ /* 0x000fe200078ec0ff */
[----:B------:R-:W-:Y:S01]  /*27a0*/  IMAD R5, R55, R7, R0 ;  /* 0x0000000737057224 */ /* 0x000fe200078e0200 */
[----:B------:R-:W-:Y:S01]  /*27b0*/  SEL R0, RZ, 0x20, P0 ;  /* 0x00000020ff007807 */ /* 0x000fe20000000000 */
[----:B------:R-:W-:Y:S01]  /*27c0*/  IMAD.IADD R72, R25, 0x1, R47 ;  /* 0x0000000119487824 */ /* 0x000fe200078e022f */
[----:B------:R-:W-:Y:S01]  /*27d0*/  IADD3 R84, R24, R27, R182 ;  /* 0x0000001b18547210 */ /* 0x000fe20007ffe0b6 */
[----:B------:R-:W-:Y:S01]  /*27e0*/  IMAD.IADD R70, R21, 0x1, R5 ;  /* 0x0000000115467824 */ /* 0x000fe200078e0205 */
[----:B------:R-:W-:Y:S01]  /*27f0*/  LOP3.LUT R0, R15, R0, RZ, 0xfc, !PT ;  /* 0x000000000f007212 */ /* 0x000fe200078efcff */
[----:B------:R-:W-:Y:S01]  /*2800*/  IMAD.IADD R68, R5, 0x1, R3 ;  /* 0x0000000105447824 */ /* 0x000fe200078e0203 */
[----:B------:R-:W-:-:S02]  /*2810*/  SHF.R.S32.HI R67, RZ, 0x1f, R73 ;  /* 0x0000001fff437819 */ /* 0x000fc40000011449 */
[C---:B------:R-:W-:Y:S02]  /*2820*/  LOP3.LUT R99, R0.reuse, 0x2, RZ, 0xc0, !PT ;  /* 0x0000000200637812 */ /* 0x040fe400078ec0ff */
[C---:B------:R-:W-:Y:S02]  /*2830*/  LOP3.LUT R98, R0.reuse, 0x4, RZ, 0xc0, !PT ;  /* 0x0000000400627812 */ /* 0x040fe400078ec0ff */
[C---:B------:R-:W-:Y:S02]  /*2840*/  LOP3.LUT R97, R0.reuse, 0x8, RZ, 0xc0, !PT ;  /* 0x0000000800617812 */ /* 0x040fe400078ec0ff */
[----:B------:R-:W-:Y:S02]  /*2850*/  LOP3.LUT R96, R0, 0x10, RZ, 0xc0, !PT ;  /* 0x0000001000607812 */ /* 0x000fe400078ec0ff */
[----:B------:R-:W-:Y:S02]  /*2860*/  SHF.R.S32.HI R66, RZ, 0x1f, R71 ;  /* 0x0000001fff427819 */ /* 0x000fe40000011447 */
[----:B------:R-:W-:-:S02]  /*2870*/  SHF.R.S32.HI R64, RZ, 0x1f, R69 ;  /* 0x0000001fff407819 */ /* 0x000fc40000011445 */
[----:B------:R-:W-:-:S07]  /*2880*/  LOP3.LUT R0, R0, 0x20, RZ, 0xc0, !PT ;  /* 0x0000002000007812 */ /* 0x000fce00078ec0ff */
.L_x_1389:
[----:B0-----:R-:W0:Y:S01]  /*2890*/  LDC.64 R60, c[0x0][0x2d8] ;  /* 0x0000b600ff3c7b82 */ /* 0x001e220000000a00 */
[----:B------:R-:W-:Y:S01]  /*28a0*/  VIADD R57, R57, 0xffffffff ;  /* 0xffffffff39397836 */ /* 0x000fe20000000000 */
[----:B------:R-:W-:Y:S05]  /*28b0*/  YIELD ;  /* 0x0000000000007946 */ /* 0x000fea0003800000 */
[----:B------:R-:W-:Y:S01]  /*28c0*/  SHF.R.S32.HI R7, RZ, 0x1f, R57 ;  /* 0x0000001fff077819 */ /* 0x000fe20000011439 */
[----:B------:R-:W1:Y:S01]  /*28d0*/  LDC R101, c[0x0][0x3d4] ;  /* 0x0000f500ff657b82 */ /* 0x000e620000000800 */
[-C--:B------:R-:W-:Y:S01]  /*28e0*/  IMAD R4, R82, R57.reuse, RZ ;  /* 0x0000003952047224 */ /* 0x080fe200078e02ff */
[----:B------:R-:W-:Y:S01]  /*28f0*/  BSSY B0, `(.L_x_1334) ;  /* 0x0000671000007945 */ /* 0x000fe20003800000 */
[----:B------:R-:W-:Y:S01]  /*2900*/  IMAD.WIDE.U32 R40, R81, R57, RZ ;  /* 0x0000003951287225 */ /* 0x000fe200078e00ff */
[----:B------:R-:W-:-:S03]  /*2910*/  ISETP.GT.AND P0, PT, R57, R56, PT ;  /* 0x000000383900720c */ /* 0x000fc60003f04270 */
[----:B------:R-:W-:Y:S02]  /*2920*/  IMAD R5, R7, R81, R4 ;  /* 0x0000005107057224 */ /* 0x000fe400078e0204 */
[----:B------:R-:W-:Y:S02]  /*2930*/  IMAD R63, R17, 0x6000, R188 ;  /* 0x00006000113f7824 */ /* 0x000fe400078e02bc */
[----:B------:R-:W-:Y:S02]  /*2940*/  IMAD.IADD R43, R41, 0x1, R5 ;  /* 0x00000001292b7824 */ /* 0x000fe400078e0205 */
[----:B------:R-:W-:Y:S02]  /*2950*/  IMAD R5, R17, 0x6000, R189 ;  /* 0x0000600011057824 */ /* 0x000fe400078e02bd */
[----:B------:R-:W-:Y:S01]  /*2960*/  IMAD.IADD R63, R16, 0x1, R63 ;  /* 0x00000001103f7824 */ /* 0x000fe200078e023f */
[----:B0-----:R-:W-:Y:S01]  /*2970*/  IADD3 R28, P1, P2, R40, R60, R89 ;  /* 0x0000003c281c7210 */ /* 0x001fe20007a3e059 */
[----:B------:R-:W-:-:S03]  /*2980*/  IMAD.IADD R62, R16, 0x1, R5 ;  /* 0x00000001103e7824 */ /* 0x000fc600078e0205 */
[----:B------:R-:W-:Y:S02]  /*2990*/  IADD3.X R29, R43, R61, R90, P1, P2 ;  /* 0x0000003d2b1d7210 */ /* 0x000fe40000fe445a */
[----:B-1----:R-:W-:-:S13]  /*29a0*/  ISETP.GE.AND P1, PT, R101, 0x1, PT ;  /* 0x000000016500780c */ /* 0x002fda0003f26270 */
[----:B---3--:R-:W-:Y:S05]  /*29b0*/  @!P1 BRA `(.L_x_1335) ;  /* 0x0000006400109947 */ /* 0x008fea0003800000 */
[----:B------:R-:W-:Y:S01]  /*29c0*/  ULDC.U8 UR4, c[0x0][0x3f0] ;  /* 0x0000fc0000047ab9 */ /* 0x000fe20000000000 */
[-C--:B------:R-:W-:Y:S01]  /*29d0*/  IMAD R4, R78, R57.reuse, RZ ;  /* 0x000000394e047224 */ /* 0x080fe200078e02ff */
[----:B------:R-:W-:Y:S01]  /*29e0*/  ISETP.NE.AND P1, PT, RZ, UR4, PT ;  /* 0x00000004ff007c0c */ /* 0x000fe2000bf25270 */
[----:B------:R-:W-:Y:S02]  /*29f0*/  IMAD R6, R80, R57, RZ ;  /* 0x0000003950067224 */ /* 0x000fe400078e02ff */
[----:B------:R-:W-:Y:S02]  /*2a00*/  IMAD R5, R7, R77, R4 ;  /* 0x0000004d07057224 */ /* 0x000fe400078e0204 */
[----:B------:R-:W-:Y:S02]  /*2a10*/  IMAD R94, R57, -0x80, R58 ;  /* 0xffffff80395e7824 */ /* 0x000fe400078e023a */
[----:B------:R-:W-:Y:S02]  /*2a20*/  IMAD R7, R7, R79, R6 ;  /* 0x0000004f07077224 */ /* 0x000fe400078e0206 */
[----:B------:R-:W-:Y:S01]  /*2a30*/  IMAD.WIDE.U32 R38, R77, R57, RZ ;  /* 0x000000394d267225 */ /* 0x000fe200078e00ff */
[----:B------:R-:W-:-:S03]  /*2a40*/  VIMNMX R94, R94, 0x80, PT ;  /* 0x000000805e5e7848 */ /* 0x000fc60003fe0100 */
[----:B------:R-:W-:-:S04]  /*2a50*/  IMAD.WIDE.U32 R36, R79, R57, RZ ;  /* 0x000000394f247225 */ /* 0x000fc800078e00ff */
[----:B------:R-:W-:Y:S02]  /*2a60*/  IMAD.IADD R95, R39, 0x1, R5 ;  /* 0x00000001275f7824 */ /* 0x000fe400078e0205 */
        /* <DEDUP_REMOVED lines=17> */
[----:B------:R-:W-:Y:S01]  /*2b80*/  ULDC.64 UR4, c[0x0][0x3c8] ;  /* 0x0000f20000047ab9 */ /* 0x000fe20000000a00 */
[----:B------:R-:W-:Y:S02]  /*2b90*/  CS2R R60, SRZ ;  /* 0x00000000003c7805 */ /* 0x000fe4000001ff00 */
[----:B------:R-:W-:Y:S02]  /*2ba0*/  IADD3 R38, P1, P3, R2, UR4, R38 ;  /* 0x0000000402267c10 */ /* 0x000fe4000fb3e026 */
        /* <DEDUP_REMOVED lines=38> */
.L_x_1338:
[----:B------:R-:W-:Y:S05]  /*2e10*/  BSYNC B1 ;  /* 0x0000000000017941 */ /* 0x000fea0003800000 */
.L_x_1337:
[----:B------:R-:W-:Y:S01]  /*2e20*/  UISETP.NE.AND UP0, UPT, UR39, 0x3, UPT ;  /* 0x000000032700788c */ /* 0x000fe2000bf05270 */
[----:B0----5:R-:W-:Y:S01]  /*2e30*/  IMAD.MOV.U32 R36, RZ, RZ, R8 ;  /* 0x000000ffff247224 */ /* 0x021fe200078e0008 */
[----:B------:R-:W-:Y:S01]  /*2e40*/  MOV R39, R14 ;  /* 0x0000000e00277202 */ /* 0x000fe20000000f00 */
[----:B------:R-:W-:Y:S02]  /*2e50*/  IMAD.MOV.U32 R38, RZ, RZ, R12 ;  /* 0x000000ffff267224 */ /* 0x000fe400078e000c */
[----:B------:R-:W-:Y:S01]  /*2e60*/  IMAD.MOV.U32 R102, RZ, RZ, R24 ;  /* 0x000000ffff667224 */ /* 0x000fe200078e0018 */
[----:B------:R-:W-:Y:S01]  /*2e70*/  PLOP3.LUT P1, PT, PT, PT, UP0, 0x80, 0x0 ;  /* 0x000000000000781c */ /* 0x000fe20003f2f008 */
[----:B------:R-:W-:Y:S02]  /*2e80*/  IMAD.MOV.U32 R104, RZ, RZ, R32 ;  /* 0x000000ffff687224 */ /* 0x000fe400078e0020 */
[----:B------:R-:W-:Y:S02]  /*2e90*/  IMAD.MOV.U32 R106, RZ, RZ, R40 ;  /* 0x000000ffff6a7224 */ /* 0x000fe400078e0028 */
[----:B------:R-:W-:-:S02]  /*2ea0*/  IMAD.MOV.U32 R119, RZ, RZ, R60 ;  /* 0x000000ffff777224 */ /* 0x000fc400078e003c */
[----:B------:R-:W-:Y:S02]  /*2eb0*/  IMAD.MOV.U32 R37, RZ, RZ, R10 ;  /* 0x000000ffff257224 */ /* 0x000fe400078e000a */
[----:B------:R-:W-:Y:S02]  /*2ec0*/  IMAD.MOV.U32 R103, RZ, RZ, R26 ;  /* 0x000000ffff677224 */ /* 0x000fe400078e001a */
[----:B------:R-:W-:Y:S02]  /*2ed0*/  IMAD.MOV.U32 R105, RZ, RZ, R30 ;  /* 0x000000ffff697224 */ /* 0x000fe400078e001e */
[----:B------:R-:W-:Y:S02]  /*2ee0*/  IMAD.MOV.U32 R107, RZ, RZ, R34 ;  /* 0x000000ffff6b7224 */ /* 0x000fe400078e0022 */
[----:B------:R-:W-:Y:S01]  /*2ef0*/  IMAD.MOV.U32 R116, RZ, RZ, R42 ;  /* 0x000000ffff747224 */ /* 0x000fe200078e002a */
[----:B------:R-:W-:Y:S06]  /*2f00*/  @!P1 BRA `(.L_x_1339) ;  /* 0x0000000000049947 */ /* 0x000fec0003800000 */
[----:B------:R-:W-:Y:S01]  /*2f10*/  BPT.TRAP 0x1 ;  /* 0x000000040000795c */ /* 0x000fe20000300000 */
.L_x_1339:
[----:B------:R-:W-:Y:S01]  /*2f20*/  IMAD R92, R17, 0x8, R16 ;  /* 0x00000008115c7824 */ /* 0x000fe200078e0210 */
[----:B------:R-:W-:Y:S01]  /*2f30*/  SHF.L.U32 R95, R173, 0x1f, RZ ;  /* 0x0000001fad5f7819 */ /* 0x000fe200000006ff */
[----:B------:R-:W-:Y:S03]  /*2f40*/  BSSY B1, `(.L_x_1340) ;  /* 0x0000003000017945 */ /* 0x000fe60003800000 */
[----:B------:R-:W0:Y:S02]  /*2f50*/  SYNCS.PHASECHK.TRANS64.TRYWAIT P3, [R92+URZ+0x22890], R95 ;  /* 0x0228905f5c0075a7 */ /* 0x000e24000806017f */
[----:B0-----:R-:W-:Y:S05]  /*2f60*/  @!P3 BRA `(.L_x_1341) ;  /* 0x0000025000bcb947 */ /* 0x001fea0003800000 */
.L_x_1684:
[----:B------:R-:W-:Y:S05]  /*2f70*/  BSYNC B1 ;  /* 0x0000000000017941 */ /* 0x000fea0003800000 */
.L_x_1340:
[----:B------:R-:W-:Y:S05]  /*2f80*/  @P2 BRA `(.L_x_1342) ;  /* 0x00000060001c2947 */ /* 0x000fea0003800000 */
[----:B------:R-:W-:Y:S01]  /*2f90*/  ISETP.NE.AND P2, PT, R59, RZ, PT ;  /* 0x000000ff3b00720c */ /* 0x000fe20003f45270 */
[----:B------:R-:W-:-:S12]  /*2fa0*/  BSSY B1, `(.L_x_1343) ;  /* 0x0000071000017945 */ /* 0x000fd80003800000 */
[----:B------:R-:W-:Y:S05]  /*2fb0*/  @!P2 BRA `(.L_x_1344) ;  /* 0x0000000400bca947 */ /* 0x000fea0003800000 */
[----:B------:R1:W2:Y:S01]  /*2fc0*/  LDS.128 R4, [R63+0x16400] ;  /* 0x016400003f047984 */ /* 0x0002a20000000c00 */
[----:B------:R-:W-:Y:S01]  /*2fd0*/  ISETP.GE.AND P2, PT, R172, R101, PT ;  /* 0x00000065ac00720c */ /* 0x000fe20003f46270 */
[----:B------:R-:W-:-:S12]  /*2fe0*/  BSSY B2, `(.L_x_1345) ;  /* 0x000006b000027945 */ /* 0x000fd80003800000 */
[----:B-1----:R-:W-:Y:S05]  /*2ff0*/  @P2 BRA `(.L_x_1346) ;  /* 0x0000000400a42947 */ /* 0x002fea0003800000 */
[----:B------:R-:W-:Y:S01]  /*3000*/  SHF.R.U32.HI R110, RZ, 0x8, R61 ;  /* 0x00000008ff6e7819 */ /* 0x000fe2000001163d */
[----:B--2---:R-:W-:Y:S01]  /*3010*/  IMAD.MOV.U32 R60, RZ, RZ, R7 ;  /* 0x000000ffff3c7224 */ /* 0x004fe200078e0007 */
[--C-:B------:R-:W-:Y:S02]  /*3020*/  SHF.R.U32.HI R42, RZ, 0x8, R43.reuse ;  /* 0x00000008ff2a7819 */ /* 0x100fe4000001162b */
[----:B------:R-:W-:Y:S02]  /*3030*/  SHF.R.U32.HI R109, RZ, 0x10, R43 ;  /* 0x00000010ff6d7819 */ /* 0x000fe4000001162b */
[----:B------:R-:W-:Y:S01]  /*3040*/  LOP3.LUT R108, R43, 0xff0000ff, RZ, 0xc0, !PT ;  /* 0xff0000ff2b6c7812 */ /* 0x000fe200078ec0ff */
[----:B------:R-:W-:Y:S01]  /*3050*/  IMAD.MOV.U32 R43, RZ, RZ, R6 ;  /* 0x000000ffff2b7224 */ /* 0x000fe200078e0006 */
[----:B------:R-:W-:Y:S01]  /*3060*/  SHF.R.U32.HI R111, RZ, 0x10, R61 ;  /* 0x00000010ff6f7819 */ /* 0x000fe2000001163d */
[----:B------:R-:W-:Y:S01]  /*3070*/  IMAD.SHL.U32 R6, R110, 0x100, RZ ;  /* 0x000001006e067824 */ /* 0x000fe200078e00ff */
[----:B------:R-:W-:Y:S01]  /*3080*/  LOP3.LUT R61, R61, 0xff0000ff, RZ, 0xc0, !PT ;  /* 0xff0000ff3d3d7812 */ /* 0x000fe200078ec0ff */
[----:B------:R-:W-:-:S03]  /*3090*/  IMAD.SHL.U32 R7, R42, 0x100, RZ ;  /* 0x000001002a077824 */ /* 0x000fc600078e00ff */
        /* <DEDUP_REMOVED lines=11> */
[----:B------:R-:W-:Y:S01]  /*3150*/  HADD2.F32 R7, -RZ, R6.H1_H1 ;  /* 0x30000006ff077230 */ /* 0x000fe20000004100 */
[----:B------:R-:W-:Y:S01]  /*3160*/  F2FP.F16.E4M3.UNPACK_B R61, R119.H1 ;  /* 0x00000077ff3d723e */ /* 0x000fe200030006ff */
[----:B------:R-:W-:-:S02]  /*3170*/  HADD2.F32 R42, -RZ, R5.H1_H1 ;  /* 0x30000005ff2a7230 */ /* 0x000fc40000004100 */
[----:B------:R-:W-:Y:S02]  /*3180*/  HADD2.F32 R6, -RZ, R6.H0_H0 ;  /* 0x20000006ff067230 */ /* 0x000fe40000004100 */
        /* <DEDUP_REMOVED lines=14> */
[--C-:B------:R-:W-:Y:S01]  /*3270*/  HADD2.F32 R110, -RZ, R6.reuse.H1_H1 ;  /* 0x30000006ff6e7230 */ /* 0x100fe20000004100 */
[----:B------:R-:W-:Y:S01]  /*3280*/  F2FP.F16.E4M3.UNPACK_B R42, R119 ;  /* 0x00000077ff2a723e */ /* 0x000fe200020006ff */
[----:B------:R-:W-:Y:S01]  /*3290*/  HADD2.F32 R108, -RZ, R6.H0_H0 ;  /* 0x20000006ff6c7230 */ /* 0x000fe20000004100 */
[----:B------:R-:W-:Y:S01]  /*32a0*/  F2FP.SATFINITE.E4M3.F32.PACK_AB_MERGE_C R120, R118, R117, RZ ;  /* 0x000000757678723e */ /* 0x000fe200048070ff */
[----:B------:R-:W-:-:S02]  /*32b0*/  HADD2.F32 R6, -RZ, R5.H0_H0 ;  /* 0x20000005ff067230 */ /* 0x000fc40000004100 */
[----:B------:R-:W-:Y:S02]  /*32c0*/  HADD2.F32 R7, -RZ, R5.H1_H1 ;  /* 0x30000005ff077230 */ /* 0x000fe40000004100 */
[--C-:B------:R-:W-:Y:S02]  /*32d0*/  HADD2.F32 R5, -RZ, R4.reuse.H0_H0 ;  /* 0x20000004ff057230 */ /* 0x100fe40000004100 */
[-C--:B------:R-:W-:Y:S01]  /*32e0*/  FMUL.FTZ R114, R6, R110.reuse ;  /* 0x0000006e06727220 */ /* 0x080fe20000410000 */
[----:B------:R-:W-:Y:S02]  /*32f0*/  HADD2.F32 R4, -RZ, R4.H1_H1 ;  /* 0x30000004ff047230 */ /* 0x000fe40000004100 */
[----:B------:R-:W-:Y:S01]  /*3300*/  FMUL.FTZ R113, R7, R110 ;  /* 0x0000006e07717220 */ /* 0x000fe20000410000 */
[--C-:B------:R-:W-:Y:S02]  /*3310*/  HADD2.F32 R61, -RZ, R42.reuse.H1_H1 ;  /* 0x3000002aff3d7230 */ /* 0x100fe40000004100 */
[----:B------:R-:W-:Y:S01]  /*3320*/  FMUL.FTZ R111, R5, R108 ;  /* 0x0000006c056f7220 */ /* 0x000fe20000410000 */
[----:B------:R-:W-:-:S02]  /*3330*/  HADD2.F32 R42, -RZ, R42.H0_H0 ;  /* 0x2000002aff2a7230 */ /* 0x000fc40000004100 */
[----:B------:R-:W-:Y:S01]  /*3340*/  FMUL.FTZ R110, R4, R108 ;  /* 0x0000006c046e7220 */ /* 0x000fe20000410000 */
[----:B------:R-:W-:Y:S01]  /*3350*/  F2FP.F16.E4M3.UNPACK_B R108, R112.H1 ;  /* 0x00000070ff6c723e */ /* 0x000fe200030006ff */
[-C--:B------:R-:W-:Y:S01]  /*3360*/  FFMA.FTZ R6, R6, R61.reuse, -R113 ;  /* 0x0000003d06067223 */ /* 0x080fe20000010871 */
[----:B------:R-:W-:Y:S01]  /*3370*/  FFMA.FTZ R7, R7, R61, R114 ;  /* 0x0000003d07077223 */ /* 0x000fe20000010072 */
[----:B------:R-:W-:Y:S01]  /*3380*/  FFMA.FTZ R113, R5, R42, -R110 ;  /* 0x0000002a05717223 */ /* 0x000fe2000001086e */
[----:B------:R-:W-:Y:S01]  /*3390*/  F2FP.F16.E4M3.UNPACK_B R5, R60.H1 ;  /* 0x0000003cff05723e */ /* 0x000fe200030006ff */
[----:B------:R-:W-:Y:S01]  /*33a0*/  FFMA.FTZ R114, R4, R42, R111 ;  /* 0x0000002a04727223 */ /* 0x000fe2000001006f */
[----:B------:R-:W-:Y:S01]  /*33b0*/  F2FP.F16.E4M3.UNPACK_B R42, R109.H1 ;  /* 0x0000006dff2a723e */ /* 0x000fe200030006ff */
[----:B------:R-:W-:Y:S01]  /*33c0*/  HADD2.F32 R111, -RZ, R108.H1_H1 ;  /* 0x3000006cff6f7230 */ /* 0x000fe20000004100 */
[----:B------:R-:W-:Y:S01]  /*33d0*/  F2FP.SATFINITE.E4M3.F32.PACK_AB_MERGE_C R119, R7, R6, RZ ;  /* 0x000000060777723e */ /* 0x000fe200048070ff */
[--C-:B------:R-:W-:Y:S01]  /*33e0*/  HADD2.F32 R7, -RZ, R5.reuse.H1_H1 ;  /* 0x30000005ff077230 */ /* 0x100fe20000004100 */
        /* <DEDUP_REMOVED lines=42> */
.L_x_1346:
[----:B------:R-:W-:Y:S05]  /*3690*/  BSYNC B2 ;  /* 0x0000000000027941 */ /* 0x000fea0003800000 */
.L_x_1345:
[----:B--2---:R1:W-:Y:S02]  /*36a0*/  STG.E.128 desc[UR40][R28.64], R4 ;  /* 0x000000041c007986 */ /* 0x0043e4000c101d28 */
.L_x_1344:
[----:B------:R-:W-:Y:S05]  /*36b0*/  BSYNC B1 ;  /* 0x0000000000017941 */ /* 0x000fea0003800000 */
.L_x_1343:
[----:B------:R-:W-:Y:S01]  /*36c0*/  ISETP.NE.AND P2, PT, R99, RZ, PT ;  /* 0x000000ff6300720c */ /* 0x000fe20003f45270 */
[----:B------:R-:W-:-:S12]  /*36d0*/  BSSY B1, `(.L_x_1347) ;  /* 0x0000072000017945 */ /* 0x000fd80003800000 */
[----:B------:R-:W-:Y:S05]  /*36e0*/  @!P2 BRA `(.L_x_1348) ;  /* 0x0000000400c0a947 */ /* 0x000fea0003800000 */
[----:B-1----:R1:W2:Y:S01]  /*36f0*/  LDS.128 R4, [R62+0x16400] ;  /* 0x016400003e047984 */ /* 0x0022a20000000c00 */
[----:B------:R-:W-:Y:S01]  /*3700*/  VIADD R42, R172, 0x10 ;  /* 0x00000010ac2a7836 */ /* 0x000fe20000000000 */
[----:B------:R-:W-:Y:S04]  /*3710*/  BSSY B2, `(.L_x_1349) ;  /* 0x000006c000027945 */ /* 0x000fe80003800000 */
[----:B------:R-:W-:-:S13]  /*3720*/  ISETP.GE.AND P2, PT, R42, R101, PT ;  /* 0x000000652a00720c */ /* 0x000fda0003f46270 */
[----:B-1----:R-:W-:Y:S05]  /*3730*/  @P2 BRA `(.L_x_1350) ;  /* 0x0000000400a42947 */ /* 0x002fea0003800000 */
[----:B------:R-:W-:Y:S01]  /*3740*/  SHF.R.U32.HI R61, RZ, 0x8, R41 ;  /* 0x00000008ff3d7819 */ /* 0x000fe20000011629 */
[----:B--2---:R-:W-:Y:S01]  /*3750*/  IMAD.MOV.U32 R40, RZ, RZ, R7 ;  /* 0x000000ffff287224 */ /* 0x004fe200078e0007 */
[----:B------:R-:W-:Y:S02]  /*3760*/  SHF.R.U32.HI R42, RZ, 0x8, R35 ;  /* 0x00000008ff2a7819 */ /* 0x000fe40000011623 */
[----:B------:R-:W-:Y:S01]  /*3770*/  LOP3.LUT R34, R41, 0xff0000ff, RZ, 0xc0, !PT ;  /* 0xff0000ff29227812 */ /* 0x000fe200078ec0ff */
[----:B------:R-:W-:Y:S01]  /*3780*/  IMAD.SHL.U32 R7, R61, 0x100, RZ ;  /* 0x000001003d077824 */ /* 0x000fe200078e00ff */
[----:B------:R-:W-:Y:S02]  /*3790*/  SHF.R.U32.HI R43, RZ, 0x10, R41 ;  /* 0x00000010ff2b7819 */ /* 0x000fe40000011629 */
[----:B------:R-:W-:Y:S02]  /*37a0*/  LOP3.LUT R41, R35, 0xff0000ff, RZ, 0xc0, !PT ;  /* 0xff0000ff23297812 */ /* 0x000fe400078ec0ff */
[----:B------:R-:W-:Y:S01]  /*37b0*/  SHF.R.U32.HI R60, RZ, 0x10, R35 ;  /* 0x00000010ff3c7819 */ /* 0x000fe20000011623 */
[----:B------:R-:W-:Y:S01]  /*37c0*/  IMAD.MOV.U32 R35, RZ, RZ, R6 ;  /* 0x000000ffff237224 */ /* 0x000fe200078e0006 */
[----:B------:R-:W-:Y:S01]  /*37d0*/  LOP3.LUT R7, R34, 0xff00, R7, 0xf8, !PT ;  /* 0x0000ff0022077812 */ /* 0x000fe200078ef807 */
[----:B------:R-:W-:Y:S01]  /*37e0*/  IMAD.SHL.U32 R6, R42, 0x100, RZ ;  /* 0x000001002a067824 */ /* 0x000fe200078e00ff */
[-C--:B------:R-:W-:Y:S01]  /*37f0*/  F2FP.F16.E4M3.UNPACK_B R42, R107.reuse.H1 ;  /* 0x0000006bff2a723e */ /* 0x080fe200030006ff */
[----:B------:R-:W-:Y:S01]  /*3800*/  IMAD.U32 R60, R60, 0x10000, RZ ;  /* 0x000100003c3c7824 */ /* 0x000fe200078e00ff */
[----:B------:R-:W-:Y:S01]  /*3810*/  F2FP.F16.E4M3.UNPACK_B R107, R107 ;  /* 0x0000006bff6b723e */ /* 0x000fe200020006ff */
[----:B------:R-:W-:Y:S01]  /*3820*/  IMAD.U32 R34, R43, 0x10000, RZ ;  /* 0x000100002b227824 */ /* 0x000fe200078e00ff */
[----:B------:R-:W-:Y:S01]  /*3830*/  LOP3.LUT R41, R41, 0xff00, R6, 0xf8, !PT ;  /* 0x0000ff0029297812 */ /* 0x000fe200078ef806 */
[----:B------:R-:W-:Y:S01]  /*3840*/  HADD2.F32 R61, -RZ, R42.H1_H1 ;  /* 0x3000002aff3d7230 */ /* 0x000fe20000004100 */
[----:B------:R-:W-:-:S02]  /*3850*/  F2FP.F16.E4M3.UNPACK_B R6, R5 ;  /* 0x00000005ff06723e */ /* 0x000fc400020006ff */
[----:B------:R-:W-:Y:S01]  /*3860*/  LOP3.LUT R108, R41, 0xff0000, R60, 0xf8, !PT ;  /* 0x00ff0000296c7812 */ /* 0x000fe200078ef83c */
[----:B------:R-:W-:Y:S01]  /*3870*/  HADD2.F32 R60, -RZ, R42.H0_H0 ;  /* 0x2000002aff3c7230 */ /* 0x000fe20000004100 */
[----:B------:R-:W-:Y:S01]  /*3880*/  LOP3.LUT R43, R7, 0xff0000, R34, 0xf8, !PT ;  /* 0x00ff0000072b7812 */ /* 0x000fe200078ef822 */
[--C-:B------:R-:W-:Y:S01]  /*3890*/  HADD2.F32 R7, -RZ, R6.reuse.H1_H1 ;  /* 0x30000006ff077230 */ /* 0x100fe20000004100 */
[----:B------:R-:W-:Y:S01]  /*38a0*/  F2FP.F16.E4M3.UNPACK_B R41, R106.H1 ;  /* 0x0000006aff29723e */ /* 0x000fe200030006ff */
[----:B------:R-:W-:Y:S01]  /*38b0*/  HADD2.F32 R6, -RZ, R6.H0_H0 ;  /* 0x20000006ff067230 */ /* 0x000fe20000004100 */
[----:B------:R-:W-:Y:S02]  /*38c0*/  F2FP.F16.E4M3.UNPACK_B R5, R5.H1 ;  /* 0x00000005ff05723e */ /* 0x000fe400030006ff */
[-C--:B------:R-:W-:Y:S01]  /*38d0*/  FMUL.FTZ R109, R7, R60.reuse ;  /* 0x0000003c076d7220 */ /* 0x080fe20000410000 */
[----:B------:R-:W-:Y:S02]  /*38e0*/  HADD2.F32 R42, -RZ, R41.H0_H0 ;  /* 0x20000029ff2a7230 */ /* 0x000fe40000004100 */
[----:B------:R-:W-:Y:S01]  /*38f0*/  FMUL.FTZ R60, R6, R60 ;  /* 0x0000003c063c7220 */ /* 0x000fe20000410000 */
[--C-:B------:R-:W-:Y:S01]  /*3900*/  HADD2.F32 R34, -RZ, R5.reuse.H1_H1 ;  /* 0x30000005ff227230 */ /* 0x100fe20000004100 */
[----:B------:R-:W-:Y:S01]  /*3910*/  F2FP.F16.E4M3.UNPACK_B R106, R106 ;  /* 0x0000006aff6a723e */ /* 0x000fe200020006ff */
[----:B------:R-:W-:-:S02]  /*3920*/  HADD2.F32 R5, -RZ, R5.H0_H0 ;  /* 0x20000005ff057230 */ /* 0x000fc40000004100 */
[-C--:B------:R-:W-:Y:S01]  /*3930*/  FFMA.FTZ R109, R6, R42.reuse, -R109 ;  /* 0x0000002a066d7223 */ /* 0x080fe2000001086d */
[----:B------:R-:W-:Y:S02]  /*3940*/  HADD2.F32 R41, -RZ, R41.H1_H1 ;  /* 0x30000029ff297230 */ /* 0x000fe40000004100 */
[CC--:B------:R-:W-:Y:S01]  /*3950*/  FMUL.FTZ R6, R34.reuse, R61.reuse ;  /* 0x0000003d22067220 */ /* 0x0c0fe20000410000 */
[----:B------:R-:W-:Y:S01]  /*3960*/  FFMA.FTZ R110, R7, R42, R60 ;  /* 0x0000002a076e7223 */ /* 0x000fe2000001003c */
[C---:B------:R-:W-:Y:S02]  /*3970*/  FMUL.FTZ R61, R5.reuse, R61 ;  /* 0x0000003d053d7220 */ /* 0x040fe40000410000 */
        /* <DEDUP_REMOVED lines=69> */
.L_x_1350:
[----:B------:R-:W-:Y:S05]  /*3dd0*/  BSYNC B2 ;  /* 0x0000000000027941 */ /* 0x000fea0003800000 */
.L_x_1349:
[----:B--2---:R2:W-:Y:S02]  /*3de0*/  STG.E.128 desc[UR40][R28.64+0x20], R4 ;  /* 0x000020041c007986 */ /* 0x0045e4000c101d28 */
.L_x_1348:
[----:B------:R-:W-:Y:S05]  /*3df0*/  BSYNC B1 ;  /* 0x0000000000017941 */ /* 0x000fea0003800000 */
.L_x_1347:
[----:B------:R-:W-:Y:S01]  /*3e00*/  ISETP.NE.AND P2, PT, R98, RZ, PT ;  /* 0x000000ff6200720c */ /* 0x000fe20003f45270 */
[----:B------:R-:W-:-:S12]  /*3e10*/  BSSY B1, `(.L_x_1351) ;  /* 0x0000072000017945 */ /* 0x000fd80003800000 */
[----:B------:R-:W-:Y:S05]  /*3e20*/  @!P2 BRA `(.L_x_1352) ;  /* 0x0000000400c0a947 */ /* 0x000fea0003800000 */
[----:B-12---:R1:W2:Y:S01]  /*3e30*/  LDS.128 R4, [R63+0x18400] ;  /* 0x018400003f047984 */ /* 0x0062a20000000c00 */
[----:B------:R-:W-:Y:S01]  /*3e40*/  VIADD R34, R172, 0x20 ;  /* 0x00000020ac227836 */ /* 0x000fe20000000000 */
[----:B------:R-:W-:Y:S04]  /*3e50*/  BSSY B2, `(.L_x_1353) ;  /* 0x000006c000027945 */ /* 0x000fe80003800000 */
[----:B------:R-:W-:-:S13]  /*3e60*/  ISETP.GE.AND P2, PT, R34, R101, PT ;  /* 0x000000652200720c */ /* 0x000fda0003f46270 */
        /* <DEDUP_REMOVED lines=11> */
[----:B------:R-:W-:Y:S02]  /*3f20*/  LOP3.LUT R30, R33, 0xff00, R6, 0xf8, !PT ;  /* 0x0000ff00211e7812 */ /* 0x000fe400078ef806 */
[----:B------:R-:W-:Y:S01]  /*3f30*/  LOP3.LUT R40, R34, 0xff00, R7, 0xf8, !PT ;  /* 0x0000ff0022287812 */ /* 0x000fe200078ef807 */
[----:B------:R-:W-:Y:S01]  /*3f40*/  IMAD.U32 R7, R41, 0x10000, RZ ;  /* 0x0001000029077824 */ /* 0x000fe200078e00ff */
[----:B------:R-:W-:Y:S02]  /*3f50*/  SHF.L.U32 R33, R35, 0x10, RZ ;  /* 0x0000001023217819 */ /* 0x000fe400000006ff */
        /* <DEDUP_REMOVED lines=91> */
.L_x_1354:
[----:B------:R-:W-:Y:S05]  /*4510*/  BSYNC B2 ;  /* 0x0000000000027941 */ /* 0x000fea0003800000 */
.L_x_1353:
[----:B--2---:R3:W-:Y:S02]  /*4520*/  STG.E.128 desc[UR40][R28.64+0x40], R4 ;  /* 0x000040041c007986 */ /* 0x0047e4000c101d28 */
.L_x_1352:
[----:B------:R-:W-:Y:S05]  /*4530*/  BSYNC B1 ;  /* 0x0000000000017941 */ /* 0x000fea0003800000 */
.L_x_1351:
[----:B------:R-:W-:Y:S01]  /*4540*/  ISETP.NE.AND P2, PT, R97, RZ, PT ;  /* 0x000000ff6100720c */ /* 0x000fe20003f45270 */
[----:B------:R-:W-:-:S12]  /*4550*/  BSSY B1, `(.L_x_1355) ;  /* 0x0000072000017945 */ /* 0x000fd80003800000 */
[----:B------:R-:W-:Y:S05]  /*4560*/  @!P2 BRA `(.L_x_1356) ;  /* 0x0000000400c0a947 */ /* 0x000fea0003800000 */
[----:B-123--:R1:W2:Y:S01]  /*4570*/  LDS.128 R4, [R62+0x18400] ;  /* 0x018400003e047984 */ /* 0x00e2a20000000c00 */
[----:B------:R-:W-:Y:S01]  /*4580*/  VIADD R30, R172, 0x30 ;  /* 0x00000030ac1e7836 */ /* 0x000fe20000000000 */
[----:B------:R-:W-:Y:S04]  /*4590*/  BSSY B2, `(.L_x_1357) ;  /* 0x000006c000027945 */ /* 0x000fe80003800000 */
[----:B------:R-:W-:-:S13]  /*45a0*/  ISETP.GE.AND P2, PT, R30, R101, PT ;  /* 0x000000651e00720c */ /* 0x000fda0003f46270 */
[----:B-1----:R-:W-:Y:S05]  /*45b0*/  @P2 BRA `(.L_x_1358) ;  /* 0x0000000400a42947 */ /* 0x002fea0003800000 */
[----:B------:R-:W-:Y:S01]  /*45c0*/  SHF.R.U32.HI R34, RZ, 0x8, R25 ;  /* 0x00000008ff227819 */ /* 0x000fe20000011619 */
[----:B--2---:R-:W-:Y:S01]  /*45d0*/  IMAD.MOV.U32 R26, RZ, RZ, R7 ;  /* 0x000000ffff1a7224 */ /* 0x004fe200078e0007 */
[--C-:B------:R-:W-:Y:S02]  /*45e0*/  SHF.R.U32.HI R31, RZ, 0x8, R27.reuse ;  /* 0x00000008ff1f7819 */ /* 0x100fe4000001161b */
[----:B------:R-:W-:Y:S01]  /*45f0*/  LOP3.LUT R30, R27, 0xff0000ff, RZ, 0xc0, !PT ;  /* 0xff0000ff1b1e7812 */ /* 0x000fe200078ec0ff */
[----:B------:R-:W-:Y:S01]  /*4600*/  IMAD.SHL.U32 R7, R34, 0x100, RZ ;  /* 0x0000010022077824 */ /* 0x000fe200078e00ff */
[----:B------:R-:W-:Y:S01]  /*4610*/  SHF.R.U32.HI R32, RZ, 0x10, R27 ;  /* 0x00000010ff207819 */ /* 0x000fe2000001161b */
[----:B------:R-:W-:Y:S01]  /*4620*/  IMAD.SHL.U32 R27, R31, 0x100, RZ ;  /* 0x000001001f1b7824 */ /* 0x000fe200078e00ff */
[----:B------:R-:W-:Y:S02]  /*4630*/  LOP3.LUT R24, R25, 0xff0000ff, RZ, 0xc0, !PT ;  /* 0xff0000ff19187812 */ /* 0x000fe400078ec0ff */
[----:B------:R-:W-:Y:S01]  /*4640*/  SHF.R.U32.HI R33, RZ, 0x10, R25 ;  /* 0x00000010ff217819 */ /* 0x000fe20000011619 */
[----:B------:R-:W-:Y:S01]  /*4650*/  IMAD.U32 R32, R32, 0x10000, RZ ;  /* 0x0001000020207824 */ /* 0x000fe200078e00ff */
[----:B------:R-:W-:Y:S01]  /*4660*/  LOP3.LUT R7, R24, 0xff00, R7, 0xf8, !PT ;  /* 0x0000ff0018077812 */ /* 0x000fe200078ef807 */
[----:B------:R-:W-:Y:S01]  /*4670*/  IMAD.MOV.U32 R25, RZ, RZ, R6 ;  /* 0x000000ffff197224 */ /* 0x000fe200078e0006 */
[----:B------:R-:W-:Y:S01]  /*4680*/  LOP3.LUT R27, R30, 0xff00, R27, 0xf8, !PT ;  /* 0x0000ff001e1b7812 */ /* 0x000fe200078ef81b */
[----:B------:R-:W-:Y:S01]  /*4690*/  IMAD.U32 R24, R33, 0x10000, RZ ;  /* 0x0001000021187824 */ /* 0x000fe200078e00ff */
[----:B------:R-:W-:-:S02]  /*46a0*/  F2FP.F16.E4M3.UNPACK_B R30, R103.H1 ;  /* 0x00000067ff1e723e */ /* 0x000fc400030006ff */
        /* <DEDUP_REMOVED lines=8> */
[----:B------:R-:W-:Y:S02]  /*4730*/  HADD2.F32 R6, -RZ, R6.H0_H0 ;  /* 0x20000006ff067230 */ /* 0x000fe40000004100 */
[----:B------:R-:W-:Y:S01]  /*4740*/  FMUL.FTZ R35, R7, R32 ;  /* 0x0000002007237220 */ /* 0x000fe20000410000 */
[----:B------:R-:W-:Y:S01]  /*4750*/  HADD2.F32 R30, -RZ, R27.H0_H0 ;  /* 0x2000001bff1e7230 */ /* 0x000fe20000004100 */
[----:B------:R-:W-:Y:S01]  /*4760*/  F2FP.F16.E4M3.UNPACK_B R103, R103 ;  /* 0x00000067ff67723e */ /* 0x000fe200020006ff */
[----:B------:R-:W-:-:S02]  /*4770*/  HADD2.F32 R24, -RZ, R5.H1_H1 ;  /* 0x30000005ff187230 */ /* 0x000fc40000004100 */
        /* <DEDUP_REMOVED lines=77> */
.L_x_1358:
[----:B------:R-:W-:Y:S05]  /*4c50*/  BSYNC B2 ;  /* 0x0000000000027941 */ /* 0x000fea0003800000 */
.L_x_1357:
[----:B--2---:R4:W-:Y:S02]  /*4c60*/  STG.E.128 desc[UR40][R28.64+0x60], R4 ;  /* 0x000060041c007986 */ /* 0x0049e4000c101d28 */
.L_x_1356:
[----:B------:R-:W-:Y:S05]  /*4c70*/  BSYNC B1 ;  /* 0x0000000000017941 */ /* 0x000fea0003800000 */
.L_x_1355:
[----:B------:R-:W-:Y:S01]  /*4c80*/  ISETP.NE.AND P2, PT, R96, RZ, PT ;  /* 0x000000ff6000720c */ /* 0x000fe20003f45270 */
[----:B------:R-:W-:-:S12]  /*4c90*/  BSSY B1, `(.L_x_1359) ;  /* 0x0000072000017945 */ /* 0x000fd80003800000 */
[----:B------:R-:W-:Y:S05]  /*4ca0*/  @!P2 BRA `(.L_x_1360) ;  /* 0x0000000400c0a947 */ /* 0x000fea0003800000 */
[----:B-1234-:R1:W2:Y:S01]  /*4cb0*/  LDS.128 R4, [R63+0x1a400] ;  /* 0x01a400003f047984 */ /* 0x01e2a20000000c00 */
[----:B------:R-:W-:Y:S01]  /*4cc0*/  VIADD R24, R172, 0x40 ;  /* 0x00000040ac187836 */ /* 0x000fe20000000000 */
[----:B------:R-:W-:Y:S04]  /*4cd0*/  BSSY B2, `(.L_x_1361) ;  /* 0x000006c000027945 */ /* 0x000fe80003800000 */
[----:B------:R-:W-:-:S13]  /*4ce0*/  ISETP.GE.AND P2, PT, R24, R101, PT ;  /* 0x000000651800720c */ /* 0x000fda0003f46270 */
[----:B-1----:R-:W-:Y:S05]  /*4cf0*/  @P2 BRA `(.L_x_1362) ;  /* 0x0000000400a42947 */ /* 0x002fea0003800000 */
[----:B------:R-:W-:Y:S01]  /*4d00*/  SHF.R.U32.HI R12, RZ, 0x8, R15 ;  /* 0x00000008ff0c7819 */ /* 0x000fe2000001160f */
[----:B--2---:R-:W-:Y:S01]  /*4d10*/  IMAD.MOV.U32 R14, RZ, RZ, R7 ;  /* 0x000000ffff0e7224 */ /* 0x004fe200078e0007 */
[--C-:B------:R-:W-:Y:S02]  /*4d20*/  SHF.R.U32.HI R26, RZ, 0x8, R13.reuse ;  /* 0x00000008ff1a7819 */ /* 0x100fe4000001160d */
[----:B------:R-:W-:Y:S01]  /*4d30*/  SHF.R.U32.HI R30, RZ, 0x10, R13 ;  /* 0x00000010ff1e7819 */ /* 0x000fe2000001160d */
[----:B------:R-:W-:Y:S01]  /*4d40*/  IMAD.SHL.U32 R7, R12, 0x100, RZ ;  /* 0x000001000c077824 */ /* 0x000fe200078e00ff */
[----:B------:R-:W-:Y:S01]  /*4d50*/  LOP3.LUT R25, R13, 0xff0000ff, RZ, 0xc0, !PT ;  /* 0xff0000ff0d197812 */ /* 0x000fe200078ec0ff */
[----:B------:R-:W-:Y:S01]  /*4d60*/  IMAD.MOV.U32 R13, RZ, RZ, R6 ;  /* 0x000000ffff0d7224 */ /* 0x000fe200078e0006 */
[----:B------:R-:W-:Y:S01]  /*4d70*/  SHF.R.U32.HI R27, RZ, 0x10, R15 ;  /* 0x00000010ff1b7819 */ /* 0x000fe2000001160f */
[----:B------:R-:W-:Y:S01]  /*4d80*/  IMAD.SHL.U32 R6, R26, 0x100, RZ ;  /* 0x000001001a067824 */ /* 0x000fe200078e00ff */
[----:B------:R-:W-:-:S03]  /*4d90*/  LOP3.LUT R24, R15, 0xff0000ff, RZ, 0xc0, !PT ;  /* 0xff0000ff0f187812 */ /* 0x000fc600078ec0ff */
[----:B------:R-:W-:Y:S01]  /*4da0*/  IMAD.U32 R15, R27, 0x10000, RZ ;  /* 0x000100001b0f7824 */ /* 0x000fe200078e00ff */
[----:B------:R-:W-:Y:S01]  /*4db0*/  LOP3.LUT R26, R24, 0xff00, R7, 0xf8, !PT ;  /* 0x0000ff00181a7812 */ /* 0x000fe200078ef807 */
[----:B------:R-:W-:Y:S01]  /*4dc0*/  IMAD.U32 R7, R30, 0x10000, RZ ;  /* 0x000100001e077824 */ /* 0x000fe200078e00ff */
[----:B------:R-:W-:Y:S02]  /*4dd0*/  LOP3.LUT R12, R25, 0xff00, R6, 0xf8, !PT ;  /* 0x0000ff00190c7812 */ /* 0x000fe400078ef806 */
        /* <DEDUP_REMOVED lines=91> */
.L_x_1362:
[----:B------:R-:W-:Y:S05]  /*5390*/  BSYNC B2 ;  /* 0x0000000000027941 */ /* 0x000fea0003800000 */
.L_x_1361:
[----:B--2---:R1:W-:Y:S02]  /*53a0*/  STG.E.128 desc[UR40][R28.64+0x80], R4 ;  /* 0x000080041c007986 */ /* 0x0043e4000c101d28 */
.L_x_1360:
[----:B------:R-:W-:Y:S05]  /*53b0*/  BSYNC B1 ;  /* 0x0000000000017941 */ /* 0x000fea0003800000 */
.L_x_1359:
[----:B------:R-:W-:-:S13]  /*53c0*/  ISETP.NE.AND P2, PT, R0, RZ, PT ;  /* 0x000000ff0000720c */ /* 0x000fda0003f45270 */
        /* <DEDUP_REMOVED lines=111> */
.L_x_1364:
[----:B------:R-:W-:Y:S05]  /*5ac0*/  BSYNC B1 ;  /* 0x0000000000017941 */ /* 0x000fea0003800000 */
.L_x_1363:
[----:B--2---:R1:W-:Y:S01]  /*5ad0*/  STG.E.128 desc[UR40][R28.64+0xa0], R4 ;  /* 0x0000a0041c007986 */ /* 0x0043e2000c101d28 */
[----:B------:R-:W-:Y:S05]  /*5ae0*/  BRA `(.L_x_1342) ;  /* 0x0000003400447947 */ /* 0x000fea0003800000 */
.L_x_1336:
        /* <DEDUP_REMOVED lines=42> */
.L_x_1366:
[----:B------:R-:W-:Y:S05]  /*5d90*/  BSYNC B1 ;  /* 0x0000000000017941 */ /* 0x000fea0003800000 */
.L_x_1365:
[----:B------:R-:W-:Y:S01]  /*5da0*/  UISETP.NE.AND UP0, UPT, UR39, 0x3, UPT ;  /* 0x000000032700788c */ /* 0x000fe2000bf05270 */
[----:B-----5:R-:W-:Y:S01]  /*5db0*/  IMAD.MOV.U32 R106, RZ, RZ, R6 ;  /* 0x000000ffff6a7224 */ /* 0x020fe200078e0006 */
        /* <DEDUP_REMOVED lines=14> */
.L_x_1367:
[----:B------:R-:W-:Y:S01]  /*5ea0*/  IMAD R92, R17, 0x8, R16 ;  /* 0x00000008115c7824 */ /* 0x000fe200078e0210 */
[----:B------:R-:W-:Y:S01]  /*5eb0*/  SHF.L.U32 R95, R173, 0x1f, RZ ;  /* 0x0000001fad5f7819 */ /* 0x000fe200000006ff */
[----:B------:R-:W-:Y:S03]  /*5ec0*/  BSSY B1, `(.L_x_1368) ;  /* 0x0000003000017945 */ /* 0x000fe60003800000 */
[----:B------:R-:W1:Y:S02]  /*5ed0*/  SYNCS.PHASECHK.TRANS64.TRYWAIT P3, [R92+URZ+0x22890], R95 ;  /* 0x0228905f5c0075a7 */ /* 0x000e64000806017f */
[----:B-1----:R-:W-:Y:S05]  /*5ee0*/  @!P3 BRA `(.L_x_1369) ;  /* 0x0000022000f0b947 */ /* 0x002fea0003800000 */
.L_x_1685:
[----:B------:R-:W-:Y:S05]  /*5ef0*/  BSYNC B1 ;  /* 0x0000000000017941 */ /* 0x000fea0003800000 */
.L_x_1368:
[----:B------:R-:W-:Y:S05]  /*5f00*/  @P2 BRA `(.L_x_1342) ;  /* 0x00000030003c2947 */ /* 0x000fea0003800000 */
[----:B------:R-:W2:Y:S01]  /*5f10*/  LDC R110, c[0x0][0x2e4] ;  /* 0x0000b900ff6e7b82 */ /* 0x000ea20000000800 */
[----:B------:R-:W-:Y:S01]  /*5f20*/  ISETP.NE.AND P2, PT, R59, RZ, PT ;  /* 0x000000ff3b00720c */ /* 0x000fe20003f45270 */
[----:B------:R-:W-:Y:S01]  /*5f30*/  ULDC.64 UR4, c[0x0][0x2f0] ;  /* 0x0000bc0000047ab9 */ /* 0x000fe20000000a00 */
[----:B------:R-:W-:Y:S01]  /*5f40*/  IMAD.MOV.U32 R62, RZ, RZ, R40 ;  /* 0x000000ffff3e7224 */ /* 0x000fe200078e0028 */
[----:B------:R-:W-:Y:S01]  /*5f50*/  BSSY B1, `(.L_x_1370) ;  /* 0x00000f8000017945 */ /* 0x000fe20003800000 */
[----:B0-----:R-:W-:Y:S02]  /*5f60*/  IMAD R36, R196, UR4, RZ ;  /* 0x00000004c4247c24 */ /* 0x001fe4000f8e02ff */
[----:B------:R-:W-:Y:S02]  /*5f70*/  IMAD.MOV.U32 R63, RZ, RZ, R43 ;  /* 0x000000ffff3f7224 */ /* 0x000fe400078e002b */
[C---:B------:R-:W-:Y:S02]  /*5f80*/  IMAD R37, R19.reuse, UR5, R36 ;  /* 0x0000000513257c24 */ /* 0x040fe4000f8e0224 */
[----:B------:R-:W-:-:S04]  /*5f90*/  IMAD.WIDE.U32 R62, R19, UR4, R62 ;  /* 0x00000004133e7c25 */ /* 0x000fc8000f8e003e */
[----:B------:R-:W-:Y:S02]  /*5fa0*/  IMAD.IADD R112, R37, 0x1, R63 ;  /* 0x0000000125707824 */ /* 0x000fe400078e023f */
[----:B--2---:R-:W-:Y:S01]  /*5fb0*/  IMAD.IADD R116, R110, 0x1, -R75 ;  /* 0x000000016e747824 */ /* 0x004fe200078e0a4b */
[----:B------:R-:W-:Y:S06]  /*5fc0*/  @!P2 BRA `(.L_x_1371) ;  /* 0x0000000c00c0a947 */ /* 0x000fec0003800000 */
[----:B------:R-:W-:Y:S01]  /*5fd0*/  ISETP.GE.AND P4, PT, R22, R93, PT ;  /* 0x0000005d1600720c */ /* 0x000fe20003f86270 */
[----:B------:R-:W-:Y:S01]  /*5fe0*/  BSSY B2, `(.L_x_1372) ;  /* 0x00000ec000027945 */ /* 0x000fe20003800000 */
[----:B------:R-:W-:Y:S02]  /*5ff0*/  IADD3 R103, P2, P3, R52, R62, R73 ;  /* 0x0000003e34677210 */ /* 0x000fe40007b5e049 */
[----:B------:R-:W-:Y:S02]  /*6000*/  SEL R36, R75, R116, !P4 ;  /* 0x000000744b247207 */ /* 0x000fe40006000000 */
[----:B------:R-:W-:Y:S02]  /*6010*/  IADD3.X R40, R91, R112, R67, P2, P3 ;  /* 0x000000705b287210 */ /* 0x000fe400017e6443 */
[----:B------:R-:W-:-:S04]  /*6020*/  SHF.R.S32.HI R37, RZ, 0x1f, R36 ;  /* 0x0000001fff257819 */ /* 0x000fc80000011424 */
[----:B------:R-:W-:-:S04]  /*6030*/  LEA.HI R37, R37, R36, RZ, 0x5 ;  /* 0x0000002425257211 */ /* 0x000fc800078f28ff */
[----:B------:R-:W-:-:S04]  /*6040*/  SHF.R.S32.HI R36, RZ, 0x5, R37 ;  /* 0x00000005ff247819 */ /* 0x000fc80000011425 */
[----:B------:R-:W-:-:S04]  /*6050*/  LEA.HI.SX32 R36, R87, R36, 0x1c ;  /* 0x0000002457247211 */ /* 0x000fc800078fe2ff */
[----:B------:R-:W-:Y:S01]  /*6060*/  SHF.R.S32.HI R39, RZ, 0x1f, R36 ;  /* 0x0000001fff277819 */ /* 0x000fe20000011424 */
[----:B------:R-:W-:-:S03]  /*6070*/  IMAD.SHL.U32 R37, R36, 0x10, RZ ;  /* 0x0000001024257824 */ /* 0x000fc600078e00ff */
[----:B------:R-:W-:Y:S02]  /*6080*/  LEA.HI R39, R39, R36, RZ, 0x2 ;  /* 0x0000002427277211 */ /* 0x000fe400078f10ff */
[----:B------:R-:W-:Y:S02]  /*6090*/  ISETP.GE.AND P2, PT, R37, R110, PT ;  /* 0x0000006e2500720c */ /* 0x000fe40003f46270 */
[----:B------:R-:W-:Y:S01]  /*60a0*/  LOP3.LUT R36, R180, 0x30, R37, 0xf8, !PT ;  /* 0x00000030b4247812 */ /* 0x000fe200078ef825 */
[----:B------:R-:W-:-:S03]  /*60b0*/  IMAD.SHL.U32 R39, R39, 0x800, RZ ;  /* 0x0000080027277824 */ /* 0x000fc600078e00ff */
[----:B------:R-:W-:Y:S02]  /*60c0*/  LOP3.LUT R36, R36, R181, RZ, 0x3c, !PT ;  /* 0x000000b524247212 */ /* 0x000fe400078e3cff */
[----:B------:R-:W-:-:S04]  /*60d0*/  LOP3.LUT R39, R39, 0xffffe000, RZ, 0xc0, !PT ;  /* 0xffffe00027277812 */ /* 0x000fc800078ec0ff */
[----:B------:R-:W-:Y:S02]  /*60e0*/  IADD3 R36, R36, R39, R182 ;  /* 0x0000002724247210 */ /* 0x000fe40007ffe0b6 */
[--C-:B------:R-:W-:Y:S02]  /*60f0*/  @!P2 SHF.R.S32.HI R38, RZ, 0x1f, R37.reuse ;  /* 0x0000001fff26a819 */ /* 0x100fe40000011425 */
[----:B------:R-:W-:Y:S01]  /*6100*/  @!P2 IADD3 R105, P3, P4, R52, R62, R37 ;  /* 0x0000003e3469a210 */ /* 0x000fe20007c7e025 */
[C---:B------:R-:W-:Y:S02]  /*6110*/  IMAD R37, R17.reuse, 0x6000, R88 ;  /* 0x0000600011257824 */ /* 0x040fe400078e0258 */
[----:B------:R-:W-:Y:S01]  /*6120*/  IMAD R39, R17, 0x6000, R36 ;  /* 0x0000600011277824 */ /* 0x000fe200078e0224 */
[----:B------:R-:W-:Y:S01]  /*6130*/  @!P2 IADD3.X R38, R91, R112, R38, P3, P4 ;  /* 0x000000705b26a210 */ /* 0x000fe20001fe8426 */
[----:B------:R-:W-:Y:S01]  /*6140*/  IMAD.IADD R37, R16, 0x1, R37 ;  /* 0x0000000110257824 */ /* 0x000fe200078e0225 */
[----:B------:R-:W-:-:S05]  /*6150*/  IADD3 R102, P3, R103, R60, RZ ;  /* 0x0000003c67667210 */ /* 0x000fca0007f7e0ff */
[----:B------:R-:W-:Y:S01]  /*6160*/  IMAD.X R103, R40, 0x1, R61, P3 ;  /* 0x0000000128677824 */ /* 0x000fe200018e063d */
[----:B------:R-:W-:Y:S01]  /*6170*/  @!P2 IADD3 R104, P3, R105, R60, RZ ;  /* 0x0000003c6968a210 */ /* 0x000fe20007f7e0ff */
[----:B------:R-:W-:-:S04]  /*6180*/  IMAD.IADD R40, R16, 0x1, R39 ;  /* 0x0000000110287824 */ /* 0x000fc800078e0227 */
[----:B------:R-:W-:Y:S01]  /*6190*/  @!P2 IMAD.X R105, R38, 0x1, R61, P3 ;  /* 0x000000012669a824 */ /* 0x000fe200018e063d */
[----:B------:R-:W-:Y:S01]  /*61a0*/  ISETP.GE.AND P3, PT, R22, R101, PT ;  /* 0x000000651600720c */ /* 0x000fe20003f66270 */
[----:B------:R-:W0:Y:S04]  /*61b0*/  LDS.128 R36, [R37+0x16400] ;  /* 0x0164000025247984 */ /* 0x000e280000000c00 */
[----:B------:R-:W2:Y:S08]  /*61c0*/  LDS.128 R40, [R40+0x16400] ;  /* 0x0164000028287984 */ /* 0x000eb00000000c00 */
[----:B------:R-:W-:Y:S05]  /*61d0*/  @P3 BRA `(.L_x_1373) ;  /* 0x0000000c00303947 */ /* 0x000fea0003800000 */
[----:B------:R-:W-:Y:S02]  /*61e0*/  SHF.R.U32.HI R28, RZ, 0x8, R29 ;  /* 0x00000008ff1c7819 */ /* 0x000fe4000001161d */
[----:B------:R-:W-:Y:S02]  /*61f0*/  SHF.R.U32.HI R34, RZ, 0x8, R35 ;  /* 0x00000008ff227819 */ /* 0x000fe40000011623 */
[----:B------:R-:W-:Y:S01]  /*6200*/  SHF.R.U32.HI R32, RZ, 0x8, R33 ;  /* 0x00000008ff207819 */ /* 0x000fe20000011621 */
[----:B------:R-:W-:Y:S01]  /*6210*/  IMAD.SHL.U32 R28, R28, 0x100, RZ ;  /* 0x000001001c1c7824 */ /* 0x000fe200078e00ff */
[----:B------:R-:W-:Y:S01]  /*6220*/  SHF.R.U32.HI R123, RZ, 0x10, R29 ;  /* 0x00000010ff7b7819 */ /* 0x000fe2000001161d */
[----:B------:R-:W-:Y:S01]  /*6230*/  IMAD.SHL.U32 R34, R34, 0x100, RZ ;  /* 0x0000010022227824 */ /* 0x000fe200078e00ff */
[----:B------:R-:W-:Y:S01]  /*6240*/  LOP3.LUT R29, R29, 0xff0000ff, RZ, 0xc0, !PT ;  /* 0xff0000ff1d1d7812 */ /* 0x000fe200078ec0ff */
[----:B------:R-:W-:Y:S01]  /*6250*/  IMAD.SHL.U32 R32, R32, 0x100, RZ ;  /* 0x0000010020207824 */ /* 0x000fe200078e00ff */
[----:B------:R-:W-:-:S02]  /*6260*/  SHF.R.U32.HI R30, RZ, 0x8, R31 ;  /* 0x00000008ff1e7819 */ /* 0x000fc4000001161f */
[----:B------:R-:W-:Y:S02]  /*6270*/  SHF.R.U32.HI R122, RZ, 0x10, R35 ;  /* 0x00000010ff7a7819 */ /* 0x000fe40000011623 */
[----:B------:R-:W-:Y:S02]  /*6280*/  SHF.R.U32.HI R125, RZ, 0x10, R33 ;  /* 0x00000010ff7d7819 */ /* 0x000fe40000011621 */
[----:B------:R-:W-:Y:S02]  /*6290*/  LOP3.LUT R35, R35, 0xff0000ff, RZ, 0xc0, !PT ;  /* 0xff0000ff23237812 */ /* 0x000fe400078ec0ff */
[----:B------:R-:W-:Y:S02]  /*62a0*/  LOP3.LUT R33, R33, 0xff0000ff, RZ, 0xc0, !PT ;  /* 0xff0000ff21217812 */ /* 0x000fe400078ec0ff */
[----:B------:R-:W-:Y:S01]  /*62b0*/  LOP3.LUT R29, R29, 0xff00, R28, 0xf8, !PT ;  /* 0x0000ff001d1d7812 */ /* 0x000fe200078ef81c */
[----:B------:R-:W-:Y:S01]  /*62c0*/  IMAD.SHL.U32 R28, R30, 0x100, RZ ;  /* 0x000001001e1c7824 */ /* 0x000fe200078e00ff */
[----:B------:R-:W-:Y:S01]  /*62d0*/  SHF.R.U32.HI R121, RZ, 0x10, R31 ;  /* 0x00000010ff797819 */ /* 0x000fe2000001161f */
[----:B------:R-:W-:Y:S01]  /*62e0*/  IMAD.U32 R30, R123, 0x10000, RZ ;  /* 0x000100007b1e7824 */ /* 0x000fe200078e00ff */
[----:B------:R-:W-:-:S02]  /*62f0*/  LOP3.LUT R31, R31, 0xff0000ff, RZ, 0xc0, !PT ;  /* 0xff0000ff1f1f7812 */ /* 0x000fc400078ec0ff */
[----:B------:R-:W-:Y:S02]  /*6300*/  LOP3.LUT R128, R35, 0xff00, R34, 0xf8, !PT ;  /* 0x0000ff0023807812 */ /* 0x000fe400078ef822 */
[----:B------:R-:W-:Y:S02]  /*6310*/  LOP3.LUT R126, R33, 0xff00, R32, 0xf8, !PT ;  /* 0x0000ff00217e7812 */ /* 0x000fe400078ef820 */
[----:B------:R-:W-:Y:S02]  /*6320*/  F2FP.F16.E4M3.UNPACK_B R123, R120.H1 ;  /* 0x00000078ff7b723e */ /* 0x000fe400030006ff */
[----:B--2---:R-:W-:Y:S02]  /*6330*/  F2FP.F16.E4M3.UNPACK_B R34, R40.H1 ;  /* 0x00000028ff22723e */ /* 0x004fe400030006ff */
[----:B0-----:R-:W-:Y:S01]  /*6340*/  F2FP.F16.E4M3.UNPACK_B R32, R36.H1 ;  /* 0x00000024ff20723e */ /* 0x001fe200030006ff */
[----:B------:R-:W-:Y:S01]  /*6350*/  HADD2.F32 R124, -RZ, R123.H0_H0 ;  /* 0x2000007bff7c7230 */ /* 0x000fe20000004100 */
[----:B------:R-:W-:Y:S01]  /*6360*/  LOP3.LUT R31, R31, 0xff00, R28, 0xf8, !PT ;  /* 0x0000ff001f1f7812 */ /* 0x000fe200078ef81c */
[----:B------:R-:W-:Y:S01]  /*6370*/  HADD2.F32 R35, -RZ, R34.H0_H0 ;  /* 0x20000022ff237230 */ /* 0x000fe20000004100 */
[----:B------:R-:W-:Y:S01]  /*6380*/  SHF.L.U32 R28, R121, 0x10, RZ ;  /* 0x00000010791c7819 */ /* 0x000fe200000006ff */
[----:B------:R-:W-:Y:S01]  /*6390*/  HADD2.F32 R33, -RZ, R32.H0_H0 ;  /* 0x20000020ff217230 */ /* 0x000fe20000004100 */
[----:B------:R-:W-:-:S02]  /*63a0*/  F2FP.F16.E4M3.UNPACK_B R121, R119.H1 ;  /* 0x00000077ff79723e */ /* 0x000fc400030006ff */
[----:B------:R-:W-:Y:S01]  /*63b0*/  LOP3.LUT R30, R29, 0xff0000, R30, 0xf8, !PT ;  /* 0x00ff00001d1e7812 */ /* 0x000fe200078ef81e */
[----:B------:R-:W-:Y:S01]  /*63c0*/  IMAD.U32 R29, R122, 0x10000, RZ ;  /* 0x000100007a1d7824 */ /* 0x000fe200078e00ff */
[----:B------:R-:W-:Y:S01]  /*63d0*/  LOP3.LUT R28, R31, 0xff0000, R28, 0xf8, !PT ;  /* 0x00ff00001f1c7812 */ /* 0x000fe200078ef81c */
[----:B------:R-:W-:Y:S02]  /*63e0*/  IMAD.U32 R31, R125, 0x10000, RZ ;  /* 0x000100007d1f7824 */ /* 0x000fe400078e00ff */
[-C--:B------:R-:W-:Y:S01]  /*63f0*/  FMUL.FTZ R130, R35, R124.reuse ;  /* 0x0000007c23827220 */ /* 0x080fe20000410000 */
[----:B------:R-:W-:Y:S02]  /*6400*/  HADD2.F32 R122, -RZ, R121.H0_H0 ;  /* 0x20000079ff7a7230 */ /* 0x000fe40000004100 */
[----:B------:R-:W-:Y:S01]  /*6410*/  FMUL.FTZ R124, R33, R124 ;  /* 0x0000007c217c7220 */ /* 0x000fe20000410000 */
[----:B------:R-:W-:Y:S02]  /*6420*/  F2FP.F16.E4M3.UNPACK_B R120, R120 ;  /* 0x00000078ff78723e */ /* 0x000fe400020006ff */
[----:B------:R-:W-:Y:S01]  /*6430*/  LOP3.LUT R31, R126, 0xff0000, R31, 0xf8, !PT ;  /* 0x00ff00007e1f7812 */ /* 0x000fe200078ef81f */
[-C--:B------:R-:W-:Y:S01]  /*6440*/  FFMA.FTZ R126, R35, R122.reuse, R124 ;  /* 0x0000007a237e7223 */ /* 0x080fe2000001007c */
[----:B------:R-:W-:Y:S01]  /*6450*/  FFMA.FTZ R130, R33, R122, -R130 ;  /* 0x0000007a21827223 */ /* 0x000fe20000010882 */
[----:B------:R-:W-:Y:S01]  /*6460*/  HADD2.F32 R124, -RZ, R123.H1_H1 ;  /* 0x3000007bff7c7230 */ /* 0x000fe20000004100 */
[----:B------:R-:W-:Y:S01]  /*6470*/  F2FP.F16.E4M3.UNPACK_B R40, R40 ;  /* 0x00000028ff28723e */ /* 0x000fe200020006ff */
[----:B------:R-:W-:Y:S01]  /*6480*/  HADD2.F32 R35, -RZ, R34.H1_H1 ;  /* 0x30000022ff237230 */ /* 0x000fe20000004100 */
[----:B------:R-:W-:Y:S01]  /*6490*/  F2FP.F16.E4M3.UNPACK_B R36, R36 ;  /* 0x00000024ff24723e */ /* 0x000fe200020006ff */
[----:B------:R-:W-:Y:S01]  /*64a0*/  HADD2.F32 R33, -RZ, R32.H1_H1 ;  /* 0x30000020ff217230 */ /* 0x000fe20000004100 */
[----:B------:R-:W-:Y:S01]  /*64b0*/  LOP3.LUT R29, R128, 0xff0000, R29, 0xf8, !PT ;  /* 0x00ff0000801d7812 */ /* 0x000fe200078ef81d */
[----:B------:R-:W-:-:S02]  /*64c0*/  HADD2.F32 R122, -RZ, R121.H1_H1 ;  /* 0x30000079ff7a7230 */ /* 0x000fc40000004100 */
[-C--:B------:R-:W-:Y:S01]  /*64d0*/  FMUL.FTZ R128, R35, R124.reuse ;  /* 0x0000007c23807220 */ /* 0x080fe20000410000 */
[----:B------:R-:W-:Y:S01]  /*64e0*/  F2FP.F16.E4M3.UNPACK_B R119, R119 ;  /* 0x00000077ff77723e */ /* 0x000fe200020006ff */
[----:B------:R-:W-:Y:S02]  /*64f0*/  HADD2.F32 R121, -RZ, R120.H0_H0 ;  /* 0x20000078ff797230 */ /* 0x000fe40000004100 */
[C---:B------:R-:W-:Y:S01]  /*6500*/  FMUL.FTZ R124, R33.reuse, R124 ;  /* 0x0000007c217c7220 */ /* 0x040fe20000410000 */
[----:B------:R-:W-:Y:S02]  /*6510*/  HADD2.F32 R34, -RZ, R40.H0_H0 ;  /* 0x20000028ff227230 */ /* 0x000fe40000004100 */
[-C--:B------:R-:W-:Y:S01]  /*6520*/  FFMA.FTZ R129, R33, R122.reuse, -R128 ;  /* 0x0000007a21817223 */ /* 0x080fe20000010880 */
[----:B------:R-:W-:Y:S02]  /*6530*/  HADD2.F32 R32, -RZ, R36.H0_H0 ;  /* 0x20000024ff207230 */ /* 0x000fe40000004100 */
[----:B------:R-:W-:Y:S01]  /*6540*/  FFMA.FTZ R131, R35, R122, R124 ;  /* 0x0000007a23837223 */ /* 0x000fe2000001007c */
        /* <DEDUP_REMOVED lines=9> */
[-C--:B------:R-:W-:Y:S01]  /*65e0*/  FMUL.FTZ R125, R40, R35.reuse ;  /* 0x00000023287d7220 */ /* 0x080fe20000410000 */
[----:B------:R-:W-:Y:S01]  /*65f0*/  F2FP.F16.E4M3.UNPACK_B R33, R118.H1 ;  /* 0x00000076ff21723e */ /* 0x000fe200030006ff */
[C---:B------:R-:W-:Y:S01]  /*6600*/  FMUL.FTZ R127, R36.reuse, R35 ;  /* 0x00000023247f7220 */ /* 0x040fe20000410000 */
[----:B------:R-:W-:Y:S01]  /*6610*/  F2FP.F16.E4M3.UNPACK_B R34, R42.H1 ;  /* 0x0000002aff22723e */ /* 0x000fe200030006ff */
[----:B------:R-:W-:Y:S01]  /*6620*/  FFMA.FTZ R122, R36, R119, -R125 ;  /* 0x00000077247a7223 */ /* 0x000fe2000001087d */
[----:B------:R-:W-:Y:S01]  /*6630*/  F2FP.F16.E4M3.UNPACK_B R36, R117.H1 ;  /* 0x00000075ff24723e */ /* 0x000fe200030006ff */
[--C-:B------:R-:W-:Y:S01]  /*6640*/  HADD2.F32 R120, -RZ, R33.reuse.H0_H0 ;  /* 0x20000021ff787230 */ /* 0x100fe20000004100 */
[----:B------:R-:W-:Y:S01]  /*6650*/  F2FP.F16.E4M3.UNPACK_B R32, R38.H1 ;  /* 0x00000026ff20723e */ /* 0x000fe200030006ff */
[----:B------:R-:W-:Y:S02]  /*6660*/  HADD2.F32 R35, -RZ, R34.H0_H0 ;  /* 0x20000022ff237230 */ /* 0x000fe40000004100 */
[----:B------:R-:W-:Y:S01]  /*6670*/  FFMA.FTZ R124, R40, R119, R127 ;  /* 0x00000077287c7223 */ /* 0x000fe2000001007f */
[----:B------:R-:W-:Y:S01]  /*6680*/  HADD2.F32 R119, -RZ, R33.H1_H1 ;  /* 0x30000021ff777230 */ /* 0x000fe20000004100 */
[----:B------:R-:W-:Y:S01]  /*6690*/  F2FP.F16.E4M3.UNPACK_B R118, R118 ;  /* 0x00000076ff76723e */ /* 0x000fe200020006ff */
[----:B------:R-:W-:-:S02]  /*66a0*/  HADD2.F32 R33, -RZ, R32.H0_H0 ;  /* 0x20000020ff217230 */ /* 0x000fc40000004100 */
[----:B------:R-:W-:Y:S01]  /*66b0*/  FMUL.FTZ R128, R35, R120 ;  /* 0x0000007823807220 */ /* 0x000fe20000410000 */
[----:B------:R-:W-:Y:S01]  /*66c0*/  HADD2.F32 R40, -RZ, R36.H0_H0 ;  /* 0x20000024ff287230 */ /* 0x000fe20000004100 */
[----:B------:R-:W-:Y:S01]  /*66d0*/  F2FP.F16.E4M3.UNPACK_B R38, R38 ;  /* 0x00000026ff26723e */ /* 0x000fe200020006ff */
[----:B------:R-:W-:Y:S02]  /*66e0*/  HADD2.F32 R34, -RZ, R34.H1_H1 ;  /* 0x30000022ff227230 */ /* 0x000fe40000004100 */
[C---:B------:R-:W-:Y:S01]  /*66f0*/  FMUL.FTZ R120, R33.reuse, R120 ;  /* 0x0000007821787220 */ /* 0x040fe20000410000 */
[----:B------:R-:W-:Y:S02]  /*6700*/  HADD2.F32 R32, -RZ, R32.H1_H1 ;  /* 0x30000020ff207230 */ /* 0x000fe40000004100 */
[----:B------:R-:W-:Y:S01]  /*6710*/  FFMA.FTZ R128, R33, R40, -R128 ;  /* 0x0000002821807223 */ /* 0x000fe20000010880 */
[----:B------:R-:W-:Y:S02]  /*6720*/  HADD2.F32 R33, -RZ, R36.H1_H1 ;  /* 0x30000024ff217230 */ /* 0x000fe40000004100 */
[-C--:B------:R-:W-:Y:S01]  /*6730*/  FMUL.FTZ R125, R34, R119.reuse ;  /* 0x00000077227d7220 */ /* 0x080fe20000410000 */
[----:B------:R-:W-:Y:S01]  /*6740*/  F2FP.F16.E4M3.UNPACK_B R42, R42 ;  /* 0x0000002aff2a723e */ /* 0x000fe200020006ff */
[C---:B------:R-:W-:Y:S01]  /*6750*/  FMUL.FTZ R119, R32.reuse, R119 ;  /* 0x0000007720777220 */ /* 0x040fe20000410000 */
[----:B------:R-:W-:Y:S01]  /*6760*/  FFMA.FTZ R120, R35, R40, R120 ;  /* 0x0000002823787223 */ /* 0x000fe20000010078 */
[----:B------:R-:W-:Y:S01]  /*6770*/  FFMA.FTZ R133, R32, R33, -R125 ;  /* 0x0000002120857223 */ /* 0x000fe2000001087d */
[----:B------:R-:W-:-:S02]  /*6780*/  HADD2.F32 R35, -RZ, R118.H0_H0 ;  /* 0x20000076ff237230 */ /* 0x000fc40000004100 */
[----:B------:R-:W-:Y:S01]  /*6790*/  FFMA.FTZ R135, R34, R33, R119 ;  /* 0x0000002122877223 */ /* 0x000fe20000010077 */
[----:B------:R-:W-:Y:S01]  /*67a0*/  F2FP.F16.E4M3.UNPACK_B R117, R117 ;  /* 0x00000075ff75723e */ /* 0x000fe200020006ff */
[----:B------:R-:W-:Y:S01]  /*67b0*/  HADD2.F32 R32, -RZ, R38.H0_H0 ;  /* 0x20000026ff207230 */ /* 0x000fe20000004100 */
[----:B------:R-:W-:Y:S01]  /*67c0*/  F2FP.SATFINITE.E4M3.F32.PACK_AB_MERGE_C R128, R133, R128, RZ ;  /* 0x000000808580723e */ /* 0x000fe200048070ff */
[----:B------:R-:W-:Y:S01]  /*67d0*/  HADD2.F32 R33, -RZ, R42.H0_H0 ;  /* 0x2000002aff217230 */ /* 0x000fe20000004100 */
[----:B------:R-:W-:Y:S01]  /*67e0*/  F2FP.SATFINITE.E4M3.F32.PACK_AB_MERGE_C R40, R131, R126, RZ ;  /* 0x0000007e8328723e */ /* 0x000fe200048070ff */
[----:B------:R-:W-:Y:S02]  /*67f0*/  HADD2.F32 R119, -RZ, R118.H1_H1 ;  /* 0x30000076ff777230 */ /* 0x000fe40000004100 */
[-C--:B------:R-:W-:Y:S01]  /*6800*/  FMUL.FTZ R36, R32, R35.reuse ;  /* 0x0000002320247220 */ /* 0x080fe20000410000 */
[----:B------:R-:W-:Y:S02]  /*6810*/  HADD2.F32 R42, -RZ, R42.H1_H1 ;  /* 0x3000002aff2a7230 */ /* 0x000fe40000004100 */
[----:B------:R-:W-:Y:S01]  /*6820*/  FMUL.FTZ R125, R33, R35 ;  /* 0x00000023217d7220 */ /* 0x000fe20000410000 */
[----:B------:R-:W-:Y:S01]  /*6830*/  HADD2.F32 R38, -RZ, R38.H1_H1 ;  /* 0x30000026ff267230 */ /* 0x000fe20000004100 */
[----:B------:R-:W-:Y:S01]  /*6840*/  F2FP.SATFINITE.E4M3.F32.PACK_AB_MERGE_C R40, R124, R121, R40 ;  /* 0x000000797c28723e */ /* 0x000fe20004807028 */
[----:B------:R-:W-:-:S02]  /*6850*/  HADD2.F32 R34, -RZ, R117.H0_H0 ;  /* 0x20000075ff227230 */ /* 0x000fc40000004100 */
[-C--:B------:R-:W-:Y:S01]  /*6860*/  FMUL.FTZ R35, R42, R119.reuse ;  /* 0x000000772a237220 */ /* 0x080fe20000410000 */
[----:B------:R-:W-:Y:S02]  /*6870*/  HADD2.F32 R117, -RZ, R117.H1_H1 ;  /* 0x30000075ff757230 */ /* 0x000fe40000004100 */
[----:B------:R-:W-:Y:S01]  /*6880*/  FMUL.FTZ R119, R38, R119 ;  /* 0x0000007726777220 */ /* 0x000fe20000410000 */
[-C--:B------:R-:W-:Y:S01]  /*6890*/  FFMA.FTZ R125, R32, R34.reuse, -R125 ;  /* 0x00000022207d7223 */ /* 0x080fe2000001087d */
[----:B------:R-:W-:Y:S02]  /*68a0*/  FFMA.FTZ R118, R33, R34, R36 ;  /* 0x0000002221767223 */ /* 0x000fe40000010024 */
[----:B------:R-:W-:Y:S01]  /*68b0*/  FFMA.FTZ R127, R42, R117, R119 ;  /* 0x000000752a7f7223 */ /* 0x000fe20000010077 */
[----:B------:R-:W-:Y:S01]  /*68c0*/  F2FP.F16.E4M3.UNPACK_B R34, R41 ;  /* 0x00000029ff22723e */ /* 0x000fe200020006ff */
[----:B------:R-:W-:Y:S01]  /*68d0*/  FFMA.FTZ R38, R38, R117, -R35 ;  /* 0x0000007526267223 */ /* 0x000fe20000010823 */
[----:B------:R-:W-:-:S02]  /*68e0*/  F2FP.F16.E4M3.UNPACK_B R119, R31 ;  /* 0x0000001fff77723e */ /* 0x000fc400020006ff */
[----:B------:R-:W-:Y:S01]  /*68f0*/  F2FP.SATFINITE.E4M3.F32.PACK_AB_MERGE_C R42, R135, R120, RZ ;  /* 0x00000078872a723e */ /* 0x000fe200048070ff */
[--C-:B------:R-:W-:Y:S01]  /*6900*/  HADD2.F32 R35, -RZ, R34.reuse.H0_H0 ;  /* 0x20000022ff237230 */ /* 0x100fe20000004100 */
[----:B------:R-:W-:Y:S01]  /*6910*/  F2FP.F16.E4M3.UNPACK_B R32, R37 ;  /* 0x00000025ff20723e */ /* 0x000fe200020006ff */
[----:B------:R-:W-:Y:S01]  /*6920*/  HADD2.F32 R120, -RZ, R119.H0_H0 ;  /* 0x20000077ff787230 */ /* 0x000fe20000004100 */
[----:B------:R-:W-:Y:S01]  /*6930*/  F2FP.F16.E4M3.UNPACK_B R117, R30 ;  /* 0x0000001eff75723e */ /* 0x000fe200020006ff */
[----:B------:R-:W-:Y:S01]  /*6940*/  HADD2.F32 R34, -RZ, R34.H1_H1 ;  /* 0x30000022ff227230 */ /* 0x000fe20000004100 */
[----:B------:R-:W-:Y:S01]  /*6950*/  F2FP.SATFINITE.E4M3.F32.PACK_AB_MERGE_C R36, R129, R130, RZ ;  /* 0x000000828124723e */ /* 0x000fe200048070ff */
[----:B------:R-:W-:Y:S01]  /*6960*/  HADD2.F32 R33, -RZ, R32.H0_H0 ;  /* 0x20000020ff217230 */ /* 0x000fe20000004100 */
[----:B------:R-:W-:Y:S01]  /*6970*/  F2FP.SATFINITE.E4M3.F32.PACK_AB_MERGE_C R42, R127, R118, R42 ;  /* 0x000000767f2a723e */ /* 0x000fe2000480702a */
[----:B------:R-:W-:Y:S01]  /*6980*/  HADD2.F32 R118, -RZ, R117.H0_H0 ;  /* 0x20000075ff767230 */ /* 0x000fe20000004100 */
[----:B------:R-:W-:Y:S01]  /*6990*/  F2FP.SATFINITE.E4M3.F32.PACK_AB_MERGE_C R36, R122, R123, R36 ;  /* 0x0000007b7a24723e */ /* 0x000fe20004807024 */
[----:B------:R-:W-:Y:S01]  /*69a0*/  FMUL.FTZ R122, R35, R120 ;  /* 0x00000078237a7220 */ /* 0x000fe20000410000 */
[----:B------:R-:W-:-:S02]  /*69b0*/  HADD2.F32 R119, -RZ, R119.H1_H1 ;  /* 0x30000077ff777230 */ /* 0x000fc40000004100 */
[C---:B------:R-:W-:Y:S01]  /*69c0*/  FMUL.FTZ R120, R33.reuse, R120 ;  /* 0x0000007821787220 */ /* 0x040fe20000410000 */
[----:B------:R-:W-:Y:S02]  /*69d0*/  HADD2.F32 R32, -RZ, R32.H1_H1 ;  /* 0x30000020ff207230 */ /* 0x000fe40000004100 */
[----:B------:R-:W-:Y:S01]  /*69e0*/  FFMA.FTZ R122, R33, R118, -R122 ;  /* 0x00000076217a7223 */ /* 0x000fe2000001087a */
[----:B------:R-:W-:Y:S02]  /*69f0*/  HADD2.F32 R117, -RZ, R117.H1_H1 ;  /* 0x30000075ff757230 */ /* 0x000fe40000004100 */
[----:B------:R-:W-:Y:S01]  /*6a00*/  FMUL.FTZ R33, R34, R119 ;  /* 0x0000007722217220 */ /* 0x000fe20000410000 */
[----:B------:R-:W-:Y:S01]  /*6a10*/  F2FP.F16.E4M3.UNPACK_B R37, R37.H1 ;  /* 0x00000025ff25723e */ /* 0x000fe200030006ff */
[C---:B------:R-:W-:Y:S01]  /*6a20*/  FMUL.FTZ R119, R32.reuse, R119 ;  /* 0x0000007720777220 */ /* 0x040fe20000410000 */
[----:B------:R-:W-:Y:S01]  /*6a30*/  F2FP.F16.E4M3.UNPACK_B R41, R41.H1 ;  /* 0x00000029ff29723e */ /* 0x000fe200030006ff */
[----:B------:R-:W-:Y:S01]  /*6a40*/  FFMA.FTZ R123, R32, R117, -R33 ;  /* 0x00000075207b7223 */ /* 0x000fe20000010821 */
[----:B------:R-:W-:Y:S01]  /*6a50*/  F2FP.F16.E4M3.UNPACK_B R33, R31.H1 ;  /* 0x0000001fff21723e */ /* 0x000fe200030006ff */
[----:B------:R-:W-:Y:S01]  /*6a60*/  HADD2.F32 R31, -RZ, R37.H0_H0 ;  /* 0x20000025ff1f7230 */ /* 0x000fe20000004100 */
[----:B------:R-:W-:Y:S01]  /*6a70*/  F2FP.SATFINITE.E4M3.F32.PACK_AB_MERGE_C R38, R38, R125, R128 ;  /* 0x0000007d2626723e */ /* 0x000fe20004807080 */
[----:B------:R-:W-:Y:S01]  /*6a80*/  FFMA.FTZ R125, R34, R117, R119 ;  /* 0x00000075227d7223 */ /* 0x000fe20000010077 */
[----:B------:R-:W-:-:S02]  /*6a90*/  HADD2.F32 R32, -RZ, R41.H0_H0 ;  /* 0x20000029ff207230 */ /* 0x000fc40000004100 */
[----:B------:R-:W-:Y:S01]  /*6aa0*/  FFMA.FTZ R120, R35, R118, R120 ;  /* 0x0000007623787223 */ /* 0x000fe20000010078 */
[----:B------:R-:W-:Y:S01]  /*6ab0*/  HADD2.F32 R34, -RZ, R33.H0_H0 ;  /* 0x20000021ff227230 */ /* 0x000fe20000004100 */
[----:B------:R-:W-:Y:S01]  /*6ac0*/  F2FP.F16.E4M3.UNPACK_B R30, R30.H1 ;  /* 0x0000001eff1e723e */ /* 0x000fe200030006ff */
[----:B------:R-:W-:Y:S01]  /*6ad0*/  HADD2.F32 R41, -RZ, R41.H1_H1 ;  /* 0x30000029ff297230 */ /* 0x000fe20000004100 */
[----:B------:R-:W-:Y:S01]  /*6ae0*/  F2FP.F16.E4M3.UNPACK_B R117, R29 ;  /* 0x0000001dff75723e */ /* 0x000fe200020006ff */
[----:B------:R-:W-:Y:S02]  /*6af0*/  HADD2.F32 R118, -RZ, R33.H1_H1 ;  /* 0x30000021ff767230 */ /* 0x000fe40000004100 */
[-C--:B------:R-:W-:Y:S01]  /*6b00*/  FMUL.FTZ R124, R32, R34.reuse ;  /* 0x00000022207c7220 */ /* 0x080fe20000410000 */
[----:B------:R-:W-:Y:S02]  /*6b10*/  HADD2.F32 R37, -RZ, R37.H1_H1 ;  /* 0x30000025ff257230 */ /* 0x000fe40000004100 */
[----:B------:R-:W-:Y:S01]  /*6b20*/  FMUL.FTZ R35, R31, R34 ;  /* 0x000000221f237220 */ /* 0x000fe20000410000 */
[----:B------:R-:W-:-:S02]  /*6b30*/  HADD2.F32 R33, -RZ, R30.H0_H0 ;  /* 0x2000001eff217230 */ /* 0x000fc40000004100 */
[----:B------:R-:W-:Y:S02]  /*6b40*/  HADD2.F32 R34, -RZ, R30.H1_H1 ;  /* 0x3000001eff227230 */ /* 0x000fe40000004100 */
[-C--:B------:R-:W-:Y:S01]  /*6b50*/  FMUL.FTZ R30, R41, R118.reuse ;  /* 0x00000076291e7220 */ /* 0x080fe20000410000 */
[----:B------:R-:W-:Y:S01]  /*6b60*/  FMUL.FTZ R118, R37, R118 ;  /* 0x0000007625767220 */ /* 0x000fe20000410000 */
[-C--:B------:R-:W-:Y:S01]  /*6b70*/  FFMA.FTZ R124, R31, R33.reuse, -R124 ;  /* 0x000000211f7c7223 */ /* 0x080fe2000001087c */
[----:B------:R-:W-:Y:S01]  /*6b80*/  FFMA.FTZ R126, R32, R33, R35 ;  /* 0x00000021207e7223 */ /* 0x000fe20000010023 */
[-C--:B------:R-:W-:Y:S01]  /*6b90*/  FFMA.FTZ R127, R37, R34.reuse, -R30 ;  /* 0x00000022257f7223 */ /* 0x080fe2000001081e */
[----:B------:R-:W-:Y:S01]  /*6ba0*/  F2FP.F16.E4M3.UNPACK_B R33, R43 ;  /* 0x0000002bff21723e */ /* 0x000fe200020006ff */
[----:B------:R-:W-:Y:S01]  /*6bb0*/  FFMA.FTZ R129, R41, R34, R118 ;  /* 0x0000002229817223 */ /* 0x000fe20000010076 */
[----:B------:R-:W-:Y:S01]  /*6bc0*/  F2FP.F16.E4M3.UNPACK_B R30, R39 ;  /* 0x00000027ff1e723e */ /* 0x000fe200020006ff */
[----:B------:R-:W-:Y:S01]  /*6bd0*/  HADD2.F32 R119, -RZ, R117.H0_H0 ;  /* 0x20000075ff777230 */ /* 0x000fe20000004100 */
[----:B------:R-:W-:Y:S01]  /*6be0*/  F2FP.F16.E4M3.UNPACK_B R43, R43.H1 ;  /* 0x0000002bff2b723e */ /* 0x000fe200030006ff */
[----:B------:R-:W-:Y:S01]  /*6bf0*/  HADD2.F32 R34, -RZ, R33.H0_H0 ;  /* 0x20000021ff227230 */ /* 0x000fe20000004100 */
[----:B------:R-:W-:Y:S01]  /*6c00*/  F2FP.F16.E4M3.UNPACK_B R118, R29.H1 ;  /* 0x0000001dff76723e */ /* 0x000fe200030006ff */
[--C-:B------:R-:W-:Y:S01]  /*6c10*/  HADD2.F32 R31, -RZ, R30.reuse.H0_H0 ;  /* 0x2000001eff1f7230 */ /* 0x100fe20000004100 */
[----:B------:R-:W-:Y:S01]  /*6c20*/  F2FP.F16.E4M3.UNPACK_B R39, R39.H1 ;  /* 0x00000027ff27723e */ /* 0x000fe200030006ff */
[----:B------:R-:W-:Y:S01]  /*6c30*/  HADD2.F32 R30, -RZ, R30.H1_H1 ;  /* 0x3000001eff1e7230 */ /* 0x000fe20000004100 */
        /* <DEDUP_REMOVED lines=12> */
[----:B------:R-:W-:Y:S01]  /*6d00*/  FFMA.FTZ R119, R34, R37, R119 ;  /* 0x0000002522777223 */ /* 0x000fe20000010077 */
[----:B------:R-:W-:Y:S02]  /*6d10*/  HADD2.F32 R118, -RZ, R118.H1_H1 ;  /* 0x30000076ff767230 */ /* 0x000fe40000004100 */
[----:B------:R-:W-:Y:S01]  /*6d20*/  FFMA.FTZ R121, R28, R41, R121 ;  /* 0x000000291c797223 */ /* 0x000fe20000010079 */
[----:B------:R-:W-:Y:S02]  /*6d30*/  HADD2.F32 R39, -RZ, R39.H1_H1 ;  /* 0x30000027ff277230 */ /* 0x000fe40000004100 */
[----:B------:R-:W-:Y:S01]  /*6d40*/  FFMA.FTZ R128, R31, R37, -R128 ;  /* 0x000000251f807223 */ /* 0x000fe20000010880 */
[----:B------:R-:W-:Y:S02]  /*6d50*/  HADD2.F32 R33, -RZ, R33.H1_H1 ;  /* 0x30000021ff217230 */ /* 0x000fe40000004100 */
[----:B------:R-:W-:Y:S01]  /*6d60*/  FMUL.FTZ R34, R43, R118 ;  /* 0x000000762b227220 */ /* 0x000fe20000410000 */
[----:B------:R-:W-:-:S02]  /*6d70*/  HADD2.F32 R117, -RZ, R117.H1_H1 ;  /* 0x30000075ff757230 */ /* 0x000fc40000004100 */
[----:B------:R-:W-:Y:S01]  /*6d80*/  FMUL.FTZ R118, R39, R118 ;  /* 0x0000007627767220 */ /* 0x000fe20000410000 */
[----:B------:R-:W-:Y:S02]  /*6d90*/  HADD2.F32 R28, -RZ, R35.H1_H1 ;  /* 0x30000023ff1c7230 */ /* 0x000fe40000004100 */
[----:B------:R-:W-:Y:S01]  /*6da0*/  FFMA.FTZ R131, R32, R41, -R131 ;  /* 0x0000002920837223 */ /* 0x000fe20000010883 */
[----:B------:R-:W-:Y:S02]  /*6db0*/  HADD2.F32 R29, -RZ, R29.H1_H1 ;  /* 0x3000001dff1d7230 */ /* 0x000fe40000004100 */
[-C--:B------:R-:W-:Y:S01]  /*6dc0*/  FMUL.FTZ R31, R33, R117.reuse ;  /* 0x00000075211f7220 */ /* 0x080fe20000410000 */
[C---:B------:R-:W-:Y:S01]  /*6dd0*/  FMUL.FTZ R32, R30.reuse, R117 ;  /* 0x000000751e207220 */ /* 0x040fe20000410000 */
[-C--:B------:R-:W-:Y:S01]  /*6de0*/  FFMA.FTZ R34, R39, R28.reuse, -R34 ;  /* 0x0000001c27227223 */ /* 0x080fe20000010822 */
[----:B------:R-:W-:Y:S01]  /*6df0*/  FFMA.FTZ R118, R43, R28, R118 ;  /* 0x0000001c2b767223 */ /* 0x000fe20000010076 */
[-C--:B------:R-:W-:Y:S01]  /*6e00*/  FFMA.FTZ R31, R30, R29.reuse, -R31 ;  /* 0x0000001d1e1f7223 */ /* 0x080fe2000001081f */
        /* <DEDUP_REMOVED lines=8> */
[----:B------:R-:W-:-:S07]  /*6e90*/  F2FP.SATFINITE.E4M3.F32.PACK_AB_MERGE_C R43, R32, R119, R118 ;  /* 0x00000077202b723e */ /* 0x000fce0004807076 */
.L_x_1373:
[----:B------:R-:W-:Y:S05]  /*6ea0*/  BSYNC B2 ;  /* 0x0000000000027941 */ /* 0x000fea0003800000 */
.L_x_1372:
[----:B0-----:R0:W-:Y:S04]  /*6eb0*/  STG.E.128 desc[UR40][R102.64], R36 ;  /* 0x0000002466007986 */ /* 0x0011e8000c101d28 */
[----:B--2---:R0:W-:Y:S02]  /*6ec0*/  @!P2 STG.E.128 desc[UR40][R104.64], R40 ;  /* 0x000000286800a986 */ /* 0x0041e4000c101d28 */
.L_x_1371:
[----:B------:R-:W-:Y:S05]  /*6ed0*/  BSYNC B1 ;  /* 0x0000000000017941 */ /* 0x000fea0003800000 */
.L_x_1370:
[----:B------:R-:W-:Y:S01]  /*6ee0*/  ISETP.NE.AND P2, PT, R99, RZ, PT ;  /* 0x000000ff6300720c */ /* 0x000fe20003f45270 */
[----:B------:R-:W-:-:S12]  /*6ef0*/  BSSY B1, `(.L_x_1374) ;  /* 0x00000f7000017945 */ /* 0x000fd80003800000 */
[----:B------:R-:W-:Y:S05]  /*6f00*/  @!P2 BRA `(.L_x_1375) ;  /* 0x0000000c00d4a947 */ /* 0x000fea0003800000 */
[----:B------:R-:W-:Y:S01]  /*6f10*/  ISETP.GE.AND P4, PT, R175, R93, PT ;  /* 0x0000005daf00720c */ /* 0x000fe20003f86270 */
[----:B------:R-:W-:Y:S01]  /*6f20*/  BSSY B2, `(.L_x_1376) ;  /* 0x00000f1000027945 */ /* 0x000fe20003800000 */
[----:B0-----:R-:W-:Y:S02]  /*6f30*/  IADD3 R37, P2, P3, R52, R62, R71 ;  /* 0x0000003e34257210 */ /* 0x001fe40007b5e047 */
        /* <DEDUP_REMOVED lines=32> */
[----:B------:R-:W-:Y:S02]  /*7140*/  SHF.R.U32.HI R103, RZ, 0x8, R13 ;  /* 0x00000008ff677819 */ /* 0x000fe4000001160d */
[----:B------:R-:W-:Y:S02]  /*7150*/  LOP3.LUT R26, R27, 0xff0000ff, RZ, 0xc0, !PT ;  /* 0xff0000ff1b1a7812 */ /* 0x000fe400078ec0ff */
[----:B------:R-:W-:Y:S01]  /*7160*/  SHF.R.U32.HI R118, RZ, 0x10, R27 ;  /* 0x00000010ff767819 */ /* 0x000fe2000001161b */
[----:B------:R-:W-:Y:S01]  /*7170*/  IMAD.SHL.U32 R27, R40, 0x100, RZ ;  /* 0x00000100281b7824 */ /* 0x000fe200078e00ff */
[----:B------:R-:W-:-:S02]  /*7180*/  SHF.R.U32.HI R43, RZ, 0x8, R15 ;  /* 0x00000008ff2b7819 */ /* 0x000fc4000001160f */
[----:B------:R-:W-:Y:S01]  /*7190*/  LOP3.LUT R24, R25, 0xff0000ff, RZ, 0xc0, !PT ;  /* 0xff0000ff19187812 */ /* 0x000fe200078ec0ff */
[----:B------:R-:W-:Y:S01]  /*71a0*/  IMAD.U32 R118, R118, 0x10000, RZ ;  /* 0x0001000076767824 */ /* 0x000fe200078e00ff */
[----:B------:R-:W-:Y:S01]  /*71b0*/  SHF.R.U32.HI R104, RZ, 0x10, R25 ;  /* 0x00000010ff687819 */ /* 0x000fe20000011619 */
[----:B------:R-:W-:Y:S01]  /*71c0*/  IMAD.SHL.U32 R25, R41, 0x100, RZ ;  /* 0x0000010029197824 */ /* 0x000fe200078e00ff */
[----:B------:R-:W-:Y:S02]  /*71d0*/  LOP3.LUT R12, R13, 0xff0000ff, RZ, 0xc0, !PT ;  /* 0xff0000ff0d0c7812 */ /* 0x000fe400078ec0ff */
[----:B------:R-:W-:Y:S01]  /*71e0*/  SHF.R.U32.HI R102, RZ, 0x10, R13 ;  /* 0x00000010ff667819 */ /* 0x000fe2000001160d */
[----:B------:R-:W-:Y:S01]  /*71f0*/  IMAD.SHL.U32 R13, R103, 0x100, RZ ;  /* 0x00000100670d7824 */ /* 0x000fe200078e00ff */
[----:B------:R-:W-:Y:S01]  /*7200*/  LOP3.LUT R14, R15, 0xff0000ff, RZ, 0xc0, !PT ;  /* 0xff0000ff0f0e7812 */ /* 0x000fe200078ec0ff */
[----:B------:R-:W-:Y:S01]  /*7210*/  IMAD.U32 R104, R104, 0x10000, RZ ;  /* 0x0001000068687824 */ /* 0x000fe200078e00ff */
[----:B------:R-:W-:Y:S01]  /*7220*/  SHF.R.U32.HI R42, RZ, 0x10, R15 ;  /* 0x00000010ff2a7819 */ /* 0x000fe2000001160f */
[----:B------:R-:W-:Y:S01]  /*7230*/  IMAD.SHL.U32 R15, R43, 0x100, RZ ;  /* 0x000001002b0f7824 */ /* 0x000fe200078e00ff */
[----:B------:R-:W-:-:S02]  /*7240*/  LOP3.LUT R103, R26, 0xff00, R27, 0xf8, !PT ;  /* 0x0000ff001a677812 */ /* 0x000fc400078ef81b */
[----:B------:R-:W-:Y:S02]  /*7250*/  LOP3.LUT R43, R24, 0xff00, R25, 0xf8, !PT ;  /* 0x0000ff00182b7812 */ /* 0x000fe400078ef819 */
[----:B------:R-:W-:Y:S02]  /*7260*/  F2FP.F16.E4M3.UNPACK_B R41, R115.H1 ;  /* 0x00000073ff29723e */ /* 0x000fe400030006ff */
[----:B--2---:R-:W-:Y:S02]  /*7270*/  F2FP.F16.E4M3.UNPACK_B R26, R32.H1 ;  /* 0x00000020ff1a723e */ /* 0x004fe400030006ff */
[----:B------:R-:W-:Y:S01]  /*7280*/  LOP3.LUT R12, R12, 0xff00, R13, 0xf8, !PT ;  /* 0x0000ff000c0c7812 */ /* 0x000fe200078ef80d */
[----:B------:R-:W-:Y:S01]  /*7290*/  IMAD.U32 R13, R102, 0x10000, RZ ;  /* 0x00010000660d7824 */ /* 0x000fe200078e00ff */
[----:B0-----:R-:W-:Y:S01]  /*72a0*/  F2FP.F16.E4M3.UNPACK_B R24, R28.H1 ;  /* 0x0000001cff18723e */ /* 0x001fe200030006ff */
[----:B------:R-:W-:Y:S01]  /*72b0*/  HADD2.F32 R102, -RZ, R41.H0_H0 ;  /* 0x20000029ff667230 */ /* 0x000fe20000004100 */
[----:B------:R-:W-:Y:S01]  /*72c0*/  F2FP.F16.E4M3.UNPACK_B R40, R113.H1 ;  /* 0x00000071ff28723e */ /* 0x000fe200030006ff */
[----:B------:R-:W-:Y:S01]  /*72d0*/  HADD2.F32 R27, -RZ, R26.H0_H0 ;  /* 0x2000001aff1b7230 */ /* 0x000fe20000004100 */
[----:B------:R-:W-:Y:S01]  /*72e0*/  LOP3.LUT R15, R14, 0xff00, R15, 0xf8, !PT ;  /* 0x0000ff000e0f7812 */ /* 0x000fe200078ef80f */
[----:B------:R-:W-:Y:S01]  /*72f0*/  HADD2.F32 R25, -RZ, R24.H0_H0 ;  /* 0x20000018ff197230 */ /* 0x000fe20000004100 */
[----:B------:R-:W-:Y:S01]  /*7300*/  LOP3.LUT R14, R12, 0xff0000, R13, 0xf8, !PT ;  /* 0x00ff00000c0e7812 */ /* 0x000fe200078ef80d */
[----:B------:R-:W-:-:S02]  /*7310*/  IMAD.U32 R12, R42, 0x10000, RZ ;  /* 0x000100002a0c7824 */ /* 0x000fc400078e00ff */
[-C--:B------:R-:W-:Y:S01]  /*7320*/  FMUL.FTZ R120, R27, R102.reuse ;  /* 0x000000661b787220 */ /* 0x080fe20000410000 */
[--C-:B------:R-:W-:Y:S02]  /*7330*/  HADD2.F32 R42, -RZ, R40.reuse.H0_H0 ;  /* 0x20000028ff2a7230 */ /* 0x100fe40000004100 */
[----:B------:R-:W-:Y:S01]  /*7340*/  FMUL.FTZ R102, R25, R102 ;  /* 0x0000006619667220 */ /* 0x000fe20000410000 */
[----:B------:R-:W-:Y:S01]  /*7350*/  F2FP.F16.E4M3.UNPACK_B R115, R115 ;  /* 0x00000073ff73723e */ /* 0x000fe200020006ff */
[----:B------:R-:W-:Y:S01]  /*7360*/  HADD2.F32 R40, -RZ, R40.H1_H1 ;  /* 0x30000028ff287230 */ /* 0x000fe20000004100 */
[----:B------:R-:W-:Y:S01]  /*7370*/  LOP3.LUT R12, R15, 0xff0000, R12, 0xf8, !PT ;  /* 0x00ff00000f0c7812 */ /* 0x000fe200078ef80c */
[-C--:B------:R-:W-:Y:S01]  /*7380*/  FFMA.FTZ R120, R25, R42.reuse, -R120 ;  /* 0x0000002a19787223 */ /* 0x080fe20000010878 */
[----:B------:R-:W-:Y:S01]  /*7390*/  LOP3.LUT R15, R43, 0xff0000, R104, 0xf8, !PT ;  /* 0x00ff00002b0f7812 */ /* 0x000fe200078ef868 */
        /* <DEDUP_REMOVED lines=8> */
[-C--:B------:R-:W-:Y:S01]  /*7420*/  FMUL.FTZ R102, R27, R42.reuse ;  /* 0x0000002a1b667220 */ /* 0x080fe20000410000 */
[----:B------:R-:W-:Y:S02]  /*7430*/  HADD2.F32 R26, -RZ, R32.H0_H0 ;  /* 0x20000020ff1a7230 */ /* 0x000fe40000004100 */
[C---:B------:R-:W-:Y:S01]  /*7440*/  FMUL.FTZ R42, R25.reuse, R42 ;  /* 0x0000002a192a7220 */ /* 0x040fe20000410000 */
[----:B------:R-:W-:Y:S02]  /*7450*/  HADD2.F32 R24, -RZ, R28.H0_H0 ;  /* 0x2000001cff187230 */ /* 0x000fe40000004100 */
[-C--:B------:R-:W-:Y:S01]  /*7460*/  FFMA.FTZ R105, R25, R40.reuse, -R102 ;  /* 0x0000002819697223 */ /* 0x080fe20000010866 */
[----:B------:R-:W-:Y:S02]  /*7470*/  HADD2.F32 R25, -RZ, R113.H0_H0 ;  /* 0x20000071ff197230 */ /* 0x000fe40000004100 */
[----:B------:R-:W-:Y:S01]  /*7480*/  FFMA.FTZ R117, R27, R40, R42 ;  /* 0x000000281b757223 */ /* 0x000fe2000001002a */
        /* <DEDUP_REMOVED lines=10> */
[----:B------:R-:W-:Y:S01]  /*7530*/  FMUL.FTZ R115, R28, R115 ;  /* 0x000000731c737220 */ /* 0x000fe20000410000 */
[----:B------:R-:W-:-:S02]  /*7540*/  F2FP.F16.E4M3.UNPACK_B R26, R34.H1 ;  /* 0x00000022ff1a723e */ /* 0x000fc400030006ff */
[----:B------:R-:W-:Y:S01]  /*7550*/  LOP3.LUT R13, R103, 0xff0000, R118, 0xf8, !PT ;  /* 0x00ff0000670d7812 */ /* 0x000fe200078ef876 */
        /* <DEDUP_REMOVED lines=22> */
[----:B------:R-:W-:Y:S01]  /*76c0*/  F2FP.F16.E4M3.UNPACK_B R111, R111 ;  /* 0x0000006fff6f723e */ /* 0x000fe200020006ff */
[----:B------:R-:W-:Y:S01]  /*76d0*/  FFMA.FTZ R119, R26, R25, R41 ;  /* 0x000000191a777223 */ /* 0x000fe20000010029 */
[----:B------:R-:W-:Y:S01]  /*76e0*/  HADD2.F32 R27, -RZ, R114.H0_H0 ;  /* 0x20000072ff1b7230 */ /* 0x000fe20000004100 */
[----:B------:R-:W-:Y:S01]  /*76f0*/  F2FP.SATFINITE.E4M3.F32.PACK_AB_MERGE_C R104, R117, R104, RZ ;  /* 0x000000687568723e */ /* 0x000fe200048070ff */
[----:B------:R-:W-:Y:S01]  /*7700*/  HADD2.F32 R24, -RZ, R30.H0_H0 ;  /* 0x2000001eff187230 */ /* 0x000fe20000004100 */
[----:B------:R-:W-:Y:S01]  /*7710*/  F2FP.SATFINITE.E4M3.F32.PACK_AB_MERGE_C R115, R115, R118, RZ ;  /* 0x000000767373723e */ /* 0x000fe200048070ff */
[----:B------:R-:W-:Y:S01]  /*7720*/  HADD2.F32 R25, -RZ, R34.H0_H0 ;  /* 0x20000022ff197230 */ /* 0x000fe20000004100 */
[----:B------:R-:W-:Y:S01]  /*7730*/  F2FP.SATFINITE.E4M3.F32.PACK_AB_MERGE_C R119, R119, R32, RZ ;  /* 0x000000207777723e */ /* 0x000fe200048070ff */
[----:B------:R-:W-:-:S02]  /*7740*/  HADD2.F32 R41, -RZ, R114.H1_H1 ;  /* 0x30000072ff297230 */ /* 0x000fc40000004100 */
[-C--:B------:R-:W-:Y:S01]  /*7750*/  FMUL.FTZ R28, R24, R27.reuse ;  /* 0x0000001b181c7220 */ /* 0x080fe20000410000 */
[----:B------:R-:W-:Y:S02]  /*7760*/  HADD2.F32 R34, -RZ, R34.H1_H1 ;  /* 0x30000022ff227230 */ /* 0x000fe40000004100 */
[C---:B------:R-:W-:Y:S01]  /*7770*/  FMUL.FTZ R113, R25.reuse, R27 ;  /* 0x0000001b19717220 */ /* 0x040fe20000410000 */
[--C-:B------:R-:W-:Y:S01]  /*7780*/  HADD2.F32 R26, -RZ, R111.reuse.H0_H0 ;  /* 0x2000006fff1a7230 */ /* 0x100fe20000004100 */
[----:B------:R-:W-:Y:S01]  /*7790*/  F2FP.F16.E4M3.UNPACK_B R32, R15 ;  /* 0x0000000fff20723e */ /* 0x000fe200020006ff */
[----:B------:R-:W-:Y:S02]  /*77a0*/  HADD2.F32 R30, -RZ, R30.H1_H1 ;  /* 0x3000001eff1e7230 */ /* 0x000fe40000004100 */
[-C--:B------:R-:W-:Y:S01]  /*77b0*/  FMUL.FTZ R27, R34, R41.reuse ;  /* 0x00000029221b7220 */ /* 0x080fe20000410000 */
[----:B------:R-:W-:Y:S02]  /*77c0*/  HADD2.F32 R111, -RZ, R111.H1_H1 ;  /* 0x3000006fff6f7230 */ /* 0x000fe40000004100 */
[-C--:B------:R-:W-:Y:S01]  /*77d0*/  FFMA.FTZ R113, R24, R26.reuse, -R113 ;  /* 0x0000001a18717223 */ /* 0x080fe20000010871 */
[----:B------:R-:W-:Y:S01]  /*77e0*/  FFMA.FTZ R40, R25, R26, R28 ;  /* 0x0000001a19287223 */ /* 0x000fe2000001001c */
[C---:B------:R-:W-:Y:S01]  /*77f0*/  FMUL.FTZ R41, R30.reuse, R41 ;  /* 0x000000291e297220 */ /* 0x040fe20000410000 */
[----:B------:R-:W-:Y:S01]  /*7800*/  F2FP.F16.E4M3.UNPACK_B R26, R33 ;  /* 0x00000021ff1a723e */ /* 0x000fe200020006ff */
[----:B------:R-:W-:Y:S01]  /*7810*/  FFMA.FTZ R30, R30, R111, -R27 ;  /* 0x0000006f1e1e7223 */ /* 0x000fe2000001081b */
[----:B------:R-:W-:Y:S01]  /*7820*/  F2FP.F16.E4M3.UNPACK_B R24, R29 ;  /* 0x0000001dff18723e */ /* 0x000fe200020006ff */
[----:B------:R-:W-:Y:S01]  /*7830*/  FFMA.FTZ R41, R34, R111, R41 ;  /* 0x0000006f22297223 */ /* 0x000fe20000010029 */
[----:B------:R-:W-:Y:S01]  /*7840*/  F2FP.F16.E4M3.UNPACK_B R28, R14 ;  /* 0x0000000eff1c723e */ /* 0x000fe200020006ff */
[----:B------:R-:W-:Y:S01]  /*7850*/  HADD2.F32 R27, -RZ, R26.H0_H0 ;  /* 0x2000001aff1b7230 */ /* 0x000fe20000004100 */
[----:B------:R-:W-:Y:S01]  /*7860*/  F2FP.SATFINITE.E4M3.F32.PACK_AB_MERGE_C R115, R30, R113, R115 ;  /* 0x000000711e73723e */ /* 0x000fe20004807073 */
[----:B------:R-:W-:Y:S01]  /*7870*/  HADD2.F32 R34, -RZ, R32.H0_H0 ;  /* 0x20000020ff227230 */ /* 0x000fe20000004100 */
[----:B------:R-:W-:Y:S01]  /*7880*/  F2FP.SATFINITE.E4M3.F32.PACK_AB_MERGE_C R119, R41, R40, R119 ;  /* 0x000000282977723e */ /* 0x000fe20004807077 */
[----:B------:R-:W-:Y:S01]  /*7890*/  HADD2.F32 R25, -RZ, R24.H0_H0 ;  /* 0x20000018ff197230 */ /* 0x000fe20000004100 */
[----:B------:R-:W-:Y:S01]  /*78a0*/  F2FP.SATFINITE.E4M3.F32.PACK_AB_MERGE_C R117, R102, R43, R104 ;  /* 0x0000002b6675723e */ /* 0x000fe20004807068 */
        /* <DEDUP_REMOVED lines=10> */
[----:B------:R-:W-:Y:S01]  /*7950*/  F2FP.SATFINITE.E4M3.F32.PACK_AB_MERGE_C R105, R105, R120, RZ ;  /* 0x000000786969723e */ /* 0x000fe200048070ff */
[C---:B------:R-:W-:Y:S01]  /*7960*/  FMUL.FTZ R41, R24.reuse, R41 ;  /* 0x0000002918297220 */ /* 0x040fe20000410000 */
[----:B------:R-:W-:Y:S01]  /*7970*/  F2FP.F16.E4M3.UNPACK_B R29, R29.H1 ;  /* 0x0000001dff1d723e */ /* 0x000fe200030006ff */
[----:B------:R-:W-:Y:S01]  /*7980*/  FFMA.FTZ R43, R24, R25, -R27 ;  /* 0x00000019182b7223 */ /* 0x000fe2000001081b */
[----:B------:R-:W-:Y:S02]  /*7990*/  F2FP.F16.E4M3.UNPACK_B R33, R33.H1 ;  /* 0x00000021ff21723e */ /* 0x000fe400030006ff */
[----:B------:R-:W-:Y:S01]  /*79a0*/  F2FP.F16.E4M3.UNPACK_B R27, R15.H1 ;  /* 0x0000000fff1b723e */ /* 0x000fe200030006ff */
[----:B------:R-:W-:Y:S01]  /*79b0*/  HADD2.F32 R15, -RZ, R29.H0_H0 ;  /* 0x2000001dff0f7230 */ /* 0x000fe20000004100 */
[----:B------:R-:W-:Y:S01]  /*79c0*/  F2FP.SATFINITE.E4M3.F32.PACK_AB_MERGE_C R114, R103, R42, R105 ;  /* 0x0000002a6772723e */ /* 0x000fe20004807069 */
[----:B------:R-:W-:Y:S01]  /*79d0*/  FFMA.FTZ R103, R26, R25, R41 ;  /* 0x000000191a677223 */ /* 0x000fe20000010029 */
[----:B------:R-:W-:Y:S01]  /*79e0*/  HADD2.F32 R24, -RZ, R33.H0_H0 ;  /* 0x20000021ff187230 */ /* 0x000fe20000004100 */
[----:B------:R-:W-:Y:S01]  /*79f0*/  F2FP.F16.E4M3.UNPACK_B R14, R14.H1 ;  /* 0x0000000eff0e723e */ /* 0x000fe200030006ff */
[----:B------:R-:W-:Y:S01]  /*7a00*/  HADD2.F32 R26, -RZ, R27.H0_H0 ;  /* 0x2000001bff1a7230 */ /* 0x000fe20000004100 */
[----:B------:R-:W-:Y:S01]  /*7a10*/  F2FP.F16.E4M3.UNPACK_B R32, R13.H1 ;  /* 0x0000000dff20723e */ /* 0x000fe200030006ff */
[----:B------:R-:W-:-:S02]  /*7a20*/  HADD2.F32 R33, -RZ, R33.H1_H1 ;  /* 0x30000021ff217230 */ /* 0x000fc40000004100 */
[----:B------:R-:W-:Y:S02]  /*7a30*/  HADD2.F32 R28, -RZ, R27.H1_H1 ;  /* 0x3000001bff1c7230 */ /* 0x000fe40000004100 */
[CC--:B------:R-:W-:Y:S01]  /*7a40*/  FMUL.FTZ R30, R24.reuse, R26.reuse ;  /* 0x0000001a181e7220 */ /* 0x0c0fe20000410000 */
[--C-:B------:R-:W-:Y:S02]  /*7a50*/  HADD2.F32 R25, -RZ, R14.reuse.H0_H0 ;  /* 0x2000000eff197230 */ /* 0x100fe40000004100 */
[----:B------:R-:W-:Y:S01]  /*7a60*/  FMUL.FTZ R27, R15, R26 ;  /* 0x0000001a0f1b7220 */ /* 0x000fe20000410000 */
[----:B------:R-:W-:Y:S02]  /*7a70*/  HADD2.F32 R29, -RZ, R29.H1_H1 ;  /* 0x3000001dff1d7230 */ /* 0x000fe40000004100 */
[----:B------:R-:W-:Y:S02]  /*7a80*/  HADD2.F32 R26, -RZ, R14.H1_H1 ;  /* 0x3000000eff1a7230 */ /* 0x000fe40000004100 */
[----:B------:R-:W-:Y:S01]  /*7a90*/  FMUL.FTZ R14, R33, R28 ;  /* 0x0000001c210e7220 */ /* 0x000fe20000410000 */
[-C--:B------:R-:W-:Y:S01]  /*7aa0*/  FFMA.FTZ R42, R15, R25.reuse, -R30 ;  /* 0x000000190f2a7223 */ /* 0x080fe2000001081e */
[----:B------:R-:W-:Y:S01]  /*7ab0*/  FFMA.FTZ R102, R24, R25, R27 ;  /* 0x0000001918667223 */ /* 0x000fe2000001001b */
[----:B------:R-:W-:Y:S01]  /*7ac0*/  F2FP.F16.E4M3.UNPACK_B R25, R35 ;  /* 0x00000023ff19723e */ /* 0x000fe200020006ff */
[C---:B------:R-:W-:Y:S01]  /*7ad0*/  FFMA.FTZ R105, R29.reuse, R26, -R14 ;  /* 0x0000001a1d697223 */ /* 0x040fe2000001080e */
[----:B------:R-:W-:Y:S01]  /*7ae0*/  F2FP.F16.E4M3.UNPACK_B R14, R31 ;  /* 0x0000001fff0e723e */ /* 0x000fe200020006ff */
[----:B------:R-:W-:Y:S01]  /*7af0*/  FMUL.FTZ R28, R29, R28 ;  /* 0x0000001c1d1c7220 */ /* 0x000fe20000410000 */
[----:B------:R-:W-:Y:S01]  /*7b00*/  F2FP.F16.E4M3.UNPACK_B R35, R35.H1 ;  /* 0x00000023ff23723e */ /* 0x000fe200030006ff */
[----:B------:R-:W-:Y:S01]  /*7b10*/  HADD2.F32 R41, -RZ, R32.H0_H0 ;  /* 0x20000020ff297230 */ /* 0x000fe20000004100 */
        /* <DEDUP_REMOVED lines=8> */
[----:B------:R-:W-:Y:S01]  /*7ba0*/  F2FP.SATFINITE.E4M3.F32.PACK_AB_MERGE_C R102, R111, R102, RZ ;  /* 0x000000666f66723e */ /* 0x000fe200048070ff */
[----:B------:R-:W-:Y:S01]  /*7bb0*/  HADD2.F32 R33, -RZ, R30.H0_H0 ;  /* 0x2000001eff217230 */ /* 0x000fe20000004100 */
[----:B------:R-:W-:Y:S01]  /*7bc0*/  F2FP.SATFINITE.E4M3.F32.PACK_AB_MERGE_C R42, R105, R42, RZ ;  /* 0x0000002a692a723e */ /* 0x000fe200048070ff */
[----:B------:R-:W-:-:S02]  /*7bd0*/  HADD2.F32 R29, -RZ, R27.H0_H0 ;  /* 0x2000001bff1d7230 */ /* 0x000fc40000004100 */
[-C--:B------:R-:W-:Y:S01]  /*7be0*/  FMUL.FTZ R113, R12, R41.reuse ;  /* 0x000000290c717220 */ /* 0x080fe20000410000 */
[----:B------:R-:W-:Y:S01]  /*7bf0*/  FMUL.FTZ R41, R24, R41 ;  /* 0x0000002918297220 */ /* 0x000fe20000410000 */
[----:B------:R-:W-:Y:S02]  /*7c00*/  HADD2.F32 R35, -RZ, R35.H1_H1 ;  /* 0x30000023ff237230 */ /* 0x000fe40000004100 */
[----:B------:R-:W-:Y:S01]  /*7c10*/  FMUL.FTZ R104, R26, R33 ;  /* 0x000000211a687220 */ /* 0x000fe20000410000 */
[----:B------:R-:W-:Y:S02]  /*7c20*/  HADD2.F32 R32, -RZ, R32.H1_H1 ;  /* 0x30000020ff207230 */ /* 0x000fe40000004100 */
[-C--:B------:R-:W-:Y:S01]  /*7c30*/  FFMA.FTZ R113, R24, R29.reuse, -R113 ;  /* 0x0000001d18717223 */ /* 0x080fe20000010871 */
[----:B------:R-:W-:Y:S02]  /*7c40*/  HADD2.F32 R31, -RZ, R31.H1_H1 ;  /* 0x3000001fff1f7230 */ /* 0x000fe40000004100 */
[----:B------:R-:W-:Y:S01]  /*7c50*/  FFMA.FTZ R41, R12, R29, R41 ;  /* 0x0000001d0c297223 */ /* 0x000fe20000010029 */
[----:B------:R-:W-:-:S02]  /*7c60*/  HADD2.F32 R15, -RZ, R14.H0_H0 ;  /* 0x2000000eff0f7230 */ /* 0x000fc40000004100 */
[-C--:B------:R-:W-:Y:S01]  /*7c70*/  FMUL.FTZ R24, R35, R32.reuse ;  /* 0x0000002023187220 */ /* 0x080fe20000410000 */
[----:B------:R-:W-:Y:S02]  /*7c80*/  HADD2.F32 R28, -RZ, R13.H0_H0 ;  /* 0x2000000dff1c7230 */ /* 0x000fe40000004100 */
[----:B------:R-:W-:Y:S01]  /*7c90*/  FMUL.FTZ R32, R31, R32 ;  /* 0x000000201f207220 */ /* 0x000fe20000410000 */
[----:B------:R-:W-:Y:S02]  /*7ca0*/  HADD2.F32 R25, -RZ, R25.H1_H1 ;  /* 0x30000019ff197230 */ /* 0x000fe40000004100 */
[C---:B------:R-:W-:Y:S01]  /*7cb0*/  FMUL.FTZ R33, R15.reuse, R33 ;  /* 0x000000210f217220 */ /* 0x040fe20000410000 */
[----:B------:R-:W-:Y:S02]  /*7cc0*/  HADD2.F32 R30, -RZ, R30.H1_H1 ;  /* 0x3000001eff1e7230 */ /* 0x000fe40000004100 */
[----:B------:R-:W-:Y:S01]  /*7cd0*/  FFMA.FTZ R104, R15, R28, -R104 ;  /* 0x0000001c0f687223 */ /* 0x000fe20000010868 */
[----:B------:R-:W-:-:S02]  /*7ce0*/  HADD2.F32 R14, -RZ, R14.H1_H1 ;  /* 0x3000000eff0e7230 */ /* 0x000fc40000004100 */
[----:B------:R-:W-:Y:S01]  /*7cf0*/  FFMA.FTZ R33, R26, R28, R33 ;  /* 0x0000001c1a217223 */ /* 0x000fe20000010021 */
[----:B------:R-:W-:Y:S02]  /*7d00*/  HADD2.F32 R12, -RZ, R27.H1_H1 ;  /* 0x3000001bff0c7230 */ /* 0x000fe40000004100 */
[-C--:B------:R-:W-:Y:S01]  /*7d10*/  FMUL.FTZ R15, R25, R30.reuse ;  /* 0x0000001e190f7220 */ /* 0x080fe20000410000 */
[----:B------:R-:W-:Y:S02]  /*7d20*/  HADD2.F32 R13, -RZ, R13.H1_H1 ;  /* 0x3000000dff0d7230 */ /* 0x000fe40000004100 */
[C---:B------:R-:W-:Y:S01]  /*7d30*/  FMUL.FTZ R30, R14.reuse, R30 ;  /* 0x0000001e0e1e7220 */ /* 0x040fe20000410000 */
[----:B------:R-:W-:Y:S01]  /*7d40*/  F2FP.SATFINITE.E4M3.F32.PACK_AB_MERGE_C R34, R103, R34, R102 ;  /* 0x000000226722723e */ /* 0x000fe20004807066 */
[-C--:B------:R-:W-:Y:S01]  /*7d50*/  FFMA.FTZ R32, R35, R12.reuse, R32 ;  /* 0x0000000c23207223 */ /* 0x080fe20000010020 */
[----:B------:R-:W-:Y:S01]  /*7d60*/  FFMA.FTZ R24, R31, R12, -R24 ;  /* 0x0000000c1f187223 */ /* 0x000fe20000010818 */
[-C--:B------:R-:W-:Y:S01]  /*7d70*/  FFMA.FTZ R30, R25, R13.reuse, R30 ;  /* 0x0000000d191e7223 */ /* 0x080fe2000001001e */
[----:B------:R-:W-:Y:S01]  /*7d80*/  FFMA.FTZ R15, R14, R13, -R15 ;  /* 0x0000000d0e0f7223 */ /* 0x000fe2000001080f */
[----:B------:R-:W-:Y:S01]  /*7d90*/  F2FP.SATFINITE.E4M3.F32.PACK_AB_MERGE_C R29, R43, R40, R42 ;  /* 0x000000282b1d723e */ /* 0x000fe2000480702a */
[----:B------:R-:W-:Y:S01]  /*7da0*/  IMAD.MOV.U32 R28, RZ, RZ, R114 ;  /* 0x000000ffff1c7224 */ /* 0x000fe200078e0072 */
[----:B------:R-:W-:-:S02]  /*7db0*/  F2FP.SATFINITE.E4M3.F32.PACK_AB_MERGE_C R32, R32, R41, RZ ;  /* 0x000000292020723e */ /* 0x000fc400048070ff */
[----:B------:R-:W-:Y:S02]  /*7dc0*/  F2FP.SATFINITE.E4M3.F32.PACK_AB_MERGE_C R24, R24, R113, RZ ;  /* 0x000000711818723e */ /* 0x000fe400048070ff */
[----:B------:R-:W-:Y:S01]  /*7dd0*/  F2FP.SATFINITE.E4M3.F32.PACK_AB_MERGE_C R35, R30, R33, R32 ;  /* 0x000000211e23723e */ /* 0x000fe20004807020 */
[----:B------:R-:W-:Y:S01]  /*7de0*/  IMAD.MOV.U32 R33, RZ, RZ, R34 ;  /* 0x000000ffff217224 */ /* 0x000fe200078e0022 */
[----:B------:R-:W-:Y:S01]  /*7df0*/  F2FP.SATFINITE.E4M3.F32.PACK_AB_MERGE_C R31, R15, R104, R24 ;  /* 0x000000680f1f723e */ /* 0x000fe20004807018 */
[----:B------:R-:W-:Y:S02]  /*7e00*/  IMAD.MOV.U32 R32, RZ, RZ, R117 ;  /* 0x000000ffff207224 */ /* 0x000fe400078e0075 */
[----:B------:R-:W-:Y:S02]  /*7e10*/  IMAD.MOV.U32 R30, RZ, RZ, R115 ;  /* 0x000000ffff1e7224 */ /* 0x000fe400078e0073 */
[----:B------:R-:W-:-:S07]  /*7e20*/  IMAD.MOV.U32 R34, RZ, RZ, R119 ;  /* 0x000000ffff227224 */ /* 0x000fce00078e0077 */
.L_x_1377:
[----:B------:R-:W-:Y:S05]  /*7e30*/  BSYNC B2 ;  /* 0x0000000000027941 */ /* 0x000fea0003800000 */
.L_x_1376:
[----:B0-----:R3:W-:Y:S04]  /*7e40*/  STG.E.128 desc[UR40][R36.64], R28 ;  /* 0x0000001c24007986 */ /* 0x0017e8000c101d28 */
[----:B--2---:R3:W-:Y:S02]  /*7e50*/  @!P2 STG.E.128 desc[UR40][R38.64], R32 ;  /* 0x000000202600a986 */ /* 0x0047e4000c101d28 */
.L_x_1375:
[----:B------:R-:W-:Y:S05]  /*7e60*/  BSYNC B1 ;  /* 0x0000000000017941 */ /* 0x000fea0003800000 */
.L_x_1374:
[----:B------:R-:W-:-:S13]  /*7e70*/  ISETP.NE.AND P2, PT, R98, RZ, PT ;  /* 0x000000ff6200720c */ /* 0x000fda0003f45270 */
[----:B------:R-:W-:Y:S05]  /*7e80*/  @!P2 BRA `(.L_x_1342) ;  /* 0x00000010005ca947 */ /* 0x000fea0003800000 */
[----:B------:R-:W-:Y:S01]  /*7e90*/  ISETP.GE.AND P4, PT, R174, R93, PT ;  /* 0x0000005dae00720c */ /* 0x000fe20003f86270 */
[----:B------:R-:W-:Y:S01]  /*7ea0*/  BSSY B1, `(.L_x_1378) ;  /* 0x00000eb000017945 */ /* 0x000fe20003800000 */
[----:B---3--:R-:W-:Y:S02]  /*7eb0*/  IADD3 R29, P2, P3, R52, R62, R69 ;  /* 0x0000003e341d7210 */ /* 0x008fe40007b5e045 */
[----:B------:R-:W-:Y:S02]  /*7ec0*/  SEL R116, R75, R116, !P4 ;  /* 0x000000744b747207 */ /* 0x000fe40006000000 */
[----:B------:R-:W-:Y:S02]  /*7ed0*/  IADD3.X R14, R91, R112, R64, P2, P3 ;  /* 0x000000705b0e7210 */ /* 0x000fe400017e6440 */
[----:B------:R-:W-:Y:S02]  /*7ee0*/  SHF.R.S32.HI R13, RZ, 0x1f, R116 ;  /* 0x0000001fff0d7819 */ /* 0x000fe40000011474 */
[----:B------:R-:W-:-:S02]  /*7ef0*/  IADD3 R28, P2, R29, R60, RZ ;  /* 0x0000003c1d1c7210 */ /* 0x000fc40007f5e0ff */
[----:B------:R-:W-:-:S03]  /*7f00*/  LEA.HI R13, R13, R116, RZ, 0x5 ;  /* 0x000000740d0d7211 */ /* 0x000fc600078f28ff */
[----:B------:R-:W-:Y:S01]  /*7f10*/  IMAD.X R29, R14, 0x1, R61, P2 ;  /* 0x000000010e1d7824 */ /* 0x000fe200010e063d */
[----:B------:R-:W-:Y:S02]  /*7f20*/  SHF.R.S32.HI R12, RZ, 0x5, R13 ;  /* 0x00000005ff0c7819 */ /* 0x000fe4000001140d */
[----:B------:R-:W-:Y:S02]  /*7f30*/  ISETP.GE.AND P2, PT, R174, R101, PT ;  /* 0x00000065ae00720c */ /* 0x000fe40003f46270 */
[----:B------:R-:W-:-:S04]  /*7f40*/  LEA.HI.SX32 R12, R83, R12, 0x1c ;  /* 0x0000000c530c7211 */ /* 0x000fc800078fe2ff */
[----:B------:R-:W-:Y:S01]  /*7f50*/  SHF.R.S32.HI R13, RZ, 0x1f, R12 ;  /* 0x0000001fff0d7819 */ /* 0x000fe2000001140c */
[----:B------:R-:W-:-:S03]  /*7f60*/  IMAD.SHL.U32 R31, R12, 0x10, RZ ;  /* 0x000000100c1f7824 */ /* 0x000fc600078e00ff */
[----:B------:R-:W-:Y:S02]  /*7f70*/  LEA.HI R13, R13, R12, RZ, 0x2 ;  /* 0x0000000c0d0d7211 */ /* 0x000fe400078f10ff */
[----:B------:R-:W-:-:S03]  /*7f80*/  LOP3.LUT R12, R180, 0x30, R31, 0xf8, !PT ;  /* 0x00000030b40c7812 */ /* 0x000fc600078ef81f */
[----:B------:R-:W-:Y:S01]  /*7f90*/  IMAD.SHL.U32 R13, R13, 0x800, RZ ;  /* 0x000008000d0d7824 */ /* 0x000fe200078e00ff */
[----:B------:R-:W-:-:S04]  /*7fa0*/  LOP3.LUT R12, R12, R181, RZ, 0x3c, !PT ;  /* 0x000000b50c0c7212 */ /* 0x000fc800078e3cff */
[----:B------:R-:W-:-:S04]  /*7fb0*/  LOP3.LUT R13, R13, 0xffffe000, RZ, 0xc0, !PT ;  /* 0xffffe0000d0d7812 */ /* 0x000fc800078ec0ff */
[----:B------:R-:W-:Y:S01]  /*7fc0*/  IADD3 R12, R12, R13, R182 ;  /* 0x0000000d0c0c7210 */ /* 0x000fe20007ffe0b6 */
[----:B------:R-:W-:-:S04]  /*7fd0*/  IMAD R13, R17, 0x6000, R84 ;  /* 0x00006000110d7824 */ /* 0x000fc800078e0254 */
[----:B------:R-:W-:Y:S02]  /*7fe0*/  IMAD R15, R17, 0x6000, R12 ;  /* 0x00006000110f7824 */ /* 0x000fe400078e020c */
[C---:B------:R-:W-:Y:S02]  /*7ff0*/  IMAD.IADD R13, R16.reuse, 0x1, R13 ;  /* 0x00000001100d7824 */ /* 0x040fe400078e020d */
[----:B------:R-:W-:-:S04]  /*8000*/  IMAD.IADD R24, R16, 0x1, R15 ;  /* 0x0000000110187824 */ /* 0x000fc800078e020f */
[----:B------:R-:W2:Y:S04]  /*8010*/  LDS.128 R12, [R13+0x16400] ;  /* 0x016400000d0c7984 */ /* 0x000ea80000000c00 */
[----:B------:R-:W3:Y:S01]  /*8020*/  LDS.128 R24, [R24+0x16400] ;  /* 0x0164000018187984 */ /* 0x000ee20000000c00 */
[----:B------:R-:W-:Y:S05]  /*8030*/  @P2 BRA `(.L_x_1379) ;  /* 0x0000000c00442947 */ /* 0x000fea0003800000 */
[----:B------:R-:W-:Y:S02]  /*8040*/  SHF.R.U32.HI R4, RZ, 0x8, R5 ;  /* 0x00000008ff047819 */ /* 0x000fe40000011605 */
[----:B------:R-:W-:Y:S02]  /*8050*/  SHF.R.U32.HI R10, RZ, 0x8, R11 ;  /* 0x00000008ff0a7819 */ /* 0x000fe4000001160b */
[----:B------:R-:W-:Y:S02]  /*8060*/  SHF.R.U32.HI R8, RZ, 0x8, R9 ;  /* 0x00000008ff087819 */ /* 0x000fe40000011609 */
[----:B------:R-:W-:Y:S01]  /*8070*/  SHF.R.U32.HI R33, RZ, 0x10, R5 ;  /* 0x00000010ff217819 */ /* 0x000fe20000011605 */
[----:B------:R-:W-:Y:S01]  /*8080*/  IMAD.SHL.U32 R10, R10, 0x100, RZ ;  /* 0x000001000a0a7824 */ /* 0x000fe200078e00ff */
[----:B------:R-:W-:Y:S01]  /*8090*/  LOP3.LUT R5, R5, 0xff0000ff, RZ, 0xc0, !PT ;  /* 0xff0000ff05057812 */ /* 0x000fe200078ec0ff */
[----:B------:R-:W-:Y:S01]  /*80a0*/  IMAD.SHL.U32 R8, R8, 0x100, RZ ;  /* 0x0000010008087824 */ /* 0x000fe200078e00ff */
[----:B------:R-:W-:-:S02]  /*80b0*/  SHF.R.U32.HI R6, RZ, 0x8, R7 ;  /* 0x00000008ff067819 */ /* 0x000fc40000011607 */
[----:B------:R-:W-:Y:S02]  /*80c0*/  SHF.L.U32 R4, R4, 0x8, RZ ;  /* 0x0000000804047819 */ /* 0x000fe400000006ff */
        /* <DEDUP_REMOVED lines=9> */
[----:B0-----:R-:W-:Y:S02]  /*8160*/  LOP3.LUT R38, R11, 0xff00, R10, 0xf8, !PT ;  /* 0x0000ff000b267812 */ /* 0x001fe400078ef80a */
[----:B------:R-:W-:Y:S02]  /*8170*/  LOP3.LUT R36, R9, 0xff00, R8, 0xf8, !PT ;  /* 0x0000ff0009247812 */ /* 0x000fe400078ef808 */
[----:B------:R-:W-:Y:S02]  /*8180*/  F2FP.F16.E4M3.UNPACK_B R33, R109.H1 ;  /* 0x0000006dff21723e */ /* 0x000fe400030006ff */
[----:B---3--:R-:W-:Y:S02]  /*8190*/  F2FP.F16.E4M3.UNPACK_B R10, R24.H1 ;  /* 0x00000018ff0a723e */ /* 0x008fe400030006ff */
[----:B--2---:R-:W-:Y:S01]  /*81a0*/  F2FP.F16.E4M3.UNPACK_B R8, R12.H1 ;  /* 0x0000000cff08723e */ /* 0x004fe200030006ff */
[----:B------:R-:W-:Y:S01]  /*81b0*/  HADD2.F32 R34, -RZ, R33.H0_H0 ;  /* 0x20000021ff227230 */ /* 0x000fe20000004100 */
[----:B------:R-:W-:Y:S01]  /*81c0*/  LOP3.LUT R7, R7, 0xff00, R4, 0xf8, !PT ;  /* 0x0000ff0007077812 */ /* 0x000fe200078ef804 */
[----:B------:R-:W-:Y:S01]  /*81d0*/  IMAD.U32 R4, R30, 0x10000, RZ ;  /* 0x000100001e047824 */ /* 0x000fe200078e00ff */
[----:B------:R-:W-:Y:S01]  /*81e0*/  F2FP.F16.E4M3.UNPACK_B R30, R107.H1 ;  /* 0x0000006bff1e723e */ /* 0x000fe200030006ff */
[----:B------:R-:W-:Y:S01]  /*81f0*/  HADD2.F32 R11, -RZ, R10.H0_H0 ;  /* 0x2000000aff0b7230 */ /* 0x000fe20000004100 */
[----:B------:R-:W-:Y:S01]  /*8200*/  LOP3.LUT R6, R5, 0xff0000, R6, 0xf8, !PT ;  /* 0x00ff000005067812 */ /* 0x000fe200078ef806 */
[----:B------:R-:W-:Y:S01]  /*8210*/  HADD2.F32 R9, -RZ, R8.H0_H0 ;  /* 0x20000008ff097230 */ /* 0x000fe20000004100 */
[----:B------:R-:W-:Y:S01]  /*8220*/  LOP3.LUT R4, R7, 0xff0000, R4, 0xf8, !PT ;  /* 0x00ff000007047812 */ /* 0x000fe200078ef804 */
[----:B------:R-:W-:-:S02]  /*8230*/  IMAD.U32 R7, R35, 0x10000, RZ ;  /* 0x0001000023077824 */ /* 0x000fc400078e00ff */
[-C--:B------:R-:W-:Y:S01]  /*8240*/  FMUL.FTZ R40, R11, R34.reuse ;  /* 0x000000220b287220 */ /* 0x080fe20000410000 */
[----:B------:R-:W-:Y:S02]  /*8250*/  IMAD.U32 R5, R32, 0x10000, RZ ;  /* 0x0001000020057824 */ /* 0x000fe400078e00ff */
[C---:B------:R-:W-:Y:S01]  /*8260*/  FMUL.FTZ R34, R9.reuse, R34 ;  /* 0x0000002209227220 */ /* 0x040fe20000410000 */
[--C-:B------:R-:W-:Y:S01]  /*8270*/  HADD2.F32 R32, -RZ, R30.reuse.H0_H0 ;  /* 0x2000001eff207230 */ /* 0x100fe20000004100 */
[----:B------:R-:W-:Y:S01]  /*8280*/  LOP3.LUT R7, R36, 0xff0000, R7, 0xf8, !PT ;  /* 0x00ff000024077812 */ /* 0x000fe200078ef807 */
[----:B------:R-:W-:Y:S01]  /*8290*/  HADD2.F32 R30, -RZ, R30.H1_H1 ;  /* 0x3000001eff1e7230 */ /* 0x000fe20000004100 */
[----:B------:R-:W-:Y:S02]  /*82a0*/  F2FP.F16.E4M3.UNPACK_B R109, R109 ;  /* 0x0000006dff6d723e */ /* 0x000fe400020006ff */
        /* <DEDUP_REMOVED lines=35> */
[----:B------:R-:W-:Y:S01]  /*84e0*/  LOP3.LUT R5, R38, 0xff0000, R5, 0xf8, !PT ;  /* 0x00ff000026057812 */ /* 0x000fe200078ef805 */
[----:B------:R-:W-:Y:S02]  /*84f0*/  HADD2.F32 R9, -RZ, R8.H0_H0 ;  /* 0x20000008ff097230 */ /* 0x000fe40000004100 */
[----:B------:R-:W-:Y:S01]  /*8500*/  FMUL.FTZ R38, R11, R30 ;  /* 0x0000001e0b267220 */ /* 0x000fe20000410000 */
[----:B------:R-:W-:Y:S01]  /*8510*/  HADD2.F32 R24, -RZ, R12.H0_H0 ;  /* 0x2000000cff187230 */ /* 0x000fe20000004100 */
[----:B------:R-:W-:Y:S01]  /*8520*/  F2FP.F16.E4M3.UNPACK_B R108, R108 ;  /* 0x0000006cff6c723e */ /* 0x000fe200020006ff */
[----:B------:R-:W-:Y:S02]  /*8530*/  HADD2.F32 R10, -RZ, R10.H1_H1 ;  /* 0x3000000aff0a7230 */ /* 0x000fe40000004100 */
[----:B------:R-:W-:Y:S01]  /*8540*/  FMUL.FTZ R30, R9, R30 ;  /* 0x0000001e091e7220 */ /* 0x000fe20000410000 */
[----:B------:R-:W-:-:S02]  /*8550*/  HADD2.F32 R8, -RZ, R8.H1_H1 ;  /* 0x30000008ff087230 */ /* 0x000fc40000004100 */
[----:B------:R-:W-:Y:S01]  /*8560*/  FFMA.FTZ R38, R9, R24, -R38 ;  /* 0x0000001809267223 */ /* 0x000fe20000010826 */
[----:B------:R-:W-:Y:S02]  /*8570*/  HADD2.F32 R9, -RZ, R12.H1_H1 ;  /* 0x3000000cff097230 */ /* 0x000fe40000004100 */
[-C--:B------:R-:W-:Y:S01]  /*8580*/  FMUL.FTZ R41, R10, R33.reuse ;  /* 0x000000210a297220 */ /* 0x080fe20000410000 */
[----:B------:R-:W-:Y:S01]  /*8590*/  F2FP.F16.E4M3.UNPACK_B R26, R26 ;  /* 0x0000001aff1a723e */ /* 0x000fe200020006ff */
[C---:B------:R-:W-:Y:S01]  /*85a0*/  FMUL.FTZ R33, R8.reuse, R33 ;  /* 0x0000002108217220 */ /* 0x040fe20000410000 */
[----:B------:R-:W-:Y:S01]  /*85b0*/  F2FP.F16.E4M3.UNPACK_B R14, R14 ;  /* 0x0000000eff0e723e */ /* 0x000fe200020006ff */
[-C--:B------:R-:W-:Y:S01]  /*85c0*/  FFMA.FTZ R101, R8, R9.reuse, -R41 ;  /* 0x0000000908657223 */ /* 0x080fe20000010829 */
[----:B------:R-:W-:Y:S02]  /*85d0*/  HADD2.F32 R12, -RZ, R108.H0_H0 ;  /* 0x2000006cff0c7230 */ /* 0x000fe40000004100 */
[----:B------:R-:W-:Y:S01]  /*85e0*/  FFMA.FTZ R103, R10, R9, R33 ;  /* 0x000000090a677223 */ /* 0x000fe20000010021 */
[----:B------:R-:W-:Y:S01]  /*85f0*/  F2FP.F16.E4M3.UNPACK_B R106, R106 ;  /* 0x0000006aff6a723e */ /* 0x000fe200020006ff */
[----:B------:R-:W-:-:S02]  /*8600*/  HADD2.F32 R9, -RZ, R26.H0_H0 ;  /* 0x2000001aff097230 */ /* 0x000fc40000004100 */
[----:B------:R-:W-:Y:S01]  /*8610*/  FFMA.FTZ R24, R11, R24, R30 ;  /* 0x000000180b187223 */ /* 0x000fe2000001001e */
[----:B------:R-:W-:Y:S01]  /*8620*/  HADD2.F32 R8, -RZ, R14.H0_H0 ;  /* 0x2000000eff087230 */ /* 0x000fe20000004100 */
[----:B------:R-:W-:Y:S01]  /*8630*/  F2FP.SATFINITE.E4M3.F32.PACK_AB_MERGE_C R101, R101, R38, RZ ;  /* 0x000000266565723e */ /* 0x000fe200048070ff */
[----:B------:R-:W-:Y:S02]  /*8640*/  HADD2.F32 R33, -RZ, R108.H1_H1 ;  /* 0x3000006cff217230 */ /* 0x000fe40000004100 */
[-C--:B------:R-:W-:Y:S01]  /*8650*/  FMUL.FTZ R41, R9, R12.reuse ;  /* 0x0000000c09297220 */ /* 0x080fe20000410000 */
[----:B------:R-:W-:Y:S02]  /*8660*/  HADD2.F32 R26, -RZ, R26.H1_H1 ;  /* 0x3000001aff1a7230 */ /* 0x000fe40000004100 */
[----:B------:R-:W-:Y:S01]  /*8670*/  FMUL.FTZ R12, R8, R12 ;  /* 0x0000000c080c7220 */ /* 0x000fe20000410000 */
[----:B------:R-:W-:Y:S01]  /*8680*/  HADD2.F32 R10, -RZ, R106.H0_H0 ;  /* 0x2000006aff0a7230 */ /* 0x000fe20000004100 */
[----:B------:R-:W-:Y:S01]  /*8690*/  F2FP.SATFINITE.E4M3.F32.PACK_AB_MERGE_C R103, R103, R24, RZ ;  /* 0x000000186767723e */ /* 0x000fe200048070ff */
        /* <DEDUP_REMOVED lines=12> */
[----:B------:R-:W-:Y:S01]  /*8760*/  F2FP.F16.E4M3.UNPACK_B R12, R6 ;  /* 0x00000006ff0c723e */ /* 0x000fe200020006ff */
        /* <DEDUP_REMOVED lines=9> */
[----:B------:R-:W-:Y:S01]  /*8800*/  FFMA.FTZ R30, R9, R14, -R30 ;  /* 0x0000000e091e7223 */ /* 0x000fe2000001081e */
[----:B------:R-:W-:Y:S01]  /*8810*/  F2FP.SATFINITE.E4M3.F32.PACK_AB_MERGE_C R37, R37, R40, RZ ;  /* 0x000000282525723e */ /* 0x000fe200048070ff */
[----:B------:R-:W-:Y:S02]  /*8820*/  HADD2.F32 R8, -RZ, R8.H1_H1 ;  /* 0x30000008ff087230 */ /* 0x000fe40000004100 */
[----:B------:R-:W-:Y:S01]  /*8830*/  FFMA.FTZ R26, R11, R14, R26 ;  /* 0x0000000e0b1a7223 */ /* 0x000fe2000001001a */
[----:B------:R-:W-:-:S02]  /*8840*/  HADD2.F32 R9, -RZ, R12.H1_H1 ;  /* 0x3000000cff097230 */ /* 0x000fc40000004100 */
[-C--:B------:R-:W-:Y:S01]  /*8850*/  FMUL.FTZ R11, R10, R33.reuse ;  /* 0x000000210a0b7220 */ /* 0x080fe20000410000 */
[----:B------:R-:W-:Y:S01]  /*8860*/  F2FP.SATFINITE.E4M3.F32.PACK_AB_MERGE_C R38, R35, R32, R37 ;  /* 0x000000202326723e */ /* 0x000fe20004807025 */
[C---:B------:R-:W-:Y:S01]  /*8870*/  FMUL.FTZ R33, R8.reuse, R33 ;  /* 0x0000002108217220 */ /* 0x040fe20000410000 */
[----:B------:R-:W-:Y:S01]  /*8880*/  F2FP.F16.E4M3.UNPACK_B R13, R13.H1 ;  /* 0x0000000dff0d723e */ /* 0x000fe200030006ff */
[----:B------:R-:W-:Y:S01]  /*8890*/  FFMA.FTZ R35, R8, R9, -R11 ;  /* 0x0000000908237223 */ /* 0x000fe2000001080b */
[----:B------:R-:W-:Y:S01]  /*88a0*/  F2FP.F16.E4M3.UNPACK_B R25, R25.H1 ;  /* 0x00000019ff19723e */ /* 0x000fe200030006ff */
[----:B------:R-:W-:Y:S01]  /*88b0*/  FFMA.FTZ R37, R10, R9, R33 ;  /* 0x000000090a257223 */ /* 0x000fe20000010021 */
[----:B------:R-:W-:Y:S01]  /*88c0*/  F2FP.F16.E4M3.UNPACK_B R11, R7.H1 ;  /* 0x00000007ff0b723e */ /* 0x000fe200030006ff */
[----:B------:R-:W-:Y:S01]  /*88d0*/  HADD2.F32 R7, -RZ, R13.H0_H0 ;  /* 0x2000000dff077230 */ /* 0x000fe20000004100 */
[----:B------:R-:W-:Y:S01]  /*88e0*/  F2FP.F16.E4M3.UNPACK_B R6, R6.H1 ;  /* 0x00000006ff06723e */ /* 0x000fe200030006ff */
[----:B------:R-:W-:Y:S01]  /*88f0*/  HADD2.F32 R8, -RZ, R25.H0_H0 ;  /* 0x20000019ff087230 */ /* 0x000fe20000004100 */
[----:B------:R-:W-:Y:S01]  /*8900*/  F2FP.SATFINITE.E4M3.F32.PACK_AB_MERGE_C R36, R39, R36, RZ ;  /* 0x000000242724723e */ /* 0x000fe200048070ff */
[----:B------:R-:W-:Y:S01]  /*8910*/  HADD2.F32 R10, -RZ, R11.H0_H0 ;  /* 0x2000000bff0a7230 */ /* 0x000fe20000004100 */
[----:B------:R-:W-:Y:S01]  /*8920*/  F2FP.F16.E4M3.UNPACK_B R24, R5.H1 ;  /* 0x00000005ff18723e */ /* 0x000fe200030006ff */
[----:B------:R-:W-:Y:S01]  /*8930*/  HADD2.F32 R25, -RZ, R25.H1_H1 ;  /* 0x30000019ff197230 */ /* 0x000fe20000004100 */
[----:B------:R-:W-:Y:S01]  /*8940*/  F2FP.SATFINITE.E4M3.F32.PACK_AB_MERGE_C R109, R109, R34, R36 ;  /* 0x000000226d6d723e */ /* 0x000fe20004807024 */
[----:B------:R-:W-:-:S02]  /*8950*/  HADD2.F32 R12, -RZ, R11.H1_H1 ;  /* 0x3000000bff0c7230 */ /* 0x000fc40000004100 */
        /* <DEDUP_REMOVED lines=63> */
.L_x_1379:
[----:B------:R-:W-:Y:S05]  /*8d50*/  BSYNC B1 ;  /* 0x0000000000017941 */ /* 0x000fea0003800000 */
.L_x_1378:
[----:B--2---:R2:W-:Y:S01]  /*8d60*/  STG.E.128 desc[UR40][R28.64], R12 ;  /* 0x0000000c1c007986 */ /* 0x0045e2000c101d28 */
[----:B------:R-:W-:-:S13]  /*8d70*/  ISETP.GE.AND P2, PT, R31, R110, PT ;  /* 0x0000006e1f00720c */ /* 0x000fda0003f46270 */
[----:B------:R-:W-:Y:S05]  /*8d80*/  @P2 BRA `(.L_x_1342) ;  /* 0x00000000009c2947 */ /* 0x000fea0003800000 */
[--C-:B------:R-:W-:Y:S02]  /*8d90*/  SHF.R.S32.HI R4, RZ, 0x1f, R31.reuse ;  /* 0x0000001fff047819 */ /* 0x100fe4000001141f */
[----:B------:R-:W-:-:S04]  /*8da0*/  IADD3 R31, P2, P3, R52, R62, R31 ;  /* 0x0000003e341f7210 */ /* 0x000fc80007b5e01f */
[----:B------:R-:W-:Y:S02]  /*8db0*/  IADD3.X R4, R91, R112, R4, P2, P3 ;  /* 0x000000705b047210 */ /* 0x000fe400017e6404 */
[----:B------:R-:W-:-:S05]  /*8dc0*/  IADD3 R60, P2, R31, R60, RZ ;  /* 0x0000003c1f3c7210 */ /* 0x000fca0007f5e0ff */
[----:B------:R-:W-:-:S05]  /*8dd0*/  IMAD.X R61, R4, 0x1, R61, P2 ;  /* 0x00000001043d7824 */ /* 0x000fca00010e063d */
[----:B---3--:R3:W-:Y:S01]  /*8de0*/  STG.E.128 desc[UR40][R60.64], R24 ;  /* 0x000000183c007986 */ /* 0x0087e2000c101d28 */
[----:B------:R-:W-:Y:S05]  /*8df0*/  BRA `(.L_x_1342) ;  /* 0x0000000000807947 */ /* 0x000fea0003800000 */
.L_x_1335:
[----:B------:R-:W-:-:S06]  /*8e00*/  UISETP.NE.AND UP0, UPT, UR39, 0x3, UPT ;  /* 0x000000032700788c */ /* 0x000fcc000bf05270 */
[----:B------:R-:W-:-:S13]  /*8e10*/  PLOP3.LUT P1, PT, PT, PT, UP0, 0x80, 0x0 ;  /* 0x000000000000781c */ /* 0x000fda0003f2f008 */
[----:B------:R-:W-:Y:S05]  /*8e20*/  @!P1 BRA `(.L_x_1380) ;  /* 0x0000000000049947 */ /* 0x000fea0003800000 */
[----:B------:R-:W-:Y:S01]  /*8e30*/  BPT.TRAP 0x1 ;  /* 0x000000040000795c */ /* 0x000fe20000300000 */
.L_x_1380:
[----:B------:R-:W-:Y:S01]  /*8e40*/  IMAD R92, R17, 0x8, R16 ;  /* 0x00000008115c7824 */ /* 0x000fe200078e0210 */
[----:B------:R-:W-:Y:S01]  /*8e50*/  SHF.L.U32 R95, R173, 0x1f, RZ ;  /* 0x0000001fad5f7819 */ /* 0x000fe200000006ff */
[----:B------:R-:W-:Y:S01]  /*8e60*/  IMAD R94, R57, -0x80, R58 ;  /* 0xffffff80395e7824 */ /* 0x000fe200078e023a */
[----:B------:R-:W-:Y:S02]  /*8e70*/  BSSY B1, `(.L_x_1381) ;  /* 0x0000004000017945 */ /* 0x000fe40003800000 */
[----:B------:R-:W0:Y:S02]  /*8e80*/  SYNCS.PHASECHK.TRANS64.TRYWAIT P2, [R92+URZ+0x22890], R95 ;  /* 0x0228905f5c0075a7 */ /* 0x000e24000804017f */
[----:B------:R-:W-:Y:S01]  /*8e90*/  VIMNMX R94, R94, 0x80, PT ;  /* 0x000000805e5e7848 */ /* 0x000fe20003fe0100 */
[----:B0-----:R-:W-:Y:S06]  /*8ea0*/  @!P2 BRA `(.L_x_1382) ;  /* 0x000001f40014a947 */ /* 0x001fec0003800000 */
.L_x_1686:
[----:B------:R-:W-:Y:S05]  /*8eb0*/  BSYNC B1 ;  /* 0x0000000000017941 */ /* 0x000fea0003800000 */
.L_x_1381:
[----:B------:R-:W-:-:S13]  /*8ec0*/  ISETP.GE.AND P2, PT, R19, R94, PT ;  /* 0x0000005e1300720c */ /* 0x000fda0003f46270 */
[----:B------:R-:W-:Y:S05]  /*8ed0*/  @P2 BRA `(.L_x_1342) ;  /* 0x0000000000482947 */ /* 0x000fea0003800000 */
[----:B------:R-:W-:-:S13]  /*8ee0*/  ISETP.NE.AND P2, PT, R59, RZ, PT ;  /* 0x000000ff3b00720c */ /* 0x000fda0003f45270 */
[----:B------:R-:W1:Y:S04]  /*8ef0*/  @P2 LDS.128 R4, [R63+0x16400] ;  /* 0x016400003f042984 */ /* 0x000e680000000c00 */
[----:B-1----:R-:W-:Y:S01]  /*8f00*/  @P2 STG.E.128 desc[UR40][R28.64], R4 ;  /* 0x000000041c002986 */ /* 0x002fe2000c101d28 */
        /* <DEDUP_REMOVED lines=14> */
[----:B-1----:R1:W-:Y:S02]  /*8ff0*/  @P2 STG.E.128 desc[UR40][R28.64+0xa0], R8 ;  /* 0x0000a0081c002986 */ /* 0x0023e4000c101d28 */
.L_x_1342:
[----:B------:R-:W-:Y:S05]  /*9000*/  BSYNC B0 ;  /* 0x0000000000007941 */ /* 0x000fea0003800000 */
.L_x_1334:
[----:B-1234-:R-:W1:Y:S01]  /*9010*/  S2R R4, SR_TID.X ;  /* 0x0000000000047919 */ /* 0x01ee620000002100 */
[----:B------:R-:W-:Y:S01]  /*9020*/  @!PT LDS RZ, [RZ] ;  /* 0x00000000fffff984 */ /* 0x000fe20000000800 */
[----:B------:R-:W-:Y:S01]  /*9030*/  @!PT LDS RZ, [RZ] ;  /* 0x00000000fffff984 */ /* 0x000fe20000000800 */
[----:B------:R-:W-:Y:S01]  /*9040*/  @!PT LDS RZ, [RZ] ;  /* 0x00000000fffff984 */ /* 0x000fe20000000800 */
[----:B------:R-:W-:Y:S01]  /*9050*/  @!PT LDS RZ, [RZ] ;  /* 0x00000000fffff984 */ /* 0x000fe20000000800 */
[----:B------:R2:W-:Y:S06]  /*9060*/  MEMBAR.ALL.CTA ;  /* 0x0000000000007992 */ /* 0x0005ec0000008000 */
[----:B--2---:R-:W2:Y:S01]  /*9070*/  FENCE.VIEW.ASYNC.S ;  /* 0x00000000000073c6 */ /* 0x004ea20000000000 */
[----:B------:R-:W-:Y:S05]  /*9080*/  WARPSYNC.ALL ;  /* 0x0000000000007948 */ /* 0x000fea0003800000 */
[----:B------:R-:W-:Y:S01]  /*9090*/  BSSY B0, `(.L_x_1383) ;  /* 0x0000009000007945 */ /* 0x000fe20003800000 */
[----:B-1----:R-:W-:Y:S01]  /*90a0*/  LOP3.LUT R4, R4, 0x7f, RZ, 0xc0, !PT ;  /* 0x0000007f04047812 */ /* 0x002fe200078ec0ff */
[----:B--2---:R1:W-:Y:S03]  /*90b0*/  BAR.SYNC.DEFER_BLOCKING R76, 0x80 ;  /* 0x0002004c0000751d */ /* 0x0043e60000010000 */
[----:B------:R-:W-:-:S13]  /*90c0*/  ISETP.NE.AND P3, PT, R4, RZ, PT ;  /* 0x000000ff0400720c */ /* 0x000fda0003f65270 */
[----:B------:R-:W-:-:S05]  /*90d0*/  @!P3 VIADD R4, R92, 0x228a0 ;  /* 0x000228a05c04b836 */ /* 0x000fca0000000000 */
[----:B------:R-:W-:-:S04]  /*90e0*/  @!P3 PRMT R4, RZ, 0x654, R4 ;  /* 0x00000654ff04b816 */ /* 0x000fc80000000004 */
[----:B------:R1:W-:Y:S01]  /*90f0*/  @!P3 SYNCS.ARRIVE.TRANS64.RED.A1T0 RZ, [R4+URZ], RZ ;  /* 0x000000ff04ffb9a7 */ /* 0x0003e2000810043f */
[----:B------:R-:W-:Y:S05]  /*9100*/  @!P1 BRA `(.L_x_1384) ;  /* 0x0000000000049947 */ /* 0x000fea0003800000 */
[----:B------:R-:W-:Y:S01]  /*9110*/  BPT.TRAP 0x1 ;  /* 0x000000040000795c */ /* 0x000fe20000300000 */
.L_x_1384:
[----:B------:R-:W-:Y:S05]  /*9120*/  BSYNC B0 ;  /* 0x0000000000007941 */ /* 0x000fea0003800000 */
.L_x_1383:
[----:B------:R-:W2:Y:S01]  /*9130*/  SYNCS.PHASECHK.TRANS64.TRYWAIT P1, [R92+URZ+0x228b0], R95 ;  /* 0x0228b05f5c0075a7 */ /* 0x000ea2000802017f */
[----:B------:R-:W-:Y:S04]  /*9140*/  BSSY B0, `(.L_x_1385) ;  /* 0x0000002000007945 */ /* 0x000fe80003800000 */
[----:B--2---:R-:W-:Y:S05]  /*9150*/  @!P1 BRA `(.L_x_1386) ;  /* 0x000001f0007c9947 */ /* 0x004fea0003800000 */
.L_x_1687:
[----:B------:R-:W-:Y:S05]  /*9160*/  BSYNC B0 ;  /* 0x0000000000007941 */ /* 0x000fea0003800000 */
.L_x_1385:
[----:B------:R-:W-:Y:S01]  /*9170*/  ISETP.GE.AND P1, PT, R19, R94, PT ;  /* 0x0000005e1300720c */ /* 0x000fe20003f26270 */
[----:B------:R-:W-:-:S12]  /*9180*/  BSSY B0, `(.L_x_1387) ;  /* 0x0000030000007945 */ /* 0x000fd80003800000 */
[----:B------:R-:W-:Y:S05]  /*9190*/  @P1 BRA `(.L_x_1388) ;  /* 0x0000000000b81947 */ /* 0x000fea0003800000 */
[----:B------:R-:W-:Y:S01]  /*91a0*/  ULDC UR4, c[0x0][0x310] ;  /* 0x0000c40000047ab9 */ /* 0x000fe20000000800 */
[----:B------:R-:W-:Y:S01]  /*91b0*/  PLOP3.LUT P5, PT, PT, PT, PT, 0x8, 0x0 ;  /* 0x000000000000781c */ /* 0x000fe20003fae170 */
[----:B------:R-:W-:Y:S01]  /*91c0*/  IMAD R27, R17, 0x4000, R190 ;  /* 0x00004000111b7824 */ /* 0x000fe200078e02be */
[----:B------:R-:W-:Y:S01]  /*91d0*/  ISETP.GE.AND P2, PT, R175, UR4, PT ;  /* 0x00000004af007c0c */ /* 0x000fe2000bf46270 */
[----:B-1----:R-:W-:Y:S01]  /*91e0*/  IMAD.WIDE R4, R57, 0x80, R44 ;  /* 0x0000008039047825 */ /* 0x002fe200078e022c */
[----:B------:R-:W-:Y:S01]  /*91f0*/  PLOP3.LUT P4, PT, PT, PT, PT, 0x8, 0x0 ;  /* 0x000000000000781c */ /* 0x000fe20003f8e170 */
[----:B------:R-:W-:Y:S01]  /*9200*/  ULDC.64 UR6, c[0x0][0x318] ;  /* 0x0000c60000067ab9 */ /* 0x000fe20000000a00 */
[----:B------:R-:W-:Y:S01]  /*9210*/  ULDC.64 UR8, c[0x0][0x308] ;  /* 0x0000c20000087ab9 */ /* 0x000fe20000000a00 */
[----:B------:R-:W-:Y:S02]  /*9220*/  IMAD.MOV.U32 R6, RZ, RZ, R50 ;  /* 0x000000ffff067224 */ /* 0x000fe400078e0032 */
[----:B------:R-:W-:-:S02]  /*9230*/  IMAD.MOV.U32 R7, RZ, RZ, R65 ;  /* 0x000000ffff077224 */ /* 0x000fc400078e0041 */
[----:B------:R-:W-:Y:S02]  /*9240*/  IMAD R5, R5, UR6, RZ ;  /* 0x0000000605057c24 */ /* 0x000fe4000f8e02ff */
[C---:B------:R-:W-:Y:S02]  /*9250*/  IMAD.WIDE.U32 R6, R4.reuse, UR6, R6 ;  /* 0x0000000604067c25 */ /* 0x040fe4000f8e0006 */
[----:B------:R-:W-:Y:S02]  /*9260*/  @!P2 LOP3.LUT P1, RZ, R183, 0x2, RZ, 0xc0, !PT ;  /* 0x00000002b7ffa812 */ /* 0x000fe4000782c0ff */
[----:B------:R-:W-:Y:S02]  /*9270*/  IMAD R5, R4, UR7, R5 ;  /* 0x0000000704057c24 */ /* 0x000fe4000f8e0205 */
[----:B------:R-:W-:Y:S01]  /*9280*/  @!P2 PLOP3.LUT P5, PT, P1, PT, PT, 0x80, 0x0 ;  /* 0x000000000000a81c */ /* 0x000fe20000faf070 */
[----:B------:R-:W-:Y:S01]  /*9290*/  @!P2 VIADD R4, R27, 0x20 ;  /* 0x000000201b04a836 */ /* 0x000fe20000000000 */
[----:B------:R-:W-:-:S11]  /*92a0*/  ISETP.GE.AND P1, PT, R174, UR4, PT ;  /* 0x00000004ae007c0c */ /* 0x000fd6000bf26270 */
[----:B------:R-:W-:Y:S02]  /*92b0*/  @P5 VIADD R4, R27, 0xffffffe0 ;  /* 0xffffffe01b045836 */ /* 0x000fe40000000000 */
[----:B------:R-:W-:Y:S01]  /*92c0*/  @!P1 LOP3.LUT P6, RZ, R183, 0x4, RZ, 0xc0, !PT ;  /* 0x00000004b7ff9812 */ /* 0x000fe200078cc0ff */
[----:B------:R-:W-:Y:S02]  /*92d0*/  @!P1 VIADD R8, R27, 0x40 ;  /* 0x000000401b089836 */ /* 0x000fe40000000000 */
[----:B------:R-:W-:Y:S01]  /*92e0*/  @!P2 IMAD.IADD R4, R16, 0x1, R4 ;  /* 0x000000011004a824 */ /* 0x000fe200078e0204 */
[----:B------:R-:W-:Y:S02]  /*92f0*/  @!P1 PLOP3.LUT P4, PT, P6, PT, PT, 0x80, 0x0 ;  /* 0x000000000000981c */ /* 0x000fe4000378f070 */
[----:B------:R-:W-:-:S04]  /*9300*/  IADD3 R24, P6, R6, UR8, RZ ;  /* 0x0000000806187c10 */ /* 0x000fc8000ffde0ff */
[----:B------:R-:W-:Y:S02]  /*9310*/  IADD3.X R25, R7, UR9, R5, P6, !PT ;  /* 0x0000000907197c10 */ /* 0x000fe4000b7fe405 */
[----:B------:R-:W1:Y:S05]  /*9320*/  @!P2 LDS.128 R4, [R4+0x8400] ;  /* 0x008400000404a984 */ /* 0x000e6a0000000c00 */
[----:B------:R-:W-:-:S04]  /*9330*/  @P4 VIADD R8, R27, 0xffffffc0 ;  /* 0xffffffc01b084836 */ /* 0x000fc80000000000 */
[----:B------:R-:W-:-:S06]  /*9340*/  @!P1 IMAD.IADD R8, R16, 0x1, R8 ;  /* 0x0000000110089824 */ /* 0x000fcc00078e0208 */
[----:B------:R-:W3:Y:S04]  /*9350*/  @!P1 LDS.128 R8, [R8+0x8400] ;  /* 0x0084000008089984 */ /* 0x000ee80000000c00 */
[----:B-1----:R-:W-:Y:S04]  /*9360*/  @!P2 STG.E.128 desc[UR40][R24.64+0x20], R4 ;  /* 0x000020041800a986 */ /* 0x002fe8000c101d28 */
[----:B---3--:R-:W-:Y:S01]  /*9370*/  @!P1 STG.E.128 desc[UR40][R24.64+0x40], R8 ;  /* 0x0000400818009986 */ /* 0x008fe2000c101d28 */
[----:B------:R-:W-:-:S13]  /*9380*/  ISETP.GE.AND P1, PT, R22, UR4, PT ;  /* 0x0000000416007c0c */ /* 0x000fda000bf26270 */
[----:B------:R-:W-:-:S06]  /*9390*/  @!P1 IMAD.IADD R12, R16, 0x1, R27 ;  /* 0x00000001100c9824 */ /* 0x000fcc00078e021b */
[----:B------:R-:W1:Y:S04]  /*93a0*/  @!P1 LDS.128 R12, [R12+0x8400] ;  /* 0x008400000c0c9984 */ /* 0x000e680000000c00 */
[----:B-1----:R3:W-:Y:S01]  /*93b0*/  @!P1 STG.E.128 desc[UR40][R24.64], R12 ;  /* 0x0000000c18009986 */ /* 0x0027e2000c101d28 */
[----:B------:R-:W-:-:S13]  /*93c0*/  ISETP.GE.AND P1, PT, R100, UR4, PT ;  /* 0x0000000464007c0c */ /* 0x000fda000bf26270 */
[----:B------:R-:W-:Y:S05]  /*93d0*/  @P1 BRA `(.L_x_1388) ;  /* 0x0000000000281947 */ /* 0x000fea0003800000 */
[----:B------:R-:W-:Y:S01]  /*93e0*/  R2P PR, R183, 0x6 ;  /* 0x00000006b7007804 */ /* 0x000fe20000000000 */
[----:B------:R-:W-:Y:S01]  /*93f0*/  IMAD.MOV.U32 R4, RZ, RZ, -0x40 ;  /* 0xffffffc0ff047424 */ /* 0x000fe200078e00ff */
[----:B------:R-:W-:Y:S01]  /*9400*/  MOV R6, 0x40 ;  /* 0x0000004000067802 */ /* 0x000fe20000000f00 */
[----:B------:R-:W-:-:S03]  /*9410*/  IMAD.MOV.U32 R5, RZ, RZ, 0x60 ;  /* 0x00000060ff057424 */ /* 0x000fc600078e00ff */
[----:B------:R-:W-:-:S07]  /*9420*/  SEL R4, R4, 0x40, P2 ;  /* 0x0000004004047807 */ /* 0x000fce0001000000 */
[----:B------:R-:W-:Y:S01]  /*9430*/  @P2 IADD3 R5, -R6, 0x20, RZ ;  /* 0x0000002006052810 */ /* 0x000fe20007ffe1ff */
[----:B------:R-:W-:-:S05]  /*9440*/  @P1 VIADD R5, R4, 0xffffffe0 ;  /* 0xffffffe004051836 */ /* 0x000fca0000000000 */
[----:B------:R-:W-:-:S06]  /*9450*/  IADD3 R5, R16, R27, R5 ;  /* 0x0000001b10057210 */ /* 0x000fcc0007ffe005 */
[----:B------:R-:W1:Y:S04]  /*9460*/  LDS.128 R4, [R5+0x8400] ;  /* 0x0084000005047984 */ /* 0x000e680000000c00 */
[----:B-1----:R4:W-:Y:S02]  /*9470*/  STG.E.128 desc[UR40][R24.64+0x60], R4 ;  /* 0x0000600418007986 */ /* 0x0029e4000c101d28 */
.L_x_1388:
[----:B------:R-:W-:Y:S05]  /*9480*/  BSYNC B0 ;  /* 0x0000000000007941 */ /* 0x000fea0003800000 */
.L_x_1387:
[----:B------:R-:W-:Y:S01]  /*9490*/  @!PT LDS RZ, [RZ] ;  /* 0x00000000fffff984 */ /* 0x000fe20000000800 */
[----:B------:R-:W-:Y:S01]  /*94a0*/  @!PT LDS RZ, [RZ] ;  /* 0x00000000fffff984 */ /* 0x000fe20000000800 */
[----:B------:R-:W-:Y:S01]  /*94b0*/  @!PT LDS RZ, [RZ] ;  /* 0x00000000fffff984 */ /* 0x000fe20000000800 */
[----:B------:R-:W-:Y:S01]  /*94c0*/  @!PT LDS RZ, [RZ] ;  /* 0x00000000fffff984 */ /* 0x000fe20000000800 */
[----:B------:R5:W-:Y:S06]  /*94d0*/  MEMBAR.ALL.CTA ;  /* 0x0000000000007992 */ /* 0x000bec0000008000 */
[----:B-----5:R-:W5:Y:S01]  /*94e0*/  FENCE.VIEW.ASYNC.S ;  /* 0x00000000000073c6 */ /* 0x020f620000000000 */
[----:B------:R-:W-:Y:S02]  /*94f0*/  VIADD R17, R17, 0x1 ;  /* 0x0000000111117836 */ /* 0x000fe40000000000 */
[----:B0-2---:R-:W-:Y:S01]  /*9500*/  @!P3 VIADD R92, R92, 0x228c0 ;  /* 0x000228c05c5cb836 */ /* 0x005fe20000000000 */
[----:B-----5:R0:W-:Y:S02]  /*9510*/  BAR.SYNC.DEFER_BLOCKING R76, 0x80 ;  /* 0x0002004c0000751d */ /* 0x0201e40000010000 */
[----:B------:R-:W-:-:S02]  /*9520*/  ISETP.NE.AND P1, PT, R17, 0x2, PT ;  /* 0x000000021100780c */ /* 0x000fc40003f25270 */
[----:B------:R-:W-:Y:S02]  /*9530*/  @!P3 PRMT R92, RZ, 0x654, R92 ;  /* 0x00000654ff5cb816 */ /* 0x000fe4000000005c */
[----:B-1--4-:R-:W-:Y:S02]  /*9540*/  SEL R4, RZ, 0x1, P1 ;  /* 0x00000001ff047807 */ /* 0x012fe40000800000 */
[----:B------:R-:W-:Y:S02]  /*9550*/  SEL R17, R17, RZ, P1 ;  /* 0x000000ff11117207 */ /* 0x000fe40000800000 */
[----:B------:R-:W-:Y:S01]  /*9560*/  LOP3.LUT R173, R173, R4, RZ, 0x3c, !PT ;  /* 0x00000004adad7212 */ /* 0x000fe200078e3cff */
[----:B------:R0:W-:Y:S01]  /*9570*/  @!P3 SYNCS.ARRIVE.TRANS64.RED.A1T0 RZ, [R92+URZ], RZ ;  /* 0x000000ff5cffb9a7 */ /* 0x0001e2000810043f */
[----:B------:R-:W-:Y:S05]  /*9580*/  @P0 BRA `(.L_x_1389) ;  /* 0xffffff9000c00947 */ /* 0x000fea000383ffff */
[----:B------:R-:W1:Y:S01]  /*9590*/  S2R R5, SR_TID.X ;  /* 0x0000000000057919 */ /* 0x000e620000002100 */
[----:B------:R-:W-:Y:S02]  /*95a0*/  PLOP3.LUT P0, PT, PT, PT, PT, 0x8, 0x0 ;  /* 0x000000000000781c */ /* 0x000fe40003f0e170 */
[----:B-1----:R-:W-:-:S04]  /*95b0*/  SHF.R.U32.HI R5, RZ, 0x7, R5 ;  /* 0x00000007ff057819 */ /* 0x002fc80000011605 */
[----:B------:R-:W-:-:S13]  /*95c0*/  ISETP.NE.AND P2, PT, R5, 0x1, PT ;  /* 0x000000010500780c */ /* 0x000fda0003f45270 */
[----:B------:R-:W-:Y:S06]  /*95d0*/  @!P2 BAR.ARV 0x9, 0x100 ;  /* 0x024400000000ab1d */ /* 0x000fec0000002000 */
.L_x_1329:
[----:B------:R-:W1:Y:S01]  /*95e0*/  LDC R0, c[0x0][0x428] ;  /* 0x00010a00ff007b82 */ /* 0x000e620000000800 */
[----:B------:R-:W-:-:S07]  /*95f0*/  IMAD.MOV.U32 R191, RZ, RZ, R178 ;  /* 0x000000ffffbf7224 */ /* 0x000fce00078e00b2 */
[----:B------:R-:W2:Y:S01]  /*9600*/  LDC.64 R4, c[0x0][0x9e0] ;  /* 0x00027800ff047b82 */ /* 0x000ea20000000a00 */
[----:B-1----:R-:W-:Y:S02]  /*9610*/  ISETP.NE.AND P1, PT, R0, 0x1, PT ;  /* 0x000000010000780c */ /* 0x002fe40003f25270 */
[----:B------:R-:W-:-:S05]  /*9620*/  IADD3 R0, R170, 0x80, -R171 ;  /* 0x00000080aa007810 */ /* 0x000fca0007ffe8ab */
[----:B------:R-:W-:Y:S01]  /*9630*/  IMAD R185, R177, 0x80, R0 ;  /* 0x00000080b1b97824 */ /* 0x000fe200078e0200 */
[----:B--2---:R-:W-:-:S05]  /*9640*/  ISETP.GE.AND P2, PT, R5, 0x1, PT ;  /* 0x000000010500780c */ /* 0x004fca0003f46270 */
[----:B------:R-:W1:Y:S08]  /*9650*/  @P1 LDC R3, c[0x0][0x42c] ;  /* 0x00010b00ff031b82 */ /* 0x000e700000000800 */
[----:B------:R-:W2:Y:S01]  /*9660*/  @P1 LDC R2, c[0x0][0x430] ;  /* 0x00010c00ff021b82 */ /* 0x000ea20000000800 */
[----:B-1----:R-:W-:Y:S01]  /*9670*/  @P1 IMAD.HI.U32 R3, R178, R3, RZ ;  /* 0x00000003b2031227 */ /* 0x002fe200078e00ff */
[----:B------:R-:W-:Y:S06]  /*9680*/  @P0 BRA `(.L_x_1390) ;  /* 0x00000000000c0947 */ /* 0x000fec0003800000 */
[----:B------:R-:W1:Y:S01]  /*9690*/  FENCE.VIEW.ASYNC.G ;  /* 0x00000000000073c6 */ /* 0x000e620000000100 */
[----:B------:R-:W-:Y:S05]  /*96a0*/  WARPSYNC.ALL ;  /* 0x0000000000007948 */ /* 0x000fea0003800000 */
[----:B-1----:R-:W-:Y:S06]  /*96b0*/  BAR.ARV 0xc, 0x180 ;  /* 0x0306000000007b1d */ /* 0x002fec0000002000 */
.L_x_1390:
[----:B--2---:R-:W-:Y:S01]  /*96c0*/  @P1 SHF.R.U32.HI R191, RZ, R2, R3 ;  /* 0x00000002ffbf1219 */ /* 0x004fe20000011603 */
[----:B------:R-:W-:Y:S01]  /*96d0*/  IMAD.IADD R0, R185, 0x1, R4 ;  /* 0x00000001b9007824 */ /* 0x000fe200078e0204 */
[----:B------:R-:W-:Y:S06]  /*96e0*/  @!P2 BRA `(.L_x_1391) ;  /* 0x000000000048a947 */ /* 0x000fec0003800000 */
[C---:B------:R-:W-:Y:S01]  /*96f0*/  ISETP.GT.AND P0, PT, R185.reuse, RZ, PT ;  /* 0x000000ffb900720c */ /* 0x040fe20003f04270 */
[----:B------:R-:W-:Y:S01]  /*9700*/  BSSY B0, `(.L_x_1392) ;  /* 0x000000e000007945 */ /* 0x000fe20003800000 */
[----:B------:R-:W-:-:S11]  /*9710*/  VIADD R2, R185, 0xffffffff ;  /* 0xffffffffb9027836 */ /* 0x000fd60000000000 */
        /* <DEDUP_REMOVED lines=8> */
.L_x_1393:
[----:B------:R-:W-:-:S13]  /*97a0*/  ISETP.NE.AND P0, PT, R5, 0x1, PT ;  /* 0x000000010500780c */ /* 0x000fda0003f05270 */
[----:B------:R-:W1:Y:S02]  /*97b0*/  @P0 LDC.64 R6, c[0x0][0x9e8] ;  /* 0x00027a00ff060b82 */ /* 0x000e640000000a00 */
[----:B-1----:R-:W-:-:S05]  /*97c0*/  @P0 IMAD.HI.U32 R4, R2, R6, RZ ;  /* 0x0000000602040227 */ /* 0x002fca00078e00ff */
[----:B------:R-:W-:-:S07]  /*97d0*/  @P0 SHF.R.U32.HI R2, RZ, R7, R4 ;  /* 0x00000007ff020219 */ /* 0x000fce0000011604 */
.L_x_1394:
[----:B------:R-:W-:Y:S05]  /*97e0*/  BSYNC B0 ;  /* 0x0000000000007941 */ /* 0x000fea0003800000 */
.L_x_1392:
[----:B------:R-:W-:-:S05]  /*97f0*/  IMAD R3, R2, R5, R5 ;  /* 0x0000000502037224 */ /* 0x000fca00078e0205 */
[----:B------:R-:W-:-:S07]  /*9800*/  VIMNMX R0, R0, R3, PT ;  /* 0x0000000300007248 */ /* 0x000fce0003fe0100 */
.L_x_1391:
[----:B------:R-:W-:Y:S01]  /*9810*/  VIADD R0, R0, 0x7f ;  /* 0x0000007f00007836 */ /* 0x000fe20000000000 */
[----:B------:R-:W-:Y:S01]  /*9820*/  ULDC UR4, c[0x0][0x9dc] ;  /* 0x0002770000047ab9 */ /* 0x000fe20000000800 */
[----:B------:R-:W-:-:S03]  /*9830*/  IMAD.IADD R207, R170, 0x1, -R171 ;  /* 0x00000001aacf7824 */ /* 0x000fc600078e0aab */
[----:B------:R-:W-:Y:S01]  /*9840*/  SHF.R.S32.HI R3, RZ, 0x1f, R0 ;  /* 0x0000001fff037819 */ /* 0x000fe20000011400 */
[----:B------:R-:W-:-:S03]  /*9850*/  IMAD R89, R177, 0x80, R207 ;  /* 0x00000080b1597824 */ /* 0x000fc600078e02cf */
[----:B------:R-:W-:Y:S01]  /*9860*/  LEA.HI R3, R3, R0, RZ, 0x7 ;  /* 0x0000000003037211 */ /* 0x000fe200078f38ff */
[----:B------:R-:W-:-:S03]  /*9870*/  VIADD R0, R89, -UR4 ;  /* 0x8000000459007c36 */ /* 0x000fc60008000000 */
[----:B------:R-:W-:-:S04]  /*9880*/  SHF.R.S32.HI R3, RZ, 0x7, R3 ;  /* 0x00000007ff037819 */ /* 0x000fc80000011403 */
[----:B------:R-:W-:Y:S01]  /*9890*/  VIMNMX R91, R54, R3, PT ;  /* 0x00000003365b7248 */ /* 0x000fe20003fe0100 */
[----:B------:R-:W-:Y:S06]  /*98a0*/  @!P2 BRA `(.L_x_1395) ;  /* 0x000000000048a947 */ /* 0x000fec0003800000 */
[----:B------:R-:W-:Y:S01]  /*98b0*/  ISETP.GT.AND P0, PT, R89, -0x1, PT ;  /* 0xffffffff5900780c */ /* 0x000fe20003f04270 */
[----:B------:R-:W-:-:S12]  /*98c0*/  BSSY B0, `(.L_x_1396) ;  /* 0x000000e000007945 */ /* 0x000fd80003800000 */
        /* <DEDUP_REMOVED lines=8> */
.L_x_1397:
[----:B------:R-:W-:-:S13]  /*9950*/  ISETP.NE.AND P0, PT, R5, 0x1, PT ;  /* 0x000000010500780c */ /* 0x000fda0003f05270 */
[----:B------:R-:W1:Y:S02]  /*9960*/  @P0 LDC.64 R2, c[0x0][0x9e8] ;  /* 0x00027a00ff020b82 */ /* 0x000e640000000a00 */
[----:B-1----:R-:W-:-:S04]  /*9970*/  @P0 IMAD.HI.U32 R4, R89, R2, RZ ;  /* 0x0000000259040227 */ /* 0x002fc800078e00ff */
[----:B------:R-:W-:Y:S01]  /*9980*/  IMAD.MOV.U32 R2, RZ, RZ, R89 ;  /* 0x000000ffff027224 */ /* 0x000fe200078e0059 */
[----:B------:R-:W-:-:S07]  /*9990*/  @P0 SHF.R.U32.HI R2, RZ, R3, R4 ;  /* 0x00000003ff020219 */ /* 0x000fce0000011604 */
.L_x_1398:
[----:B------:R-:W-:Y:S05]  /*99a0*/  BSYNC B0 ;  /* 0x0000000000007941 */ /* 0x000fea0003800000 */
.L_x_1396:
[----:B------:R-:W-:-:S05]  /*99b0*/  IMAD R3, R2, R5, RZ ;  /* 0x0000000502037224 */ /* 0x000fca00078e02ff */
[----:B------:R-:W-:-:S07]  /*99c0*/  VIMNMX R0, R0, R3, !PT ;  /* 0x0000000300007248 */ /* 0x000fce0007fe0100 */
.L_x_1395:
[----:B------:R-:W-:Y:S01]  /*99d0*/  SHF.R.S32.HI R3, RZ, 0x1f, R0 ;  /* 0x0000001fff037819 */ /* 0x000fe20000011400 */
[----:B------:R-:W-:Y:S01]  /*99e0*/  IMAD.MOV.U32 R62, RZ, RZ, RZ ;  /* 0x000000ffff3e7224 */ /* 0x000fe200078e00ff */
[----:B------:R-:W-:Y:S01]  /*99f0*/  PLOP3.LUT P0, PT, PT, PT, PT, 0x80, 0x0 ;  /* 0x000000000000781c */ /* 0x000fe20003f0f070 */
[----:B------:R-:W-:Y:S01]  /*9a00*/  IMAD.MOV.U32 R64, RZ, RZ, RZ ;  /* 0x000000ffff407224 */ /* 0x000fe200078e00ff */
[----:B------:R-:W-:Y:S02]  /*9a10*/  LEA.HI R3, R3, R0, RZ, 0x7 ;  /* 0x0000000003037211 */ /* 0x000fe400078f38ff */
[----:B------:R-:W-:Y:S02]  /*9a20*/  CS2R R150, SRZ ;  /* 0x0000000000967805 */ /* 0x000fe4000001ff00 */
        /* <DEDUP_REMOVED lines=11> */
[----:B---3--:R-:W-:Y:S02]  /*9ae0*/  CS2R R12, SRZ ;  /* 0x00000000000c7805 */ /* 0x008fe4000001ff00 */
        /* <DEDUP_REMOVED lines=20> */
[----:B0-----:R-:W-:Y:S02]  /*9c30*/  CS2R R92, SRZ ;  /* 0x00000000005c7805 */ /* 0x001fe4000001ff00 */
[----:B------:R-:W-:Y:S01]  /*9c40*/  CS2R R40, SRZ ;  /* 0x0000000000287805 */ /* 0x000fe2000001ff00 */
[----:B------:R-:W-:Y:S06]  /*9c50*/  @!P1 BRA `(.L_x_1399) ;  /* 0x0000015000d89947 */ /* 0x000fec0003800000 */
[----:B------:R-:W-:-:S03]  /*9c60*/  UMOV UR4, 0xffffffff ;  /* 0xffffffff00047882 */ /* 0x000fc60000000000 */
[----:B------:R-:W-:Y:S05]  /*9c70*/  BRA.DIV UR4, `(.L_x_1400) ;  /* 0x000001e604c87947 */ /* 0x000fea000b800000 */
[----:B------:R0:W1:Y:S02]  /*9c80*/  SHFL.IDX PT, R176, R202, RZ, 0x1f ;  /* 0x00001fffcab07589 */ /* 0x00006400000e0000 */
.L_x_1690:
        /* <DEDUP_REMOVED lines=24> */
[----:B0-2--5:R-:W-:Y:S05]  /*9e10*/  CALL.ABS.NOINC R2 ;  /* 0x0000000002007343 */ /* 0x025fea0003c00000 */
.L_x_1401:
[----:B------:R-:W-:Y:S01]  /*9e20*/  ULDC.64 UR4, c[0x0][0x990] ;  /* 0x0002640000047ab9 */ /* 0x000fe20000000a00 */
[----:B------:R-:W-:Y:S01]  /*9e30*/  ULDC.64 UR6, c[0x0][0x998] ;  /* 0x0002660000067ab9 */ /* 0x000fe20000000a00 */
[----:B------:R-:W-:Y:S02]  /*9e40*/  ISETP.NE.U32.AND P0, PT, RZ, UR4, PT ;  /* 0x00000004ff007c0c */ /* 0x000fe4000bf05070 */
[----:B------:R-:W-:Y:S02]  /*9e50*/  ISETP.NE.U32.AND P1, PT, RZ, UR6, PT ;  /* 0x00000006ff007c0c */ /* 0x000fe4000bf25070 */
[----:B------:R-:W-:Y:S02]  /*9e60*/  ISETP.NE.AND.EX P0, PT, RZ, UR5, PT, P0 ;  /* 0x00000005ff007c0c */ /* 0x000fe4000bf05300 */
[----:B------:R-:W-:-:S11]  /*9e70*/  ISETP.NE.AND.EX P1, PT, RZ, UR7, PT, P1 ;  /* 0x00000007ff007c0c */ /* 0x000fd6000bf25310 */
[----:B------:R-:W1:Y:S01]  /*9e80*/  @P0 LDC.64 R8, c[0x0][0x9a8] ;  /* 0x00026a00ff080b82 */ /* 0x000e620000000a00 */
[--C-:B------:R-:W-:Y:S02]  /*9e90*/  @P0 SHF.R.S32.HI R3, RZ, 0x1f, R179.reuse ;  /* 0x0000001fff030819 */ /* 0x100fe400000114b3 */
[----:B------:R-:W-:Y:S02]  /*9ea0*/  @P1 SHF.R.S32.HI R5, RZ, 0x1f, R179 ;  /* 0x0000001fff051819 */ /* 0x000fe400000114b3 */
[----:B------:R-:W-:-:S03]  /*9eb0*/  @P0 SHF.R.S32.HI R7, RZ, 0x1f, R191 ;  /* 0x0000001fff070819 */ /* 0x000fc600000114bf */
[----:B------:R-:W2:Y:S08]  /*9ec0*/  @P1 LDC.64 R10, c[0x0][0x9b8] ;  /* 0x00026e00ff0a1b82 */ /* 0x000eb00000000a00 */
[----:B------:R-:W3:Y:S08]  /*9ed0*/  @P0 LDC.64 R12, c[0x0][0x9b0] ;  /* 0x00026c00ff0c0b82 */ /* 0x000ef00000000a00 */
[----:B------:R-:W4:Y:S01]  /*9ee0*/  @P1 LDC.64 R14, c[0x0][0x9c0] ;  /* 0x00027000ff0e1b82 */ /* 0x000f220000000a00 */
[----:B-1----:R-:W-:-:S02]  /*9ef0*/  @P0 IMAD R0, R3, R8, RZ ;  /* 0x0000000803000224 */ /* 0x002fc400078e02ff */
[----:B------:R-:W-:-:S04]  /*9f00*/  @P0 IMAD.WIDE.U32 R2, R179, R8, RZ ;  /* 0x00000008b3020225 */ /* 0x000fc800078e00ff */
[----:B------:R-:W-:Y:S02]  /*9f10*/  @P0 IMAD R9, R179, R9, R0 ;  /* 0x00000009b3090224 */ /* 0x000fe400078e0200 */
[----:B--2---:R-:W-:-:S03]  /*9f20*/  @P1 IMAD R4, R5, R10, RZ ;  /* 0x0000000a05041224 */ /* 0x004fc600078e02ff */
[----:B------:R-:W-:Y:S01]  /*9f30*/  @P0 IADD3 R3, R3, R9, RZ ;  /* 0x0000000903030210 */ /* 0x000fe20007ffe0ff */
[C---:B------:R-:W-:Y:S01]  /*9f40*/  @P1 IMAD R11, R179.reuse, R11, R4 ;  /* 0x0000000bb30b1224 */ /* 0x040fe200078e0204 */
[----:B------:R-:W-:Y:S01]  /*9f50*/  @P1 SHF.R.S32.HI R9, RZ, 0x1f, R191 ;  /* 0x0000001fff091819 */ /* 0x000fe200000114bf */
        /* <DEDUP_REMOVED lines=11> */
[----:B------:R-:W-:Y:S01]  /*a010*/  @P1 LEA R8, P3, R6, UR6, 0x2 ;  /* 0x0000000606081c11 */ /* 0x000fe2000f8610ff */
[----:B------:R-:W-:-:S02]  /*a020*/  @P1 IMAD.IADD R3, R7, 0x1, R11 ;  /* 0x0000000107031824 */ /* 0x000fc400078e020b */
[----:B------:R-:W-:Y:S01]  /*a030*/  IMAD.MOV.U32 R0, RZ, RZ, 0x3f800000 ;  /* 0x3f800000ff007424 */ /* 0x000fe200078e00ff */
        /* <DEDUP_REMOVED lines=20> */
.L_x_1405:
[----:B--2---:R2:W3:Y:S02]  /*a180*/  SYNCS.PHASECHK.TRANS64.TRYWAIT P0, [R16+URZ+0x22800], R3 ;  /* 0x02280003100075a7 */ /* 0x0044e4000800017f */
[----:B---3--:R-:W-:Y:S05]  /*a190*/  @!P0 NANOSLEEP.SYNCS 0x989680 ;  /* 0x009896800000895d */ /* 0x008fea0003900000 */
[----:B------:R-:W3:Y:S02]  /*a1a0*/  @!P0 SYNCS.PHASECHK.TRANS64 P0, [R16+URZ+0x22800], R3 ;  /* 0x02280003100085a7 */ /* 0x000ee4000800007f */
[----:B---3--:R-:W-:Y:S05]  /*a1b0*/  @!P0 BRA `(.L_x_1405) ;  /* 0xfffffffc00f08947 */ /* 0x008fea000383ffff */
.L_x_1404:
[----:B------:R-:W-:Y:S05]  /*a1c0*/  BSYNC B0 ;  /* 0x0000000000007941 */ /* 0x000fea0003800000 */
.L_x_1403:
[----:B------:R-:W-:Y:S05]  /*a1d0*/  BRA `(.L_x_1406) ;  /* 0x0000006c00d87947 */ /* 0x000fea0003800000 */
.L_x_1402:
[----:B------:R-:W-:Y:S01]  /*a1e0*/  ULOP3.LUT UP0, URZ, UR42, 0x1bf, URZ, 0xc0, !UPT ;  /* 0x000001bf2a3f7892 */ /* 0x000fe2000f80c03f */
[----:B-----5:R-:W-:Y:S01]  /*a1f0*/  SHF.R.S32.HI R0, RZ, 0x1f, R55 ;  /* 0x0000001fff007819 */ /* 0x020fe20000011437 */
[----:B------:R-:W-:Y:S01]  /*a200*/  ULDC.64 UR4, c[0x0][0x3d8] ;  /* 0x0000f60000047ab9 */ /* 0x000fe20000000a00 */
[----:B------:R-:W-:Y:S01]  /*a210*/  ULDC.64 UR6, c[0x0][0x3e8] ;  /* 0x0000fa0000067ab9 */ /* 0x000fe20000000a00 */
[----:B------:R-:W-:Y:S01]  /*a220*/  IMAD.WIDE.U32 R46, R55, UR4, RZ ;  /* 0x00000004372e7c25 */ /* 0x000fe2000f8e00ff */
[----:B------:R-:W-:Y:S02]  /*a230*/  SHF.R.S32.HI R59, RZ, 0x1f, R172 ;  /* 0x0000001fff3b7819 */ /* 0x000fe400000114ac */
[----:B------:R-:W-:Y:S01]  /*a240*/  PLOP3.LUT P0, PT, PT, PT, UP0, 0x80, 0x0 ;  /* 0x000000000000781c */ /* 0x000fe20003f0f008 */
[C---:B------:R-:W-:Y:S01]  /*a250*/  IMAD R4, R0.reuse, UR4, RZ ;  /* 0x0000000400047c24 */ /* 0x040fe2000f8e02ff */
[----:B------:R-:W-:Y:S01]  /*a260*/  SHF.R.S32.HI R61, RZ, 0x1f, R22 ;  /* 0x0000001fff3d7819 */ /* 0x000fe20000011416 */
[----:B------:R-:W-:-:S02]  /*a270*/  IMAD R0, R0, UR6, RZ ;  /* 0x0000000600007c24 */ /* 0x000fc4000f8e02ff */
[C---:B------:R-:W-:Y:S02]  /*a280*/  IMAD R53, R55.reuse, UR5, R4 ;  /* 0x0000000537357c24 */ /* 0x040fe4000f8e0204 */
[C---:B------:R-:W-:Y:S02]  /*a290*/  IMAD R51, R55.reuse, UR7, R0 ;  /* 0x0000000737337c24 */ /* 0x040fe4000f8e0200 */
[----:B------:R-:W-:-:S04]  /*a2a0*/  IMAD.WIDE.U32 R48, R55, UR6, RZ ;  /* 0x0000000637307c25 */ /* 0x000fc8000f8e00ff */
[----:B------:R-:W-:Y:S02]  /*a2b0*/  IMAD.IADD R53, R53, 0x1, R47 ;  /* 0x0000000135357824 */ /* 0x000fe400078e022f */
[----:B------:R-:W-:Y:S01]  /*a2c0*/  IMAD.IADD R51, R51, 0x1, R49 ;  /* 0x0000000133337824 */ /* 0x000fe200078e0231 */
        /* <DEDUP_REMOVED lines=16> */
[----:B0-2---:R-:W-:Y:S05]  /*a3d0*/  CALL.ABS.NOINC R14 ;  /* 0x000000000e007343 */ /* 0x005fea0003c00000 */
.L_x_1407:
[----:B------:R-:W1:Y:S01]  /*a3e0*/  LDC.64 R12, c[0x0][0x3d8] ;  /* 0x0000f600ff0c7b82 */ /* 0x000e620000000a00 */
[----:B------:R-:W-:Y:S01]  /*a3f0*/  SHF.R.S32.HI R3, RZ, 0x1f, R177 ;  /* 0x0000001fff037819 */ /* 0x000fe200000114b1 */
[----:B------:R-:W-:Y:S01]  /*a400*/  ULDC.U8 UR4, c[0x0][0x3f0] ;  /* 0x0000fc0000047ab9 */ /* 0x000fe20000000000 */
[----:B------:R-:W-:Y:S01]  /*a410*/  BSSY B0, `(.L_x_1408) ;  /* 0x00006ca000007945 */ /* 0x000fe20003800000 */
[----:B------:R-:W-:-:S04]  /*a420*/  ISETP.NE.AND P0, PT, RZ, UR4, PT ;  /* 0x00000004ff007c0c */ /* 0x000fc8000bf05270 */
[----:B------:R-:W2:Y:S01]  /*a430*/  LDC.64 R10, c[0x0][0x3e8] ;  /* 0x0000fa00ff0a7b82 */ /* 0x000ea20000000a00 */
[-C--:B-1----:R-:W-:Y:S02]  /*a440*/  IMAD R0, R3, R12.reuse, RZ ;  /* 0x0000000c03007224 */ /* 0x082fe400078e02ff */
[----:B------:R-:W-:-:S04]  /*a450*/  IMAD.WIDE.U32 R4, R177, R12, RZ ;  /* 0x0000000cb1047225 */ /* 0x000fc800078e00ff */
[----:B------:R-:W-:Y:S02]  /*a460*/  IMAD.SHL.U32 R55, R4, 0x80, RZ ;  /* 0x0000008004377824 */ /* 0x000fe400078e00ff */
[-C--:B--2---:R-:W-:Y:S02]  /*a470*/  IMAD R8, R3, R10.reuse, RZ ;  /* 0x0000000a03087224 */ /* 0x084fe400078e02ff */
[C---:B------:R-:W-:Y:S02]  /*a480*/  IMAD R3, R177.reuse, R13, R0 ;  /* 0x0000000db1037224 */ /* 0x040fe400078e0200 */
[----:B------:R-:W-:-:S04]  /*a490*/  IMAD.WIDE.U32 R6, R177, R10, RZ ;  /* 0x0000000ab1067225 */ /* 0x000fc800078e00ff */
[----:B------:R-:W-:Y:S02]  /*a4a0*/  IMAD R9, R177, R11, R8 ;  /* 0x0000000bb1097224 */ /* 0x000fe400078e0208 */
[----:B------:R-:W-:Y:S02]  /*a4b0*/  IMAD.IADD R5, R5, 0x1, R3 ;  /* 0x0000000105057824 */ /* 0x000fe400078e0203 */
[----:B------:R-:W-:Y:S02]  /*a4c0*/  IMAD R0, R177, -0x80, R171 ;  /* 0xffffff80b1007824 */ /* 0x000fe400078e02ab */
[----:B------:R-:W-:Y:S01]  /*a4d0*/  IMAD.IADD R3, R7, 0x1, R9 ;  /* 0x0000000107037824 */ /* 0x000fe200078e0209 */
[----:B------:R-:W-:Y:S01]  /*a4e0*/  SHF.L.U64.HI R52, R4, 0x7, R5 ;  /* 0x0000000704347819 */ /* 0x000fe20000010205 */
[----:B------:R-:W-:Y:S01]  /*a4f0*/  IMAD.SHL.U32 R57, R6, 0x80, RZ ;  /* 0x0000008006397824 */ /* 0x000fe200078e00ff */
[----:B------:R-:W-:Y:S02]  /*a500*/  VIMNMX R4, R0, 0x80, PT ;  /* 0x0000008000047848 */ /* 0x000fe40003fe0100 */
[----:B------:R-:W-:Y:S01]  /*a510*/  SHF.L.U64.HI R54, R6, 0x7, R3 ;  /* 0x0000000706367819 */ /* 0x000fe20000010203 */
[----:B------:R-:W-:Y:S06]  /*a520*/  @!P0 BRA `(.L_x_1409) ;  /* 0x0000003400808947 */ /* 0x000fec0003800000 */
[----:B------:R-:W1:Y:S01]  /*a530*/  LDC R0, c[0x0][0x428] ;  /* 0x00010a00ff007b82 */ /* 0x000e620000000800 */
[----:B------:R-:W-:Y:S01]  /*a540*/  ISETP.GE.AND P0, PT, R19, R4, PT ;  /* 0x000000041300720c */ /* 0x000fe20003f06270 */
[----:B------:R-:W-:Y:S01]  /*a550*/  IMAD R3, R177, 0x80, R19 ;  /* 0x00000080b1037824 */ /* 0x000fe200078e0213 */
[----:B------:R-:W-:Y:S01]  /*a560*/  BSSY B1, `(.L_x_1410) ;  /* 0x0000050000017945 */ /* 0x000fe20003800000 */
        /* <DEDUP_REMOVED lines=12> */
[----:B------:R-:W-:Y:S02]  /*a630*/  IMAD.MOV.U32 R4, RZ, RZ, R46 ;  /* 0x000000ffff047224 */ /* 0x000fe400078e002e */
[----:B------:R-:W-:Y:S02]  /*a640*/  IMAD.MOV.U32 R6, RZ, RZ, R48 ;  /* 0x000000ffff067224 */ /* 0x000fe400078e0030 */
[----:B------:R-:W-:Y:S01]  /*a650*/  IMAD.MOV.U32 R7, RZ, RZ, R51 ;  /* 0x000000ffff077224 */ /* 0x000fe200078e0033 */
[----:B-1----:R-:W-:-:S13]  /*a660*/  ISETP.NE.AND P1, PT, R0, 0x1, PT ;  /* 0x000000010000780c */ /* 0x002fda0003f25270 */
[----:B------:R-:W1:Y:S08]  /*a670*/  @P1 LDC R0, c[0x0][0x42c] ;  /* 0x00010b00ff001b82 */ /* 0x000e700000000800 */
[----:B------:R-:W2:Y:S01]  /*a680*/  @P1 LDC R5, c[0x0][0x430] ;  /* 0x00010c00ff051b82 */ /* 0x000ea20000000800 */
[----:B-1----:R-:W-:-:S05]  /*a690*/  @P1 IMAD.HI.U32 R0, R3, R0, RZ ;  /* 0x0000000003001227 */ /* 0x002fca00078e00ff */
[----:B--2---:R-:W-:Y:S01]  /*a6a0*/  @P1 SHF.R.U32.HI R3, RZ, R5, R0 ;  /* 0x00000005ff031219 */ /* 0x004fe20000011600 */
[----:B------:R-:W-:-:S03]  /*a6b0*/  IMAD.MOV.U32 R5, RZ, RZ, R53 ;  /* 0x000000ffff057224 */ /* 0x000fc600078e0035 */
[----:B------:R-:W-:Y:S01]  /*a6c0*/  SHF.R.S32.HI R45, RZ, 0x1f, R3 ;  /* 0x0000001fff2d7819 */ /* 0x000fe20000011403 */
[----:B------:R-:W-:Y:S06]  /*a6d0*/  @P0 BRA `(.L_x_1411) ;  /* 0x0000000000e00947 */ /* 0x000fec0003800000 */
[----:B------:R-:W-:Y:S01]  /*a6e0*/  MOV R8, R172 ;  /* 0x000000ac00087202 */ /* 0x000fe20000000f00 */
[CC--:B------:R-:W-:Y:S01]  /*a6f0*/  IMAD R0, R196.reuse, R12.reuse, RZ ;  /* 0x0000000cc4007224 */ /* 0x0c0fe200078e02ff */
[----:B------:R-:W-:Y:S01]  /*a700*/  ULDC UR4, c[0x0][0x3d4] ;  /* 0x0000f50000047ab9 */ /* 0x000fe20000000800 */
[----:B------:R-:W-:Y:S01]  /*a710*/  IMAD.MOV.U32 R9, RZ, RZ, R59 ;  /* 0x000000ffff097224 */ /* 0x000fe200078e003b */
[----:B------:R-:W-:Y:S01]  /*a720*/  ULDC.64 UR6, c[0x0][0x3c8] ;  /* 0x0000f20000067ab9 */ /* 0x000fe20000000a00 */
[C---:B------:R-:W-:Y:S01]  /*a730*/  IMAD R21, R19.reuse, R13, R0 ;  /* 0x0000000d13157224 */ /* 0x040fe200078e0200 */
[----:B------:R-:W-:Y:S01]  /*a740*/  ULDC.64 UR8, c[0x0][0x3e0] ;  /* 0x0000f80000087ab9 */ /* 0x000fe20000000a00 */
[----:B------:R-:W-:Y:S01]  /*a750*/  IMAD.WIDE.U32 R14, R19, R12, R8 ;  /* 0x0000000c130e7225 */ /* 0x000fe200078e0008 */
[----:B------:R-:W-:Y:S02]  /*a760*/  CS2R R42, SRZ ;  /* 0x00000000002a7805 */ /* 0x000fe4000001ff00 */
[----:B------:R-:W-:Y:S01]  /*a770*/  CS2R R40, SRZ ;  /* 0x0000000000287805 */ /* 0x000fe2000001ff00 */
[----:B------:R-:W-:Y:S01]  /*a780*/  IMAD R0, R196, R10, RZ ;  /* 0x0000000ac4007224 */ /* 0x000fe200078e02ff */
[----:B------:R-:W-:Y:S01]  /*a790*/  IADD3 R14, P2, P5, R55, R46, R14 ;  /* 0x0000002e370e7210 */ /* 0x000fe20007d5e00e */
[----:B------:R-:W-:-:S02]  /*a7a0*/  IMAD.IADD R21, R21, 0x1, R15 ;  /* 0x0000000115157824 */ /* 0x000fc400078e020f */
[----:B------:R-:W-:-:S04]  /*a7b0*/  IMAD.WIDE.U32 R8, R19, R10, R8 ;  /* 0x0000000a13087225 */ /* 0x000fc800078e0008 */
[----:B------:R-:W-:Y:S01]  /*a7c0*/  IMAD R15, R19, R11, R0 ;  /* 0x0000000b130f7224 */ /* 0x000fe200078e0200 */
[----:B------:R-:W-:Y:S01]  /*a7d0*/  IADD3 R46, P3, P4, R57, R48, R8 ;  /* 0x00000030392e7210 */ /* 0x000fe20007c7e008 */
[C---:B------:R-:W-:Y:S02]  /*a7e0*/  VIADD R8, R172.reuse, 0x10 ;  /* 0x00000010ac087836 */ /* 0x040fe40000000000 */
[----:B------:R-:W-:Y:S02]  /*a7f0*/  IMAD.IADD R0, R15, 0x1, R9 ;  /* 0x000000010f007824 */ /* 0x000fe400078e0209 */
[----:B------:R-:W-:Y:S01]  /*a800*/  VIADD R20, R172, 0x20 ;  /* 0x00000020ac147836 */ /* 0x000fe20000000000 */
[----:B------:R-:W-:Y:S01]  /*a810*/  ISETP.GE.AND P1, PT, R8, UR4, PT ;  /* 0x0000000408007c0c */ /* 0x000fe2000bf26270 */
[----:B------:R-:W-:Y:S01]  /*a820*/  VIADD R9, R172, 0x30 ;  /* 0x00000030ac097836 */ /* 0x000fe20000000000 */
[----:B------:R-:W-:Y:S02]  /*a830*/  IADD3.X R0, R54, R51, R0, P3, P4 ;  /* 0x0000003336007210 */ /* 0x000fe40001fe8400 */
[----:B------:R-:W-:-:S02]  /*a840*/  ISETP.GE.AND P4, PT, R172, UR4, PT ;  /* 0x00000004ac007c0c */ /* 0x000fc4000bf86270 */
[----:B------:R-:W-:Y:S02]  /*a850*/  IADD3.X R8, R52, R53, R21, P2, P5 ;  /* 0x0000003534087210 */ /* 0x000fe400017ea415 */
[----:B------:R-:W-:Y:S02]  /*a860*/  IADD3 R14, P3, R14, UR6, RZ ;  /* 0x000000060e0e7c10 */ /* 0x000fe4000ff7e0ff */
[----:B------:R-:W-:Y:S02]  /*a870*/  IADD3 R46, P5, R46, UR8, RZ ;  /* 0x000000082e2e7c10 */ /* 0x000fe4000ffbe0ff */
[----:B------:R-:W-:Y:S01]  /*a880*/  ISETP.GE.AND P2, PT, R20, UR4, PT ;  /* 0x0000000414007c0c */ /* 0x000fe2000bf46270 */
[----:B------:R-:W-:Y:S01]  /*a890*/  VIADD R20, R172, 0x40 ;  /* 0x00000040ac147836 */ /* 0x000fe20000000000 */
[----:B------:R-:W-:Y:S02]  /*a8a0*/  IADD3.X R15, R8, UR7, RZ, P3, !PT ;  /* 0x00000007080f7c10 */ /* 0x000fe40009ffe4ff */
[----:B------:R-:W-:Y:S01]  /*a8b0*/  IADD3.X R47, R0, UR9, RZ, P5, !PT ;  /* 0x00000009002f7c10 */ /* 0x000fe2000affe4ff */
[----:B------:R-:W-:Y:S01]  /*a8c0*/  VIADD R0, R172, 0x50 ;  /* 0x00000050ac007836 */ /* 0x000fe20000000000 */
[----:B------:R-:W-:Y:S01]  /*a8d0*/  ISETP.GE.AND P3, PT, R9, UR4, PT ;  /* 0x0000000409007c0c */ /* 0x000fe2000bf66270 */
[----:B------:R1:W5:Y:S01]  /*a8e0*/  @!P4 LDG.E.64 R42, desc[UR40][R14.64] ;  /* 0x000000280e2ac981 */ /* 0x000362000c1e1b00 */
[----:B------:R-:W-:-:S03]  /*a8f0*/  ISETP.GE.AND P5, PT, R20, UR4, PT ;  /* 0x0000000414007c0c */ /* 0x000fc6000bfa6270 */
[----:B------:R1:W5:Y:S01]  /*a900*/  @!P4 LDG.E.64 R40, desc[UR40][R46.64] ;  /* 0x000000282e28c981 */ /* 0x000362000c1e1b00 */
[----:B------:R-:W-:Y:S02]  /*a910*/  ISETP.GE.AND P4, PT, R0, UR4, PT ;  /* 0x0000000400007c0c */ /* 0x000fe4000bf86270 */
        /* <DEDUP_REMOVED lines=20> */
.L_x_1411:
[----:B------:R-:W-:Y:S05]  /*aa60*/  BSYNC B1 ;  /* 0x0000000000017941 */ /* 0x000fea0003800000 */
.L_x_1410:
[----:B------:R-:W-:Y:S01]  /*aa70*/  IMAD R0, R45, R12, RZ ;  /* 0x0000000c2d007224 */ /* 0x000fe200078e02ff */
[----:B------:R-:W-:Y:S01]  /*aa80*/  ULDC.64 UR4, c[0x0][0x3c8] ;  /* 0x0000f20000047ab9 */ /* 0x000fe20000000a00 */
[----:B------:R-:W-:Y:S01]  /*aa90*/  IMAD.WIDE.U32 R6, R3, R10, R6 ;  /* 0x0000000a03067225 */ /* 0x000fe200078e0006 */
[----:B------:R-:W-:-:S03]  /*aaa0*/  ULDC.64 UR6, c[0x0][0x3e0] ;  /* 0x0000f80000067ab9 */ /* 0x000fc60000000a00 */
[----:B------:R-:W-:-:S04]  /*aab0*/  IMAD.WIDE.U32 R4, R3, R12, R4 ;  /* 0x0000000c03047225 */ /* 0x000fc800078e0004 */
[----:B------:R-:W-:Y:S01]  /*aac0*/  IMAD R10, R45, R10, RZ ;  /* 0x0000000a2d0a7224 */ /* 0x000fe200078e02ff */
[----:B------:R-:W-:Y:S01]  /*aad0*/  IADD3 R4, P1, R4, UR4, RZ ;  /* 0x0000000404047c10 */ /* 0x000fe2000ff3e0ff */
[C---:B------:R-:W-:Y:S01]  /*aae0*/  IMAD R13, R3.reuse, R13, R0 ;  /* 0x0000000d030d7224 */ /* 0x040fe200078e0200 */
[----:B------:R-:W-:Y:S01]  /*aaf0*/  IADD3 R0, P2, R6, UR6, RZ ;  /* 0x0000000606007c10 */ /* 0x000fe2000ff5e0ff */
[----:B------:R-:W-:Y:S01]  /*ab00*/  IMAD R3, R3, R11, R10 ;  /* 0x0000000b03037224 */ /* 0x000fe200078e020a */
[----:B------:R-:W-:Y:S02]  /*ab10*/  UMOV UR4, 0xffffffff ;  /* 0xffffffff00047882 */ /* 0x000fe40000000000 */
[----:B------:R-:W-:Y:S02]  /*ab20*/  IADD3.X R13, R5, UR5, R13, P1, !PT ;  /* 0x00000005050d7c10 */ /* 0x000fe40008ffe40d */
[----:B------:R-:W-:Y:S01]  /*ab30*/  IADD3.X R3, R7, UR7, R3, P2, !PT ;  /* 0x0000000707037c10 */ /* 0x000fe200097fe403 */
[----:B------:R-:W-:Y:S06]  /*ab40*/  BRA.DIV UR4, `(.L_x_1412) ;  /* 0x000001da04407947 */ /* 0x000fec000b800000 */
.L_x_1693:
[----:B------:R-:W-:-:S03]  /*ab50*/  UMOV UR4, 0xffffffff ;  /* 0xffffffff00047882 */ /* 0x000fc60000000000 */
[----:B------:R-:W-:Y:S05]  /*ab60*/  BRA.DIV UR4, `(.L_x_1413) ;  /* 0x000001da045c7947 */ /* 0x000fea000b800000 */
.L_x_1696:
[----:B------:R-:W-:-:S03]  /*ab70*/  UMOV UR4, 0xffffffff ;  /* 0xffffffff00047882 */ /* 0x000fc60000000000 */
[----:B------:R-:W-:Y:S05]  /*ab80*/  BRA.DIV UR4, `(.L_x_1414) ;  /* 0x000001da047c7947 */ /* 0x000fea000b800000 */
.L_x_1699:
[----:B------:R-:W-:-:S03]  /*ab90*/  UMOV UR4, 0xffffffff ;  /* 0xffffffff00047882 */ /* 0x000fc60000000000 */
[----:B------:R-:W-:Y:S05]  /*aba0*/  BRA.DIV UR4, `(.L_x_1415) ;  /* 0x000001da049c7947 */ /* 0x000fea000b800000 */
.L_x_1702:
        /* <DEDUP_REMOVED lines=8> */
.L_x_1703:
[----:B------:R-:W-:Y:S05]  /*ac30*/  BSYNC B1 ;  /* 0x0000000000017941 */ /* 0x000fea0003800000 */
.L_x_1416:
[----:B------:R-:W-:Y:S05]  /*ac40*/  @P0 BRA `(.L_x_1418) ;  /* 0x0000006400180947 */ /* 0x000fea0003800000 */
[----:B--2---:R-:W2:Y:S01]  /*ac50*/  LDC R3, c[0x0][0x3d4] ;  /* 0x0000f500ff037b82 */ /* 0x004ea20000000800 */
[C---:B------:R-:W-:Y:S01]  /*ac60*/  VIADD R0, R172.reuse, 0x10 ;  /* 0x00000010ac007836 */ /* 0x040fe20000000000 */
[----:B------:R-:W-:Y:S01]  /*ac70*/  BSSY B1, `(.L_x_1419) ;  /* 0x0000083000017945 */ /* 0x000fe20003800000 */
[C---:B------:R-:W-:Y:S02]  /*ac80*/  VIADD R4, R172.reuse, 0x20 ;  /* 0x00000020ac047836 */ /* 0x040fe40000000000 */
[C---:B------:R-:W-:Y:S01]  /*ac90*/  VIADD R6, R172.reuse, 0x30 ;  /* 0x00000030ac067836 */ /* 0x040fe20000000000 */
[-C--:B--2---:R-:W-:Y:S02]  /*aca0*/  ISETP.GE.AND P0, PT, R172, R3.reuse, PT ;  /* 0x00000003ac00720c */ /* 0x084fe40003f06270 */
[-C--:B------:R-:W-:Y:S01]  /*acb0*/  ISETP.GE.AND P1, PT, R0, R3.reuse, PT ;  /* 0x000000030000720c */ /* 0x080fe20003f26270 */
[----:B------:R-:W-:Y:S01]  /*acc0*/  VIADD R0, R172, 0x40 ;  /* 0x00000040ac007836 */ /* 0x000fe20000000000 */
[-C--:B------:R-:W-:Y:S01]  /*acd0*/  ISETP.GE.AND P2, PT, R4, R3.reuse, PT ;  /* 0x000000030400720c */ /* 0x080fe20003f46270 */
[----:B------:R-:W-:Y:S01]  /*ace0*/  VIADD R4, R172, 0x50 ;  /* 0x00000050ac047836 */ /* 0x000fe20000000000 */
[----:B------:R-:W-:-:S02]  /*acf0*/  ISETP.GE.AND P3, PT, R6, R3, PT ;  /* 0x000000030600720c */ /* 0x000fc40003f66270 */
[-C--:B------:R-:W-:Y:S01]  /*ad00*/  ISETP.GE.AND P4, PT, R0, R3.reuse, PT ;  /* 0x000000030000720c */ /* 0x080fe20003f86270 */
[----:B------:R-:W-:Y:S01]  /*ad10*/  IMAD.IADD R0, R16, 0x1, R188 ;  /* 0x0000000110007824 */ /* 0x000fe200078e02bc */
[----:B------:R-:W-:-:S03]  /*ad20*/  ISETP.GE.AND P5, PT, R4, R3, PT ;  /* 0x000000030400720c */ /* 0x000fc60003fa6270 */
[----:B------:R-:W-:Y:S10]  /*ad30*/  @P0 BRA `(.L_x_1420) ;  /* 0x0000000400d80947 */ /* 0x000ff40003800000 */
[----:B------:R-:W2:Y:S01]  /*ad40*/  LDS.128 R4, [R0+0x10400] ;  /* 0x0104000000047984 */ /* 0x000ea20000000c00 */
[----:B-----5:R-:W-:Y:S02]  /*ad50*/  SHF.R.U32.HI R3, RZ, 0x8, R42 ;  /* 0x00000008ff037819 */ /* 0x020fe4000001162a */
[----:B------:R-:W-:Y:S02]  /*ad60*/  SHF.R.U32.HI R11, RZ, 0x8, R43 ;  /* 0x00000008ff0b7819 */ /* 0x000fe4000001162b */
[----:B------:R-:W-:Y:S02]  /*ad70*/  LOP3.LUT R10, R42, 0xff, RZ, 0xc0, !PT ;  /* 0x000000ff2a0a7812 */ /* 0x000fe400078ec0ff */
[----:B------:R-:W-:Y:S02]  /*ad80*/  LOP3.LUT R3, R3, 0xff, RZ, 0xc0, !PT ;  /* 0x000000ff03037812 */ /* 0x000fe400078ec0ff */
[----:B------:R-:W-:Y:S02]  /*ad90*/  LOP3.LUT R12, R43, 0xff, RZ, 0xc0, !PT ;  /* 0x000000ff2b0c7812 */ /* 0x000fe400078ec0ff */
[----:B------:R-:W-:-:S02]  /*ada0*/  LOP3.LUT R11, R11, 0xff, RZ, 0xc0, !PT ;  /* 0x000000ff0b0b7812 */ /* 0x000fc400078ec0ff */
[----:B------:R-:W-:Y:S02]  /*adb0*/  PRMT R3, R3, 0x7604, R10 ;  /* 0x0000760403037816 */ /* 0x000fe4000000000a */
[----:B-1----:R-:W-:Y:S02]  /*adc0*/  SHF.R.U32.HI R46, RZ, 0x10, R43 ;  /* 0x00000010ff2e7819 */ /* 0x002fe4000001162b */
        /* <DEDUP_REMOVED lines=109> */
.L_x_1420:
[----:B------:R-:W-:Y:S05]  /*b4a0*/  BSYNC B1 ;  /* 0x0000000000017941 */ /* 0x000fea0003800000 */
.L_x_1419:
        /* <DEDUP_REMOVED lines=13> */
[----:B-1----:R-:W-:Y:S02]  /*b580*/  LOP3.LUT R15, R13, 0xff, RZ, 0xc0, !PT ;  /* 0x000000ff0d0f7812 */ /* 0x002fe400078ec0ff */
        /* <DEDUP_REMOVED lines=31> */
[CC--:B------:R-:W-:Y:S01]  /*b780*/  FMUL.FTZ R42, R10.reuse, R40.reuse ;  /* 0x000000280a2a7220 */ /* 0x0c0fe20000410000 */
[----:B------:R-:W-:Y:S01]  /*b790*/  F2FP.F16.E4M3.UNPACK_B R7, R5 ;  /* 0x00000005ff07723e */ /* 0x000fe200020006ff */
[----:B------:R-:W-:Y:S01]  /*b7a0*/  FMUL.FTZ R45, R10, R37 ;  /* 0x000000250a2d7220 */ /* 0x000fe20000410000 */
        /* <DEDUP_REMOVED lines=26> */
[CC--:B------:R-:W-:Y:S01]  /*b950*/  FMUL.FTZ R40, R6.reuse, R41.reuse ;  /* 0x0000002906287220 */ /* 0x0c0fe20000410000 */
        /* <DEDUP_REMOVED lines=10> */
[----:B------:R-:W-:Y:S01]  /*ba00*/  HADD2.F32 R6, -RZ, R4.H1_H1 ;  /* 0x30000004ff067230 */ /* 0x000fe20000004100 */
[----:B------:R-:W-:Y:S01]  /*ba10*/  F2FP.SATFINITE.E4M3.F32.PACK_AB_MERGE_C R43, R46, R43, RZ ;  /* 0x0000002b2e2b723e */ /* 0x000fe200048070ff */
[----:B------:R-:W-:-:S02]  /*ba20*/  HADD2.F32 R12, -RZ, R11.H1_H1 ;  /* 0x3000000bff0c7230 */ /* 0x000fc40000004100 */
[----:B------:R-:W-:Y:S02]  /*ba30*/  HADD2.F32 R5, -RZ, R4.H0_H0 ;  /* 0x20000004ff057230 */ /* 0x000fe40000004100 */
[C---:B------:R-:W-:Y:S01]  /*ba40*/  FMUL.FTZ R36, R6.reuse, R15 ;  /* 0x0000000f06247220 */ /* 0x040fe20000410000 */
[----:B------:R-:W-:Y:S02]  /*ba50*/  HADD2.F32 R4, -RZ, R3.H1_H1 ;  /* 0x30000003ff047230 */ /* 0x000fe40000004100 */
[-C--:B------:R-:W-:Y:S01]  /*ba60*/  FMUL.FTZ R40, R6, R12.reuse ;  /* 0x0000000c06287220 */ /* 0x080fe20000410000 */
[----:B------:R-:W-:Y:S02]  /*ba70*/  HADD2.F32 R11, -RZ, R11.H0_H0 ;  /* 0x2000000bff0b7230 */ /* 0x000fe40000004100 */
[C---:B------:R-:W-:Y:S01]  /*ba80*/  FFMA.FTZ R36, R5.reuse, R12, -R36 ;  /* 0x0000000c05247223 */ /* 0x040fe20000010824 */
[----:B------:R-:W-:Y:S02]  /*ba90*/  HADD2.F32 R3, -RZ, R3.H0_H0 ;  /* 0x20000003ff037230 */ /* 0x000fe40000004100 */
[C---:B------:R-:W-:Y:S01]  /*baa0*/  FMUL.FTZ R6, R4.reuse, R13 ;  /* 0x0000000d04067220 */ /* 0x040fe20000410000 */
[----:B------:R-:W-:Y:S01]  /*bab0*/  FFMA.FTZ R15, R5, R15, R40 ;  /* 0x0000000f050f7223 */ /* 0x000fe20000010028 */
[----:B------:R-:W-:Y:S01]  /*bac0*/  FMUL.FTZ R4, R4, R11 ;  /* 0x0000000b04047220 */ /* 0x000fe20000410000 */
[----:B------:R-:W-:-:S02]  /*bad0*/  HADD2.F32 R5, -RZ, R14.H1_H1 ;  /* 0x3000000eff057230 */ /* 0x000fc40000004100 */
[C---:B------:R-:W-:Y:S01]  /*bae0*/  FFMA.FTZ R12, R3.reuse, R11, -R6 ;  /* 0x0000000b030c7223 */ /* 0x040fe20000010806 */
[----:B------:R-:W-:Y:S02]  /*baf0*/  HADD2.F32 R11, -RZ, R38.H1_H1 ;  /* 0x30000026ff0b7230 */ /* 0x000fe40000004100 */
[----:B------:R-:W-:Y:S01]  /*bb00*/  FFMA.FTZ R13, R3, R13, R4 ;  /* 0x0000000d030d7223 */ /* 0x000fe20000010004 */
[----:B------:R-:W-:Y:S02]  /*bb10*/  HADD2.F32 R4, -RZ, R10.H1_H1 ;  /* 0x3000000aff047230 */ /* 0x000fe40000004100 */
[----:B------:R-:W-:Y:S02]  /*bb20*/  HADD2.F32 R38, -RZ, R38.H0_H0 ;  /* 0x20000026ff267230 */ /* 0x000fe40000004100 */
[----:B------:R-:W-:Y:S02]  /*bb30*/  HADD2.F32 R3, -RZ, R7.H1_H1 ;  /* 0x30000007ff037230 */ /* 0x000fe40000004100 */
[----:B------:R-:W-:Y:S01]  /*bb40*/  FMUL.FTZ R37, R4, R11 ;  /* 0x0000000b04257220 */ /* 0x000fe20000410000 */
[----:B------:R-:W-:-:S02]  /*bb50*/  HADD2.F32 R14, -RZ, R14.H0_H0 ;  /* 0x2000000eff0e7230 */ /* 0x000fc40000004100 */
        /* <DEDUP_REMOVED lines=12> */
[----:B------:R-:W-:Y:S02]  /*bc20*/  F2FP.SATFINITE.E4M3.F32.PACK_AB_MERGE_C R6, R39, R42, R43 ;  /* 0x0000002a2706723e */ /* 0x000fe4000480702b */
[----:B------:R-:W-:Y:S02]  /*bc30*/  F2FP.SATFINITE.E4M3.F32.PACK_AB_MERGE_C R7, R48, R45, R7 ;  /* 0x0000002d3007723e */ /* 0x000fe40004807007 */
[----:B------:R-:W-:Y:S02]  /*bc40*/  F2FP.SATFINITE.E4M3.F32.PACK_AB_MERGE_C R4, R13, R12, R4 ;  /* 0x0000000c0d04723e */ /* 0x000fe40004807004 */
[----:B------:R-:W-:-:S05]  /*bc50*/  F2FP.SATFINITE.E4M3.F32.PACK_AB_MERGE_C R5, R38, R5, R37 ;  /* 0x000000052605723e */ /* 0x000fca0004807025 */
[----:B------:R3:W-:Y:S02]  /*bc60*/  STS.128 [R195], R4 ;  /* 0x00000004c3007388 */ /* 0x0007e40000000c00 */
.L_x_1422:
[----:B------:R-:W-:Y:S05]  /*bc70*/  BSYNC B1 ;  /* 0x0000000000017941 */ /* 0x000fea0003800000 */
.L_x_1421:
[----:B------:R-:W-:Y:S04]  /*bc80*/  BSSY B1, `(.L_x_1423) ;  /* 0x0000078000017945 */ /* 0x000fe80003800000 */
[----:B------:R-:W-:Y:S05]  /*bc90*/  @P2 BRA `(.L_x_1424) ;  /* 0x0000000400d82947 */ /* 0x000fea0003800000 */
[----:B--23--:R-:W2:Y:S01]  /*bca0*/  LDS.128 R4, [R0+0x12400] ;  /* 0x0124000000047984 */ /* 0x00cea20000000c00 */
[----:B-----5:R-:W-:Y:S02]  /*bcb0*/  SHF.R.U32.HI R3, RZ, 0x8, R32 ;  /* 0x00000008ff037819 */ /* 0x020fe40000011620 */
[----:B------:R-:W-:Y:S02]  /*bcc0*/  SHF.R.U32.HI R11, RZ, 0x8, R33 ;  /* 0x00000008ff0b7819 */ /* 0x000fe40000011621 */
[----:B------:R-:W-:Y:S02]  /*bcd0*/  LOP3.LUT R10, R32, 0xff, RZ, 0xc0, !PT ;  /* 0x000000ff200a7812 */ /* 0x000fe400078ec0ff */
[----:B------:R-:W-:Y:S02]  /*bce0*/  LOP3.LUT R3, R3, 0xff, RZ, 0xc0, !PT ;  /* 0x000000ff03037812 */ /* 0x000fe400078ec0ff */
[----:B------:R-:W-:Y:S02]  /*bcf0*/  LOP3.LUT R12, R33, 0xff, RZ, 0xc0, !PT ;  /* 0x000000ff210c7812 */ /* 0x000fe400078ec0ff */
[----:B------:R-:W-:-:S02]  /*bd00*/  LOP3.LUT R11, R11, 0xff, RZ, 0xc0, !PT ;  /* 0x000000ff0b0b7812 */ /* 0x000fc400078ec0ff */
[----:B------:R-:W-:Y:S02]  /*bd10*/  PRMT R3, R3, 0x7604, R10 ;  /* 0x0000760403037816 */ /* 0x000fe4000000000a */
[----:B------:R-:W-:Y:S02]  /*bd20*/  SHF.R.U32.HI R36, RZ, 0x10, R33 ;  /* 0x00000010ff247819 */ /* 0x000fe40000011621 */
[--C-:B-1----:R-:W-:Y:S02]  /*bd30*/  SHF.R.U32.HI R14, RZ, 0x8, R35.reuse ;  /* 0x00000008ff0e7819 */ /* 0x102fe40000011623 */
        /* <DEDUP_REMOVED lines=107> */
[----:B------:R4:W-:Y:S02]  /*c3f0*/  STS.128 [R0+0x12400], R4 ;  /* 0x0124000400007388 */ /* 0x0009e40000000c00 */
.L_x_1424:
[----:B------:R-:W-:Y:S05]  /*c400*/  BSYNC B1 ;  /* 0x0000000000017941 */ /* 0x000fea0003800000 */
.L_x_1423:
        /* <DEDUP_REMOVED lines=124> */
.L_x_1426:
[----:B------:R-:W-:Y:S05]  /*cbd0*/  BSYNC B1 ;  /* 0x0000000000017941 */ /* 0x000fea0003800000 */
.L_x_1425:
[----:B------:R-:W-:Y:S04]  /*cbe0*/  BSSY B1, `(.L_x_1427) ;  /* 0x0000078000017945 */ /* 0x000fe80003800000 */
[----:B------:R-:W-:Y:S05]  /*cbf0*/  @P4 BRA `(.L_x_1428) ;  /* 0x0000000400d84947 */ /* 0x000fea0003800000 */
[----:B-1234-:R-:W1:Y:S01]  /*cc00*/  LDS.128 R4, [R0+0x14400] ;  /* 0x0144000000047984 */ /* 0x01ee620000000c00 */
        /* <DEDUP_REMOVED lines=28> */
[----:B-1----:R-:W-:Y:S02]  /*cdd0*/  F2FP.F16.E4M3.UNPACK_B R3, R6.H1 ;  /* 0x00000006ff03723e */ /* 0x002fe400030006ff */
        /* <DEDUP_REMOVED lines=88> */
.L_x_1428:
[----:B------:R-:W-:Y:S05]  /*d360*/  BSYNC B1 ;  /* 0x0000000000017941 */ /* 0x000fea0003800000 */
.L_x_1427:
[----:B------:R-:W-:Y:S05]  /*d370*/  @P5 BRA `(.L_x_1418) ;  /* 0x0000003c004c5947 */ /* 0x000fea0003800000 */
[----:B-1234-:R-:W1:Y:S01]  /*d380*/  LDS.128 R4, [R195+0x4000] ;  /* 0x00400000c3047984 */ /* 0x01ee620000000c00 */
[----:B-----5:R-:W-:Y:S02]  /*d390*/  SHF.R.U32.HI R15, RZ, 0x8, R21 ;  /* 0x00000008ff0f7819 */ /* 0x020fe40000011615 */
[----:B------:R-:W-:Y:S02]  /*d3a0*/  SHF.R.U32.HI R11, RZ, 0x8, R9 ;  /* 0x00000008ff0b7819 */ /* 0x000fe40000011609 */
[----:B------:R-:W-:Y:S02]  /*d3b0*/  SHF.R.U32.HI R13, RZ, 0x8, R20 ;  /* 0x00000008ff0d7819 */ /* 0x000fe40000011614 */
[----:B------:R-:W-:Y:S02]  /*d3c0*/  LOP3.LUT R14, R21, 0xff, RZ, 0xc0, !PT ;  /* 0x000000ff150e7812 */ /* 0x000fe400078ec0ff */
[----:B------:R-:W-:Y:S02]  /*d3d0*/  LOP3.LUT R15, R15, 0xff, RZ, 0xc0, !PT ;  /* 0x000000ff0f0f7812 */ /* 0x000fe400078ec0ff */
[----:B------:R-:W-:-:S02]  /*d3e0*/  LOP3.LUT R10, R9, 0xff, RZ, 0xc0, !PT ;  /* 0x000000ff090a7812 */ /* 0x000fc400078ec0ff */
[----:B------:R-:W-:Y:S02]  /*d3f0*/  LOP3.LUT R11, R11, 0xff, RZ, 0xc0, !PT ;  /* 0x000000ff0b0b7812 */ /* 0x000fe400078ec0ff */
[----:B------:R-:W-:Y:S02]  /*d400*/  SHF.R.U32.HI R3, RZ, 0x8, R8 ;  /* 0x00000008ff037819 */ /* 0x000fe40000011608 */
[----:B------:R-:W-:Y:S02]  /*d410*/  LOP3.LUT R12, R20, 0xff, RZ, 0xc0, !PT ;  /* 0x000000ff140c7812 */ /* 0x000fe400078ec0ff */
[----:B------:R-:W-:Y:S02]  /*d420*/  LOP3.LUT R13, R13, 0xff, RZ, 0xc0, !PT ;  /* 0x000000ff0d0d7812 */ /* 0x000fe400078ec0ff */
[----:B------:R-:W-:Y:S02]  /*d430*/  PRMT R15, R15, 0x7604, R14 ;  /* 0x000076040f0f7816 */ /* 0x000fe4000000000e */
[----:B------:R-:W-:-:S02]  /*d440*/  PRMT R11, R11, 0x7604, R10 ;  /* 0x000076040b0b7816 */ /* 0x000fc4000000000a */
[----:B------:R-:W-:Y:S02]  /*d450*/  SHF.R.U32.HI R14, RZ, 0x10, R21 ;  /* 0x00000010ff0e7819 */ /* 0x000fe40000011615 */
[----:B------:R-:W-:Y:S02]  /*d460*/  SHF.R.U32.HI R10, RZ, 0x10, R9 ;  /* 0x00000010ff0a7819 */ /* 0x000fe40000011609 */
[----:B------:R-:W-:Y:S02]  /*d470*/  LOP3.LUT R0, R8, 0xff, RZ, 0xc0, !PT ;  /* 0x000000ff08007812 */ /* 0x000fe400078ec0ff */
[----:B------:R-:W-:Y:S02]  /*d480*/  LOP3.LUT R3, R3, 0xff, RZ, 0xc0, !PT ;  /* 0x000000ff03037812 */ /* 0x000fe400078ec0ff */
[----:B------:R-:W-:Y:S02]  /*d490*/  PRMT R13, R13, 0x7604, R12 ;  /* 0x000076040d0d7816 */ /* 0x000fe4000000000c */
[----:B------:R-:W-:-:S02]  /*d4a0*/  SHF.R.U32.HI R12, RZ, 0x10, R20 ;  /* 0x00000010ff0c7819 */ /* 0x000fc40000011614 */
[----:B------:R-:W-:Y:S02]  /*d4b0*/  LOP3.LUT R14, R14, 0xff, RZ, 0xc0, !PT ;  /* 0x000000ff0e0e7812 */ /* 0x000fe400078ec0ff */
[----:B------:R-:W-:Y:S02]  /*d4c0*/  LOP3.LUT R10, R10, 0xff, RZ, 0xc0, !PT ;  /* 0x000000ff0a0a7812 */ /* 0x000fe400078ec0ff */
[----:B------:R-:W-:Y:S02]  /*d4d0*/  PRMT R3, R3, 0x7604, R0 ;  /* 0x0000760403037816 */ /* 0x000fe40000000000 */
[----:B------:R-:W-:Y:S02]  /*d4e0*/  SHF.R.U32.HI R0, RZ, 0x10, R8 ;  /* 0x00000010ff007819 */ /* 0x000fe40000011608 */
[----:B------:R-:W-:Y:S02]  /*d4f0*/  LOP3.LUT R12, R12, 0xff, RZ, 0xc0, !PT ;  /* 0x000000ff0c0c7812 */ /* 0x000fe400078ec0ff */
[----:B------:R-:W-:-:S02]  /*d500*/  PRMT R25, R14, 0x7054, R15 ;  /* 0x000070540e197816 */ /* 0x000fc4000000000f */
[----:B------:R-:W-:Y:S02]  /*d510*/  PRMT R11, R10, 0x7054, R11 ;  /* 0x000070540a0b7816 */ /* 0x000fe4000000000b */
[----:B------:R-:W-:Y:S02]  /*d520*/  LOP3.LUT R0, R0, 0xff, RZ, 0xc0, !PT ;  /* 0x000000ff00007812 */ /* 0x000fe400078ec0ff */
[----:B------:R-:W-:Y:S02]  /*d530*/  PRMT R15, R12, 0x7054, R13 ;  /* 0x000070540c0f7816 */ /* 0x000fe4000000000d */
[----:B------:R-:W-:Y:S02]  /*d540*/  LOP3.LUT R25, R25, 0xff000000, R21, 0xf8, !PT ;  /* 0xff00000019197812 */ /* 0x000fe400078ef815 */
[----:B------:R-:W-:Y:S02]  /*d550*/  LOP3.LUT R13, R11, 0xff000000, R9, 0xf8, !PT ;  /* 0xff0000000b0d7812 */ /* 0x000fe400078ef809 */
[----:B------:R-:W-:-:S02]  /*d560*/  PRMT R3, R0, 0x7054, R3 ;  /* 0x0000705400037816 */ /* 0x000fc40000000003 */
[-C--:B-1----:R-:W-:Y:S02]  /*d570*/  F2FP.F16.E4M3.UNPACK_B R0, R6.reuse.H1 ;  /* 0x00000006ff00723e */ /* 0x082fe400030006ff */
[----:B------:R-:W-:Y:S02]  /*d580*/  F2FP.F16.E4M3.UNPACK_B R21, R25 ;  /* 0x00000019ff15723e */ /* 0x000fe400020006ff */
[----:B------:R-:W-:Y:S01]  /*d590*/  F2FP.F16.E4M3.UNPACK_B R14, R13 ;  /* 0x0000000dff0e723e */ /* 0x000fe200020006ff */
[----:B------:R-:W-:Y:S01]  /*d5a0*/  HADD2.F32 R9, -RZ, R0.H1_H1 ;  /* 0x30000000ff097230 */ /* 0x000fe20000004100 */
[----:B------:R-:W-:Y:S01]  /*d5b0*/  LOP3.LUT R20, R15, 0xff000000, R20, 0xf8, !PT ;  /* 0xff0000000f147812 */ /* 0x000fe200078ef814 */
[----:B------:R-:W-:Y:S01]  /*d5c0*/  HADD2.F32 R24, -RZ, R21.H1_H1 ;  /* 0x30000015ff187230 */ /* 0x000fe20000004100 */
[----:B------:R-:W-:Y:S01]  /*d5d0*/  LOP3.LUT R12, R3, 0xff000000, R8, 0xf8, !PT ;  /* 0xff000000030c7812 */ /* 0x000fe200078ef808 */
[----:B------:R-:W-:Y:S01]  /*d5e0*/  HADD2.F32 R15, -RZ, R14.H1_H1 ;  /* 0x3000000eff0f7230 */ /* 0x000fe20000004100 */
[----:B------:R-:W-:Y:S01]  /*d5f0*/  F2FP.F16.E4M3.UNPACK_B R3, R6 ;  /* 0x00000006ff03723e */ /* 0x000fe200020006ff */
[----:B------:R-:W-:-:S02]  /*d600*/  HADD2.F32 R8, -RZ, R0.H0_H0 ;  /* 0x20000000ff087230 */ /* 0x000fc40000004100 */
[CC--:B------:R-:W-:Y:S01]  /*d610*/  FMUL.FTZ R27, R9.reuse, R24.reuse ;  /* 0x00000018091b7220 */ /* 0x0c0fe20000410000 */
[----:B------:R-:W-:Y:S01]  /*d620*/  F2FP.F16.E4M3.UNPACK_B R10, R7 ;  /* 0x00000007ff0a723e */ /* 0x000fe200020006ff */
[----:B------:R-:W-:Y:S01]  /*d630*/  FMUL.FTZ R9, R9, R15 ;  /* 0x0000000f09097220 */ /* 0x000fe20000410000 */
[----:B------:R-:W-:Y:S01]  /*d640*/  F2FP.F16.E4M3.UNPACK_B R11, R7.H1 ;  /* 0x00000007ff0b723e */ /* 0x000fe200030006ff */
[C---:B------:R-:W-:Y:S01]  /*d650*/  FFMA.FTZ R27, R8.reuse, R15, -R27 ;  /* 0x0000000f081b7223 */ /* 0x040fe2000001081b */
[-C--:B------:R-:W-:Y:S01]  /*d660*/  F2FP.F16.E4M3.UNPACK_B R6, R5.reuse ;  /* 0x00000005ff06723e */ /* 0x080fe200020006ff */
[----:B------:R-:W-:Y:S01]  /*d670*/  FFMA.FTZ R26, R8, R24, R9 ;  /* 0x00000018081a7223 */ /* 0x000fe20000010009 */
[----:B------:R-:W-:Y:S01]  /*d680*/  F2FP.F16.E4M3.UNPACK_B R7, R5.H1 ;  /* 0x00000005ff07723e */ /* 0x000fe200030006ff */
[----:B------:R-:W-:Y:S01]  /*d690*/  HADD2.F32 R8, -RZ, R21.H0_H0 ;  /* 0x20000015ff087230 */ /* 0x000fe20000004100 */
[----:B------:R-:W-:Y:S01]  /*d6a0*/  F2FP.F16.E4M3.UNPACK_B R25, R25.H1 ;  /* 0x00000019ff19723e */ /* 0x000fe200030006ff */
[--C-:B------:R-:W-:Y:S01]  /*d6b0*/  HADD2.F32 R5, -RZ, R3.reuse.H1_H1 ;  /* 0x30000003ff057230 */ /* 0x100fe20000004100 */
[----:B------:R-:W-:Y:S01]  /*d6c0*/  F2FP.F16.E4M3.UNPACK_B R13, R13.H1 ;  /* 0x0000000dff0d723e */ /* 0x000fe200030006ff */
[----:B------:R-:W-:Y:S01]  /*d6d0*/  HADD2.F32 R14, -RZ, R14.H0_H0 ;  /* 0x2000000eff0e7230 */ /* 0x000fe20000004100 */
[----:B------:R-:W-:Y:S01]  /*d6e0*/  F2FP.F16.E4M3.UNPACK_B R0, R4 ;  /* 0x00000004ff00723e */ /* 0x000fe200020006ff */
[----:B------:R-:W-:-:S02]  /*d6f0*/  HADD2.F32 R3, -RZ, R3.H0_H0 ;  /* 0x20000003ff037230 */ /* 0x000fc40000004100 */
[C---:B------:R-:W-:Y:S01]  /*d700*/  FMUL.FTZ R24, R5.reuse, R8 ;  /* 0x0000000805187220 */ /* 0x040fe20000410000 */
[----:B------:R-:W-:Y:S02]  /*d710*/  HADD2.F32 R9, -RZ, R25.H0_H0 ;  /* 0x20000019ff097230 */ /* 0x000fe40000004100 */
[-C--:B------:R-:W-:Y:S01]  /*d720*/  FMUL.FTZ R15, R5, R14.reuse ;  /* 0x0000000e050f7220 */ /* 0x080fe20000410000 */
[--C-:B------:R-:W-:Y:S02]  /*d730*/  HADD2.F32 R5, -RZ, R10.reuse.H1_H1 ;  /* 0x3000000aff057230 */ /* 0x100fe40000004100 */
[C---:B------:R-:W-:Y:S01]  /*d740*/  FFMA.FTZ R24, R3.reuse, R14, -R24 ;  /* 0x0000000e03187223 */ /* 0x040fe20000010818 */
[----:B------:R-:W-:Y:S02]  /*d750*/  HADD2.F32 R10, -RZ, R10.H0_H0 ;  /* 0x2000000aff0a7230 */ /* 0x000fe40000004100 */
[----:B------:R-:W-:Y:S01]  /*d760*/  FFMA.FTZ R21, R3, R8, R15 ;  /* 0x0000000803157223 */ /* 0x000fe2000001000f */
[----:B------:R-:W-:-:S02]  /*d770*/  HADD2.F32 R8, -RZ, R13.H0_H0 ;  /* 0x2000000dff087230 */ /* 0x000fc40000004100 */
[CC--:B------:R-:W-:Y:S01]  /*d780*/  FMUL.FTZ R15, R5.reuse, R9.reuse ;  /* 0x00000009050f7220 */ /* 0x0c0fe20000410000 */
[----:B------:R-:W-:Y:S01]  /*d790*/  HADD2.F32 R14, -RZ, R25.H1_H1 ;  /* 0x30000019ff0e7230 */ /* 0x000fe20000004100 */
[----:B------:R-:W-:Y:S01]  /*d7a0*/  F2FP.F16.E4M3.UNPACK_B R4, R4.H1 ;  /* 0x00000004ff04723e */ /* 0x000fe200030006ff */
[----:B------:R-:W-:Y:S02]  /*d7b0*/  HADD2.F32 R3, -RZ, R11.H1_H1 ;  /* 0x3000000bff037230 */ /* 0x000fe40000004100 */
[-C--:B------:R-:W-:Y:S01]  /*d7c0*/  FMUL.FTZ R5, R5, R8.reuse ;  /* 0x0000000805057220 */ /* 0x080fe20000410000 */
[C---:B------:R-:W-:Y:S01]  /*d7d0*/  FFMA.FTZ R25, R10.reuse, R8, -R15 ;  /* 0x000000080a197223 */ /* 0x040fe2000001080f */
[----:B------:R-:W-:Y:S02]  /*d7e0*/  HADD2.F32 R8, -RZ, R13.H1_H1 ;  /* 0x3000000dff087230 */ /* 0x000fe40000004100 */
[----:B------:R-:W-:Y:S02]  /*d7f0*/  HADD2.F32 R11, -RZ, R11.H0_H0 ;  /* 0x2000000bff0b7230 */ /* 0x000fe40000004100 */
[C---:B------:R-:W-:Y:S01]  /*d800*/  FMUL.FTZ R30, R3.reuse, R14 ;  /* 0x0000000e031e7220 */ /* 0x040fe20000410000 */
[----:B------:R-:W-:Y:S01]  /*d810*/  FFMA.FTZ R28, R10, R9, R5 ;  /* 0x000000090a1c7223 */ /* 0x000fe20000010005 */
[----:B------:R-:W-:Y:S01]  /*d820*/  F2FP.F16.E4M3.UNPACK_B R9, R20 ;  /* 0x00000014ff09723e */ /* 0x000fe200020006ff */
[-C--:B------:R-:W-:Y:S01]  /*d830*/  FMUL.FTZ R10, R3, R8.reuse ;  /* 0x00000008030a7220 */ /* 0x080fe20000410000 */
[----:B------:R-:W-:Y:S01]  /*d840*/  FFMA.FTZ R30, R11, R8, -R30 ;  /* 0x000000080b1e7223 */ /* 0x000fe2000001081e */
[----:B------:R-:W-:Y:S01]  /*d850*/  F2FP.F16.E4M3.UNPACK_B R8, R12 ;  /* 0x0000000cff08723e */ /* 0x000fe200020006ff */
[----:B------:R-:W-:-:S02]  /*d860*/  HADD2.F32 R5, -RZ, R4.H1_H1 ;  /* 0x30000004ff057230 */ /* 0x000fc40000004100 */
[----:B------:R-:W-:Y:S01]  /*d870*/  FFMA.FTZ R29, R11, R14, R10 ;  /* 0x0000000e0b1d7223 */ /* 0x000fe2000001000a */
[--C-:B------:R-:W-:Y:S01]  /*d880*/  HADD2.F32 R13, -RZ, R9.reuse.H1_H1 ;  /* 0x30000009ff0d7230 */ /* 0x100fe20000004100 */
[----:B------:R-:W-:Y:S01]  /*d890*/  F2FP.F16.E4M3.UNPACK_B R12, R12.H1 ;  /* 0x0000000cff0c723e */ /* 0x000fe200030006ff */
[----:B------:R-:W-:Y:S01]  /*d8a0*/  HADD2.F32 R10, -RZ, R9.H0_H0 ;  /* 0x20000009ff0a7230 */ /* 0x000fe20000004100 */
[----:B------:R-:W-:Y:S01]  /*d8b0*/  F2FP.F16.E4M3.UNPACK_B R20, R20.H1 ;  /* 0x00000014ff14723e */ /* 0x000fe200030006ff */
[----:B------:R-:W-:Y:S02]  /*d8c0*/  HADD2.F32 R9, -RZ, R8.H1_H1 ;  /* 0x30000008ff097230 */ /* 0x000fe40000004100 */
[----:B------:R-:W-:Y:S01]  /*d8d0*/  FMUL.FTZ R11, R5, R13 ;  /* 0x0000000d050b7220 */ /* 0x000fe20000410000 */
[----:B------:R-:W-:Y:S02]  /*d8e0*/  HADD2.F32 R3, -RZ, R0.H1_H1 ;  /* 0x30000000ff037230 */ /* 0x000fe40000004100 */
        /* <DEDUP_REMOVED lines=10> */
[----:B------:R-:W-:-:S02]  /*d990*/  HADD2.F32 R4, -RZ, R12.H1_H1 ;  /* 0x3000000cff047230 */ /* 0x000fc40000004100 */
[--C-:B------:R-:W-:Y:S02]  /*d9a0*/  HADD2.F32 R3, -RZ, R7.reuse.H1_H1 ;  /* 0x30000007ff037230 */ /* 0x100fe40000004100 */
[--C-:B------:R-:W-:Y:S02]  /*d9b0*/  HADD2.F32 R8, -RZ, R20.reuse.H1_H1 ;  /* 0x30000014ff087230 */ /* 0x100fe40000004100 */
[----:B------:R-:W-:Y:S02]  /*d9c0*/  HADD2.F32 R9, -RZ, R20.H0_H0 ;  /* 0x20000014ff097230 */ /* 0x000fe40000004100 */
[C---:B------:R-:W-:Y:S01]  /*d9d0*/  FMUL.FTZ R13, R3.reuse, R4 ;  /* 0x00000004030d7220 */ /* 0x040fe20000410000 */
[----:B------:R-:W-:Y:S02]  /*d9e0*/  HADD2.F32 R0, -RZ, R6.H1_H1 ;  /* 0x30000006ff007230 */ /* 0x000fe40000004100 */
[----:B------:R-:W-:Y:S02]  /*d9f0*/  HADD2.F32 R5, -RZ, R12.H0_H0 ;  /* 0x2000000cff057230 */ /* 0x000fe40000004100 */
[----:B------:R-:W-:Y:S01]  /*da00*/  FMUL.FTZ R12, R3, R8 ;  /* 0x00000008030c7220 */ /* 0x000fe20000410000 */
[----:B------:R-:W-:-:S02]  /*da10*/  HADD2.F32 R7, -RZ, R7.H0_H0 ;  /* 0x20000007ff077230 */ /* 0x000fc40000004100 */
[C---:B------:R-:W-:Y:S01]  /*da20*/  FMUL.FTZ R3, R0.reuse, R9 ;  /* 0x0000000900037220 */ /* 0x040fe20000410000 */
[----:B------:R-:W-:Y:S02]  /*da30*/  HADD2.F32 R6, -RZ, R6.H0_H0 ;  /* 0x20000006ff067230 */ /* 0x000fe40000004100 */
[-C--:B------:R-:W-:Y:S01]  /*da40*/  FMUL.FTZ R0, R0, R5.reuse ;  /* 0x0000000500007220 */ /* 0x080fe20000410000 */
[C---:B------:R-:W-:Y:S01]  /*da50*/  FFMA.FTZ R12, R7.reuse, R4, -R12 ;  /* 0x00000004070c7223 */ /* 0x040fe2000001080c */
[----:B------:R-:W-:Y:S01]  /*da60*/  FFMA.FTZ R13, R7, R8, R13 ;  /* 0x00000008070d7223 */ /* 0x000fe2000001000d */
[C---:B------:R-:W-:Y:S01]  /*da70*/  FFMA.FTZ R5, R6.reuse, R5, -R3 ;  /* 0x0000000506057223 */ /* 0x040fe20000010803 */
[----:B------:R-:W-:Y:S01]  /*da80*/  FFMA.FTZ R0, R6, R9, R0 ;  /* 0x0000000906007223 */ /* 0x000fe20000010000 */
[----:B------:R-:W-:Y:S02]  /*da90*/  F2FP.SATFINITE.E4M3.F32.PACK_AB_MERGE_C R6, R26, R27, RZ ;  /* 0x0000001b1a06723e */ /* 0x000fe400048070ff */
[----:B------:R-:W-:-:S02]  /*daa0*/  F2FP.SATFINITE.E4M3.F32.PACK_AB_MERGE_C R7, R29, R30, RZ ;  /* 0x0000001e1d07723e */ /* 0x000fc400048070ff */
[----:B------:R-:W-:Y:S02]  /*dab0*/  F2FP.SATFINITE.E4M3.F32.PACK_AB_MERGE_C R4, R15, R14, RZ ;  /* 0x0000000e0f04723e */ /* 0x000fe400048070ff */
[----:B------:R-:W-:Y:S02]  /*dac0*/  F2FP.SATFINITE.E4M3.F32.PACK_AB_MERGE_C R12, R13, R12, RZ ;  /* 0x0000000c0d0c723e */ /* 0x000fe400048070ff */
[----:B------:R-:W-:Y:S02]  /*dad0*/  F2FP.SATFINITE.E4M3.F32.PACK_AB_MERGE_C R6, R21, R24, R6 ;  /* 0x000000181506723e */ /* 0x000fe40004807006 */
[----:B------:R-:W-:Y:S02]  /*dae0*/  F2FP.SATFINITE.E4M3.F32.PACK_AB_MERGE_C R7, R28, R25, R7 ;  /* 0x000000191c07723e */ /* 0x000fe40004807007 */
[----:B------:R-:W-:Y:S02]  /*daf0*/  F2FP.SATFINITE.E4M3.F32.PACK_AB_MERGE_C R4, R10, R11, R4 ;  /* 0x0000000b0a04723e */ /* 0x000fe40004807004 */
[----:B------:R-:W-:-:S05]  /*db00*/  F2FP.SATFINITE.E4M3.F32.PACK_AB_MERGE_C R5, R0, R5, R12 ;  /* 0x000000050005723e */ /* 0x000fca000480700c */
[----:B------:R1:W-:Y:S01]  /*db10*/  STS.128 [R195+0x4000], R4 ;  /* 0x00400004c3007388 */ /* 0x0003e20000000c00 */
[----:B------:R-:W-:Y:S05]  /*db20*/  BRA `(.L_x_1418) ;  /* 0x0000003400607947 */ /* 0x000fea0003800000 */
.L_x_1409:
[----:B------:R-:W1:Y:S01]  /*db30*/  LDC R0, c[0x0][0x428] ;  /* 0x00010a00ff007b82 */ /* 0x000e620000000800 */
[----:B------:R-:W-:Y:S01]  /*db40*/  ISETP.GE.AND P0, PT, R19, R4, PT ;  /* 0x000000041300720c */ /* 0x000fe20003f06270 */
[----:B------:R-:W-:Y:S01]  /*db50*/  IMAD R3, R177, 0x80, R19 ;  /* 0x00000080b1037824 */ /* 0x000fe200078e0213 */
[----:B------:R-:W-:Y:S01]  /*db60*/  BSSY B1, `(.L_x_1429) ;  /* 0x0000041000017945 */ /* 0x000fe20003800000 */
[----:B------:R-:W-:Y:S01]  /*db70*/  IMAD.MOV.U32 R20, RZ, RZ, R46 ;  /* 0x000000ffff147224 */ /* 0x000fe200078e002e */
[----:B------:R-:W-:Y:S01]  /*db80*/  CS2R R40, SRZ ;  /* 0x0000000000287805 */ /* 0x000fe2000001ff00 */
[----:B------:R-:W-:Y:S01]  /*db90*/  IMAD.MOV.U32 R21, RZ, RZ, R53 ;  /* 0x000000ffff157224 */ /* 0x000fe200078e0035 */
[----:B------:R-:W-:Y:S01]  /*dba0*/  CS2R R42, SRZ ;  /* 0x00000000002a7805 */ /* 0x000fe2000001ff00 */
[----:B------:R-:W-:Y:S01]  /*dbb0*/  IMAD.MOV.U32 R50, RZ, RZ, R48 ;  /* 0x000000ffff327224 */ /* 0x000fe200078e0030 */
        /* <DEDUP_REMOVED lines=9> */
[----:B-1----:R-:W-:-:S13]  /*dc50*/  ISETP.NE.AND P1, PT, R0, 0x1, PT ;  /* 0x000000010000780c */ /* 0x002fda0003f25270 */
[----:B------:R-:W1:Y:S08]  /*dc60*/  @P1 LDC R0, c[0x0][0x42c] ;  /* 0x00010b00ff001b82 */ /* 0x000e700000000800 */
[----:B------:R-:W2:Y:S01]  /*dc70*/  @P1 LDC R5, c[0x0][0x430] ;  /* 0x00010c00ff051b82 */ /* 0x000ea20000000800 */
[----:B-1----:R-:W-:-:S05]  /*dc80*/  @P1 IMAD.HI.U32 R0, R3, R0, RZ ;  /* 0x0000000003001227 */ /* 0x002fca00078e00ff */
[----:B--2---:R-:W-:Y:S02]  /*dc90*/  @P1 SHF.R.U32.HI R3, RZ, R5, R0 ;  /* 0x00000005ff031219 */ /* 0x004fe40000011600 */
[----:B------:R-:W-:Y:S02]  /*dca0*/  CS2R R4, SRZ ;  /* 0x0000000000047805 */ /* 0x000fe4000001ff00 */
[----:B------:R-:W-:Y:S01]  /*dcb0*/  SHF.R.S32.HI R45, RZ, 0x1f, R3 ;  /* 0x0000001fff2d7819 */ /* 0x000fe20000011403 */
[----:B------:R-:W-:Y:S06]  /*dcc0*/  @P0 BRA `(.L_x_1430) ;  /* 0x0000000000a80947 */ /* 0x000fec0003800000 */
[----:B------:R-:W-:Y:S01]  /*dcd0*/  MOV R5, R61 ;  /* 0x0000003d00057202 */ /* 0x000fe20000000f00 */
[C---:B------:R-:W-:Y:S01]  /*dce0*/  IMAD R0, R196.reuse, R12, RZ ;  /* 0x0000000cc4007224 */ /* 0x040fe200078e02ff */
[----:B------:R-:W-:Y:S01]  /*dcf0*/  ULDC.64 UR4, c[0x0][0x3c8] ;  /* 0x0000f20000047ab9 */ /* 0x000fe20000000a00 */
[----:B------:R-:W-:Y:S01]  /*dd00*/  IMAD.MOV.U32 R4, RZ, RZ, R22 ;  /* 0x000000ffff047224 */ /* 0x000fe200078e0016 */
[----:B------:R-:W-:Y:S01]  /*dd10*/  ULDC.64 UR6, c[0x0][0x3e0] ;  /* 0x0000f80000067ab9 */ /* 0x000fe20000000a00 */
[----:B------:R-:W-:Y:S01]  /*dd20*/  IMAD R8, R196, R10, RZ ;  /* 0x0000000ac4087224 */ /* 0x000fe200078e02ff */
[----:B------:R-:W-:Y:S01]  /*dd30*/  CS2R R28, SRZ ;  /* 0x00000000001c7805 */ /* 0x000fe2000001ff00 */
[----:B------:R-:W-:Y:S01]  /*dd40*/  IMAD.WIDE.U32 R6, R19, R12, R4 ;  /* 0x0000000c13067225 */ /* 0x000fe200078e0004 */
[----:B------:R-:W-:Y:S02]  /*dd50*/  CS2R R30, SRZ ;  /* 0x00000000001e7805 */ /* 0x000fe4000001ff00 */
[----:B------:R-:W-:-:S02]  /*dd60*/  CS2R R24, SRZ ;  /* 0x0000000000187805 */ /* 0x000fc4000001ff00 */
[----:B------:R-:W-:Y:S01]  /*dd70*/  CS2R R26, SRZ ;  /* 0x00000000001a7805 */ /* 0x000fe2000001ff00 */
[C---:B------:R-:W-:Y:S01]  /*dd80*/  IMAD R9, R19.reuse, R13, R0 ;  /* 0x0000000d13097224 */ /* 0x040fe200078e0200 */
[----:B------:R-:W-:Y:S01]  /*dd90*/  CS2R R40, SRZ ;  /* 0x0000000000287805 */ /* 0x000fe2000001ff00 */
[C---:B------:R-:W-:Y:S01]  /*dda0*/  IMAD.WIDE.U32 R4, R19.reuse, R10, R4 ;  /* 0x0000000a13047225 */ /* 0x040fe200078e0004 */
[----:B------:R-:W-:Y:S02]  /*ddb0*/  CS2R R42, SRZ ;  /* 0x00000000002a7805 */ /* 0x000fe4000001ff00 */
[----:B------:R-:W-:Y:S02]  /*ddc0*/  CS2R R36, SRZ ;  /* 0x0000000000247805 */ /* 0x000fe4000001ff00 */
[----:B------:R-:W-:Y:S01]  /*ddd0*/  CS2R R38, SRZ ;  /* 0x0000000000267805 */ /* 0x000fe2000001ff00 */
[----:B------:R-:W-:Y:S01]  /*dde0*/  IMAD R15, R19, R11, R8 ;  /* 0x0000000b130f7224 */ /* 0x000fe200078e0208 */
[----:B------:R-:W-:Y:S01]  /*ddf0*/  IADD3 R8, P1, P2, R55, R46, R6 ;  /* 0x0000002e37087210 */ /* 0x000fe20007a3e006 */
[----:B------:R-:W-:Y:S01]  /*de00*/  IMAD.IADD R9, R7, 0x1, R9 ;  /* 0x0000000107097824 */ /* 0x000fe200078e0209 */
[----:B------:R-:W-:Y:S01]  /*de10*/  IADD3 R14, P3, P4, R57, R48, R4 ;  /* 0x00000030390e7210 */ /* 0x000fe20007c7e004 */
[----:B------:R-:W-:Y:S01]  /*de20*/  IMAD.IADD R0, R5, 0x1, R15 ;  /* 0x0000000105007824 */ /* 0x000fe200078e020f */
[----:B------:R-:W-:-:S02]  /*de30*/  CS2R R6, SRZ ;  /* 0x0000000000067805 */ /* 0x000fc4000001ff00 */
[----:B------:R-:W-:Y:S02]  /*de40*/  CS2R R32, SRZ ;  /* 0x0000000000207805 */ /* 0x000fe4000001ff00 */
[----:B------:R-:W-:Y:S02]  /*de50*/  IADD3.X R4, R52, R53, R9, P1, P2 ;  /* 0x0000003534047210 */ /* 0x000fe40000fe4409 */
[----:B------:R-:W-:Y:S02]  /*de60*/  CS2R R34, SRZ ;  /* 0x0000000000227805 */ /* 0x000fe4000001ff00 */
[----:B------:R-:W-:Y:S01]  /*de70*/  IADD3 R8, P1, R8, UR4, RZ ;  /* 0x0000000408087c10 */ /* 0x000fe2000ff3e0ff */
[----:B------:R-:W-:Y:S01]  /*de80*/  ULDC UR4, c[0x0][0x3d4] ;  /* 0x0000f50000047ab9 */ /* 0x000fe20000000800 */
[----:B------:R-:W-:Y:S02]  /*de90*/  IADD3.X R0, R54, R51, R0, P3, P4 ;  /* 0x0000003336007210 */ /* 0x000fe40001fe8400 */
[----:B------:R-:W-:-:S02]  /*dea0*/  IADD3 R14, P2, R14, UR6, RZ ;  /* 0x000000060e0e7c10 */ /* 0x000fc4000ff5e0ff */
[----:B------:R-:W-:Y:S02]  /*deb0*/  IADD3.X R9, R4, UR5, RZ, P1, !PT ;  /* 0x0000000504097c10 */ /* 0x000fe40008ffe4ff */
[----:B------:R-:W-:Y:S02]  /*dec0*/  CS2R R4, SRZ ;  /* 0x0000000000047805 */ /* 0x000fe4000001ff00 */
[----:B------:R-:W-:Y:S02]  /*ded0*/  IADD3.X R15, R0, UR7, RZ, P2, !PT ;  /* 0x00000007000f7c10 */ /* 0x000fe400097fe4ff */
[----:B------:R-:W-:Y:S02]  /*dee0*/  ISETP.GE.AND P1, PT, R22, UR4, PT ;  /* 0x0000000416007c0c */ /* 0x000fe4000bf26270 */
[----:B------:R-:W-:Y:S02]  /*def0*/  ISETP.GE.AND P2, PT, R175, UR4, PT ;  /* 0x00000004af007c0c */ /* 0x000fe4000bf46270 */
[----:B------:R-:W-:-:S09]  /*df00*/  ISETP.GE.AND P3, PT, R174, UR4, PT ;  /* 0x00000004ae007c0c */ /* 0x000fd2000bf66270 */
[----:B------:R1:W5:Y:S04]  /*df10*/  @!P1 LDG.E.128 R28, desc[UR40][R8.64] ;  /* 0x00000028081c9981 */ /* 0x000368000c1e1d00 */
[----:B------:R1:W5:Y:S04]  /*df20*/  @!P2 LDG.E.128 R24, desc[UR40][R8.64+0x20] ;  /* 0x000020280818a981 */ /* 0x000368000c1e1d00 */
[----:B------:R1:W5:Y:S04]  /*df30*/  @!P3 LDG.E.128 R4, desc[UR40][R8.64+0x40] ;  /* 0x000040280804b981 */ /* 0x000368000c1e1d00 */
[----:B------:R1:W5:Y:S04]  /*df40*/  @!P1 LDG.E.128 R40, desc[UR40][R14.64] ;  /* 0x000000280e289981 */ /* 0x000368000c1e1d00 */
[----:B------:R1:W5:Y:S04]  /*df50*/  @!P2 LDG.E.128 R36, desc[UR40][R14.64+0x20] ;  /* 0x000020280e24a981 */ /* 0x000368000c1e1d00 */
[----:B------:R1:W5:Y:S02]  /*df60*/  @!P3 LDG.E.128 R32, desc[UR40][R14.64+0x40] ;  /* 0x000040280e20b981 */ /* 0x000364000c1e1d00 */
.L_x_1430:
[----:B------:R-:W-:Y:S05]  /*df70*/  BSYNC B1 ;  /* 0x0000000000017941 */ /* 0x000fea0003800000 */
.L_x_1429:
[----:B------:R-:W-:Y:S01]  /*df80*/  IMAD R0, R45, R12, RZ ;  /* 0x0000000c2d007224 */ /* 0x000fe200078e02ff */
[----:B------:R-:W-:Y:S01]  /*df90*/  ULDC.64 UR4, c[0x0][0x3c8] ;  /* 0x0000f20000047ab9 */ /* 0x000fe20000000a00 */
[----:B-1----:R-:W-:Y:S01]  /*dfa0*/  IMAD.WIDE.U32 R14, R3, R10, R50 ;  /* 0x0000000a030e7225 */ /* 0x002fe200078e0032 */
        /* <DEDUP_REMOVED lines=11> */
.L_x_1706:
[----:B------:R-:W-:-:S03]  /*e060*/  UMOV UR4, 0xffffffff ;  /* 0xffffffff00047882 */ /* 0x000fc60000000000 */
[----:B------:R-:W-:Y:S05]  /*e070*/  BRA.DIV UR4, `(.L_x_1432) ;  /* 0x000001a604c87947 */ /* 0x000fea000b800000 */
.L_x_1709:
[----:B------:R-:W-:-:S03]  /*e080*/  UMOV UR4, 0xffffffff ;  /* 0xffffffff00047882 */ /* 0x000fc60000000000 */
[----:B------:R-:W-:Y:S05]  /*e090*/  BRA.DIV UR4, `(.L_x_1433) ;  /* 0x000001a604e87947 */ /* 0x000fea000b800000 */
.L_x_1712:
[----:B------:R-:W-:-:S03]  /*e0a0*/  UMOV UR4, 0xffffffff ;  /* 0xffffffff00047882 */ /* 0x000fc60000000000 */
[----:B------:R-:W-:Y:S05]  /*e0b0*/  BRA.DIV UR4, `(.L_x_1434) ;  /* 0x000001aa04087947 */ /* 0x000fea000b800000 */
.L_x_1715:
[----:B------:R-:W-:Y:S01]  /*e0c0*/  ULEA.HI UR4, UR36, UR36, URZ, 0x1 ;  /* 0x0000002424047291 */ /* 0x000fe2000f8f083f */
[----:B------:R-:W-:Y:S03]  /*e0d0*/  BSSY B1, `(.L_x_1435) ;  /* 0x0000007000017945 */ /* 0x000fe60003800000 */
[----:B------:R-:W-:-:S04]  /*e0e0*/  ULOP3.LUT UR4, UR4, 0xfffffffe, URZ, 0xc0, !UPT ;  /* 0xfffffffe04047892 */ /* 0x000fc8000f8ec03f */
[----:B------:R-:W-:-:S06]  /*e0f0*/  UIADD3 UR4, UR36, -UR4, URZ ;  /* 0x8000000424047290 */ /* 0x000fcc000fffe03f */
[----:B------:R-:W-:-:S05]  /*e100*/  IMAD.U32 R3, RZ, RZ, UR4 ;  /* 0x00000004ff037e24 */ /* 0x000fca000f8e00ff */
[----:B------:R-:W-:-:S04]  /*e110*/  SHF.L.U32 R3, R3, 0x1f, RZ ;  /* 0x0000001f03037819 */ /* 0x000fc800000006ff */
[----:B------:R-:W1:Y:S02]  /*e120*/  SYNCS.PHASECHK.TRANS64.TRYWAIT P1, [R16+URZ+0x22800], R3 ;  /* 0x02280003100075a7 */ /* 0x000e64000802017f */
[----:B-1----:R-:W-:Y:S05]  /*e130*/  @!P1 BRA `(.L_x_1436) ;  /* 0x000001a800109947 */ /* 0x002fea0003800000 */
.L_x_1716:
[----:B------:R-:W-:Y:S05]  /*e140*/  BSYNC B1 ;  /* 0x0000000000017941 */ /* 0x000fea0003800000 */
.L_x_1435:
[----:B------:R-:W-:Y:S05]  /*e150*/  @P0 BRA `(.L_x_1418) ;  /* 0x0000002c00d40947 */ /* 0x000fea0003800000 */
[----:B------:R-:W2:Y:S01]  /*e160*/  LDC R0, c[0x0][0x3d4] ;  /* 0x0000f500ff007b82 */ /* 0x000ea20000000800 */
[----:B------:R-:W-:Y:S01]  /*e170*/  BSSY B1, `(.L_x_1437) ;  /* 0x00000fb000017945 */ /* 0x000fe20003800000 */
[-C--:B--2---:R-:W-:Y:S02]  /*e180*/  ISETP.GE.AND P0, PT, R22, R0.reuse, PT ;  /* 0x000000001600720c */ /* 0x084fe40003f06270 */
[-C--:B------:R-:W-:Y:S02]  /*e190*/  ISETP.GE.AND P1, PT, R175, R0.reuse, PT ;  /* 0x00000000af00720c */ /* 0x080fe40003f26270 */
[----:B------:R-:W-:-:S09]  /*e1a0*/  ISETP.GE.AND P2, PT, R174, R0, PT ;  /* 0x00000000ae00720c */ /* 0x000fd20003f46270 */
[----:B------:R-:W-:Y:S05]  /*e1b0*/  @P0 BRA `(.L_x_1438) ;  /* 0x0000000c00d80947 */ /* 0x000fea0003800000 */
[----:B-1---5:R-:W-:Y:S02]  /*e1c0*/  SHF.R.U32.HI R3, RZ, 0x8, R28 ;  /* 0x00000008ff037819 */ /* 0x022fe4000001161c */
        /* <DEDUP_REMOVED lines=8> */
[----:B------:R-:W-:Y:S01]  /*e250*/  LEA.HI R9, R8, R3, RZ, 0x2 ;  /* 0x0000000308097211 */ /* 0x000fe200078f10ff */
[----:B------:R-:W-:Y:S01]  /*e260*/  IMAD.SHL.U32 R3, R3, 0x10, RZ ;  /* 0x0000001003037824 */ /* 0x000fe200078e00ff */
[----:B------:R-:W-:Y:S02]  /*e270*/  PRMT R47, R12, 0x7604, R13 ;  /* 0x000076040c2f7816 */ /* 0x000fe4000000000d */
[----:B------:R-:W-:Y:S01]  /*e280*/  SHF.R.U32.HI R12, RZ, 0x8, R40 ;  /* 0x00000008ff0c7819 */ /* 0x000fe20000011628 */
[----:B------:R-:W-:Y:S01]  /*e290*/  IMAD.SHL.U32 R9, R9, 0x800, RZ ;  /* 0x0000080009097824 */ /* 0x000fe200078e00ff */
[----:B------:R-:W-:-:S02]  /*e2a0*/  LOP3.LUT R8, R180, 0x30, R3, 0xf8, !PT ;  /* 0x00000030b4087812 */ /* 0x000fc400078ef803 */
[----:B------:R-:W-:Y:S02]  /*e2b0*/  SHF.R.U32.HI R10, RZ, 0x8, R29 ;  /* 0x00000008ff0a7819 */ /* 0x000fe4000001161d */
[----:B------:R-:W-:Y:S02]  /*e2c0*/  LOP3.LUT R13, R12, 0xff, RZ, 0xc0, !PT ;  /* 0x000000ff0c0d7812 */ /* 0x000fe400078ec0ff */
[----:B------:R-:W-:Y:S02]  /*e2d0*/  LOP3.LUT R12, R8, R181, RZ, 0x3c, !PT ;  /* 0x000000b5080c7212 */ /* 0x000fe400078e3cff */
[----:B------:R-:W-:Y:S02]  /*e2e0*/  LOP3.LUT R3, R9, 0xffffe000, RZ, 0xc0, !PT ;  /* 0xffffe00009037812 */ /* 0x000fe400078ec0ff */
[----:B------:R-:W-:Y:S02]  /*e2f0*/  LOP3.LUT R11, R29, 0xff, RZ, 0xc0, !PT ;  /* 0x000000ff1d0b7812 */ /* 0x000fe400078ec0ff */
[----:B------:R-:W-:-:S02]  /*e300*/  LOP3.LUT R10, R10, 0xff, RZ, 0xc0, !PT ;  /* 0x000000ff0a0a7812 */ /* 0x000fc400078ec0ff */
[----:B------:R-:W-:Y:S02]  /*e310*/  IADD3 R3, R12, R182, R3 ;  /* 0x000000b60c037210 */ /* 0x000fe40007ffe003 */
[----:B------:R-:W-:Y:S02]  /*e320*/  PRMT R20, R10, 0x7604, R11 ;  /* 0x000076040a147816 */ /* 0x000fe4000000000b */
[----:B------:R-:W-:Y:S01]  /*e330*/  SHF.R.U32.HI R10, RZ, 0x8, R31 ;  /* 0x00000008ff0a7819 */ /* 0x000fe2000001161f */
[----:B------:R-:W-:Y:S01]  /*e340*/  IMAD.IADD R3, R16, 0x1, R3 ;  /* 0x0000000110037824 */ /* 0x000fe200078e0203 */
[----:B------:R-:W-:Y:S02]  /*e350*/  LOP3.LUT R14, R40, 0xff, RZ, 0xc0, !PT ;  /* 0x000000ff280e7812 */ /* 0x000fe400078ec0ff */
[----:B------:R-:W-:Y:S02]  /*e360*/  LOP3.LUT R11, R31, 0xff, RZ, 0xc0, !PT ;  /* 0x000000ff1f0b7812 */ /* 0x000fe400078ec0ff */
[----:B------:R-:W-:-:S02]  /*e370*/  LOP3.LUT R10, R10, 0xff, RZ, 0xc0, !PT ;  /* 0x000000ff0a0a7812 */ /* 0x000fc400078ec0ff */
[----:B------:R-:W-:Y:S02]  /*e380*/  PRMT R53, R13, 0x7604, R14 ;  /* 0x000076040d357816 */ /* 0x000fe4000000000e */
[----:B------:R-:W1:Y:S01]  /*e390*/  LDS.128 R12, [R3+0x10400] ;  /* 0x01040000030c7984 */ /* 0x000e620000000c00 */
[----:B------:R-:W-:Y:S02]  /*e3a0*/  PRMT R46, R10, 0x7604, R11 ;  /* 0x000076040a2e7816 */ /* 0x000fe4000000000b */
[----:B------:R-:W-:Y:S01]  /*e3b0*/  SHF.R.U32.HI R49, RZ, 0x8, R42 ;  /* 0x00000008ff317819 */ /* 0x000fe2000001162a */
[----:B------:R-:W2:Y:S01]  /*e3c0*/  LDS.128 R8, [R200+0x10400] ;  /* 0x01040000c8087984 */ /* 0x000ea20000000c00 */
[----:B------:R-:W-:Y:S02]  /*e3d0*/  SHF.R.U32.HI R45, RZ, 0x8, R41 ;  /* 0x00000008ff2d7819 */ /* 0x000fe40000011629 */
[----:B------:R-:W-:Y:S02]  /*e3e0*/  LOP3.LUT R50, R42, 0xff, RZ, 0xc0, !PT ;  /* 0x000000ff2a327812 */ /* 0x000fe400078ec0ff */
[----:B------:R-:W-:-:S02]  /*e3f0*/  LOP3.LUT R49, R49, 0xff, RZ, 0xc0, !PT ;  /* 0x000000ff31317812 */ /* 0x000fc400078ec0ff */
[----:B------:R-:W-:Y:S02]  /*e400*/  LOP3.LUT R48, R41, 0xff, RZ, 0xc0, !PT ;  /* 0x000000ff29307812 */ /* 0x000fe400078ec0ff */
[----:B------:R-:W-:Y:S02]  /*e410*/  LOP3.LUT R45, R45, 0xff, RZ, 0xc0, !PT ;  /* 0x000000ff2d2d7812 */ /* 0x000fe400078ec0ff */
[----:B------:R-:W-:Y:S02]  /*e420*/  PRMT R57, R49, 0x7604, R50 ;  /* 0x0000760431397816 */ /* 0x000fe40000000032 */
[----:B------:R-:W-:Y:S02]  /*e430*/  PRMT R48, R45, 0x7604, R48 ;  /* 0x000076042d307816 */ /* 0x000fe40000000030 */
[----:B------:R-:W-:Y:S02]  /*e440*/  SHF.R.U32.HI R49, RZ, 0x10, R31 ;  /* 0x00000010ff317819 */ /* 0x000fe4000001161f */
[----:B------:R-:W-:-:S02]  /*e450*/  SHF.R.U32.HI R55, RZ, 0x10, R41 ;  /* 0x00000010ff377819 */ /* 0x000fc40000011629 */
[----:B------:R-:W-:Y:S01]  /*e460*/  SHF.R.U32.HI R51, RZ, 0x8, R43 ;  /* 0x00000008ff337819 */ /* 0x000fe2000001162b */
[----:B------:R-:W-:Y:S01]  /*e470*/  IMAD.U32 R49, R49, 0x10000, RZ ;  /* 0x0001000031317824 */ /* 0x000fe200078e00ff */
[----:B------:R-:W-:Y:S01]  /*e480*/  SHF.R.U32.HI R45, RZ, 0x10, R29 ;  /* 0x00000010ff2d7819 */ /* 0x000fe2000001161d */
[----:B------:R-:W-:Y:S01]  /*e490*/  IMAD.U32 R55, R55, 0x10000, RZ ;  /* 0x0001000037377824 */ /* 0x000fe200078e00ff */
[----:B------:R-:W-:Y:S02]  /*e4a0*/  LOP3.LUT R52, R43, 0xff, RZ, 0xc0, !PT ;  /* 0x000000ff2b347812 */ /* 0x000fe400078ec0ff */
[----:B------:R-:W-:Y:S01]  /*e4b0*/  LOP3.LUT R51, R51, 0xff, RZ, 0xc0, !PT ;  /* 0x000000ff33337812 */ /* 0x000fe200078ec0ff */
[----:B------:R-:W-:Y:S01]  /*e4c0*/  IMAD.U32 R45, R45, 0x10000, RZ ;  /* 0x000100002d2d7824 */ /* 0x000fe200078e00ff */
[----:B------:R-:W-:Y:S02]  /*e4d0*/  SHF.R.U32.HI R59, RZ, 0x10, R43 ;  /* 0x00000010ff3b7819 */ /* 0x000fe4000001162b */
[----:B------:R-:W-:-:S02]  /*e4e0*/  LOP3.LUT R21, R21, 0xff0000, R28, 0xf8, !PT ;  /* 0x00ff000015157812 */ /* 0x000fc400078ef81c */
[----:B------:R-:W-:Y:S01]  /*e4f0*/  PRMT R52, R51, 0x7604, R52 ;  /* 0x0000760433347816 */ /* 0x000fe20000000034 */
[----:B------:R-:W-:Y:S01]  /*e500*/  IMAD.U32 R59, R59, 0x10000, RZ ;  /* 0x000100003b3b7824 */ /* 0x000fe200078e00ff */
[----:B------:R-:W-:Y:S02]  /*e510*/  LOP3.LUT R51, R46, 0xff0000, R49, 0xf8, !PT ;  /* 0x00ff00002e337812 */ /* 0x000fe400078ef831 */
[----:B------:R-:W-:Y:S02]  /*e520*/  LOP3.LUT R55, R48, 0xff0000, R55, 0xf8, !PT ;  /* 0x00ff000030377812 */ /* 0x000fe400078ef837 */
[----:B------:R-:W-:Y:S02]  /*e530*/  LOP3.LUT R45, R20, 0xff0000, R45, 0xf8, !PT ;  /* 0x00ff0000142d7812 */ /* 0x000fe400078ef82d */
[----:B------:R-:W-:Y:S02]  /*e540*/  LOP3.LUT R49, R47, 0xff0000, R30, 0xf8, !PT ;  /* 0x00ff00002f317812 */ /* 0x000fe400078ef81e */
[----:B------:R-:W-:-:S02]  /*e550*/  LOP3.LUT R47, R21, 0xff000000, R28, 0xf8, !PT ;  /* 0xff000000152f7812 */ /* 0x000fc400078ef81c */
[--C-:B------:R-:W-:Y:S02]  /*e560*/  LOP3.LUT R21, R53, 0xff0000, R40.reuse, 0xf8, !PT ;  /* 0x00ff000035157812 */ /* 0x100fe400078ef828 */
[----:B------:R-:W-:Y:S02]  /*e570*/  LOP3.LUT R55, R55, 0xff000000, R41, 0xf8, !PT ;  /* 0xff00000037377812 */ /* 0x000fe400078ef829 */
[----:B------:R-:W-:Y:S02]  /*e580*/  LOP3.LUT R48, R45, 0xff000000, R29, 0xf8, !PT ;  /* 0xff0000002d307812 */ /* 0x000fe400078ef81d */
[----:B------:R-:W-:Y:S02]  /*e590*/  LOP3.LUT R59, R52, 0xff0000, R59, 0xf8, !PT ;  /* 0x00ff0000343b7812 */ /* 0x000fe400078ef83b */
[----:B------:R-:W-:Y:S02]  /*e5a0*/  LOP3.LUT R53, R51, 0xff000000, R31, 0xf8, !PT ;  /* 0xff00000033357812 */ /* 0x000fe400078ef81f */
[----:B------:R-:W-:-:S02]  /*e5b0*/  LOP3.LUT R54, R21, 0xff000000, R40, 0xf8, !PT ;  /* 0xff00000015367812 */ /* 0x000fc400078ef828 */
[----:B------:R-:W-:Y:S02]  /*e5c0*/  LOP3.LUT R52, R49, 0xff000000, R30, 0xf8, !PT ;  /* 0xff00000031347812 */ /* 0x000fe400078ef81e */
[----:B------:R-:W-:Y:S02]  /*e5d0*/  F2FP.F16.E4M3.UNPACK_B R51, R55 ;  /* 0x00000037ff33723e */ /* 0x000fe400020006ff */
[----:B-1----:R-:W-:Y:S02]  /*e5e0*/  F2FP.F16.E4M3.UNPACK_B R40, R13 ;  /* 0x0000000dff28723e */ /* 0x002fe400020006ff */
[----:B------:R-:W-:Y:S01]  /*e5f0*/  F2FP.F16.E4M3.UNPACK_B R49, R48 ;  /* 0x00000030ff31723e */ /* 0x000fe200020006ff */
[----:B------:R-:W-:Y:S01]  /*e600*/  HADD2.F32 R56, -RZ, R51.H0_H0 ;  /* 0x20000033ff387230 */ /* 0x000fe20000004100 */
[-C--:B--2---:R-:W-:Y:S02]  /*e610*/  F2FP.F16.E4M3.UNPACK_B R20, R9.reuse ;  /* 0x00000009ff14723e */ /* 0x084fe400020006ff */
[----:B------:R-:W-:Y:S01]  /*e620*/  F2FP.F16.E4M3.UNPACK_B R21, R9.H1 ;  /* 0x00000009ff15723e */ /* 0x000fe200030006ff */
[--C-:B------:R-:W-:Y:S01]  /*e630*/  HADD2.F32 R9, -RZ, R40.reuse.H0_H0 ;  /* 0x20000028ff097230 */ /* 0x100fe20000004100 */
[--C-:B------:R-:W-:Y:S01]  /*e640*/  LOP3.LUT R57, R57, 0xff0000, R42.reuse, 0xf8, !PT ;  /* 0x00ff000039397812 */ /* 0x100fe200078ef82a */
[----:B------:R-:W-:Y:S01]  /*e650*/  HADD2.F32 R50, -RZ, R49.H0_H0 ;  /* 0x20000031ff327230 */ /* 0x000fe20000004100 */
[-C--:B------:R-:W-:Y:S01]  /*e660*/  F2FP.F16.E4M3.UNPACK_B R28, R10.reuse ;  /* 0x0000000aff1c723e */ /* 0x080fe200020006ff */
[----:B------:R-:W-:Y:S01]  /*e670*/  HADD2.F32 R40, -RZ, R40.H1_H1 ;  /* 0x30000028ff287230 */ /* 0x000fe20000004100 */
[----:B------:R-:W-:Y:S01]  /*e680*/  F2FP.F16.E4M3.UNPACK_B R29, R10.H1 ;  /* 0x0000000aff1d723e */ /* 0x000fe200030006ff */
[----:B------:R-:W-:Y:S01]  /*e690*/  HADD2.F32 R10, -RZ, R20.H0_H0 ;  /* 0x20000014ff0a7230 */ /* 0x000fe20000004100 */
[----:B------:R-:W-:Y:S01]  /*e6a0*/  F2FP.F16.E4M3.UNPACK_B R41, R13.H1 ;  /* 0x0000000dff29723e */ /* 0x000fe200030006ff */
[----:B------:R-:W-:Y:S01]  /*e6b0*/  FMUL.FTZ R13, R9, R56 ;  /* 0x00000038090d7220 */ /* 0x000fe20000410000 */
[----:B------:R-:W-:Y:S01]  /*e6c0*/  LOP3.LUT R58, R57, 0xff000000, R42, 0xf8, !PT ;  /* 0xff000000393a7812 */ /* 0x000fe200078ef82a */
[-C--:B------:R-:W-:Y:S01]  /*e6d0*/  FMUL.FTZ R57, R9, R50.reuse ;  /* 0x0000003209397220 */ /* 0x080fe20000410000 */
[----:B------:R-:W-:Y:S01]  /*e6e0*/  F2FP.F16.E4M3.UNPACK_B R55, R55.H1 ;  /* 0x00000037ff37723e */ /* 0x000fe200030006ff */
[C---:B------:R-:W-:Y:S01]  /*e6f0*/  FFMA.FTZ R9, R10.reuse, R50, -R13 ;  /* 0x000000320a097223 */ /* 0x040fe2000001080d */
[----:B------:R-:W-:Y:S01]  /*e700*/  F2FP.F16.E4M3.UNPACK_B R48, R48.H1 ;  /* 0x00000030ff30723e */ /* 0x000fe200030006ff */
[----:B------:R-:W-:Y:S01]  /*e710*/  FFMA.FTZ R13, R10, R56, R57 ;  /* 0x000000380a0d7223 */ /* 0x000fe20000010039 */
[----:B------:R-:W-:Y:S01]  /*e720*/  HADD2.F32 R57, -RZ, R51.H1_H1 ;  /* 0x30000033ff397230 */ /* 0x000fe20000004100 */
[----:B------:R-:W-:Y:S01]  /*e730*/  LOP3.LUT R60, R59, 0xff000000, R43, 0xf8, !PT ;  /* 0xff0000003b3c7812 */ /* 0x000fe200078ef82b */
[----:B------:R-:W-:Y:S01]  /*e740*/  HADD2.F32 R49, -RZ, R49.H1_H1 ;  /* 0x30000031ff317230 */ /* 0x000fe20000004100 */
[-C--:B------:R-:W-:Y:S01]  /*e750*/  F2FP.F16.E4M3.UNPACK_B R42, R14.reuse ;  /* 0x0000000eff2a723e */ /* 0x080fe200020006ff */
[----:B------:R-:W-:Y:S01]  /*e760*/  HADD2.F32 R59, -RZ, R55.H0_H0 ;  /* 0x20000037ff3b7230 */ /* 0x000fe20000004100 */
[----:B------:R-:W-:Y:S01]  /*e770*/  F2FP.F16.E4M3.UNPACK_B R43, R14.H1 ;  /* 0x0000000eff2b723e */ /* 0x000fe200030006ff */
[----:B------:R-:W-:-:S02]  /*e780*/  HADD2.F32 R14, -RZ, R41.H0_H0 ;  /* 0x20000029ff0e7230 */ /* 0x000fc40000004100 */
[C---:B------:R-:W-:Y:S01]  /*e790*/  FMUL.FTZ R61, R40.reuse, R57 ;  /* 0x00000039283d7220 */ /* 0x040fe20000410000 */
[----:B------:R-:W-:Y:S02]  /*e7a0*/  HADD2.F32 R20, -RZ, R20.H1_H1 ;  /* 0x30000014ff147230 */ /* 0x000fe40000004100 */
[----:B------:R-:W-:Y:S01]  /*e7b0*/  FMUL.FTZ R40, R40, R49 ;  /* 0x0000003128287220 */ /* 0x000fe20000410000 */
[----:B------:R-:W-:Y:S02]  /*e7c0*/  HADD2.F32 R51, -RZ, R48.H0_H0 ;  /* 0x20000030ff337230 */ /* 0x000fe40000004100 */
[----:B------:R-:W-:Y:S01]  /*e7d0*/  FMUL.FTZ R63, R14, R59 ;  /* 0x0000003b0e3f7220 */ /* 0x000fe20000410000 */
[----:B------:R-:W-:Y:S01]  /*e7e0*/  HADD2.F32 R10, -RZ, R21.H0_H0 ;  /* 0x20000015ff0a7230 */ /* 0x000fe20000004100 */
[----:B------:R-:W-:Y:S01]  /*e7f0*/  F2FP.F16.E4M3.UNPACK_B R45, R15 ;  /* 0x0000000fff2d723e */ /* 0x000fe200020006ff */
[----:B------:R-:W-:Y:S01]  /*e800*/  FFMA.FTZ R56, R20, R49, -R61 ;  /* 0x0000003114387223 */ /* 0x000fe2000001083d */
[----:B------:R-:W-:Y:S01]  /*e810*/  FMUL.FTZ R14, R14, R51 ;  /* 0x000000330e0e7220 */ /* 0x000fe20000410000 */
[----:B------:R-:W-:Y:S01]  /*e820*/  FFMA.FTZ R62, R20, R57, R40 ;  /* 0x00000039143e7223 */ /* 0x000fe20000010028 */
[-C--:B------:R-:W-:Y:S01]  /*e830*/  F2FP.F16.E4M3.UNPACK_B R50, R60.reuse ;  /* 0x0000003cff32723e */ /* 0x080fe200020006ff */
[C---:B------:R-:W-:Y:S01]  /*e840*/  FFMA.FTZ R63, R10.reuse, R51, -R63 ;  /* 0x000000330a3f7223 */ /* 0x040fe2000001083f */
[----:B------:R-:W-:Y:S01]  /*e850*/  F2FP.F16.E4M3.UNPACK_B R20, R53 ;  /* 0x00000035ff14723e */ /* 0x000fe200020006ff */
[----:B------:R-:W-:Y:S01]  /*e860*/  FFMA.FTZ R59, R10, R59, R14 ;  /* 0x0000003b0a3b7223 */ /* 0x000fe2000001000e */
[----:B------:R-:W-:Y:S01]  /*e870*/  F2FP.F16.E4M3.UNPACK_B R30, R11 ;  /* 0x0000000bff1e723e */ /* 0x000fe200020006ff */
[----:B------:R-:W-:Y:S01]  /*e880*/  HADD2.F32 R40, -RZ, R55.H1_H1 ;  /* 0x30000037ff287230 */ /* 0x000fe20000004100 */
[----:B------:R-:W-:Y:S01]  /*e890*/  F2FP.F16.E4M3.UNPACK_B R46, R15.H1 ;  /* 0x0000000fff2e723e */ /* 0x000fe200030006ff */
[----:B------:R-:W-:Y:S01]  /*e8a0*/  HADD2.F32 R41, -RZ, R41.H1_H1 ;  /* 0x30000029ff297230 */ /* 0x000fe20000004100 */
[----:B------:R-:W-:Y:S01]  /*e8b0*/  F2FP.F16.E4M3.UNPACK_B R60, R60.H1 ;  /* 0x0000003cff3c723e */ /* 0x000fe200030006ff */
[----:B------:R-:W-:Y:S01]  /*e8c0*/  HADD2.F32 R51, -RZ, R50.H0_H0 ;  /* 0x20000032ff337230 */ /* 0x000fe20000004100 */
[----:B------:R-:W-:Y:S01]  /*e8d0*/  F2FP.F16.E4M3.UNPACK_B R53, R53.H1 ;  /* 0x00000035ff35723e */ /* 0x000fe200030006ff */
        /* <DEDUP_REMOVED lines=20> */
[----:B------:R-:W-:Y:S01]  /*ea20*/  FMUL.FTZ R45, R45, R20 ;  /* 0x000000142d2d7220 */ /* 0x000fe20000410000 */
[----:B------:R-:W-:Y:S01]  /*ea30*/  HADD2.F32 R14, -RZ, R46.H0_H0 ;  /* 0x2000002eff0e7230 */ /* 0x000fe20000004100 */
[----:B------:R-:W-:Y:S01]  /*ea40*/  F2FP.F16.E4M3.UNPACK_B R15, R12 ;  /* 0x0000000cff0f723e */ /* 0x000fe200020006ff */
[----:B------:R-:W-:Y:S02]  /*ea50*/  HADD2.F32 R21, -RZ, R53.H0_H0 ;  /* 0x20000035ff157230 */ /* 0x000fe40000004100 */
[----:B------:R-:W-:Y:S01]  /*ea60*/  FFMA.FTZ R66, R30, R20, -R49 ;  /* 0x000000141e427223 */ /* 0x000fe20000010831 */
[----:B------:R-:W-:Y:S02]  /*ea70*/  HADD2.F32 R10, -RZ, R31.H0_H0 ;  /* 0x2000001fff0a7230 */ /* 0x000fe40000004100 */
[----:B------:R-:W-:Y:S01]  /*ea80*/  FMUL.FTZ R51, R14, R41 ;  /* 0x000000290e337220 */ /* 0x000fe20000410000 */
[----:B------:R-:W-:Y:S01]  /*ea90*/  FFMA.FTZ R68, R30, R50, R45 ;  /* 0x000000321e447223 */ /* 0x000fe2000001002d */
[----:B------:R-:W-:Y:S01]  /*eaa0*/  F2FP.F16.E4M3.UNPACK_B R12, R12.H1 ;  /* 0x0000000cff0c723e */ /* 0x000fe200030006ff */
[-C--:B------:R-:W-:Y:S01]  /*eab0*/  FMUL.FTZ R14, R14, R21.reuse ;  /* 0x000000150e0e7220 */ /* 0x080fe20000410000 */
[----:B------:R-:W-:Y:S01]  /*eac0*/  F2FP.F16.E4M3.UNPACK_B R30, R54.H1 ;  /* 0x00000036ff1e723e */ /* 0x000fe200030006ff */
[C---:B------:R-:W-:Y:S01]  /*ead0*/  FFMA.FTZ R61, R10.reuse, R21, -R51 ;  /* 0x000000150a3d7223 */ /* 0x040fe20000010833 */
[----:B------:R-:W-:Y:S01]  /*eae0*/  F2FP.F16.E4M3.UNPACK_B R20, R47.H1 ;  /* 0x0000002fff14723e */ /* 0x000fe200030006ff */
[----:B------:R-:W-:Y:S01]  /*eaf0*/  FFMA.FTZ R65, R10, R41, R14 ;  /* 0x000000290a417223 */ /* 0x000fe2000001000e */
[-C--:B------:R-:W-:Y:S01]  /*eb00*/  F2FP.F16.E4M3.UNPACK_B R11, R8.reuse ;  /* 0x00000008ff0b723e */ /* 0x080fe200020006ff */
[----:B------:R-:W-:Y:S01]  /*eb10*/  HADD2.F32 R41, -RZ, R30.H0_H0 ;  /* 0x2000001eff297230 */ /* 0x000fe20000004100 */
[----:B------:R-:W-:Y:S01]  /*eb20*/  F2FP.F16.E4M3.UNPACK_B R8, R8.H1 ;  /* 0x00000008ff08723e */ /* 0x000fe200030006ff */
[----:B------:R-:W-:Y:S01]  /*eb30*/  HADD2.F32 R14, -RZ, R12.H0_H0 ;  /* 0x2000000cff0e7230 */ /* 0x000fe20000004100 */
[----:B------:R-:W-:Y:S01]  /*eb40*/  F2FP.F16.E4M3.UNPACK_B R54, R54 ;  /* 0x00000036ff36723e */ /* 0x000fe200020006ff */
[----:B------:R-:W-:Y:S01]  /*eb50*/  HADD2.F32 R21, -RZ, R20.H0_H0 ;  /* 0x20000014ff157230 */ /* 0x000fe20000004100 */
[----:B------:R-:W-:Y:S01]  /*eb60*/  F2FP.F16.E4M3.UNPACK_B R47, R47 ;  /* 0x0000002fff2f723e */ /* 0x000fe200020006ff */
[----:B------:R-:W-:-:S02]  /*eb70*/  HADD2.F32 R53, -RZ, R53.H1_H1 ;  /* 0x30000035ff357230 */ /* 0x000fc40000004100 */
[C---:B------:R-:W-:Y:S01]  /*eb80*/  FMUL.FTZ R45, R14.reuse, R41 ;  /* 0x000000290e2d7220 */ /* 0x040fe20000410000 */
[----:B------:R-:W-:Y:S02]  /*eb90*/  HADD2.F32 R60, -RZ, R60.H1_H1 ;  /* 0x3000003cff3c7230 */ /* 0x000fe40000004100 */
[----:B------:R-:W-:Y:S01]  /*eba0*/  FMUL.FTZ R14, R14, R21 ;  /* 0x000000150e0e7220 */ /* 0x000fe20000410000 */
[----:B------:R-:W-:Y:S01]  /*ebb0*/  HADD2.F32 R46, -RZ, R46.H1_H1 ;  /* 0x3000002eff2e7230 */ /* 0x000fe20000004100 */
[----:B------:R-:W-:Y:S01]  /*ebc0*/  F2FP.SATFINITE.E4M3.F32.PACK_AB_MERGE_C R63, R64, R63, RZ ;  /* 0x0000003f403f723e */ /* 0x000fe200048070ff */
[----:B------:R-:W-:Y:S01]  /*ebd0*/  HADD2.F32 R10, -RZ, R8.H0_H0 ;  /* 0x20000008ff0a7230 */ /* 0x000fe20000004100 */
[----:B------:R-:W-:Y:S01]  /*ebe0*/  F2FP.SATFINITE.E4M3.F32.PACK_AB_MERGE_C R48, R48, R59, RZ ;  /* 0x0000003b3030723e */ /* 0x000fe200048070ff */
[----:B------:R-:W-:Y:S02]  /*ebf0*/  HADD2.F32 R31, -RZ, R31.H1_H1 ;  /* 0x3000001fff1f7230 */ /* 0x000fe40000004100 */
[C---:B------:R-:W-:Y:S01]  /*ec00*/  FMUL.FTZ R40, R46.reuse, R60 ;  /* 0x0000003c2e287220 */ /* 0x040fe20000410000 */
[----:B------:R-:W-:Y:S01]  /*ec10*/  FMUL.FTZ R49, R46, R53 ;  /* 0x000000352e317220 */ /* 0x000fe20000410000 */
[----:B------:R-:W-:Y:S01]  /*ec20*/  FFMA.FTZ R46, R10, R41, R14 ;  /* 0x000000290a2e7223 */ /* 0x000fe2000001000e */
[----:B------:R-:W-:-:S02]  /*ec30*/  HADD2.F32 R41, -RZ, R30.H1_H1 ;  /* 0x3000001eff297230 */ /* 0x000fc40000004100 */
[C---:B------:R-:W-:Y:S01]  /*ec40*/  FFMA.FTZ R70, R31.reuse, R53, -R40 ;  /* 0x000000351f467223 */ /* 0x040fe20000010828 */
[----:B------:R-:W-:Y:S02]  /*ec50*/  HADD2.F32 R12, -RZ, R12.H1_H1 ;  /* 0x3000000cff0c7230 */ /* 0x000fe40000004100 */
[----:B------:R-:W-:Y:S01]  /*ec60*/  FFMA.FTZ R40, R10, R21, -R45 ;  /* 0x000000150a287223 */ /* 0x000fe2000001082d */
[----:B------:R-:W-:Y:S02]  /*ec70*/  HADD2.F32 R21, -RZ, R20.H1_H1 ;  /* 0x30000014ff157230 */ /* 0x000fe40000004100 */
        /* <DEDUP_REMOVED lines=10> */
[----:B------:R-:W-:Y:S01]  /*ed20*/  FMUL.FTZ R41, R10, R31 ;  /* 0x0000001f0a297220 */ /* 0x000fe20000410000 */
[----:B------:R-:W-:-:S02]  /*ed30*/  HADD2.F32 R54, -RZ, R54.H1_H1 ;  /* 0x30000036ff367230 */ /* 0x000fc40000004100 */
[-C--:B------:R-:W-:Y:S01]  /*ed40*/  FMUL.FTZ R45, R10, R21.reuse ;  /* 0x000000150a2d7220 */ /* 0x080fe20000410000 */
[----:B------:R-:W-:Y:S02]  /*ed50*/  HADD2.F32 R15, -RZ, R15.H1_H1 ;  /* 0x3000000fff0f7230 */ /* 0x000fe40000004100 */
[C---:B------:R-:W-:Y:S01]  /*ed60*/  FFMA.FTZ R41, R8.reuse, R21, -R41 ;  /* 0x0000001508297223 */ /* 0x040fe20000010829 */
[----:B------:R-:W-:Y:S02]  /*ed70*/  HADD2.F32 R10, -RZ, R47.H1_H1 ;  /* 0x3000002fff0a7230 */ /* 0x000fe40000004100 */
[----:B------:R-:W-:Y:S01]  /*ed80*/  FFMA.FTZ R45, R8, R31, R45 ;  /* 0x0000001f082d7223 */ /* 0x000fe2000001002d */
[----:B------:R-:W-:Y:S01]  /*ed90*/  HADD2.F32 R11, -RZ, R11.H1_H1 ;  /* 0x3000000bff0b7230 */ /* 0x000fe20000004100 */
[----:B------:R-:W-:Y:S01]  /*eda0*/  F2FP.F16.E4M3.UNPACK_B R14, R58.H1 ;  /* 0x0000003aff0e723e */ /* 0x000fe200030006ff */
[C---:B------:R-:W-:Y:S01]  /*edb0*/  FMUL.FTZ R12, R15.reuse, R54 ;  /* 0x000000360f0c7220 */ /* 0x040fe20000410000 */
[----:B------:R-:W-:Y:S01]  /*edc0*/  F2FP.F16.E4M3.UNPACK_B R8, R52.H1 ;  /* 0x00000034ff08723e */ /* 0x000fe200030006ff */
[----:B------:R-:W-:Y:S01]  /*edd0*/  FMUL.FTZ R21, R15, R10 ;  /* 0x0000000a0f157220 */ /* 0x000fe20000410000 */
[----:B------:R-:W-:Y:S01]  /*ede0*/  F2FP.F16.E4M3.UNPACK_B R52, R52 ;  /* 0x00000034ff34723e */ /* 0x000fe200020006ff */
[----:B------:R-:W-:Y:S01]  /*edf0*/  FFMA.FTZ R20, R11, R10, -R12 ;  /* 0x0000000a0b147223 */ /* 0x000fe2000001080c */
[----:B------:R-:W-:-:S02]  /*ee00*/  HADD2.F32 R15, -RZ, R14.H0_H0 ;  /* 0x2000000eff0f7230 */ /* 0x000fc40000004100 */
[----:B------:R-:W-:Y:S01]  /*ee10*/  FFMA.FTZ R54, R11, R54, R21 ;  /* 0x000000360b367223 */ /* 0x000fe20000010015 */
[--C-:B------:R-:W-:Y:S01]  /*ee20*/  HADD2.F32 R10, -RZ, R43.reuse.H0_H0 ;  /* 0x2000002bff0a7230 */ /* 0x100fe20000004100 */
[----:B------:R-:W-:Y:S01]  /*ee30*/  F2FP.F16.E4M3.UNPACK_B R58, R58 ;  /* 0x0000003aff3a723e */ /* 0x000fe200020006ff */
[----:B------:R-:W-:Y:S01]  /*ee40*/  HADD2.F32 R11, -RZ, R8.H0_H0 ;  /* 0x20000008ff0b7230 */ /* 0x000fe20000004100 */
[----:B------:R-:W-:Y:S01]  /*ee50*/  F2FP.SATFINITE.E4M3.F32.PACK_AB_MERGE_C R9, R56, R9, R63 ;  /* 0x000000093809723e */ /* 0x000fe2000480703f */
[----:B------:R-:W-:Y:S02]  /*ee60*/  HADD2.F32 R14, -RZ, R14.H1_H1 ;  /* 0x3000000eff0e7230 */ /* 0x000fe40000004100 */
[C---:B------:R-:W-:Y:S01]  /*ee70*/  FMUL.FTZ R21, R10.reuse, R15 ;  /* 0x0000000f0a157220 */ /* 0x040fe20000410000 */
[----:B------:R-:W-:Y:S02]  /*ee80*/  HADD2.F32 R43, -RZ, R43.H1_H1 ;  /* 0x3000002bff2b7230 */ /* 0x000fe40000004100 */
[----:B------:R-:W-:Y:S01]  /*ee90*/  FMUL.FTZ R31, R10, R11 ;  /* 0x0000000b0a1f7220 */ /* 0x000fe20000410000 */
[----:B------:R-:W-:Y:S01]  /*eea0*/  HADD2.F32 R12, -RZ, R8.H1_H1 ;  /* 0x30000008ff0c7230 */ /* 0x000fe20000004100 */
[----:B------:R-:W-:Y:S01]  /*eeb0*/  F2FP.SATFINITE.E4M3.F32.PACK_AB_MERGE_C R13, R62, R13, R48 ;  /* 0x0000000d3e0d723e */ /* 0x000fe20004807030 */
[----:B------:R-:W-:-:S02]  /*eec0*/  HADD2.F32 R8, -RZ, R29.H0_H0 ;  /* 0x2000001dff087230 */ /* 0x000fc40000004100 */
[C---:B------:R-:W-:Y:S01]  /*eed0*/  FMUL.FTZ R10, R43.reuse, R14 ;  /* 0x0000000e2b0a7220 */ /* 0x040fe20000410000 */
[----:B------:R-:W-:Y:S02]  /*eee0*/  HADD2.F32 R29, -RZ, R29.H1_H1 ;  /* 0x3000001dff1d7230 */ /* 0x000fe40000004100 */
[-C--:B------:R-:W-:Y:S01]  /*eef0*/  FMUL.FTZ R43, R43, R12.reuse ;  /* 0x0000000c2b2b7220 */ /* 0x080fe20000410000 */
[C---:B------:R-:W-:Y:S01]  /*ef00*/  FFMA.FTZ R30, R8.reuse, R11, -R21 ;  /* 0x0000000b081e7223 */ /* 0x040fe20000010815 */
[----:B------:R-:W-:Y:S01]  /*ef10*/  FFMA.FTZ R47, R8, R15, R31 ;  /* 0x0000000f082f7223 */ /* 0x000fe2000001001f */
[C---:B------:R-:W-:Y:S01]  /*ef20*/  FFMA.FTZ R53, R29.reuse, R12, -R10 ;  /* 0x0000000c1d357223 */ /* 0x040fe2000001080a */
[----:B------:R-:W-:Y:S01]  /*ef30*/  FFMA.FTZ R50, R29, R14, R43 ;  /* 0x0000000e1d327223 */ /* 0x000fe2000001002b */
[----:B------:R-:W-:Y:S02]  /*ef40*/  HADD2.F32 R10, -RZ, R42.H0_H0 ;  /* 0x2000002aff0a7230 */ /* 0x000fe40000004100 */
[----:B------:R-:W-:Y:S01]  /*ef50*/  HADD2.F32 R11, -RZ, R52.H0_H0 ;  /* 0x20000034ff0b7230 */ /* 0x000fe20000004100 */
[----:B------:R-:W-:Y:S01]  /*ef60*/  F2FP.SATFINITE.E4M3.F32.PACK_AB_MERGE_C R30, R53, R30, RZ ;  /* 0x0000001e351e723e */ /* 0x000fe200048070ff */
[--C-:B------:R-:W-:Y:S01]  /*ef70*/  HADD2.F32 R21, -RZ, R58.reuse.H0_H0 ;  /* 0x2000003aff157230 */ /* 0x100fe20000004100 */
[----:B------:R-:W-:Y:S01]  /*ef80*/  F2FP.SATFINITE.E4M3.F32.PACK_AB_MERGE_C R47, R50, R47, RZ ;  /* 0x0000002f322f723e */ /* 0x000fe200048070ff */
[----:B------:R-:W-:-:S02]  /*ef90*/  HADD2.F32 R29, -RZ, R58.H1_H1 ;  /* 0x3000003aff1d7230 */ /* 0x000fc40000004100 */
[C---:B------:R-:W-:Y:S01]  /*efa0*/  FMUL.FTZ R12, R10.reuse, R11 ;  /* 0x0000000b0a0c7220 */ /* 0x040fe20000410000 */
[----:B------:R-:W-:Y:S02]  /*efb0*/  HADD2.F32 R42, -RZ, R42.H1_H1 ;  /* 0x3000002aff2a7230 */ /* 0x000fe40000004100 */
[----:B------:R-:W-:Y:S01]  /*efc0*/  FMUL.FTZ R31, R10, R21 ;  /* 0x000000150a1f7220 */ /* 0x000fe20000410000 */
[----:B------:R-:W-:Y:S02]  /*efd0*/  HADD2.F32 R15, -RZ, R52.H1_H1 ;  /* 0x30000034ff0f7230 */ /* 0x000fe40000004100 */
        /* <DEDUP_REMOVED lines=15> */
[----:B------:R-:W-:Y:S02]  /*f0d0*/  F2FP.SATFINITE.E4M3.F32.PACK_AB_MERGE_C R15, R68, R57, R15 ;  /* 0x00000039440f723e */ /* 0x000fe4000480700f */
[----:B------:R-:W-:Y:S01]  /*f0e0*/  F2FP.SATFINITE.E4M3.F32.PACK_AB_MERGE_C R12, R54, R45, R12 ;  /* 0x0000002d360c723e */ /* 0x000fe2000480700c */
[----:B------:R2:W-:Y:S01]  /*f0f0*/  STS.128 [R200+0x10400], R8 ;  /* 0x01040008c8007388 */ /* 0x0005e20000000c00 */
[----:B------:R-:W-:-:S05]  /*f100*/  F2FP.SATFINITE.E4M3.F32.PACK_AB_MERGE_C R14, R29, R14, R47 ;  /* 0x0000000e1d0e723e */ /* 0x000fca000480702f */
[----:B------:R2:W-:Y:S02]  /*f110*/  STS.128 [R3+0x10400], R12 ;  /* 0x0104000c03007388 */ /* 0x0005e40000000c00 */
.L_x_1438:
[----:B------:R-:W-:Y:S05]  /*f120*/  BSYNC B1 ;  /* 0x0000000000017941 */ /* 0x000fea0003800000 */
.L_x_1437:
[----:B------:R-:W-:Y:S04]  /*f130*/  BSSY B1, `(.L_x_1439) ;  /* 0x0000100000017945 */ /* 0x000fe80003800000 */
[----:B------:R-:W-:Y:S05]  /*f140*/  @P1 BRA `(.L_x_1440) ;  /* 0x0000000c00f81947 */ /* 0x000fea0003800000 */
[----:B-12--5:R-:W-:Y:S02]  /*f150*/  SHF.R.U32.HI R3, RZ, 0x8, R24 ;  /* 0x00000008ff037819 */ /* 0x026fe40000011618 */
        /* <DEDUP_REMOVED lines=8> */
[----:B------:R-:W-:Y:S02]  /*f1e0*/  SHF.R.U32.HI R14, RZ, 0x8, R36 ;  /* 0x00000008ff0e7819 */ /* 0x000fe40000011624 */
[----:B------:R-:W-:Y:S01]  /*f1f0*/  SHF.R.U32.HI R11, RZ, 0x8, R25 ;  /* 0x00000008ff0b7819 */ /* 0x000fe20000011619 */
[----:B------:R-:W-:Y:S01]  /*f200*/  IMAD.SHL.U32 R9, R9, 0x800, RZ ;  /* 0x0000080009097824 */ /* 0x000fe200078e00ff */
[----:B------:R-:W-:Y:S02]  /*f210*/  LOP3.LUT R8, R180, 0x30, R3, 0xf8, !PT ;  /* 0x00000030b4087812 */ /* 0x000fe400078ef803 */
[----:B------:R-:W-:-:S02]  /*f220*/  LOP3.LUT R12, R27, 0xff, RZ, 0xc0, !PT ;  /* 0x000000ff1b0c7812 */ /* 0x000fc400078ec0ff */
[----:B------:R-:W-:Y:S02]  /*f230*/  LOP3.LUT R13, R36, 0xff, RZ, 0xc0, !PT ;  /* 0x000000ff240d7812 */ /* 0x000fe400078ec0ff */
[----:B------:R-:W-:Y:S02]  /*f240*/  LOP3.LUT R3, R15, 0xff, RZ, 0xc0, !PT ;  /* 0x000000ff0f037812 */ /* 0x000fe400078ec0ff */
[----:B------:R-:W-:Y:S02]  /*f250*/  LOP3.LUT R14, R14, 0xff, RZ, 0xc0, !PT ;  /* 0x000000ff0e0e7812 */ /* 0x000fe400078ec0ff */
[----:B------:R-:W-:Y:S02]  /*f260*/  LOP3.LUT R8, R8, R181, RZ, 0x3c, !PT ;  /* 0x000000b508087212 */ /* 0x000fe400078e3cff */
[----:B------:R-:W-:Y:S02]  /*f270*/  LOP3.LUT R9, R9, 0xffffe000, RZ, 0xc0, !PT ;  /* 0xffffe00009097812 */ /* 0x000fe400078ec0ff */
[----:B------:R-:W-:-:S02]  /*f280*/  LOP3.LUT R10, R25, 0xff, RZ, 0xc0, !PT ;  /* 0x000000ff190a7812 */ /* 0x000fc400078ec0ff */
[----:B------:R-:W-:Y:S02]  /*f290*/  LOP3.LUT R11, R11, 0xff, RZ, 0xc0, !PT ;  /* 0x000000ff0b0b7812 */ /* 0x000fe400078ec0ff */
[----:B------:R-:W-:Y:S02]  /*f2a0*/  PRMT R41, R3, 0x7604, R12 ;  /* 0x0000760403297816 */ /* 0x000fe4000000000c */
[----:B------:R-:W-:Y:S02]  /*f2b0*/  PRMT R45, R14, 0x7604, R13 ;  /* 0x000076040e2d7816 */ /* 0x000fe4000000000d */
[----:B------:R-:W-:Y:S02]  /*f2c0*/  IADD3 R3, R8, R182, R9 ;  /* 0x000000b608037210 */ /* 0x000fe40007ffe009 */
[----:B------:R-:W-:Y:S02]  /*f2d0*/  SHF.R.U32.HI R13, RZ, 0x8, R37 ;  /* 0x00000008ff0d7819 */ /* 0x000fe40000011625 */
[----:B------:R-:W-:Y:S01]  /*f2e0*/  SHF.R.U32.HI R15, RZ, 0x8, R38 ;  /* 0x00000008ff0f7819 */ /* 0x000fe20000011626 */
[----:B------:R-:W-:Y:S01]  /*f2f0*/  IMAD.IADD R3, R16, 0x1, R3 ;  /* 0x0000000110037824 */ /* 0x000fe200078e0203 */
[----:B------:R-:W-:-:S02]  /*f300*/  PRMT R29, R11, 0x7604, R10 ;  /* 0x000076040b1d7816 */ /* 0x000fc4000000000a */
[----:B------:R-:W-:Y:S02]  /*f310*/  SHF.R.U32.HI R11, RZ, 0x8, R26 ;  /* 0x00000008ff0b7819 */ /* 0x000fe4000001161a */
[----:B------:R-:W-:Y:S02]  /*f320*/  LOP3.LUT R12, R37, 0xff, RZ, 0xc0, !PT ;  /* 0x000000ff250c7812 */ /* 0x000fe400078ec0ff */
[----:B------:R-:W-:Y:S02]  /*f330*/  LOP3.LUT R14, R38, 0xff, RZ, 0xc0, !PT ;  /* 0x000000ff260e7812 */ /* 0x000fe400078ec0ff */
[----:B------:R-:W-:Y:S02]  /*f340*/  LOP3.LUT R13, R13, 0xff, RZ, 0xc0, !PT ;  /* 0x000000ff0d0d7812 */ /* 0x000fe400078ec0ff */
[----:B------:R-:W-:Y:S02]  /*f350*/  LOP3.LUT R15, R15, 0xff, RZ, 0xc0, !PT ;  /* 0x000000ff0f0f7812 */ /* 0x000fe400078ec0ff */
[----:B------:R-:W-:-:S02]  /*f360*/  LOP3.LUT R10, R26, 0xff, RZ, 0xc0, !PT ;  /* 0x000000ff1a0a7812 */ /* 0x000fc400078ec0ff */
[----:B------:R-:W-:Y:S02]  /*f370*/  LOP3.LUT R11, R11, 0xff, RZ, 0xc0, !PT ;  /* 0x000000ff0b0b7812 */ /* 0x000fe400078ec0ff */
[----:B------:R-:W-:Y:S02]  /*f380*/  PRMT R47, R13, 0x7604, R12 ;  /* 0x000076040d2f7816 */ /* 0x000fe4000000000c */
[----:B------:R-:W-:Y:S02]  /*f390*/  PRMT R49, R15, 0x7604, R14 ;  /* 0x000076040f317816 */ /* 0x000fe4000000000e */
[----:B------:R-:W1:Y:S01]  /*f3a0*/  LDS.128 R12, [R3+0x10400] ;  /* 0x01040000030c7984 */ /* 0x000e620000000c00 */
[----:B------:R-:W-:Y:S02]  /*f3b0*/  PRMT R31, R11, 0x7604, R10 ;  /* 0x000076040b1f7816 */ /* 0x000fe4000000000a */
[----:B------:R-:W-:Y:S01]  /*f3c0*/  SHF.R.U32.HI R43, RZ, 0x8, R39 ;  /* 0x00000008ff2b7819 */ /* 0x000fe20000011627 */
[----:B------:R-:W2:Y:S01]  /*f3d0*/  LDS.128 R8, [R199+0x10400] ;  /* 0x01040000c7087984 */ /* 0x000ea20000000c00 */
[----:B------:R-:W-:-:S02]  /*f3e0*/  LOP3.LUT R20, R39, 0xff, RZ, 0xc0, !PT ;  /* 0x000000ff27147812 */ /* 0x000fc400078ec0ff */
[----:B------:R-:W-:Y:S02]  /*f3f0*/  LOP3.LUT R43, R43, 0xff, RZ, 0xc0, !PT ;  /* 0x000000ff2b2b7812 */ /* 0x000fe400078ec0ff */
[----:B------:R-:W-:Y:S02]  /*f400*/  SHF.R.U32.HI R28, RZ, 0x10, R25 ;  /* 0x00000010ff1c7819 */ /* 0x000fe40000011619 */
[----:B------:R-:W-:Y:S02]  /*f410*/  PRMT R51, R43, 0x7604, R20 ;  /* 0x000076042b337816 */ /* 0x000fe40000000014 */
[----:B------:R-:W-:Y:S02]  /*f420*/  SHF.R.U32.HI R20, RZ, 0x10, R24 ;  /* 0x00000010ff147819 */ /* 0x000fe40000011618 */
[----:B------:R-:W-:Y:S02]  /*f430*/  SHF.R.U32.HI R30, RZ, 0x10, R26 ;  /* 0x00000010ff1e7819 */ /* 0x000fe4000001161a */
[----:B------:R-:W-:-:S02]  /*f440*/  LOP3.LUT R28, R28, 0xff, RZ, 0xc0, !PT ;  /* 0x000000ff1c1c7812 */ /* 0x000fc400078ec0ff */
[----:B------:R-:W-:Y:S02]  /*f450*/  LOP3.LUT R20, R20, 0xff, RZ, 0xc0, !PT ;  /* 0x000000ff14147812 */ /* 0x000fe400078ec0ff */
[----:B------:R-:W-:Y:S02]  /*f460*/  LOP3.LUT R30, R30, 0xff, RZ, 0xc0, !PT ;  /* 0x000000ff1e1e7812 */ /* 0x000fe400078ec0ff */
[----:B------:R-:W-:Y:S02]  /*f470*/  SHF.R.U32.HI R40, RZ, 0x10, R27 ;  /* 0x00000010ff287819 */ /* 0x000fe4000001161b */
[----:B------:R-:W-:Y:S02]  /*f480*/  PRMT R29, R28, 0x7054, R29 ;  /* 0x000070541c1d7816 */ /* 0x000fe4000000001d */
[----:B------:R-:W-:Y:S02]  /*f490*/  SHF.R.U32.HI R28, RZ, 0x10, R37 ;  /* 0x00000010ff1c7819 */ /* 0x000fe40000011625 */
[----:B------:R-:W-:-:S02]  /*f4a0*/  PRMT R21, R20, 0x7054, R21 ;  /* 0x0000705414157816 */ /* 0x000fc40000000015 */
[----:B------:R-:W-:Y:S02]  /*f4b0*/  PRMT R31, R30, 0x7054, R31 ;  /* 0x000070541e1f7816 */ /* 0x000fe4000000001f */
[----:B------:R-:W-:Y:S02]  /*f4c0*/  SHF.R.U32.HI R20, RZ, 0x10, R36 ;  /* 0x00000010ff147819 */ /* 0x000fe40000011624 */
[----:B------:R-:W-:Y:S02]  /*f4d0*/  LOP3.LUT R40, R40, 0xff, RZ, 0xc0, !PT ;  /* 0x000000ff28287812 */ /* 0x000fe400078ec0ff */
[----:B------:R-:W-:Y:S02]  /*f4e0*/  SHF.R.U32.HI R30, RZ, 0x10, R38 ;  /* 0x00000010ff1e7819 */ /* 0x000fe40000011626 */
[----:B------:R-:W-:Y:S02]  /*f4f0*/  LOP3.LUT R28, R28, 0xff, RZ, 0xc0, !PT ;  /* 0x000000ff1c1c7812 */ /* 0x000fe400078ec0ff */
[----:B------:R-:W-:-:S02]  /*f500*/  LOP3.LUT R20, R20, 0xff, RZ, 0xc0, !PT ;  /* 0x000000ff14147812 */ /* 0x000fc400078ec0ff */
[----:B------:R-:W-:Y:S02]  /*f510*/  PRMT R43, R40, 0x7054, R41 ;  /* 0x00007054282b7816 */ /* 0x000fe40000000029 */
[----:B------:R-:W-:Y:S02]  /*f520*/  LOP3.LUT R30, R30, 0xff, RZ, 0xc0, !PT ;  /* 0x000000ff1e1e7812 */ /* 0x000fe400078ec0ff */
[----:B------:R-:W-:Y:S02]  /*f530*/  SHF.R.U32.HI R40, RZ, 0x10, R39 ;  /* 0x00000010ff287819 */ /* 0x000fe40000011627 */
[----:B------:R-:W-:Y:S02]  /*f540*/  PRMT R47, R28, 0x7054, R47 ;  /* 0x000070541c2f7816 */ /* 0x000fe4000000002f */
[----:B------:R-:W-:Y:S02]  /*f550*/  PRMT R45, R20, 0x7054, R45 ;  /* 0x00007054142d7816 */ /* 0x000fe4000000002d */
[----:B------:R-:W-:-:S02]  /*f560*/  PRMT R49, R30, 0x7054, R49 ;  /* 0x000070541e317816 */ /* 0x000fc40000000031 */
[----:B------:R-:W-:Y:S02]  /*f570*/  LOP3.LUT R41, R29, 0xff000000, R25, 0xf8, !PT ;  /* 0xff0000001d297812 */ /* 0x000fe400078ef819 */
[----:B------:R-:W-:Y:S02]  /*f580*/  LOP3.LUT R40, R40, 0xff, RZ, 0xc0, !PT ;  /* 0x000000ff28287812 */ /* 0x000fe400078ec0ff */
[----:B------:R-:W-:Y:S02]  /*f590*/  LOP3.LUT R47, R47, 0xff000000, R37, 0xf8, !PT ;  /* 0xff0000002f2f7812 */ /* 0x000fe400078ef825 */
[----:B------:R-:W-:Y:S02]  /*f5a0*/  LOP3.LUT R43, R43, 0xff000000, R27, 0xf8, !PT ;  /* 0xff0000002b2b7812 */ /* 0x000fe400078ef81b */
[----:B------:R-:W-:Y:S02]  /*f5b0*/  LOP3.LUT R45, R45, 0xff000000, R36, 0xf8, !PT ;  /* 0xff0000002d2d7812 */ /* 0x000fe400078ef824 */
[----:B------:R-:W-:-:S02]  /*f5c0*/  LOP3.LUT R49, R49, 0xff000000, R38, 0xf8, !PT ;  /* 0xff00000031317812 */ /* 0x000fc400078ef826 */
[----:B------:R-:W-:Y:S02]  /*f5d0*/  F2FP.F16.E4M3.UNPACK_B R36, R41 ;  /* 0x00000029ff24723e */ /* 0x000fe400020006ff */
[----:B-1----:R-:W-:Y:S02]  /*f5e0*/  F2FP.F16.E4M3.UNPACK_B R27, R13 ;  /* 0x0000000dff1b723e */ /* 0x002fe400020006ff */
[----:B------:R-:W-:Y:S01]  /*f5f0*/  PRMT R51, R40, 0x7054, R51 ;  /* 0x0000705428337816 */ /* 0x000fe20000000033 */
[----:B------:R-:W-:Y:S01]  /*f600*/  HADD2.F32 R37, -RZ, R36.H0_H0 ;  /* 0x20000024ff257230 */ /* 0x000fe20000004100 */
[----:B------:R-:W-:Y:S01]  /*f610*/  F2FP.F16.E4M3.UNPACK_B R38, R47 ;  /* 0x0000002fff26723e */ /* 0x000fe200020006ff */
[--C-:B------:R-:W-:Y:S01]  /*f620*/  HADD2.F32 R29, -RZ, R27.reuse.H0_H0 ;  /* 0x2000001bff1d7230 */ /* 0x100fe20000004100 */
[----:B--2---:R-:W-:Y:S01]  /*f630*/  F2FP.F16.E4M3.UNPACK_B R20, R9 ;  /* 0x00000009ff14723e */ /* 0x004fe200020006ff */
[----:B------:R-:W-:Y:S01]  /*f640*/  HADD2.F32 R27, -RZ, R27.H1_H1 ;  /* 0x3000001bff1b7230 */ /* 0x000fe20000004100 */
[----:B------:R-:W-:Y:S01]  /*f650*/  LOP3.LUT R51, R51, 0xff000000, R39, 0xf8, !PT ;  /* 0xff00000033337812 */ /* 0x000fe200078ef827 */
[--C-:B------:R-:W-:Y:S01]  /*f660*/  HADD2.F32 R39, -RZ, R38.reuse.H0_H0 ;  /* 0x20000026ff277230 */ /* 0x100fe20000004100 */
[----:B------:R-:W-:Y:S01]  /*f670*/  LOP3.LUT R42, R31, 0xff000000, R26, 0xf8, !PT ;  /* 0xff0000001f2a7812 */ /* 0x000fe200078ef81a */
[----:B------:R-:W-:Y:S01]  /*f680*/  FMUL.FTZ R46, R29, R37 ;  /* 0x000000251d2e7220 */ /* 0x000fe20000410000 */
[----:B------:R-:W-:Y:S01]  /*f690*/  LOP3.LUT R40, R21, 0xff000000, R24, 0xf8, !PT ;  /* 0xff00000015287812 */ /* 0x000fe200078ef818 */
[----:B------:R-:W-:Y:S01]  /*f6a0*/  HADD2.F32 R38, -RZ, R38.H1_H1 ;  /* 0x30000026ff267230 */ /* 0x000fe20000004100 */
[----:B------:R-:W-:Y:S01]  /*f6b0*/  F2FP.F16.E4M3.UNPACK_B R25, R11 ;  /* 0x0000000bff19723e */ /* 0x000fe200020006ff */
[----:B------:R-:W-:Y:S01]  /*f6c0*/  FMUL.FTZ R53, R29, R39 ;  /* 0x000000271d357220 */ /* 0x000fe20000410000 */
[----:B------:R-:W-:Y:S01]  /*f6d0*/  F2FP.F16.E4M3.UNPACK_B R26, R11.H1 ;  /* 0x0000000bff1a723e */ /* 0x000fe200030006ff */
[----:B------:R-:W-:Y:S01]  /*f6e0*/  HADD2.F32 R36, -RZ, R36.H1_H1 ;  /* 0x30000024ff247230 */ /* 0x000fe20000004100 */
[----:B------:R-:W-:Y:S01]  /*f6f0*/  F2FP.F16.E4M3.UNPACK_B R11, R10 ;  /* 0x0000000aff0b723e */ /* 0x000fe200020006ff */
[C---:B------:R-:W-:Y:S01]  /*f700*/  FMUL.FTZ R55, R27.reuse, R38 ;  /* 0x000000261b377220 */ /* 0x040fe20000410000 */
[----:B------:R-:W-:Y:S01]  /*f710*/  F2FP.F16.E4M3.UNPACK_B R24, R10.H1 ;  /* 0x0000000aff18723e */ /* 0x000fe200030006ff */
[--C-:B------:R-:W-:Y:S01]  /*f720*/  HADD2.F32 R10, -RZ, R20.reuse.H0_H0 ;  /* 0x20000014ff0a7230 */ /* 0x100fe20000004100 */
[----:B------:R-:W-:Y:S01]  /*f730*/  F2FP.F16.E4M3.UNPACK_B R28, R13.H1 ;  /* 0x0000000dff1c723e */ /* 0x000fe200030006ff */
[----:B------:R-:W-:Y:S01]  /*f740*/  HADD2.F32 R20, -RZ, R20.H1_H1 ;  /* 0x30000014ff147230 */ /* 0x000fe20000004100 */
[----:B------:R-:W-:Y:S01]  /*f750*/  F2FP.F16.E4M3.UNPACK_B R47, R47.H1 ;  /* 0x0000002fff2f723e */ /* 0x000fe200030006ff */
[----:B------:R-:W-:Y:S01]  /*f760*/  FMUL.FTZ R27, R27, R36 ;  /* 0x000000241b1b7220 */ /* 0x000fe20000410000 */
[----:B------:R-:W-:Y:S01]  /*f770*/  F2FP.F16.E4M3.UNPACK_B R41, R41.H1 ;  /* 0x00000029ff29723e */ /* 0x000fe200030006ff */
[C---:B------:R-:W-:Y:S01]  /*f780*/  FFMA.FTZ R46, R10.reuse, R39, R46 ;  /* 0x000000270a2e7223 */ /* 0x040fe2000001002e */
[----:B------:R-:W-:Y:S01]  /*f790*/  F2FP.F16.E4M3.UNPACK_B R30, R15 ;  /* 0x0000000fff1e723e */ /* 0x000fe200020006ff */
[----:B------:R-:W-:Y:S01]  /*f7a0*/  FFMA.FTZ R53, R10, R37, -R53 ;  /* 0x000000250a357223 */ /* 0x000fe20000010835 */
[----:B------:R-:W-:Y:S01]  /*f7b0*/  F2FP.F16.E4M3.UNPACK_B R31, R15.H1 ;  /* 0x0000000fff1f723e */ /* 0x000fe200030006ff */
[----:B------:R-:W-:Y:S01]  /*f7c0*/  HADD2.F32 R39, -RZ, R47.H0_H0 ;  /* 0x2000002fff277230 */ /* 0x000fe20000004100 */
[-C--:B------:R-:W-:Y:S01]  /*f7d0*/  F2FP.F16.E4M3.UNPACK_B R15, R14.reuse ;  /* 0x0000000eff0f723e */ /* 0x080fe200020006ff */
[----:B------:R-:W-:Y:S01]  /*f7e0*/  HADD2.F32 R37, -RZ, R41.H0_H0 ;  /* 0x20000029ff257230 */ /* 0x000fe20000004100 */
[----:B------:R-:W-:Y:S01]  /*f7f0*/  F2FP.F16.E4M3.UNPACK_B R29, R14.H1 ;  /* 0x0000000eff1d723e */ /* 0x000fe200030006ff */
[----:B------:R-:W-:Y:S01]  /*f800*/  HADD2.F32 R14, -RZ, R28.H0_H0 ;  /* 0x2000001cff0e7230 */ /* 0x000fe20000004100 */
[----:B------:R-:W-:Y:S01]  /*f810*/  F2FP.F16.E4M3.UNPACK_B R21, R9.H1 ;  /* 0x00000009ff15723e */ /* 0x000fe200030006ff */
[C---:B------:R-:W-:Y:S01]  /*f820*/  FFMA.FTZ R48, R20.reuse, R36, -R55 ;  /* 0x0000002414307223 */ /* 0x040fe20000010837 */
[----:B------:R-:W-:Y:S01]  /*f830*/  FFMA.FTZ R55, R20, R38, R27 ;  /* 0x0000002614377223 */ /* 0x000fe2000001001b */
[----:B------:R-:W-:Y:S01]  /*f840*/  F2FP.F16.E4M3.UNPACK_B R36, R51 ;  /* 0x00000033ff24723e */ /* 0x000fe200020006ff */
[----:B------:R-:W-:Y:S01]  /*f850*/  FMUL.FTZ R57, R14, R39 ;  /* 0x000000270e397220 */ /* 0x000fe20000410000 */
[----:B------:R-:W-:-:S02]  /*f860*/  HADD2.F32 R10, -RZ, R21.H0_H0 ;  /* 0x20000015ff0a7230 */ /* 0x000fc40000004100 */
[----:B------:R-:W-:Y:S01]  /*f870*/  FMUL.FTZ R14, R14, R37 ;  /* 0x000000250e0e7220 */ /* 0x000fe20000410000 */
[----:B------:R-:W-:Y:S01]  /*f880*/  F2FP.F16.E4M3.UNPACK_B R20, R43 ;  /* 0x0000002bff14723e */ /* 0x000fe200020006ff */
[----:B------:R-:W-:Y:S01]  /*f890*/  HADD2.F32 R47, -RZ, R47.H1_H1 ;  /* 0x3000002fff2f7230 */ /* 0x000fe20000004100 */
[----:B------:R-:W-:Y:S01]  /*f8a0*/  F2FP.F16.E4M3.UNPACK_B R51, R51.H1 ;  /* 0x00000033ff33723e */ /* 0x000fe200030006ff */
[C---:B------:R-:W-:Y:S01]  /*f8b0*/  FFMA.FTZ R57, R10.reuse, R37, -R57 ;  /* 0x000000250a397223 */ /* 0x040fe20000010839 */
[----:B------:R-:W-:Y:S01]  /*f8c0*/  FFMA.FTZ R38, R10, R39, R14 ;  /* 0x000000270a267223 */ /* 0x000fe2000001000e */
[----:B------:R-:W-:Y:S01]  /*f8d0*/  HADD2.F32 R37, -RZ, R36.H0_H0 ;  /* 0x20000024ff257230 */ /* 0x000fe20000004100 */
[----:B------:R-:W-:Y:S01]  /*f8e0*/  F2FP.F16.E4M3.UNPACK_B R43, R43.H1 ;  /* 0x0000002bff2b723e */ /* 0x000fe200030006ff */
[----:B------:R-:W-:Y:S01]  /*f8f0*/  HADD2.F32 R14, -RZ, R30.H0_H0 ;  /* 0x2000001eff0e7230 */ /* 0x000fe20000004100 */
[-C--:B------:R-:W-:Y:S01]  /*f900*/  F2FP.F16.E4M3.UNPACK_B R13, R12.reuse ;  /* 0x0000000cff0d723e */ /* 0x080fe200020006ff */
[----:B------:R-:W-:Y:S01]  /*f910*/  HADD2.F32 R28, -RZ, R28.H1_H1 ;  /* 0x3000001cff1c7230 */ /* 0x000fe20000004100 */
[----:B------:R-:W-:Y:S01]  /*f920*/  F2FP.F16.E4M3.UNPACK_B R12, R12.H1 ;  /* 0x0000000cff0c723e */ /* 0x000fe200030006ff */
[----:B------:R-:W-:-:S02]  /*f930*/  HADD2.F32 R27, -RZ, R20.H0_H0 ;  /* 0x20000014ff1b7230 */ /* 0x000fc40000004100 */
[----:B------:R-:W-:Y:S01]  /*f940*/  FMUL.FTZ R39, R14, R37 ;  /* 0x000000250e277220 */ /* 0x000fe20000410000 */
[----:B------:R-:W-:Y:S02]  /*f950*/  HADD2.F32 R41, -RZ, R41.H1_H1 ;  /* 0x30000029ff297230 */ /* 0x000fe40000004100 */
[----:B------:R-:W-:Y:S01]  /*f960*/  FMUL.FTZ R50, R28, R47 ;  /* 0x0000002f1c327220 */ /* 0x000fe20000410000 */
[----:B------:R-:W-:Y:S02]  /*f970*/  HADD2.F32 R10, -RZ, R25.H0_H0 ;  /* 0x20000019ff0a7230 */ /* 0x000fe40000004100 */
[----:B------:R-:W-:Y:S01]  /*f980*/  FMUL.FTZ R14, R14, R27 ;  /* 0x0000001b0e0e7220 */ /* 0x000fe20000410000 */
[----:B------:R-:W-:Y:S02]  /*f990*/  HADD2.F32 R21, -RZ, R21.H1_H1 ;  /* 0x30000015ff157230 */ /* 0x000fe40000004100 */
        /* <DEDUP_REMOVED lines=8> */
[----:B------:R-:W-:Y:S01]  /*fa20*/  HADD2.F32 R25, -RZ, R25.H1_H1 ;  /* 0x30000019ff197230 */ /* 0x000fe20000004100 */
[----:B------:R-:W-:Y:S01]  /*fa30*/  F2FP.F16.E4M3.UNPACK_B R9, R8 ;  /* 0x00000008ff09723e */ /* 0x000fe200020006ff */
[----:B------:R-:W-:-:S02]  /*fa40*/  HADD2.F32 R27, -RZ, R51.H0_H0 ;  /* 0x20000033ff1b7230 */ /* 0x000fc40000004100 */
[C---:B------:R-:W-:Y:S01]  /*fa50*/  FMUL.FTZ R28, R30.reuse, R36 ;  /* 0x000000241e1c7220 */ /* 0x040fe20000410000 */
[----:B------:R-:W-:Y:S02]  /*fa60*/  HADD2.F32 R14, -RZ, R31.H0_H0 ;  /* 0x2000001fff0e7230 */ /* 0x000fe40000004100 */
[-C--:B------:R-:W-:Y:S01]  /*fa70*/  FMUL.FTZ R37, R30, R20.reuse ;  /* 0x000000141e257220 */ /* 0x080fe20000410000 */
[--C-:B------:R-:W-:Y:S02]  /*fa80*/  HADD2.F32 R21, -RZ, R43.reuse.H0_H0 ;  /* 0x2000002bff157230 */ /* 0x100fe40000004100 */
[C---:B------:R-:W-:Y:S01]  /*fa90*/  FFMA.FTZ R59, R25.reuse, R20, -R28 ;  /* 0x00000014193b7223 */ /* 0x040fe2000001081c */
[----:B------:R-:W-:Y:S02]  /*faa0*/  HADD2.F32 R10, -RZ, R26.H0_H0 ;  /* 0x2000001aff0a7230 */ /* 0x000fe40000004100 */
[C---:B------:R-:W-:Y:S01]  /*fab0*/  FMUL.FTZ R39, R14.reuse, R27 ;  /* 0x0000001b0e277220 */ /* 0x040fe20000410000 */
[----:B------:R-:W-:Y:S01]  /*fac0*/  FFMA.FTZ R61, R25, R36, R37 ;  /* 0x00000024193d7223 */ /* 0x000fe20000010025 */
[----:B------:R-:W-:Y:S01]  /*fad0*/  FMUL.FTZ R14, R14, R21 ;  /* 0x000000150e0e7220 */ /* 0x000fe20000410000 */
[----:B------:R-:W-:Y:S01]  /*fae0*/  F2FP.F16.E4M3.UNPACK_B R25, R45.H1 ;  /* 0x0000002dff19723e */ /* 0x000fe200030006ff */
[----:B------:R-:W-:Y:S01]  /*faf0*/  HADD2.F32 R43, -RZ, R43.H1_H1 ;  /* 0x3000002bff2b7230 */ /* 0x000fe20000004100 */
[----:B------:R-:W-:Y:S01]  /*fb00*/  F2FP.F16.E4M3.UNPACK_B R20, R40.H1 ;  /* 0x00000028ff14723e */ /* 0x000fe200030006ff */
[----:B------:R-:W-:Y:S01]  /*fb10*/  FFMA.FTZ R58, R10, R27, R14 ;  /* 0x0000001b0a3a7223 */ /* 0x000fe2000001000e */
        /* <DEDUP_REMOVED lines=33> */
[----:B------:R-:W-:Y:S01]  /*fd30*/  FMUL.FTZ R31, R10, R21 ;  /* 0x000000150a1f7220 */ /* 0x000fe20000410000 */
        /* <DEDUP_REMOVED lines=24> */
[--C-:B------:R-:W-:Y:S02]  /*fec0*/  HADD2.F32 R10, -RZ, R42.reuse.H0_H0 ;  /* 0x2000002aff0a7230 */ /* 0x100fe40000004100 */
[C---:B------:R-:W-:Y:S01]  /*fed0*/  FMUL.FTZ R9, R29.reuse, R14 ;  /* 0x0000000e1d097220 */ /* 0x040fe20000410000 */
[-C--:B------:R-:W-:Y:S01]  /*fee0*/  FMUL.FTZ R21, R29, R12.reuse ;  /* 0x0000000c1d157220 */ /* 0x080fe20000410000 */
[----:B------:R-:W-:Y:S02]  /*fef0*/  HADD2.F32 R42, -RZ, R42.H1_H1 ;  /* 0x3000002aff2a7230 */ /* 0x000fe40000004100 */
[----:B------:R-:W-:Y:S01]  /*ff00*/  FFMA.FTZ R29, R8, R13, R25 ;  /* 0x0000000d081d7223 */ /* 0x000fe20000010019 */
[C---:B------:R-:W-:Y:S01]  /*ff10*/  FFMA.FTZ R41, R24.reuse, R12, -R9 ;  /* 0x0000000c18297223 */ /* 0x040fe20000010809 */
[----:B------:R-:W-:Y:S01]  /*ff20*/  FFMA.FTZ R36, R24, R14, R21 ;  /* 0x0000000e18247223 */ /* 0x000fe20000010015 */
[----:B------:R-:W-:-:S02]  /*ff30*/  HADD2.F32 R9, -RZ, R15.H0_H0 ;  /* 0x2000000fff097230 */ /* 0x000fc40000004100 */
[--C-:B------:R-:W-:Y:S02]  /*ff40*/  HADD2.F32 R12, -RZ, R49.reuse.H0_H0 ;  /* 0x20000031ff0c7230 */ /* 0x100fe40000004100 */
[----:B------:R-:W-:Y:S01]  /*ff50*/  HADD2.F32 R14, -RZ, R49.H1_H1 ;  /* 0x30000031ff0e7230 */ /* 0x000fe20000004100 */
[----:B------:R-:W-:Y:S01]  /*ff60*/  F2FP.SATFINITE.E4M3.F32.PACK_AB_MERGE_C R29, R36, R29, RZ ;  /* 0x0000001d241d723e */ /* 0x000fe200048070ff */
[----:B------:R-:W-:Y:S02]  /*ff70*/  HADD2.F32 R15, -RZ, R15.H1_H1 ;  /* 0x3000000fff0f7230 */ /* 0x000fe40000004100 */
[C---:B------:R-:W-:Y:S01]  /*ff80*/  FMUL.FTZ R13, R9.reuse, R12 ;  /* 0x0000000c090d7220 */ /* 0x040fe20000410000 */
[--C-:B------:R-:W-:Y:S02]  /*ff90*/  HADD2.F32 R8, -RZ, R11.reuse.H0_H0 ;  /* 0x2000000bff087230 */ /* 0x100fe40000004100 */
[----:B------:R-:W-:Y:S01]  /*ffa0*/  FMUL.FTZ R9, R9, R10 ;  /* 0x0000000a09097220 */ /* 0x000fe20000410000 */
[----:B------:R-:W-:-:S02]  /*ffb0*/  HADD2.F32 R11, -RZ, R11.H1_H1 ;  /* 0x3000000bff0b7230 */ /* 0x000fc40000004100 */
[C---:B------:R-:W-:Y:S01]  /*ffc0*/  FMUL.FTZ R24, R15.reuse, R14 ;  /* 0x0000000e0f187220 */ /* 0x040fe20000410000 */
[----:B------:R-:W-:Y:S01]  /*ffd0*/  FMUL.FTZ R15, R15, R42 ;  /* 0x0000002a0f0f7220 */ /* 0x000fe20000410000 */
        /* <DEDUP_REMOVED lines=21> */
.L_x_1440:
[----:B------:R-:W-:Y:S05]  /*10130*/  BSYNC B1 ;  /* 0x0000000000017941 */ /* 0x000fea0003800000 */
.L_x_1439:
[----:B------:R-:W-:Y:S05]  /*10140*/  @P2 BRA `(.L_x_1418) ;  /* 0x0000000c00d82947 */ /* 0x000fea0003800000 */
[----:B-123-5:R-:W-:Y:S02]  /*10150*/  SHF.R.U32.HI R3, RZ, 0x8, R4 ;  /* 0x00000008ff037819 */ /* 0x02efe40000011604 */
        /* <DEDUP_REMOVED lines=9> */
[----:B------:R-:W-:Y:S01]  /*101f0*/  LOP3.LUT R11, R11, 0xff, RZ, 0xc0, !PT ;  /* 0x000000ff0b0b7812 */ /* 0x000fe200078ec0ff */
[----:B------:R-:W-:Y:S01]  /*10200*/  IMAD.SHL.U32 R8, R8, 0x800, RZ ;  /* 0x0000080008087824 */ /* 0x000fe200078e00ff */
[----:B------:R-:W-:Y:S02]  /*10210*/  LOP3.LUT R0, R180, 0x30, R3, 0xf8, !PT ;  /* 0x00000030b4007812 */ /* 0x000fe400078ef803 */
[----:B------:R-:W-:-:S02]  /*10220*/  PRMT R25, R11, 0x7604, R12 ;  /* 0x000076040b197816 */ /* 0x000fc4000000000c */
[----:B------:R-:W-:Y:S02]  /*10230*/  SHF.R.U32.HI R9, RZ, 0x8, R5 ;  /* 0x00000008ff097819 */ /* 0x000fe40000011605 */
[----:B------:R-:W-:Y:S02]  /*10240*/  SHF.R.U32.HI R11, RZ, 0x8, R32 ;  /* 0x00000008ff0b7819 */ /* 0x000fe40000011620 */
[----:B------:R-:W-:Y:S02]  /*10250*/  LOP3.LUT R0, R0, R181, RZ, 0x3c, !PT ;  /* 0x000000b500007212 */ /* 0x000fe400078e3cff */
[----:B------:R-:W-:Y:S02]  /*10260*/  LOP3.LUT R3, R8, 0xffffe000, RZ, 0xc0, !PT ;  /* 0xffffe00008037812 */ /* 0x000fe400078ec0ff */
[----:B------:R-:W-:Y:S02]  /*10270*/  LOP3.LUT R10, R5, 0xff, RZ, 0xc0, !PT ;  /* 0x000000ff050a7812 */ /* 0x000fe400078ec0ff */
[----:B------:R-:W-:-:S02]  /*10280*/  LOP3.LUT R9, R9, 0xff, RZ, 0xc0, !PT ;  /* 0x000000ff09097812 */ /* 0x000fc400078ec0ff */
[----:B------:R-:W-:Y:S02]  /*10290*/  LOP3.LUT R12, R32, 0xff, RZ, 0xc0, !PT ;  /* 0x000000ff200c7812 */ /* 0x000fe400078ec0ff */
[----:B------:R-:W-:Y:S02]  /*102a0*/  LOP3.LUT R11, R11, 0xff, RZ, 0xc0, !PT ;  /* 0x000000ff0b0b7812 */ /* 0x000fe400078ec0ff */
[----:B------:R-:W-:Y:S02]  /*102b0*/  IADD3 R3, R0, R182, R3 ;  /* 0x000000b600037210 */ /* 0x000fe40007ffe003 */
[----:B------:R-:W-:Y:S02]  /*102c0*/  PRMT R20, R9, 0x7604, R10 ;  /* 0x0000760409147816 */ /* 0x000fe4000000000a */
[----:B------:R-:W-:Y:S01]  /*102d0*/  PRMT R31, R11, 0x7604, R12 ;  /* 0x000076040b1f7816 */ /* 0x000fe2000000000c */
[----:B------:R-:W-:Y:S01]  /*102e0*/  IMAD.IADD R0, R16, 0x1, R3 ;  /* 0x0000000110007824 */ /* 0x000fe200078e0203 */
[----:B------:R-:W-:-:S02]  /*102f0*/  SHF.R.U32.HI R9, RZ, 0x8, R7 ;  /* 0x00000008ff097819 */ /* 0x000fc40000011607 */
[----:B------:R-:W-:Y:S02]  /*10300*/  SHF.R.U32.HI R12, RZ, 0x8, R33 ;  /* 0x00000008ff0c7819 */ /* 0x000fe40000011621 */
[----:B------:R-:W-:Y:S02]  /*10310*/  LOP3.LUT R10, R7, 0xff, RZ, 0xc0, !PT ;  /* 0x000000ff070a7812 */ /* 0x000fe400078ec0ff */
[----:B------:R-:W-:Y:S02]  /*10320*/  LOP3.LUT R9, R9, 0xff, RZ, 0xc0, !PT ;  /* 0x000000ff09097812 */ /* 0x000fe400078ec0ff */
[----:B------:R-:W-:Y:S02]  /*10330*/  LOP3.LUT R3, R12, 0xff, RZ, 0xc0, !PT ;  /* 0x000000ff0c037812 */ /* 0x000fe400078ec0ff */
[----:B------:R-:W1:Y:S01]  /*10340*/  LDS.128 R12, [R0+0x10400] ;  /* 0x01040000000c7984 */ /* 0x000e620000000c00 */
[----:B------:R-:W-:Y:S02]  /*10350*/  PRMT R24, R9, 0x7604, R10 ;  /* 0x0000760409187816 */ /* 0x000fe4000000000a */
[----:B------:R-:W-:Y:S01]  /*10360*/  SHF.R.U32.HI R27, RZ, 0x8, R34 ;  /* 0x00000008ff1b7819 */ /* 0x000fe20000011622 */
[----:B------:R-:W2:Y:S01]  /*10370*/  LDS.128 R8, [R198+0x10400] ;  /* 0x01040000c6087984 */ /* 0x000ea20000000c00 */
[----:B------:R-:W-:-:S02]  /*10380*/  LOP3.LUT R26, R33, 0xff, RZ, 0xc0, !PT ;  /* 0x000000ff211a7812 */ /* 0x000fc400078ec0ff */
[----:B------:R-:W-:Y:S02]  /*10390*/  LOP3.LUT R28, R34, 0xff, RZ, 0xc0, !PT ;  /* 0x000000ff221c7812 */ /* 0x000fe400078ec0ff */
[----:B------:R-:W-:Y:S02]  /*103a0*/  LOP3.LUT R27, R27, 0xff, RZ, 0xc0, !PT ;  /* 0x000000ff1b1b7812 */ /* 0x000fe400078ec0ff */
[----:B------:R-:W-:Y:S02]  /*103b0*/  PRMT R26, R3, 0x7604, R26 ;  /* 0x00007604031a7816 */ /* 0x000fe4000000001a */
[----:B------:R-:W-:Y:S02]  /*103c0*/  SHF.R.U32.HI R3, RZ, 0x10, R5 ;  /* 0x00000010ff037819 */ /* 0x000fe40000011605 */
[----:B------:R-:W-:Y:S02]  /*103d0*/  SHF.R.U32.HI R37, RZ, 0x10, R33 ;  /* 0x00000010ff257819 */ /* 0x000fe40000011621 */
[----:B------:R-:W-:Y:S01]  /*103e0*/  PRMT R39, R27, 0x7604, R28 ;  /* 0x000076041b277816 */ /* 0x000fe2000000001c */
[----:B------:R-:W-:Y:S01]  /*103f0*/  IMAD.U32 R3, R3, 0x10000, RZ ;  /* 0x0001000003037824 */ /* 0x000fe200078e00ff */
[----:B------:R-:W-:Y:S01]  /*10400*/  SHF.R.U32.HI R27, RZ, 0x10, R7 ;  /* 0x00000010ff1b7819 */ /* 0x000fe20000011607 */
[----:B------:R-:W-:Y:S01]  /*10410*/  IMAD.U32 R37, R37, 0x10000, RZ ;  /* 0x0001000025257824 */ /* 0x000fe200078e00ff */
[----:B------:R-:W-:-:S02]  /*10420*/  SHF.R.U32.HI R29, RZ, 0x8, R35 ;  /* 0x00000008ff1d7819 */ /* 0x000fc40000011623 */
[----:B------:R-:W-:Y:S01]  /*10430*/  LOP3.LUT R30, R35, 0xff, RZ, 0xc0, !PT ;  /* 0x000000ff231e7812 */ /* 0x000fe200078ec0ff */
[----:B------:R-:W-:Y:S01]  /*10440*/  IMAD.U32 R27, R27, 0x10000, RZ ;  /* 0x000100001b1b7824 */ /* 0x000fe200078e00ff */
[----:B------:R-:W-:Y:S02]  /*10450*/  LOP3.LUT R29, R29, 0xff, RZ, 0xc0, !PT ;  /* 0x000000ff1d1d7812 */ /* 0x000fe400078ec0ff */
[----:B------:R-:W-:Y:S02]  /*10460*/  LOP3.LUT R3, R20, 0xff0000, R3, 0xf8, !PT ;  /* 0x00ff000014037812 */ /* 0x000fe400078ef803 */
[----:B------:R-:W-:Y:S02]  /*10470*/  LOP3.LUT R37, R26, 0xff0000, R37, 0xf8, !PT ;  /* 0x00ff00001a257812 */ /* 0x000fe400078ef825 */
[----:B------:R-:W-:Y:S02]  /*10480*/  PRMT R30, R29, 0x7604, R30 ;  /* 0x000076041d1e7816 */ /* 0x000fe4000000001e */
[----:B------:R-:W-:-:S02]  /*10490*/  SHF.R.U32.HI R41, RZ, 0x10, R35 ;  /* 0x00000010ff297819 */ /* 0x000fc40000011623 */
[----:B------:R-:W-:Y:S02]  /*104a0*/  LOP3.LUT R29, R24, 0xff0000, R27, 0xf8, !PT ;  /* 0x00ff0000181d7812 */ /* 0x000fe400078ef81b */
[----:B------:R-:W-:Y:S01]  /*104b0*/  LOP3.LUT R28, R3, 0xff000000, R5, 0xf8, !PT ;  /* 0xff000000031c7812 */ /* 0x000fe200078ef805 */
[----:B------:R-:W-:Y:S01]  /*104c0*/  IMAD.U32 R41, R41, 0x10000, RZ ;  /* 0x0001000029297824 */ /* 0x000fe200078e00ff */
[----:B------:R-:W-:Y:S02]  /*104d0*/  LOP3.LUT R37, R37, 0xff000000, R33, 0xf8, !PT ;  /* 0xff00000025257812 */ /* 0x000fe400078ef821 */
[----:B------:R-:W-:Y:S02]  /*104e0*/  LOP3.LUT R21, R21, 0xff0000, R4, 0xf8, !PT ;  /* 0x00ff000015157812 */ /* 0x000fe400078ef804 */
[----:B------:R-:W-:Y:S02]  /*104f0*/  LOP3.LUT R36, R29, 0xff000000, R7, 0xf8, !PT ;  /* 0xff0000001d247812 */ /* 0x000fe400078ef807 */
[----:B------:R-:W-:-:S02]  /*10500*/  LOP3.LUT R39, R39, 0xff0000, R34, 0xf8, !PT ;  /* 0x00ff000027277812 */ /* 0x000fc400078ef822 */
[----:B------:R-:W-:Y:S02]  /*10510*/  F2FP.F16.E4M3.UNPACK_B R29, R28 ;  /* 0x0000001cff1d723e */ /* 0x000fe400020006ff */
[----:B------:R-:W-:Y:S02]  /*10520*/  F2FP.F16.E4M3.UNPACK_B R33, R37 ;  /* 0x00000025ff21723e */ /* 0x000fe400020006ff */
[----:B-1----:R-:W-:Y:S02]  /*10530*/  F2FP.F16.E4M3.UNPACK_B R20, R13 ;  /* 0x0000000dff14723e */ /* 0x002fe400020006ff */
[----:B------:R-:W-:Y:S02]  /*10540*/  LOP3.LUT R27, R21, 0xff000000, R4, 0xf8, !PT ;  /* 0xff000000151b7812 */ /* 0x000fe400078ef804 */
[----:B------:R-:W-:Y:S01]  /*10550*/  LOP3.LUT R41, R30, 0xff0000, R41, 0xf8, !PT ;  /* 0x00ff00001e297812 */ /* 0x000fe200078ef829 */
[----:B------:R-:W-:Y:S01]  /*10560*/  HADD2.F32 R30, -RZ, R29.H0_H0 ;  /* 0x2000001dff1e7230 */ /* 0x000fe20000004100 */
[----:B------:R-:W-:Y:S01]  /*10570*/  LOP3.LUT R39, R39, 0xff000000, R34, 0xf8, !PT ;  /* 0xff00000027277812 */ /* 0x000fe200078ef822 */
[--C-:B------:R-:W-:Y:S01]  /*10580*/  HADD2.F32 R34, -RZ, R33.reuse.H0_H0 ;  /* 0x20000021ff227230 */ /* 0x100fe20000004100 */
[----:B--2---:R-:W-:Y:S01]  /*10590*/  F2FP.F16.E4M3.UNPACK_B R4, R9 ;  /* 0x00000009ff04723e */ /* 0x004fe200020006ff */
[----:B------:R-:W-:Y:S01]  /*105a0*/  HADD2.F32 R24, -RZ, R20.H0_H0 ;  /* 0x20000014ff187230 */ /* 0x000fe20000004100 */
[----:B------:R-:W-:Y:S01]  /*105b0*/  LOP3.LUT R25, R25, 0xff0000, R6, 0xf8, !PT ;  /* 0x00ff000019197812 */ /* 0x000fe200078ef806 */
[----:B------:R-:W-:Y:S01]  /*105c0*/  HADD2.F32 R33, -RZ, R33.H1_H1 ;  /* 0x30000021ff217230 */ /* 0x000fe20000004100 */
[----:B------:R-:W-:Y:S01]  /*105d0*/  LOP3.LUT R41, R41, 0xff000000, R35, 0xf8, !PT ;  /* 0xff00000029297812 */ /* 0x000fe200078ef823 */
[----:B------:R-:W-:Y:S01]  /*105e0*/  HADD2.F32 R5, -RZ, R4.H0_H0 ;  /* 0x20000004ff057230 */ /* 0x000fe20000004100 */
[----:B------:R-:W-:Y:S01]  /*105f0*/  F2FP.F16.E4M3.UNPACK_B R21, R13.H1 ;  /* 0x0000000dff15723e */ /* 0x000fe200030006ff */
[C---:B------:R-:W-:Y:S01]  /*10600*/  FMUL.FTZ R38, R24.reuse, R34 ;  /* 0x0000002218267220 */ /* 0x040fe20000410000 */
[----:B------:R-:W-:Y:S01]  /*10610*/  FMUL.FTZ R35, R24, R30 ;  /* 0x0000001e18237220 */ /* 0x000fe20000410000 */
[----:B------:R-:W-:Y:S01]  /*10620*/  F2FP.F16.E4M3.UNPACK_B R37, R37.H1 ;  /* 0x00000025ff25723e */ /* 0x000fe200030006ff */
[----:B------:R-:W-:Y:S01]  /*10630*/  HADD2.F32 R20, -RZ, R20.H1_H1 ;  /* 0x30000014ff147230 */ /* 0x000fe20000004100 */
[----:B------:R-:W-:Y:S01]  /*10640*/  F2FP.F16.E4M3.UNPACK_B R28, R28.H1 ;  /* 0x0000001cff1c723e */ /* 0x000fe200030006ff */
[----:B------:R-:W-:Y:S01]  /*10650*/  FFMA.FTZ R38, R5, R30, -R38 ;  /* 0x0000001e05267223 */ /* 0x000fe20000010826 */
[----:B------:R-:W-:Y:S01]  /*10660*/  LOP3.LUT R3, R31, 0xff0000, R32, 0xf8, !PT ;  /* 0x00ff00001f037812 */ /* 0x000fe200078ef820 */
[----:B------:R-:W-:Y:S01]  /*10670*/  FFMA.FTZ R35, R5, R34, R35 ;  /* 0x0000002205237223 */ /* 0x000fe20000010023 */
[----:B------:R-:W-:Y:S01]  /*10680*/  LOP3.LUT R31, R25, 0xff000000, R6, 0xf8, !PT ;  /* 0xff000000191f7812 */ /* 0x000fe200078ef806 */
[----:B------:R-:W-:Y:S01]  /*10690*/  HADD2.F32 R29, -RZ, R29.H1_H1 ;  /* 0x3000001dff1d7230 */ /* 0x000fe20000004100 */
[-C--:B------:R-:W-:Y:S01]  /*106a0*/  F2FP.F16.E4M3.UNPACK_B R25, R15.reuse ;  /* 0x0000000fff19723e */ /* 0x080fe200020006ff */
[----:B------:R-:W-:Y:S01]  /*106b0*/  HADD2.F32 R4, -RZ, R4.H1_H1 ;  /* 0x30000004ff047230 */ /* 0x000fe20000004100 */
[----:B------:R-:W-:Y:S01]  /*106c0*/  F2FP.F16.E4M3.UNPACK_B R26, R15.H1 ;  /* 0x0000000fff1a723e */ /* 0x000fe200030006ff */
[----:B------:R-:W-:Y:S01]  /*106d0*/  HADD2.F32 R34, -RZ, R37.H0_H0 ;  /* 0x20000025ff227230 */ /* 0x000fe20000004100 */
[----:B------:R-:W-:Y:S01]  /*106e0*/  F2FP.F16.E4M3.UNPACK_B R9, R9.H1 ;  /* 0x00000009ff09723e */ /* 0x000fe200030006ff */
[----:B------:R-:W-:Y:S01]  /*106f0*/  HADD2.F32 R30, -RZ, R28.H0_H0 ;  /* 0x2000001cff1e7230 */ /* 0x000fe20000004100 */
[-C--:B------:R-:W-:Y:S01]  /*10700*/  F2FP.F16.E4M3.UNPACK_B R15, R14.reuse ;  /* 0x0000000eff0f723e */ /* 0x080fe200020006ff */
[----:B------:R-:W-:Y:S01]  /*10710*/  FMUL.FTZ R43, R20, R33 ;  /* 0x00000021142b7220 */ /* 0x000fe20000410000 */
[----:B------:R-:W-:Y:S01]  /*10720*/  F2FP.F16.E4M3.UNPACK_B R24, R14.H1 ;  /* 0x0000000eff18723e */ /* 0x000fe200030006ff */
[----:B------:R-:W-:-:S02]  /*10730*/  HADD2.F32 R14, -RZ, R21.H0_H0 ;  /* 0x20000015ff0e7230 */ /* 0x000fc40000004100 */
[-C--:B------:R-:W-:Y:S01]  /*10740*/  FMUL.FTZ R20, R20, R29.reuse ;  /* 0x0000001d14147220 */ /* 0x080fe20000410000 */
[----:B------:R-:W-:Y:S02]  /*10750*/  HADD2.F32 R5, -RZ, R9.H0_H0 ;  /* 0x20000009ff057230 */ /* 0x000fe40000004100 */
[----:B------:R-:W-:Y:S01]  /*10760*/  FFMA.FTZ R43, R4, R29, -R43 ;  /* 0x0000001d042b7223 */ /* 0x000fe2000001082b */
[----:B------:R-:W-:Y:S01]  /*10770*/  F2FP.F16.E4M3.UNPACK_B R29, R41 ;  /* 0x00000029ff1d723e */ /* 0x000fe200020006ff */
[C---:B------:R-:W-:Y:S01]  /*10780*/  FMUL.FTZ R42, R14.reuse, R34 ;  /* 0x000000220e2a7220 */ /* 0x040fe20000410000 */
[-C--:B------:R-:W-:Y:S01]  /*10790*/  FMUL.FTZ R45, R14, R30.reuse ;  /* 0x0000001e0e2d7220 */ /* 0x080fe20000410000 */
[----:B------:R-:W-:Y:S01]  /*107a0*/  F2FP.F16.E4M3.UNPACK_B R7, R11 ;  /* 0x0000000bff07723e */ /* 0x000fe200020006ff */
[----:B------:R-:W-:Y:S01]  /*107b0*/  FFMA.FTZ R40, R4, R33, R20 ;  /* 0x0000002104287223 */ /* 0x000fe20000010014 */
[C---:B------:R-:W-:Y:S01]  /*107c0*/  FFMA.FTZ R42, R5.reuse, R30, -R42 ;  /* 0x0000001e052a7223 */ /* 0x040fe2000001082a */
[----:B------:R-:W-:Y:S01]  /*107d0*/  FFMA.FTZ R45, R5, R34, R45 ;  /* 0x00000022052d7223 */ /* 0x000fe2000001002d */
[-C--:B------:R-:W-:Y:S01]  /*107e0*/  F2FP.F16.E4M3.UNPACK_B R14, R36.reuse ;  /* 0x00000024ff0e723e */ /* 0x080fe200020006ff */
[----:B------:R-:W-:Y:S01]  /*107f0*/  HADD2.F32 R33, -RZ, R29.H0_H0 ;  /* 0x2000001dff217230 */ /* 0x000fe20000004100 */
[----:B------:R-:W-:Y:S01]  /*10800*/  F2FP.F16.E4M3.UNPACK_B R41, R41.H1 ;  /* 0x00000029ff29723e */ /* 0x000fe200030006ff */
[----:B------:R-:W-:Y:S01]  /*10810*/  HADD2.F32 R5, -RZ, R25.H0_H0 ;  /* 0x20000019ff057230 */ /* 0x000fe20000004100 */
[----:B------:R-:W-:Y:S01]  /*10820*/  F2FP.F16.E4M3.UNPACK_B R36, R36.H1 ;  /* 0x00000024ff24723e */ /* 0x000fe200030006ff */
[----:B------:R-:W-:Y:S01]  /*10830*/  HADD2.F32 R20, -RZ, R14.H0_H0 ;  /* 0x2000000eff147230 */ /* 0x000fe20000004100 */
[----:B------:R-:W-:Y:S01]  /*10840*/  F2FP.F16.E4M3.UNPACK_B R11, R11.H1 ;  /* 0x0000000bff0b723e */ /* 0x000fe200030006ff */
[----:B------:R-:W-:-:S02]  /*10850*/  HADD2.F32 R4, -RZ, R7.H0_H0 ;  /* 0x20000007ff047230 */ /* 0x000fc40000004100 */
[C---:B------:R-:W-:Y:S01]  /*10860*/  FMUL.FTZ R47, R5.reuse, R33 ;  /* 0x00000021052f7220 */ /* 0x040fe20000410000 */
[----:B------:R-:W-:Y:S02]  /*10870*/  HADD2.F32 R30, -RZ, R37.H1_H1 ;  /* 0x30000025ff1e7230 */ /* 0x000fe40000004100 */
[-C--:B------:R-:W-:Y:S01]  /*10880*/  FMUL.FTZ R46, R5, R20.reuse ;  /* 0x00000014052e7220 */ /* 0x080fe20000410000 */
[----:B------:R-:W-:Y:S02]  /*10890*/  HADD2.F32 R21, -RZ, R21.H1_H1 ;  /* 0x30000015ff157230 */ /* 0x000fe40000004100 */
[----:B------:R-:W-:Y:S01]  /*108a0*/  FFMA.FTZ R47, R4, R20, -R47 ;  /* 0x00000014042f7223 */ /* 0x000fe2000001082f */
[----:B------:R-:W-:Y:S01]  /*108b0*/  HADD2.F32 R28, -RZ, R28.H1_H1 ;  /* 0x3000001cff1c7230 */ /* 0x000fe20000004100 */
[----:B------:R-:W-:Y:S01]  /*108c0*/  LOP3.LUT R32, R3, 0xff000000, R32, 0xf8, !PT ;  /* 0xff00000003207812 */ /* 0x000fe200078ef820 */
[----:B------:R-:W-:Y:S02]  /*108d0*/  HADD2.F32 R9, -RZ, R9.H1_H1 ;  /* 0x30000009ff097230 */ /* 0x000fe40000004100 */
[----:B------:R-:W-:Y:S01]  /*108e0*/  FMUL.FTZ R34, R21, R30 ;  /* 0x0000001e15227220 */ /* 0x000fe20000410000 */
[----:B------:R-:W-:-:S02]  /*108f0*/  HADD2.F32 R20, -RZ, R29.H1_H1 ;  /* 0x3000001dff147230 */ /* 0x000fc40000004100 */
[-C--:B------:R-:W-:Y:S01]  /*10900*/  FMUL.FTZ R21, R21, R28.reuse ;  /* 0x0000001c15157220 */ /* 0x080fe20000410000 */
[----:B------:R-:W-:Y:S02]  /*10910*/  HADD2.F32 R25, -RZ, R25.H1_H1 ;  /* 0x30000019ff197230 */ /* 0x000fe40000004100 */
[C---:B------:R-:W-:Y:S01]  /*10920*/  FFMA.FTZ R37, R9.reuse, R28, -R34 ;  /* 0x0000001c09257223 */ /* 0x040fe20000010822 */
[----:B------:R-:W-:Y:S02]  /*10930*/  HADD2.F32 R14, -RZ, R14.H1_H1 ;  /* 0x3000000eff0e7230 */ /* 0x000fe40000004100 */
[----:B------:R-:W-:Y:S01]  /*10940*/  FFMA.FTZ R30, R9, R30, R21 ;  /* 0x0000001e091e7223 */ /* 0x000fe20000010015 */
[----:B------:R-:W-:Y:S02]  /*10950*/  HADD2.F32 R7, -RZ, R7.H1_H1 ;  /* 0x30000007ff077230 */ /* 0x000fe40000004100 */
[----:B------:R-:W-:Y:S01]  /*10960*/  FMUL.FTZ R28, R25, R20 ;  /* 0x00000014191c7220 */ /* 0x000fe20000410000 */
[----:B------:R-:W-:-:S02]  /*10970*/  HADD2.F32 R21, -RZ, R41.H0_H0 ;  /* 0x20000029ff157230 */ /* 0x000fc40000004100 */
[----:B------:R-:W-:Y:S01]  /*10980*/  FMUL.FTZ R25, R25, R14 ;  /* 0x0000000e19197220 */ /* 0x000fe20000410000 */
[----:B------:R-:W-:Y:S01]  /*10990*/  HADD2.F32 R5, -RZ, R26.H0_H0 ;  /* 0x2000001aff057230 */ /* 0x000fe20000004100 */
[----:B------:R-:W-:Y:S01]  /*109a0*/  F2FP.F16.E4M3.UNPACK_B R13, R12 ;  /* 0x0000000cff0d723e */ /* 0x000fe200020006ff */
[----:B------:R-:W-:Y:S01]  /*109b0*/  FFMA.FTZ R46, R4, R33, R46 ;  /* 0x00000021042e7223 */ /* 0x000fe2000001002e */
[----:B------:R-:W-:Y:S02]  /*109c0*/  HADD2.F32 R9, -RZ, R36.H0_H0 ;  /* 0x20000024ff097230 */ /* 0x000fe40000004100 */
[C---:B------:R-:W-:Y:S01]  /*109d0*/  FFMA.FTZ R34, R7.reuse, R14, -R28 ;  /* 0x0000000e07227223 */ /* 0x040fe2000001081c */
[----:B------:R-:W-:Y:S01]  /*109e0*/  HADD2.F32 R41, -RZ, R41.H1_H1 ;  /* 0x30000029ff297230 */ /* 0x000fe20000004100 */
[----:B------:R-:W-:Y:S01]  /*109f0*/  F2FP.F16.E4M3.UNPACK_B R12, R12.H1 ;  /* 0x0000000cff0c723e */ /* 0x000fe200030006ff */
[----:B------:R-:W-:Y:S02]  /*10a00*/  HADD2.F32 R26, -RZ, R26.H1_H1 ;  /* 0x3000001aff1a7230 */ /* 0x000fe40000004100 */
[----:B------:R-:W-:Y:S01]  /*10a10*/  FFMA.FTZ R33, R7, R20, R25 ;  /* 0x0000001407217223 */ /* 0x000fe20000010019 */
[----:B------:R-:W-:Y:S01]  /*10a20*/  HADD2.F32 R4, -RZ, R11.H0_H0 ;  /* 0x2000000bff047230 */ /* 0x000fe20000004100 */
[----:B------:R-:W-:Y:S01]  /*10a30*/  F2FP.F16.E4M3.UNPACK_B R14, R32.H1 ;  /* 0x00000020ff0e723e */ /* 0x000fe200030006ff */
[----:B------:R-:W-:-:S02]  /*10a40*/  HADD2.F32 R36, -RZ, R36.H1_H1 ;  /* 0x30000024ff247230 */ /* 0x000fc40000004100 */
[C---:B------:R-:W-:Y:S01]  /*10a50*/  FMUL.FTZ R29, R5.reuse, R21 ;  /* 0x00000015051d7220 */ /* 0x040fe20000410000 */
[----:B------:R-:W-:Y:S01]  /*10a60*/  F2FP.F16.E4M3.UNPACK_B R7, R27.H1 ;  /* 0x0000001bff07723e */ /* 0x000fe200030006ff */
[----:B------:R-:W-:Y:S01]  /*10a70*/  FMUL.FTZ R50, R5, R9 ;  /* 0x0000000905327220 */ /* 0x000fe20000410000 */
[-C--:B------:R-:W-:Y:S01]  /*10a80*/  F2FP.F16.E4M3.UNPACK_B R3, R8.reuse ;  /* 0x00000008ff03723e */ /* 0x080fe200020006ff */
[----:B------:R-:W-:Y:S01]  /*10a90*/  HADD2.F32 R11, -RZ, R11.H1_H1 ;  /* 0x3000000bff0b7230 */ /* 0x000fe20000004100 */
[----:B------:R-:W-:Y:S01]  /*10aa0*/  F2FP.F16.E4M3.UNPACK_B R8, R8.H1 ;  /* 0x00000008ff08723e */ /* 0x000fe200030006ff */
[----:B------:R-:W-:Y:S01]  /*10ab0*/  FMUL.FTZ R28, R26, R41 ;  /* 0x000000291a1c7220 */ /* 0x000fe20000410000 */
[----:B------:R-:W-:Y:S01]  /*10ac0*/  FFMA.FTZ R48, R4, R9, -R29 ;  /* 0x0000000904307223 */ /* 0x000fe2000001081d */
[----:B------:R-:W-:Y:S02]  /*10ad0*/  HADD2.F32 R20, -RZ, R14.H0_H0 ;  /* 0x2000000eff147230 */ /* 0x000fe40000004100 */
[----:B------:R-:W-:Y:S01]  /*10ae0*/  FMUL.FTZ R26, R26, R36 ;  /* 0x000000241a1a7220 */ /* 0x000fe20000410000 */
[----:B------:R-:W-:-:S02]  /*10af0*/  HADD2.F32 R5, -RZ, R12.H0_H0 ;  /* 0x2000000cff057230 */ /* 0x000fc40000004100 */
[----:B------:R-:W-:Y:S01]  /*10b00*/  FFMA.FTZ R50, R4, R21, R50 ;  /* 0x0000001504327223 */ /* 0x000fe20000010032 */
[--C-:B------:R-:W-:Y:S02]  /*10b10*/  HADD2.F32 R9, -RZ, R7.reuse.H0_H0 ;  /* 0x20000007ff097230 */ /* 0x100fe40000004100 */
[C---:B------:R-:W-:Y:S01]  /*10b20*/  FFMA.FTZ R49, R11.reuse, R36, -R28 ;  /* 0x000000240b317223 */ /* 0x040fe2000001081c */
[----:B------:R-:W-:Y:S02]  /*10b30*/  HADD2.F32 R4, -RZ, R8.H0_H0 ;  /* 0x20000008ff047230 */ /* 0x000fe40000004100 */
[----:B------:R-:W-:Y:S01]  /*10b40*/  FFMA.FTZ R41, R11, R41, R26 ;  /* 0x000000290b297223 */ /* 0x000fe2000001001a */
[C---:B------:R-:W-:Y:S01]  /*10b50*/  FMUL.FTZ R21, R5.reuse, R20 ;  /* 0x0000001405157220 */ /* 0x040fe20000410000 */
[----:B------:R-:W-:Y:S02]  /*10b60*/  HADD2.F32 R11, -RZ, R14.H1_H1 ;  /* 0x3000000eff0b7230 */ /* 0x000fe40000004100 */
[----:B------:R-:W-:Y:S01]  /*10b70*/  FMUL.FTZ R5, R5, R9 ;  /* 0x0000000905057220 */ /* 0x000fe20000410000 */
[----:B------:R-:W-:Y:S01]  /*10b80*/  HADD2.F32 R12, -RZ, R12.H1_H1 ;  /* 0x3000000cff0c7230 */ /* 0x000fe20000004100 */
[----:B------:R-:W-:Y:S01]  /*10b90*/  F2FP.F16.E4M3.UNPACK_B R32, R32 ;  /* 0x00000020ff20723e */ /* 0x000fe200020006ff */
[----:B------:R-:W-:-:S02]  /*10ba0*/  HADD2.F32 R7, -RZ, R7.H1_H1 ;  /* 0x30000007ff077230 */ /* 0x000fc40000004100 */
[C---:B------:R-:W-:Y:S01]  /*10bb0*/  FFMA.FTZ R25, R4.reuse, R9, -R21 ;  /* 0x0000000904197223 */ /* 0x040fe20000010815 */
[----:B------:R-:W-:Y:S02]  /*10bc0*/  HADD2.F32 R8, -RZ, R8.H1_H1 ;  /* 0x30000008ff087230 */ /* 0x000fe40000004100 */
[----:B------:R-:W-:Y:S01]  /*10bd0*/  FFMA.FTZ R26, R4, R20, R5 ;  /* 0x00000014041a7223 */ /* 0x000fe20000010005 */
[----:B------:R-:W-:Y:S01]  /*10be0*/  F2FP.F16.E4M3.UNPACK_B R27, R27 ;  /* 0x0000001bff1b723e */ /* 0x000fe200020006ff */
[C---:B------:R-:W-:Y:S01]  /*10bf0*/  FMUL.FTZ R21, R12.reuse, R11 ;  /* 0x0000000b0c157220 */ /* 0x040fe20000410000 */
[-C--:B------:R-:W-:Y:S01]  /*10c00*/  FMUL.FTZ R12, R12, R7.reuse ;  /* 0x000000070c0c7220 */ /* 0x080fe20000410000 */
[----:B------:R-:W-:Y:S01]  /*10c10*/  HADD2.F32 R9, -RZ, R32.H0_H0 ;  /* 0x20000020ff097230 */ /* 0x000fe20000004100 */
[-C--:B------:R-:W-:Y:S01]  /*10c20*/  F2FP.F16.E4M3.UNPACK_B R6, R10.reuse ;  /* 0x0000000aff06723e */ /* 0x080fe200020006ff */
[----:B------:R-:W-:Y:S02]  /*10c30*/  HADD2.F32 R5, -RZ, R13.H0_H0 ;  /* 0x2000000dff057230 */ /* 0x000fe40000004100 */
[C---:B------:R-:W-:Y:S01]  /*10c40*/  FFMA.FTZ R28, R8.reuse, R7, -R21 ;  /* 0x00000007081c7223 */ /* 0x040fe20000010815 */
[----:B------:R-:W-:Y:S01]  /*10c50*/  FFMA.FTZ R29, R8, R11, R12 ;  /* 0x0000000b081d7223 */ /* 0x000fe2000001000c */
[----:B------:R-:W-:Y:S01]  /*10c60*/  HADD2.F32 R7, -RZ, R27.H0_H0 ;  /* 0x2000001bff077230 */ /* 0x000fe20000004100 */
[----:B------:R-:W-:Y:S01]  /*10c70*/  F2FP.F16.E4M3.UNPACK_B R10, R10.H1 ;  /* 0x0000000aff0a723e */ /* 0x000fe200030006ff */
[----:B------:R-:W-:-:S02]  /*10c80*/  HADD2.F32 R4, -RZ, R3.H0_H0 ;  /* 0x20000003ff047230 */ /* 0x000fc40000004100 */
[C---:B------:R-:W-:Y:S01]  /*10c90*/  FMUL.FTZ R11, R5.reuse, R9 ;  /* 0x00000009050b7220 */ /* 0x040fe20000410000 */
[----:B------:R-:W-:Y:S02]  /*10ca0*/  HADD2.F32 R32, -RZ, R32.H1_H1 ;  /* 0x30000020ff207230 */ /* 0x000fe40000004100 */
[-C--:B------:R-:W-:Y:S01]  /*10cb0*/  FMUL.FTZ R5, R5, R7.reuse ;  /* 0x0000000705057220 */ /* 0x080fe20000410000 */
[----:B------:R-:W-:Y:S02]  /*10cc0*/  HADD2.F32 R13, -RZ, R13.H1_H1 ;  /* 0x3000000dff0d7230 */ /* 0x000fe40000004100 */
[C---:B------:R-:W-:Y:S01]  /*10cd0*/  FFMA.FTZ R12, R4.reuse, R7, -R11 ;  /* 0x00000007040c7223 */ /* 0x040fe2000001080b */
[----:B------:R-:W-:Y:S01]  /*10ce0*/  HADD2.F32 R8, -RZ, R27.H1_H1 ;  /* 0x3000001bff087230 */ /* 0x000fe20000004100 */
[----:B------:R-:W-:Y:S01]  /*10cf0*/  F2FP.F16.E4M3.UNPACK_B R11, R39.H1 ;  /* 0x00000027ff0b723e */ /* 0x000fe200030006ff */
[----:B------:R-:W-:Y:S02]  /*10d00*/  HADD2.F32 R3, -RZ, R3.H1_H1 ;  /* 0x30000003ff037230 */ /* 0x000fe40000004100 */
[C---:B------:R-:W-:Y:S01]  /*10d10*/  FMUL.FTZ R20, R13.reuse, R32 ;  /* 0x000000200d147220 */ /* 0x040fe20000410000 */
[----:B------:R-:W-:Y:S01]  /*10d20*/  FFMA.FTZ R14, R4, R9, R5 ;  /* 0x00000009040e7223 */ /* 0x000fe20000010005 */
[-C--:B------:R-:W-:Y:S01]  /*10d30*/  FMUL.FTZ R7, R13, R8.reuse ;  /* 0x000000080d077220 */ /* 0x080fe20000410000 */
[----:B------:R-:W-:Y:S01]  /*10d40*/  F2FP.F16.E4M3.UNPACK_B R5, R31.H1 ;  /* 0x0000001fff05723e */ /* 0x000fe200030006ff */
[----:B------:R-:W-:Y:S01]  /*10d50*/  FFMA.FTZ R13, R3, R8, -R20 ;  /* 0x00000008030d7223 */ /* 0x000fe20000010814 */
        /* <DEDUP_REMOVED lines=11> */
[----:B------:R-:W-:Y:S01]  /*10e10*/  FFMA.FTZ R27, R3, R7, -R20 ;  /* 0x00000007031b7223 */ /* 0x000fe20000010814 */
[----:B------:R-:W-:Y:S01]  /*10e20*/  HADD2.F32 R5, -RZ, R5.H1_H1 ;  /* 0x30000005ff057230 */ /* 0x000fe20000004100 */
[----:B------:R-:W-:Y:S01]  /*10e30*/  F2FP.SATFINITE.E4M3.F32.PACK_AB_MERGE_C R41, R41, R50, RZ ;  /* 0x000000322929723e */ /* 0x000fe200048070ff */
[----:B------:R-:W-:Y:S02]  /*10e40*/  HADD2.F32 R10, -RZ, R10.H1_H1 ;  /* 0x3000000aff0a7230 */ /* 0x000fe40000004100 */
[C---:B------:R-:W-:Y:S01]  /*10e50*/  FMUL.FTZ R7, R24.reuse, R11 ;  /* 0x0000000b18077220 */ /* 0x040fe20000410000 */
[-C--:B------:R-:W-:Y:S01]  /*10e60*/  FMUL.FTZ R20, R24, R5.reuse ;  /* 0x0000000518147220 */ /* 0x080fe20000410000 */
[----:B------:R-:W-:Y:S02]  /*10e70*/  FFMA.FTZ R24, R3, R8, R4 ;  /* 0x0000000803187223 */ /* 0x000fe40000010004 */
[----:B------:R-:W-:Y:S01]  /*10e80*/  FFMA.FTZ R32, R10, R5, -R7 ;  /* 0x000000050a207223 */ /* 0x000fe20000010807 */
[----:B------:R-:W-:-:S02]  /*10e90*/  HADD2.F32 R5, -RZ, R31.H0_H0 ;  /* 0x2000001fff057230 */ /* 0x000fc40000004100 */
[----:B------:R-:W-:Y:S01]  /*10ea0*/  FFMA.FTZ R11, R10, R11, R20 ;  /* 0x0000000b0a0b7223 */ /* 0x000fe20000010014 */
[----:B------:R-:W-:Y:S02]  /*10eb0*/  HADD2.F32 R7, -RZ, R39.H0_H0 ;  /* 0x20000027ff077230 */ /* 0x000fe40000004100 */
[----:B------:R-:W-:Y:S02]  /*10ec0*/  HADD2.F32 R4, -RZ, R15.H0_H0 ;  /* 0x2000000fff047230 */ /* 0x000fe40000004100 */
[----:B------:R-:W-:Y:S01]  /*10ed0*/  HADD2.F32 R31, -RZ, R31.H1_H1 ;  /* 0x3000001fff1f7230 */ /* 0x000fe20000004100 */
[----:B------:R-:W-:Y:S01]  /*10ee0*/  F2FP.SATFINITE.E4M3.F32.PACK_AB_MERGE_C R24, R11, R24, RZ ;  /* 0x000000180b18723e */ /* 0x000fe200048070ff */
[----:B------:R-:W-:Y:S02]  /*10ef0*/  HADD2.F32 R39, -RZ, R39.H1_H1 ;  /* 0x30000027ff277230 */ /* 0x000fe40000004100 */
[----:B------:R-:W-:Y:S01]  /*10f00*/  FMUL.FTZ R8, R4, R7 ;  /* 0x0000000704087220 */ /* 0x000fe20000410000 */
[----:B------:R-:W-:-:S02]  /*10f10*/  HADD2.F32 R15, -RZ, R15.H1_H1 ;  /* 0x3000000fff0f7230 */ /* 0x000fc40000004100 */
[----:B------:R-:W-:Y:S01]  /*10f20*/  FMUL.FTZ R4, R4, R5 ;  /* 0x0000000504047220 */ /* 0x000fe20000410000 */
[--C-:B------:R-:W-:Y:S01]  /*10f30*/  HADD2.F32 R3, -RZ, R6.reuse.H0_H0 ;  /* 0x20000006ff037230 */ /* 0x100fe20000004100 */
[----:B------:R-:W-:Y:S01]  /*10f40*/  F2FP.SATFINITE.E4M3.F32.PACK_AB_MERGE_C R11, R33, R46, R41 ;  /* 0x0000002e210b723e */ /* 0x000fe20004807029 */
[----:B------:R-:W-:Y:S02]  /*10f50*/  HADD2.F32 R6, -RZ, R6.H1_H1 ;  /* 0x30000006ff067230 */ /* 0x000fe40000004100 */
[C---:B------:R-:W-:Y:S01]  /*10f60*/  FMUL.FTZ R9, R15.reuse, R39 ;  /* 0x000000270f097220 */ /* 0x040fe20000410000 */
        /* <DEDUP_REMOVED lines=20> */
.L_x_1418:
[----:B------:R-:W-:Y:S05]  /*110b0*/  BSYNC B0 ;  /* 0x0000000000007941 */ /* 0x000fea0003800000 */
.L_x_1408:
        /* <DEDUP_REMOVED lines=8> */
.L_x_1406:
[----:B-12-4-:R-:W-:-:S05]  /*11140*/  IMAD.U32 R0, RZ, RZ, UR39 ;  /* 0x00000027ff007e24 */ /* 0x016fca000f8e00ff */
[----:B------:R-:W-:-:S13]  /*11150*/  ISETP.NE.AND P0, PT, R0, 0x3, PT ;  /* 0x000000030000780c */ /* 0x000fda0003f05270 */
[----:B------:R-:W-:Y:S05]  /*11160*/  @!P0 BRA `(.L_x_1441) ;  /* 0x0000000000048947 */ /* 0x000fea0003800000 */
[----:B------:R-:W-:Y:S01]  /*11170*/  BPT.TRAP 0x1 ;  /* 0x000000040000795c */ /* 0x000fe20000300000 */
.L_x_1441:
[----:B------:R-:W-:Y:S01]  /*11180*/  IMAD R0, R168, 0x8, R16 ;  /* 0x00000008a8007824 */ /* 0x000fe200078e0210 */
[----:B---3--:R-:W-:-:S04]  /*11190*/  SHF.L.U32 R3, R18, 0x1f, RZ ;  /* 0x0000001f12037819 */ /* 0x008fc800000006ff */
[----:B------:R1:W2:Y:S01]  /*111a0*/  SYNCS.PHASECHK.TRANS64.TRYWAIT P2, [R0+URZ+0x22830], R3 ;  /* 0x02283003000075a7 */ /* 0x0002a2000804017f */
[----:B------:R-:W-:Y:S05]  /*111b0*/  @!P0 BRA `(.L_x_1442) ;  /* 0x0000000000048947 */ /* 0x000fea0003800000 */
[----:B------:R-:W-:Y:S01]  /*111c0*/  BPT.TRAP 0x1 ;  /* 0x000000040000795c */ /* 0x000fe20000300000 */
.L_x_1442:
[----:B-----5:R-:W3:Y:S02]  /*111d0*/  S2R R4, SR_TID.X ;  /* 0x0000000000047919 */ /* 0x020ee40000002100 */
[----:B---3--:R-:W-:-:S04]  /*111e0*/  LOP3.LUT R4, R4, 0x7f, RZ, 0xc0, !PT ;  /* 0x0000007f04047812 */ /* 0x008fc800078ec0ff */
[----:B------:R-:W-:Y:S01]  /*111f0*/  ISETP.NE.AND P1, PT, R4, RZ, PT ;  /* 0x000000ff0400720c */ /* 0x000fe20003f25270 */
[----:B--2---:R-:W-:-:S12]  /*11200*/  @P2 BRA `(.L_x_1443) ;  /* 0x0000000000082947 */ /* 0x004fd80003800000 */
[----:B------:R-:W2:Y:S02]  /*11210*/  SYNCS.PHASECHK.TRANS64.TRYWAIT P2, [R0+URZ+0x22830], R3 ;  /* 0x02283003000075a7 */ /* 0x000ea4000804017f */
[----:B--2---:R-:W-:Y:S05]  /*11220*/  @!P2 BRA `(.L_x_1444) ;  /* 0x0000017400e8a947 */ /* 0x004fea0003800000 */
.L_x_1443:
[----:B------:R-:W-:Y:S05]  /*11230*/  WARPSYNC.ALL ;  /* 0x0000000000007948 */ /* 0x000fea0003800000 */
[----:B-12---:R-:W-:Y:S01]  /*11240*/  VIADD R3, R16, 0x16400 ;  /* 0x0001640010037836 */ /* 0x006fe20000000000 */
[----:B------:R-:W-:Y:S01]  /*11250*/  R2UR UR28, R44 ;  /* 0x000000002c1c72ca */ /* 0x000fe200000e0000 */
[----:B------:R-:W-:Y:S01]  /*11260*/  IMAD.MOV.U32 R7, RZ, RZ, -0x7fffffe0 ;  /* 0x80000020ff077424 */ /* 0x000fe200078e00ff */
[----:B------:R-:W-:Y:S01]  /*11270*/  WARPGROUP.ARRIVE ;  /* 0x00000000000079c5 */ /* 0x000fe20000000000 */
[----:B------:R-:W-:Y:S01]  /*11280*/  UMOV UR29, 0x80000020 ;  /* 0x80000020001d7882 */ /* 0x000fe20000000000 */
[----:B------:R-:W-:Y:S01]  /*11290*/  SHF.R.U32.HI R3, RZ, 0x4, R3 ;  /* 0x00000004ff037819 */ /* 0x000fe20000011603 */
[----:B------:R-:W-:Y:S01]  /*112a0*/  IMAD.MOV.U32 R9, RZ, RZ, -0x7fffffe0 ;  /* 0x80000020ff097424 */ /* 0x000fe200078e00ff */
[----:B------:R-:W-:Y:S01]  /*112b0*/  R2UR UR31, R7 ;  /* 0x00000000071f72ca */ /* 0x000fe200000e0000 */
[----:B------:R-:W-:Y:S01]  /*112c0*/  UMOV UR9, 0x80000020 ;  /* 0x8000002000097882 */ /* 0x000fe20000000000 */
[----:B------:R-:W-:Y:S01]  /*112d0*/  LOP3.LUT R3, R3, 0x3fff, RZ, 0xc0, !PT ;  /* 0x00003fff03037812 */ /* 0x000fe200078ec0ff */
[----:B------:R-:W-:Y:S01]  /*112e0*/  UMOV UR13, 0x80000020 ;  /* 0x80000020000d7882 */ /* 0x000fe20000000000 */
[----:B------:R-:W-:Y:S01]  /*112f0*/  R2UR UR11, R9 ;  /* 0x00000000090b72ca */ /* 0x000fe200000e0000 */
[----:B------:R-:W-:Y:S01]  /*11300*/  IMAD.MOV.U32 R9, RZ, RZ, -0x7fffffe0 ;  /* 0x80000020ff097424 */ /* 0x000fe200078e00ff */
[----:B------:R-:W-:Y:S01]  /*11310*/  LOP3.LUT R5, R3, 0x10000, RZ, 0xfc, !PT ;  /* 0x0001000003057812 */ /* 0x000fe200078efcff */
[----:B------:R-:W-:Y:S01]  /*11320*/  ULOP3.LUT UR28, UR28, 0x10000, URZ, 0xfc, !UPT ;  /* 0x000100001c1c7892 */ /* 0x000fe2000f8efc3f */
[----:B------:R-:W-:Y:S01]  /*11330*/  IMAD.MOV.U32 R7, RZ, RZ, -0x7fffffe0 ;  /* 0x80000020ff077424 */ /* 0x000fe200078e00ff */
[----:B------:R-:W-:Y:S01]  /*11340*/  UMOV UR17, 0x80000020 ;  /* 0x8000002000117882 */ /* 0x000fe20000000000 */
[----:B------:R-:W-:Y:S01]  /*11350*/  R2UR UR15, R9 ;  /* 0x00000000090f72ca */ /* 0x000fe200000e0000 */
[----:B------:R-:W-:Y:S01]  /*11360*/  IMAD R6, R168, 0x600, R5 ;  /* 0x00000600a8067824 */ /* 0x000fe200078e0205 */
[----:B------:R-:W-:Y:S01]  /*11370*/  UIADD3 UR8, UR28, 0x2, URZ ;  /* 0x000000021c087890 */ /* 0x000fe2000fffe03f */
[----:B------:R-:W-:Y:S01]  /*11380*/  IMAD.MOV.U32 R9, RZ, RZ, -0x7fffffe0 ;  /* 0x80000020ff097424 */ /* 0x000fe200078e00ff */
[----:B------:R-:W-:Y:S01]  /*11390*/  UIADD3 UR12, UR28, 0x200, URZ ;  /* 0x000002001c0c7890 */ /* 0x000fe2000fffe03f */
[C---:B------:R-:W-:Y:S01]  /*113a0*/  VIADD R8, R6.reuse, 0x2 ;  /* 0x0000000206087836 */ /* 0x040fe20000000000 */
[----:B------:R-:W-:Y:S01]  /*113b0*/  R2UR UR30, R6 ;  /* 0x00000000061e72ca */ /* 0x000fe200000e0000 */
[----:B------:R-:W-:Y:S01]  /*113c0*/  UIADD3 UR16, UR28, 0x202, URZ ;  /* 0x000002021c107890 */ /* 0x000fe2000fffe03f */
[----:B------:R-:W-:Y:S01]  /*113d0*/  R2UR UR19, R9 ;  /* 0x00000000091372ca */ /* 0x000fe200000e0000 */
[----:B------:R-:W-:Y:S01]  /*113e0*/  IMAD.MOV.U32 R9, RZ, RZ, -0x7fffffe0 ;  /* 0x80000020ff097424 */ /* 0x000fe200078e00ff */
[----:B------:R-:W-:Y:S01]  /*113f0*/  R2UR UR10, R8 ;  /* 0x00000000080a72ca */ /* 0x000fe200000e0000 */
[----:B------:R-:W-:Y:S01]  /*11400*/  UIADD3 UR20, UR28, 0x400, URZ ;  /* 0x000004001c147890 */ /* 0x000fe2000fffe03f */
[----:B------:R-:W-:Y:S01]  /*11410*/  IADD3 R8, R6, 0x200, RZ ;  /* 0x0000020006087810 */ /* 0x000fe20007ffe0ff */
[----:B------:R-:W-:Y:S01]  /*11420*/  UMOV UR21, 0x80000020 ;  /* 0x8000002000157882 */ /* 0x000fe20000000000 */
[----:B------:R-:W-:Y:S01]  /*11430*/  R2UR UR23, R9 ;  /* 0x00000000091772ca */ /* 0x000fe200000e0000 */
[----:B------:R-:W-:Y:S01]  /*11440*/  UIADD3 UR24, UR28, 0x402, URZ ;  /* 0x000004021c187890 */ /* 0x000fe2000fffe03f */
[----:B------:R-:W-:Y:S01]  /*11450*/  R2UR UR14, R8 ;  /* 0x00000000080e72ca */ /* 0x000fe200000e0000 */
[----:B------:R-:W-:Y:S01]  /*11460*/  VIADD R8, R6, 0x202 ;  /* 0x0000020206087836 */ /* 0x000fe20000000000 */
[----:B------:R-:W-:Y:S01]  /*11470*/  R2UR UR27, R7 ;  /* 0x00000000071b72ca */ /* 0x000fe200000e0000 */
[----:B------:R-:W-:Y:S01]  /*11480*/  QGMMA.64x128x32.F32.E4M3.E4M3 R24, gdesc[UR28], RZ, !UPT, gsb0 ;  /* 0x01e000001c1879f3 */ /* 0x000fe2000c0008ff */
[----:B------:R-:W-:Y:S01]  /*11490*/  UMOV UR25, 0x80000020 ;  /* 0x8000002000197882 */ /* 0x000fe20000000000 */
[----:B------:R-:W-:Y:S01]  /*114a0*/  @!P1 VIADD R0, R0, 0x22840 ;  /* 0x0002284000009836 */ /* 0x000fe20000000000 */
[----:B------:R-:W-:Y:S01]  /*114b0*/  R2UR UR18, R8 ;  /* 0x00000000081272ca */ /* 0x000fe200000e0000 */
[C---:B------:R-:W-:Y:S01]  /*114c0*/  VIADD R8, R6.reuse, 0x400 ;  /* 0x0000040006087836 */ /* 0x040fe20000000000 */
[----:B------:R-:W-:Y:S01]  /*114d0*/  ULDC UR43, c[0x0][0x9dc] ;  /* 0x00027700002b7ab9 */ /* 0x000fe20000000800 */
[----:B------:R-:W-:Y:S01]  /*114e0*/  VIADD R6, R6, 0x402 ;  /* 0x0000040206067836 */ /* 0x000fe20000000000 */
[----:B------:R-:W-:Y:S01]  /*114f0*/  @!P1 PRMT R0, RZ, 0x654, R0 ;  /* 0x00000654ff009816 */ /* 0x000fe20000000000 */
[----:B------:R-:W-:Y:S01]  /*11500*/  ULOP3.LUT UR43, URZ, UR43, URZ, 0x33, !UPT ;  /* 0x0000002b3f2b7292 */ /* 0x000fe2000f8e333f */
[----:B------:R-:W-:-:S02]  /*11510*/  R2UR UR22, R8 ;  /* 0x00000000081672ca */ /* 0x000fc400000e0000 */
[----:B------:R-:W-:Y:S01]  /*11520*/  R2UR UR26, R6 ;  /* 0x00000000061a72ca */ /* 0x000fe200000e0000 */
[----:B------:R-:W1:Y:S02]  /*11530*/  LDC.64 R8, c[0x0][0x9e0] ;  /* 0x00027800ff087b82 */ /* 0x000e640000000a00 */
[----:B-1----:R-:W-:Y:S01]  /*11540*/  ISETP.GE.AND P2, PT, R9, 0x1, PT ;  /* 0x000000010900780c */ /* 0x002fe20003f46270 */
        /* <DEDUP_REMOVED lines=19> */
[----:B------:R-:W-:Y:S02]  /*11680*/  IMAD.MOV.U32 R36, RZ, RZ, -0x80 ;  /* 0xffffff80ff247424 */ /* 0x000fe400078e00ff */
[C---:B------:R-:W-:Y:S01]  /*11690*/  FMUL.FTZ R46, R2.reuse, R52 ;  /* 0x00000034022e7220 */ /* 0x040fe20000410000 */
[C---:B------:R-:W-:Y:S01]  /*116a0*/  FMUL.FTZ R52, R2.reuse, R63 ;  /* 0x0000003f02347220 */ /* 0x040fe20000410000 */
[C---:B------:R-:W-:Y:S01]  /*116b0*/  FMUL.FTZ R63, R2.reuse, R79 ;  /* 0x0000004f023f7220 */ /* 0x040fe20000410000 */
[C---:B------:R-:W-:Y:S01]  /*116c0*/  FMUL.FTZ R56, R2.reuse, R56 ;  /* 0x0000003802387220 */ /* 0x040fe20000410000 */
[C---:B------:R-:W-:Y:S01]  /*116d0*/  FMUL.FTZ R57, R2.reuse, R57 ;  /* 0x0000003902397220 */ /* 0x040fe20000410000 */
[----:B------:R-:W-:Y:S01]  /*116e0*/  FMUL.FTZ R65, R2, R65 ;  /* 0x0000004102417220 */ /* 0x000fe20000410000 */
[----:B------:R-:W-:-:S02]  /*116f0*/  IMAD R79, R91, R36, 0x80 ;  /* 0x000000805b4f7424 */ /* 0x000fc400078e0224 */
        /* <DEDUP_REMOVED lines=19> */
[----:B------:R1:W2:Y:S01]  /*11830*/  MUFU.TANH R53, R56 ;  /* 0x0000003800357308 */ /* 0x0002a20000002400 */
[C---:B------:R-:W-:Y:S01]  /*11840*/  FMUL.FTZ R32, R2.reuse, R58 ;  /* 0x0000003a02207220 */ /* 0x040fe20000410000 */
[C---:B------:R-:W-:Y:S01]  /*11850*/  FMUL.FTZ R33, R2.reuse, R59 ;  /* 0x0000003b02217220 */ /* 0x040fe20000410000 */
[----:B------:R-:W-:Y:S01]  /*11860*/  FMUL.FTZ R51, R2, R62 ;  /* 0x0000003e02337220 */ /* 0x000fe20000410000 */
[----:B------:R-:W-:-:S02]  /*11870*/  IMAD.IADD R38, R170, 0x1, R79 ;  /* 0x00000001aa267824 */ /* 0x000fc400078e024f */
[C---:B------:R-:W-:Y:S01]  /*11880*/  FMUL.FTZ R28, R2.reuse, R28 ;  /* 0x0000001c021c7220 */ /* 0x040fe20000410000 */
[C---:B------:R-:W-:Y:S01]  /*11890*/  FMUL.FTZ R29, R2.reuse, R29 ;  /* 0x0000001d021d7220 */ /* 0x040fe20000410000 */
[C---:B------:R-:W-:Y:S01]  /*118a0*/  FMUL.FTZ R37, R2.reuse, R37 ;  /* 0x0000002502257220 */ /* 0x040fe20000410000 */
[----:B------:R3:W4:Y:S01]  /*118b0*/  MUFU.TANH R93, R57 ;  /* 0x00000039005d7308 */ /* 0x0007220000002400 */
[C---:B------:R-:W-:Y:S01]  /*118c0*/  FMUL.FTZ R15, R2.reuse, R39 ;  /* 0x00000027020f7220 */ /* 0x040fe20000410000 */
[C---:B------:R-:W-:Y:S01]  /*118d0*/  FMUL.FTZ R40, R2.reuse, R40 ;  /* 0x0000002802287220 */ /* 0x040fe20000410000 */
[C---:B------:R-:W-:Y:S01]  /*118e0*/  FMUL.FTZ R41, R2.reuse, R41 ;  /* 0x0000002902297220 */ /* 0x040fe20000410000 */
[C---:B------:R-:W-:Y:S01]  /*118f0*/  FMUL.FTZ R44, R2.reuse, R48 ;  /* 0x00000030022c7220 */ /* 0x040fe20000410000 */
[C---:B------:R-:W-:Y:S01]  /*11900*/  FMUL.FTZ R45, R2.reuse, R49 ;  /* 0x00000031022d7220 */ /* 0x040fe20000410000 */
[C---:B------:R-:W-:Y:S01]  /*11910*/  FMUL.FTZ R26, R2.reuse, R50 ;  /* 0x00000032021a7220 */ /* 0x040fe20000410000 */
[C---:B------:R-:W-:Y:S01]  /*11920*/  FMUL.FTZ R54, R2.reuse, R66 ;  /* 0x0000004202367220 */ /* 0x040fe20000410000 */
[----:B------:R5:W0:Y:S01]  /*11930*/  MUFU.TANH R97, R65 ;  /* 0x0000004100617308 */ /* 0x000a220000002400 */
[C---:B------:R-:W-:Y:S01]  /*11940*/  FMUL.FTZ R55, R2.reuse, R67 ;  /* 0x0000004302377220 */ /* 0x040fe20000410000 */
[C---:B-1----:R-:W-:Y:S01]  /*11950*/  FMUL.FTZ R56, R2.reuse, R70 ;  /* 0x0000004602387220 */ /* 0x042fe20000410000 */
[C---:B---3--:R-:W-:Y:S01]  /*11960*/  FMUL.FTZ R57, R2.reuse, R71 ;  /* 0x0000004702397220 */ /* 0x048fe20000410000 */
[C---:B------:R-:W-:Y:S01]  /*11970*/  FMUL.FTZ R73, R2.reuse, R73 ;  /* 0x0000004902497220 */ /* 0x040fe20000410000 */
[C---:B------:R-:W-:Y:S01]  /*11980*/  FMUL.FTZ R58, R2.reuse, R74 ;  /* 0x0000004a023a7220 */ /* 0x040fe20000410000 */
[C---:B------:R-:W-:Y:S01]  /*11990*/  FMUL.FTZ R59, R2.reuse, R75 ;  /* 0x0000004b023b7220 */ /* 0x040fe20000410000 */
[C---:B------:R-:W-:Y:S01]  /*119a0*/  FMUL.FTZ R62, R2.reuse, R78 ;  /* 0x0000004e023e7220 */ /* 0x040fe20000410000 */
[C---:B------:R-:W-:Y:S01]  /*119b0*/  FMUL.FTZ R80, R2.reuse, R80 ;  /* 0x0000005002507220 */ /* 0x040fe20000410000 */
[C---:B------:R-:W-:Y:S01]  /*119c0*/  FMUL.FTZ R81, R2.reuse, R81 ;  /* 0x0000005102517220 */ /* 0x040fe20000410000 */
[C---:B-----5:R-:W-:Y:S01]  /*119d0*/  FMUL.FTZ R65, R2.reuse, R82 ;  /* 0x0000005202417220 */ /* 0x060fe20000410000 */
        /* <DEDUP_REMOVED lines=12> */
[----:B------:R1:W-:Y:S01]  /*11aa0*/  @!P1 SYNCS.ARRIVE.TRANS64.RED.A1T0 RZ, [R0+URZ], RZ ;  /* 0x000000ff00ff99a7 */ /* 0x0003e2000810043f */
[----:B------:R-:W3:Y:S01]  /*11ab0*/  MUFU.TANH R6, R6 ;  /* 0x0000000600067308 */ /* 0x000ee20000002400 */
[----:B------:R-:W-:Y:S01]  /*11ac0*/  FMUL.FTZ R60, R2, R60 ;  /* 0x0000003c023c7220 */ /* 0x000fe20000410000 */
[----:B------:R-:W-:Y:S01]  /*11ad0*/  IMAD R83, R23, -0x2, R38 ;  /* 0xfffffffe17537824 */ /* 0x000fe200078e0226 */
[----:B------:R-:W-:-:S02]  /*11ae0*/  LEA R82, R91, 0xffffff80, 0x7 ;  /* 0xffffff805b527811 */ /* 0x000fc400078e38ff */
[----:B-1----:R-:W-:-:S03]  /*11af0*/  IADD3 R0, -R171, 0x1, R38 ;  /* 0x00000001ab007810 */ /* 0x002fc60007ffe126 */
[----:B------:R-:W1:Y:S02]  /*11b00*/  MUFU.TANH R7, R7 ;  /* 0x0000000700077308 */ /* 0x000e640000002400 */
[----:B------:R-:W-:Y:S02]  /*11b10*/  IMAD R39, R23, -0x2, R0 ;  /* 0xfffffffe17277824 */ /* 0x000fe400078e0200 */
[----:B------:R-:W-:-:S04]  /*11b20*/  IMAD R0, R177, 0x80, R201 ;  /* 0x00000080b1007824 */ /* 0x000fc800078e02c9 */
[----:B------:R-:W0:Y:S01]  /*11b30*/  MUFU.TANH R3, R3 ;  /* 0x0000000300037308 */ /* 0x000e220000002400 */
[C---:B------:R-:W-:Y:S02]  /*11b40*/  IMAD.IADD R86, R39.reuse, 0x1, R8 ;  /* 0x0000000127567824 */ /* 0x040fe400078e0208 */
[----:B------:R-:W-:-:S03]  /*11b50*/  VIADD R87, R39, UR43 ;  /* 0x0000002b27577c36 */ /* 0x000fc60008000000 */
[----:B------:R-:W-:Y:S02]  /*11b60*/  VIADDMNMX R50, R0, R86, R83, PT ;  /* 0x0000005600327246 */ /* 0x000fe40003800153 */
        /* <DEDUP_REMOVED lines=71> */
.L_x_1447:
[----:B------:R-:W-:-:S13]  /*11fe0*/  ISETP.NE.AND P3, PT, R9, 0x1, PT ;  /* 0x000000010900780c */ /* 0x000fda0003f65270 */
[----:B------:R-:W1:Y:S02]  /*11ff0*/  @P3 LDC.64 R38, c[0x0][0x9e8] ;  /* 0x00027a00ff263b82 */ /* 0x000e640000000a00 */
[----:B-1----:R-:W-:-:S05]  /*12000*/  @P3 IMAD.HI.U32 R38, R48, R38, RZ ;  /* 0x0000002630263227 */ /* 0x002fca00078e00ff */
[----:B------:R-:W-:-:S07]  /*12010*/  @P3 SHF.R.U32.HI R48, RZ, R39, R38 ;  /* 0x00000027ff303219 */ /* 0x000fce0000011626 */
.L_x_1448:
[----:B------:R-:W-:Y:S05]  /*12020*/  BSYNC B0 ;  /* 0x0000000000007941 */ /* 0x000fea0003800000 */
.L_x_1446:
[----:B------:R-:W-:-:S04]  /*12030*/  IMAD R48, R48, R9, -R82 ;  /* 0x0000000930307224 */ /* 0x000fc800078e0a52 */
[----:B------:R-:W-:-:S05]  /*12040*/  IMAD R39, R23, -0x2, R48 ;  /* 0xfffffffe17277824 */ /* 0x000fca00078e0230 */
[----:B------:R-:W-:Y:S02]  /*12050*/  VIMNMX R60, R60, R39, !PT ;  /* 0x000000273c3c7248 */ /* 0x000fe40007fe0100 */
[----:B------:R-:W-:-:S07]  /*12060*/  VIADDMNMX R50, R39, R9, R50, PT ;  /* 0x0000000927327246 */ /* 0x000fce0003800132 */
.L_x_1445:
[C---:B------:R-:W-:Y:S02]  /*12070*/  ISETP.GE.AND P3, PT, R79.reuse, 0x2, PT ;  /* 0x000000024f00780c */ /* 0x040fe40003f66270 */
[----:B------:R-:W-:Y:S02]  /*12080*/  ISETP.GE.AND P5, PT, R79, 0x9, PT ;  /* 0x000000094f00780c */ /* 0x000fe40003fa6270 */
[----:B------:R-:W-:Y:S02]  /*12090*/  ISETP.GT.AND P4, PT, R60, 0x1, !P3 ;  /* 0x000000013c00780c */ /* 0x000fe40005f84270 */
[----:B------:R-:W-:Y:S02]  /*120a0*/  P2R R101, PR, RZ, 0x20 ;  /* 0x00000020ff657803 */ /* 0x000fe40000000000 */
[----:B------:R-:W-:-:S04]  /*120b0*/  ISETP.LT.OR P4, PT, R50, 0x2, P4 ;  /* 0x000000023200780c */ /* 0x000fc80002781670 */
[----:B------:R-:W-:Y:S02]  /*120c0*/  FSEL R70, R7, -INF , !P4 ;  /* 0xff80000007467808 */ /* 0x000fe40006000000 */
[----:B------:R-:W-:Y:S02]  /*120d0*/  ISETP.GT.AND P4, PT, R60, 0x8, !P5 ;  /* 0x000000083c00780c */ /* 0x000fe40006f84270 */
[----:B------:R-:W-:Y:S02]  /*120e0*/  ISETP.GE.AND P5, PT, R79, 0xa, PT ;  /* 0x0000000a4f00780c */ /* 0x000fe40003fa6270 */
[----:B------:R-:W-:Y:S02]  /*120f0*/  ISETP.LT.OR P4, PT, R50, 0x9, P4 ;  /* 0x000000093200780c */ /* 0x000fe40002781670 */
[----:B------:R-:W-:Y:S02]  /*12100*/  P2R R102, PR, RZ, 0x20 ;  /* 0x00000020ff667803 */ /* 0x000fe40000000000 */
[----:B0-----:R-:W-:-:S02]  /*12110*/  FSEL R71, R28, -INF , !P4 ;  /* 0xff8000001c477808 */ /* 0x001fc40006000000 */
[----:B------:R-:W-:Y:S02]  /*12120*/  ISETP.GT.AND P4, PT, R60, 0x9, !P5 ;  /* 0x000000093c00780c */ /* 0x000fe40006f84270 */
[----:B------:R-:W-:Y:S02]  /*12130*/  ISETP.GE.AND P5, PT, R79, 0x11, PT ;  /* 0x000000114f00780c */ /* 0x000fe40003fa6270 */
[----:B------:R-:W-:Y:S02]  /*12140*/  ISETP.LT.OR P4, PT, R50, 0xa, P4 ;  /* 0x0000000a3200780c */ /* 0x000fe40002781670 */
[----:B------:R-:W-:Y:S02]  /*12150*/  P2R R103, PR, RZ, 0x20 ;  /* 0x00000020ff677803 */ /* 0x000fe40000000000 */
[----:B------:R-:W-:Y:S02]  /*12160*/  FSEL R72, R29, -INF , !P4 ;  /* 0xff8000001d487808 */ /* 0x000fe40006000000 */
[----:B------:R-:W-:-:S02]  /*12170*/  ISETP.GT.AND P4, PT, R60, 0x10, !P5 ;  /* 0x000000103c00780c */ /* 0x000fc40006f84270 */
[C---:B------:R-:W-:Y:S02]  /*12180*/  ISETP.GE.AND P5, PT, R79.reuse, 0x12, PT ;  /* 0x000000124f00780c */ /* 0x040fe40003fa6270 */
[----:B------:R-:W-:Y:S02]  /*12190*/  ISETP.LT.OR P4, PT, R50, 0x11, P4 ;  /* 0x000000113200780c */ /* 0x000fe40002781670 */
[----:B------:R-:W-:Y:S02]  /*121a0*/  P2R R104, PR, RZ, 0x20 ;  /* 0x00000020ff687803 */ /* 0x000fe40000000000 */
[----:B------:R-:W-:Y:S02]  /*121b0*/  FSEL R88, R88, -INF , !P4 ;  /* 0xff80000058587808 */ /* 0x000fe40006000000 */
[----:B------:R-:W-:Y:S02]  /*121c0*/  ISETP.GT.AND P4, PT, R60, 0x11, !P5 ;  /* 0x000000113c00780c */ /* 0x000fe40006f84270 */
[----:B------:R-:W-:-:S02]  /*121d0*/  ISETP.GE.AND P5, PT, R79, 0x19, PT ;  /* 0x000000194f00780c */ /* 0x000fc40003fa6270 */
[----:B------:R-:W-:Y:S02]  /*121e0*/  ISETP.LT.OR P4, PT, R50, 0x12, P4 ;  /* 0x000000123200780c */ /* 0x000fe40002781670 */
[----:B------:R-:W-:Y:S02]  /*121f0*/  P2R R105, PR, RZ, 0x20 ;  /* 0x00000020ff697803 */ /* 0x000fe40000000000 */
[----:B------:R-:W-:Y:S02]  /*12200*/  FSEL R90, R90, -INF , !P4 ;  /* 0xff8000005a5a7808 */ /* 0x000fe40006000000 */
[----:B------:R-:W-:Y:S02]  /*12210*/  ISETP.GT.AND P4, PT, R60, 0x18, !P5 ;  /* 0x000000183c00780c */ /* 0x000fe40006f84270 */
[----:B------:R-:W-:Y:S02]  /*12220*/  ISETP.GE.AND P5, PT, R79, 0x1a, PT ;  /* 0x0000001a4f00780c */ /* 0x000fe40003fa6270 */
[----:B------:R-:W-:-:S02]  /*12230*/  ISETP.LT.OR P4, PT, R50, 0x19, P4 ;  /* 0x000000193200780c */ /* 0x000fc40002781670 */
[----:B------:R-:W-:Y:S02]  /*12240*/  P2R R106, PR, RZ, 0x20 ;  /* 0x00000020ff6a7803 */ /* 0x000fe40000000000 */
[----:B------:R-:W-:Y:S02]  /*12250*/  FSEL R92, R92, -INF , !P4 ;  /* 0xff8000005c5c7808 */ /* 0x000fe40006000000 */
[----:B------:R-:W-:Y:S02]  /*12260*/  ISETP.GT.AND P4, PT, R60, 0x19, !P5 ;  /* 0x000000193c00780c */ /* 0x000fe40006f84270 */
[----:B------:R-:W-:Y:S02]  /*12270*/  ISETP.GE.AND P5, PT, R79, 0x21, PT ;  /* 0x000000214f00780c */ /* 0x000fe40003fa6270 */
[----:B------:R-:W-:Y:S02]  /*12280*/  ISETP.LT.OR P4, PT, R50, 0x1a, P4 ;  /* 0x0000001a3200780c */ /* 0x000fe40002781670 */
[----:B------:R-:W-:-:S02]  /*12290*/  P2R R107, PR, RZ, 0x20 ;  /* 0x00000020ff6b7803 */ /* 0x000fc40000000000 */
[----:B------:R-:W-:Y:S02]  /*122a0*/  FSEL R76, R37, -INF , !P4 ;  /* 0xff800000254c7808 */ /* 0x000fe40006000000 */
[----:B------:R-:W-:Y:S02]  /*122b0*/  ISETP.GT.AND P4, PT, R60, 0x20, !P5 ;  /* 0x000000203c00780c */ /* 0x000fe40006f84270 */
[----:B------:R-:W-:Y:S02]  /*122c0*/  ISETP.GE.AND P5, PT, R79, 0x22, PT ;  /* 0x000000224f00780c */ /* 0x000fe40003fa6270 */
[----:B------:R-:W-:Y:S02]  /*122d0*/  ISETP.LT.OR P4, PT, R50, 0x21, P4 ;  /* 0x000000213200780c */ /* 0x000fe40002781670 */
[----:B------:R-:W-:Y:S02]  /*122e0*/  P2R R108, PR, RZ, 0x20 ;  /* 0x00000020ff6c7803 */ /* 0x000fe40000000000 */
[----:B------:R-:W-:-:S02]  /*122f0*/  FSEL R77, R40, -INF , !P4 ;  /* 0xff800000284d7808 */ /* 0x000fc40006000000 */
        /* <DEDUP_REMOVED lines=36> */
[----:B------:R-:W-:Y:S02]  /*12540*/  ISETP.GE.AND P5, PT, R79, 0x42, PT ;  /* 0x000000424f00780c */ /* 0x000fe40003fa6270 */
[----:B------:R-:W-:Y:S02]  /*12550*/  ISETP.LT.OR P4, PT, R50, 0x41, P4 ;  /* 0x000000413200780c */ /* 0x000fe40002781670 */
[----:B------:R-:W-:Y:S02]  /*12560*/  P2R R116, PR, RZ, 0x20 ;  /* 0x00000020ff747803 */ /* 0x000fe40000000000 */
[----:B------:R-:W-:Y:S02]  /*12570*/  FSEL R53, R53, -INF , !P4 ;  /* 0xff80000035357808 */ /* 0x000fe40006000000 */
[----:B------:R-:W-:Y:S02]  /*12580*/  ISETP.GT.AND P4, PT, R60, 0x41, !P5 ;  /* 0x000000413c00780c */ /* 0x000fe40006f84270 */
[----:B------:R-:W-:-:S02]  /*12590*/  ISETP.GE.AND P5, PT, R79, 0x49, PT ;  /* 0x000000494f00780c */ /* 0x000fc40003fa6270 */
[----:B------:R-:W-:-:S04]  /*125a0*/  ISETP.LT.OR P4, PT, R50, 0x42, P4 ;  /* 0x000000423200780c */ /* 0x000fc80002781670 */
        /* <DEDUP_REMOVED lines=24> */
[C---:B------:R-:W-:Y:S02]  /*12730*/  ISETP.GE.AND P5, PT, R79.reuse, 0x5a, PT ;  /* 0x0000005a4f00780c */ /* 0x040fe40003fa6270 */
        /* <DEDUP_REMOVED lines=28> */
[----:B------:R-:W-:-:S04]  /*12900*/  ISETP.LT.OR P4, PT, R50, 0x71, P4 ;  /* 0x000000713200780c */ /* 0x000fc80002781670 */
        /* <DEDUP_REMOVED lines=16> */
[----:B------:R-:W-:Y:S02]  /*12a10*/  ISETP.GT.AND P6, PT, R60, 0x79, !P6 ;  /* 0x000000793c00780c */ /* 0x000fe400077c4270 */
[----:B------:R-:W-:Y:S02]  /*12a20*/  IADD3 R60, R87, 0x8, R0 ;  /* 0x00000008573c7810 */ /* 0x000fe40007ffe000 */
        /* <DEDUP_REMOVED lines=17> */
.L_x_1451:
[----:B------:R-:W-:-:S13]  /*12b40*/  ISETP.NE.AND P6, PT, R9, 0x1, PT ;  /* 0x000000010900780c */ /* 0x000fda0003fc5270 */
[----:B------:R-:W0:Y:S02]  /*12b50*/  @P6 LDC.64 R6, c[0x0][0x9e8] ;  /* 0x00027a00ff066b82 */ /* 0x000e240000000a00 */
[----:B0-----:R-:W-:-:S05]  /*12b60*/  @P6 IMAD.HI.U32 R6, R73, R6, RZ ;  /* 0x0000000649066227 */ /* 0x001fca00078e00ff */
[----:B------:R-:W-:-:S07]  /*12b70*/  @P6 SHF.R.U32.HI R73, RZ, R7, R6 ;  /* 0x00000007ff496219 */ /* 0x000fce0000011606 */
.L_x_1452:
[----:B------:R-:W-:Y:S05]  /*12b80*/  BSYNC B0 ;  /* 0x0000000000007941 */ /* 0x000fea0003800000 */
.L_x_1450:
[----:B------:R-:W-:-:S04]  /*12b90*/  IMAD R6, R73, R9, -R82 ;  /* 0x0000000949067224 */ /* 0x000fc800078e0a52 */
[----:B------:R-:W-:-:S05]  /*12ba0*/  IMAD R7, R23, -0x2, R6 ;  /* 0xfffffffe17077824 */ /* 0x000fca00078e0206 */
[----:B------:R-:W-:Y:S02]  /*12bb0*/  VIMNMX R60, R60, R7, !PT ;  /* 0x000000073c3c7248 */ /* 0x000fe40007fe0100 */
[----:B------:R-:W-:-:S07]  /*12bc0*/  VIADDMNMX R50, R7, R9, R50, PT ;  /* 0x0000000907327246 */ /* 0x000fce0003800132 */
.L_x_1449:
        /* <DEDUP_REMOVED lines=8> */
[C---:B------:R-:W-:Y:S02]  /*12c50*/  ISETP.GT.AND P5, PT, R60.reuse, 0x78, !P5 ;  /* 0x000000783c00780c */ /* 0x040fe40006fa4270 */
[----:B------:R-:W-:Y:S02]  /*12c60*/  ISETP.GT.AND P3, PT, R60, 0x8, !P3 ;  /* 0x000000083c00780c */ /* 0x000fe40005f64270 */
[C---:B------:R-:W-:Y:S02]  /*12c70*/  ISETP.LT.OR P4, PT, R50.reuse, 0x72, P4 ;  /* 0x000000723200780c */ /* 0x040fe40002781670 */
[C---:B------:R-:W-:Y:S02]  /*12c80*/  ISETP.LT.OR P3, PT, R50.reuse, 0x9, P3 ;  /* 0x000000093200780c */ /* 0x040fe40001f61670 */
[----:B------:R-:W-:Y:S02]  /*12c90*/  ISETP.LT.OR P5, PT, R50, 0x79, P5 ;  /* 0x000000793200780c */ /* 0x000fe40002fa1670 */
[----:B------:R-:W-:-:S02]  /*12ca0*/  FSEL R10, R10, -INF , !P3 ;  /* 0xff8000000a0a7808 */ /* 0x000fc40005800000 */
[----:B------:R-:W-:Y:S02]  /*12cb0*/  ISETP.NE.AND P3, PT, R102, RZ, PT ;  /* 0x000000ff6600720c */ /* 0x000fe40003f65270 */
[----:B------:R-:W-:Y:S02]  /*12cc0*/  FSEL R34, R34, -INF , !P4 ;  /* 0xff80000022227808 */ /* 0x000fe40006000000 */
[----:B------:R-:W-:Y:S02]  /*12cd0*/  ISETP.GT.AND P3, PT, R60, 0x9, !P3 ;  /* 0x000000093c00780c */ /* 0x000fe40005f64270 */
[----:B------:R-:W-:Y:S02]  /*12ce0*/  FSEL R35, R35, -INF , !P5 ;  /* 0xff80000023237808 */ /* 0x000fe40006800000 */
[----:B------:R-:W-:-:S04]  /*12cf0*/  ISETP.LT.OR P3, PT, R50, 0xa, P3 ;  /* 0x0000000a3200780c */ /* 0x000fc80001f61670 */
[----:B------:R-:W-:Y:S02]  /*12d00*/  FSEL R11, R11, -INF , !P3 ;  /* 0xff8000000b0b7808 */ /* 0x000fe40005800000 */
[----:B------:R-:W-:-:S04]  /*12d10*/  ISETP.NE.AND P3, PT, R103, RZ, PT ;  /* 0x000000ff6700720c */ /* 0x000fc80003f65270 */
[----:B------:R-:W-:-:S04]  /*12d20*/  ISETP.GT.AND P3, PT, R60, 0x10, !P3 ;  /* 0x000000103c00780c */ /* 0x000fc80005f64270 */
[----:B------:R-:W-:-:S04]  /*12d30*/  ISETP.LT.OR P3, PT, R50, 0x11, P3 ;  /* 0x000000113200780c */ /* 0x000fc80001f61670 */
        /* <DEDUP_REMOVED lines=21> */
[----:B------:R-:W-:Y:S02]  /*12e90*/  ISETP.NE.AND P6, PT, R116, RZ, PT ;  /* 0x000000ff7400720c */ /* 0x000fe40003fc5270 */
        /* <DEDUP_REMOVED lines=54> */
[----:B------:R-:W-:Y:S01]  /*13200*/  ISETP.NE.AND P3, PT, R115, RZ, PT ;  /* 0x000000ff7300720c */ /* 0x000fe20003f65270 */
[----:B------:R-:W0:Y:S03]  /*13210*/  SHFL.BFLY PT, R12, R7, 0x2, 0x1f ;  /* 0x0c401f00070c7f89 */ /* 0x000e2600000e0000 */
[----:B------:R-:W-:-:S04]  /*13220*/  ISETP.GT.AND P3, PT, R60, 0x40, !P3 ;  /* 0x000000403c00780c */ /* 0x000fc80005f64270 */
[----:B------:R-:W-:-:S04]  /*13230*/  ISETP.LT.OR P3, PT, R50, 0x41, P3 ;  /* 0x000000413200780c */ /* 0x000fc80001f61670 */
[----:B------:R-:W-:Y:S02]  /*13240*/  FSEL R32, R32, -INF , !P3 ;  /* 0xff80000020207808 */ /* 0x000fe40005800000 */
[----:B------:R-:W-:Y:S02]  /*13250*/  ISETP.GT.AND P3, PT, R60, 0x41, !P6 ;  /* 0x000000413c00780c */ /* 0x000fe40007764270 */
[----:B------:R-:W-:Y:S01]  /*13260*/  ISETP.NE.AND P6, PT, R75, RZ, PT ;  /* 0x000000ff4b00720c */ /* 0x000fe20003fc5270 */
[----:B------:R-:W-:Y:S01]  /*13270*/  IMAD.U32 R75, RZ, RZ, UR35 ;  /* 0x00000023ff4b7e24 */ /* 0x000fe2000f8e00ff */
[----:B------:R-:W-:-:S04]  /*13280*/  ISETP.LT.OR P3, PT, R50, 0x42, P3 ;  /* 0x000000423200780c */ /* 0x000fc80001f61670 */
[----:B------:R-:W-:Y:S02]  /*13290*/  FSEL R33, R33, -INF , !P3 ;  /* 0xff80000021217808 */ /* 0x000fe40005800000 */
[----:B------:R-:W-:Y:S02]  /*132a0*/  ISETP.NE.AND P3, PT, R93, RZ, PT ;  /* 0x000000ff5d00720c */ /* 0x000fe40003f65270 */
[----:B0-----:R-:W-:Y:S02]  /*132b0*/  FMNMX.FTZ R73, R7, R12, !PT ;  /* 0x0000000c07497209 */ /* 0x001fe40007810000 */
[----:B------:R-:W-:-:S03]  /*132c0*/  ISETP.GT.AND P3, PT, R60, 0x48, !P3 ;  /* 0x000000483c00780c */ /* 0x000fc60005f64270 */
[----:B------:R-:W0:Y:S01]  /*132d0*/  SHFL.BFLY PT, R12, R73, 0x1, 0x1f ;  /* 0x0c201f00490c7f89 */ /* 0x000e2200000e0000 */
[----:B------:R-:W-:-:S04]  /*132e0*/  ISETP.LT.OR P3, PT, R50, 0x49, P3 ;  /* 0x000000493200780c */ /* 0x000fc80001f61670 */
[----:B------:R-:W-:Y:S02]  /*132f0*/  FSEL R51, R51, -INF , !P3 ;  /* 0xff80000033337808 */ /* 0x000fe40005800000 */
[----:B------:R-:W-:-:S04]  /*13300*/  ISETP.NE.AND P3, PT, R94, RZ, PT ;  /* 0x000000ff5e00720c */ /* 0x000fc80003f65270 */
[----:B------:R-:W-:-:S04]  /*13310*/  ISETP.GT.AND P3, PT, R60, 0x49, !P3 ;  /* 0x000000493c00780c */ /* 0x000fc80005f64270 */
[----:B------:R-:W-:-:S04]  /*13320*/  ISETP.LT.OR P3, PT, R50, 0x4a, P3 ;  /* 0x0000004a3200780c */ /* 0x000fc80001f61670 */
[----:B------:R-:W-:Y:S02]  /*13330*/  FSEL R52, R52, -INF , !P3 ;  /* 0xff80000034347808 */ /* 0x000fe40005800000 */
[----:B------:R-:W-:Y:S02]  /*13340*/  ISETP.NE.AND P3, PT, R95, RZ, PT ;  /* 0x000000ff5f00720c */ /* 0x000fe40003f65270 */
[----:B0-----:R-:W-:Y:S02]  /*13350*/  FMNMX.FTZ R12, R73, R12, !PT ;  /* 0x0000000c490c7209 */ /* 0x001fe40007810000 */
        /* <DEDUP_REMOVED lines=32> */
[----:B------:R-:W-:Y:S01]  /*13560*/  ISETP.NE.AND P6, PT, R74, RZ, PT ;  /* 0x000000ff4a00720c */ /* 0x000fe20003fc5270 */
[----:B------:R-:W-:-:S01]  /*13570*/  FFMA.FTZ R74, R12, R75, -8 ;  /* 0xc10000000c4a7423 */ /* 0x000fc2000001004b */
[----:B------:R-:W-:-:S04]  /*13580*/  ISETP.LT.OR P3, PT, R50, 0x71, P3 ;  /* 0x000000713200780c */ /* 0x000fc80001f61670 */
[----:B------:R-:W-:Y:S02]  /*13590*/  FSEL R65, R65, -INF , !P3 ;  /* 0xff80000041417808 */ /* 0x000fe40005800000 */
[----:B------:R-:W-:-:S04]  /*135a0*/  FSETP.NEU.FTZ.AND P3, PT, R12, -INF , PT ;  /* 0xff8000000c00780b */ /* 0x000fc80003f7d000 */
[----:B------:R-:W-:Y:S02]  /*135b0*/  FSEL R81, R74, RZ, P3 ;  /* 0x000000ff4a517208 */ /* 0x000fe40001800000 */
[----:B------:R-:W-:Y:S02]  /*135c0*/  ISETP.GT.AND P3, PT, R60, RZ, !P6 ;  /* 0x000000ff3c00720c */ /* 0x000fe40007764270 */
[----:B------:R-:W-:Y:S01]  /*135d0*/  ISETP.NE.AND P6, PT, R79, RZ, PT ;  /* 0x000000ff4f00720c */ /* 0x000fe20003fc5270 */
[----:B------:R-:W-:-:S01]  /*135e0*/  FFMA.FTZ R49, R49, UR35, -R81 ;  /* 0x0000002331317c23 */ /* 0x000fc20008010851 */
[----:B------:R-:W-:Y:S01]  /*135f0*/  ISETP.LT.OR P3, PT, R50, 0x1, P3 ;  /* 0x000000013200780c */ /* 0x000fe20001f61670 */
[----:B------:R-:W-:-:S01]  /*13600*/  FFMA.FTZ R70, R70, UR35, -R81 ;  /* 0x0000002346467c23 */ /* 0x000fc20008010851 */
[--C-:B------:R-:W-:Y:S01]  /*13610*/  FFMA.FTZ R71, R71, UR35, -R81.reuse ;  /* 0x0000002347477c23 */ /* 0x100fe20008010851 */
[----:B------:R-:W-:-:S01]  /*13620*/  FFMA.FTZ R72, R72, UR35, -R81 ;  /* 0x0000002348487c23 */ /* 0x000fc20008010851 */
[----:B------:R-:W-:Y:S01]  /*13630*/  FSEL R79, R3, -INF , !P3 ;  /* 0xff800000034f7808 */ /* 0x000fe20005800000 */
[----:B------:R-:W-:-:S01]  /*13640*/  FFMA.FTZ R3, R80, UR35, -R81 ;  /* 0x0000002350037c23 */ /* 0x000fc20008010851 */
[----:B------:R-:W-:Y:S01]  /*13650*/  ISETP.GT.AND P3, PT, R60, 0x79, !P6 ;  /* 0x000000793c00780c */ /* 0x000fe20007764270 */
[----:B------:R-:W-:Y:S01]  /*13660*/  MUFU.EX2 R70, R70 ;  /* 0x0000004600467308 */ /* 0x000fe20000000800 */
[----:B------:R-:W-:Y:S01]  /*13670*/  FMNMX.FTZ R7, R79, R4, !PT ;  /* 0x000000044f077209 */ /* 0x000fe20007810000 */
[--C-:B------:R-:W-:Y:S01]  /*13680*/  FFMA.FTZ R73, R88, UR35, -R81.reuse ;  /* 0x0000002358497c23 */ /* 0x100fe20008010851 */
[----:B------:R-:W-:Y:S01]  /*13690*/  ISETP.LT.OR P3, PT, R50, 0x7a, P3 ;  /* 0x0000007a3200780c */ /* 0x000fe20001f61670 */
[--C-:B------:R-:W-:Y:S01]  /*136a0*/  FFMA.FTZ R75, R92, UR35, -R81.reuse ;  /* 0x000000235c4b7c23 */ /* 0x100fe20008010851 */
[----:B------:R-:W-:Y:S01]  /*136b0*/  FMNMX.FTZ R74, R10, R7, !PT ;  /* 0x000000070a4a7209 */ /* 0x000fe20007810000 */
[--C-:B------:R-:W-:Y:S01]  /*136c0*/  FFMA.FTZ R76, R76, UR35, -R81.reuse ;  /* 0x000000234c4c7c23 */ /* 0x100fe20008010851 */
[----:B------:R-:W-:Y:S01]  /*136d0*/  FSEL R36, R36, -INF , !P3 ;  /* 0xff80000024247808 */ /* 0x000fe20005800000 */
[----:B------:R0:W-:Y:S01]  /*136e0*/  MUFU.EX2 R50, R49 ;  /* 0x0000003100327308 */ /* 0x0001e20000000800 */
[----:B------:R-:W-:Y:S01]  /*136f0*/  FMNMX.FTZ R7, R11, R74, !PT ;  /* 0x0000004a0b077209 */ /* 0x000fe20007810000 */
[--C-:B------:R-:W-:Y:S01]  /*13700*/  FFMA.FTZ R74, R90, UR35, -R81.reuse ;  /* 0x000000235a4a7c23 */ /* 0x100fe20008010851 */
[----:B------:R-:W-:-:S01]  /*13710*/  FFMA.FTZ R77, R77, UR35, -R81 ;  /* 0x000000234d4d7c23 */ /* 0x000fc20008010851 */
[--C-:B------:R-:W-:Y:S01]  /*13720*/  FFMA.FTZ R78, R78, UR35, -R81.reuse ;  /* 0x000000234e4e7c23 */ /* 0x100fe20008010851 */
[----:B------:R-:W-:Y:S01]  /*13730*/  FMNMX.FTZ R80, R6, R7, !PT ;  /* 0x0000000706507209 */ /* 0x000fe20007810000 */
[--C-:B------:R-:W-:Y:S01]  /*13740*/  FFMA.FTZ R69, R69, UR35, -R81.reuse ;  /* 0x0000002345457c23 */ /* 0x100fe20008010851 */
[----:B------:R-:W-:-:S01]  /*13750*/  FFMA.FTZ R68, R68, UR35, -R81 ;  /* 0x0000002344447c23 */ /* 0x000fc20008010851 */
[----:B------:R-:W1:Y:S01]  /*13760*/  MUFU.EX2 R3, R3 ;  /* 0x0000000300037308 */ /* 0x000e620000000800 */
[----:B------:R-:W-:Y:S01]  /*13770*/  FMNMX.FTZ R7, R13, R80, !PT ;  /* 0x000000500d077209 */ /* 0x000fe20007810000 */
[--C-:B------:R-:W-:Y:S01]  /*13780*/  FFMA.FTZ R67, R67, UR35, -R81.reuse ;  /* 0x0000002343437c23 */ /* 0x100fe20008010851 */
[----:B------:R-:W-:-:S01]  /*13790*/  FFMA.FTZ R66, R66, UR35, -R81 ;  /* 0x0000002342427c23 */ /* 0x000fc20008010851 */
[--C-:B------:R-:W-:Y:S01]  /*137a0*/  FFMA.FTZ R64, R64, UR35, -R81.reuse ;  /* 0x0000002340407c23 */ /* 0x100fe20008010851 */
[----:B------:R-:W-:Y:S01]  /*137b0*/  FMNMX.FTZ R80, R14, R7, !PT ;  /* 0x000000070e507209 */ /* 0x000fe20007810000 */
[--C-:B------:R-:W-:Y:S01]  /*137c0*/  FFMA.FTZ R61, R61, UR35, -R81.reuse ;  /* 0x000000233d3d7c23 */ /* 0x100fe20008010851 */
[----:B------:R-:W-:-:S01]  /*137d0*/  FFMA.FTZ R53, R53, UR35, -R81 ;  /* 0x0000002335357c23 */ /* 0x000fc20008010851 */
[----:B------:R-:W2:Y:S01]  /*137e0*/  MUFU.EX2 R71, R71 ;  /* 0x0000004700477308 */ /* 0x000ea20000000800 */
[----:B------:R-:W-:Y:S01]  /*137f0*/  FMNMX.FTZ R7, R15, R80, !PT ;  /* 0x000000500f077209 */ /* 0x000fe20007810000 */
[--C-:B------:R-:W-:Y:S01]  /*13800*/  FFMA.FTZ R48, R48, UR35, -R81.reuse ;  /* 0x0000002330307c23 */ /* 0x100fe20008010851 */
[----:B------:R-:W-:-:S01]  /*13810*/  FFMA.FTZ R47, R47, UR35, -R81 ;  /* 0x000000232f2f7c23 */ /* 0x000fc20008010851 */
[--C-:B------:R-:W-:Y:S01]  /*13820*/  FFMA.FTZ R46, R46, UR35, -R81.reuse ;  /* 0x000000232e2e7c23 */ /* 0x100fe20008010851 */
[----:B------:R-:W-:Y:S01]  /*13830*/  FMNMX.FTZ R80, R20, R7, !PT ;  /* 0x0000000714507209 */ /* 0x000fe20007810000 */
[--C-:B------:R-:W-:Y:S01]  /*13840*/  FFMA.FTZ R45, R45, UR35, -R81.reuse ;  /* 0x000000232d2d7c23 */ /* 0x100fe20008010851 */
[----:B------:R-:W-:-:S01]  /*13850*/  FFMA.FTZ R44, R44, UR35, -R81 ;  /* 0x000000232c2c7c23 */ /* 0x000fc20008010851 */
[----:B------:R-:W-:Y:S01]  /*13860*/  MUFU.EX2 R72, R72 ;  /* 0x0000004800487308 */ /* 0x000fe20000000800 */
        /* <DEDUP_REMOVED lines=13> */
[----:B------:R-:W-:-:S02]  /*13940*/  FFMA.FTZ R29, R29, UR35, -R81 ;  /* 0x000000231d1d7c23 */ /* 0x000fc40008010851 */
[----:B------:R-:W-:Y:S01]  /*13950*/  MUFU.EX2 R74, R74 ;  /* 0x0000004a004a7308 */ /* 0x000fe20000000800 */
[----:B------:R-:W-:-:S04]  /*13960*/  FMNMX.FTZ R7, R27, R80, !PT ;  /* 0x000000501b077209 */ /* 0x000fc80007810000 */
[----:B------:R-:W-:-:S03]  /*13970*/  FMNMX.FTZ R80, R30, R7, !PT ;  /* 0x000000071e507209 */ /* 0x000fc60007810000 */
        /* <DEDUP_REMOVED lines=25> */
[----:B------:R-:W-:-:S05]  /*13b10*/  FMNMX.FTZ R7, R36, R7, !PT ;  /* 0x0000000724077209 */ /* 0x000fca0007810000 */
[----:B------:R-:W3:Y:S02]  /*13b20*/  SHFL.BFLY PT, R60, R7, 0x2, 0x1f ;  /* 0x0c401f00073c7f89 */ /* 0x000ee400000e0000 */
[----:B------:R-:W-:Y:S08]  /*13b30*/  MUFU.EX2 R61, R61 ;  /* 0x0000003d003d7308 */ /* 0x000ff00000000800 */
[----:B------:R-:W-:Y:S08]  /*13b40*/  MUFU.EX2 R53, R53 ;  /* 0x0000003500357308 */ /* 0x000ff00000000800 */
[----:B------:R-:W-:Y:S01]  /*13b50*/  MUFU.EX2 R44, R44 ;  /* 0x0000002c002c7308 */ /* 0x000fe20000000800 */
[----:B---3--:R-:W-:-:S07]  /*13b60*/  FMNMX.FTZ R60, R7, R60, !PT ;  /* 0x0000003c073c7209 */ /* 0x008fce0007810000 */
[----:B------:R-:W-:Y:S01]  /*13b70*/  MUFU.EX2 R43, R43 ;  /* 0x0000002b002b7308 */ /* 0x000fe20000000800 */
[----:B------:R-:W3:Y:S07]  /*13b80*/  SHFL.BFLY PT, R7, R60, 0x1, 0x1f ;  /* 0x0c201f003c077f89 */ /* 0x000eee00000e0000 */
[----:B------:R-:W-:Y:S08]  /*13b90*/  MUFU.EX2 R48, R48 ;  /* 0x0000003000307308 */ /* 0x000ff00000000800 */
[----:B------:R-:W-:Y:S08]  /*13ba0*/  MUFU.EX2 R47, R47 ;  /* 0x0000002f002f7308 */ /* 0x000ff00000000800 */
[----:B------:R-:W-:Y:S01]  /*13bb0*/  MUFU.EX2 R46, R46 ;  /* 0x0000002e002e7308 */ /* 0x000fe20000000800 */
[----:B---3--:R-:W-:Y:S01]  /*13bc0*/  FMNMX.FTZ R7, R60, R7, !PT ;  /* 0x000000073c077209 */ /* 0x008fe20007810000 */
[----:B------:R-:W-:-:S03]  /*13bd0*/  IMAD.U32 R60, RZ, RZ, UR35 ;  /* 0x00000023ff3c7e24 */ /* 0x000fc6000f8e00ff */
[C---:B------:R-:W-:Y:S01]  /*13be0*/  FSETP.NEU.FTZ.AND P3, PT, R7.reuse, -INF , PT ;  /* 0xff8000000700780b */ /* 0x040fe20003f7d000 */
[----:B0-----:R-:W-:-:S02]  /*13bf0*/  FFMA.FTZ R49, R7, R60, -8 ;  /* 0xc100000007317423 */ /* 0x001fc4000001003c */
[----:B------:R-:W-:Y:S03]  /*13c00*/  MUFU.EX2 R45, R45 ;  /* 0x0000002d002d7308 */ /* 0x000fe60000000800 */
[----:B------:R-:W-:-:S05]  /*13c10*/  FSEL R60, R49, RZ, P3 ;  /* 0x000000ff313c7208 */ /* 0x000fca0001800000 */
[----:B------:R-:W-:Y:S01]  /*13c20*/  MUFU.EX2 R40, R40 ;  /* 0x0000002800287308 */ /* 0x000fe20000000800 */
[----:B------:R-:W-:-:S01]  /*13c30*/  FFMA.FTZ R49, R79, UR35, -R60 ;  /* 0x000000234f317c23 */ /* 0x000fc2000801083c */
[--C-:B------:R-:W-:Y:S01]  /*13c40*/  FFMA.FTZ R4, R4, UR35, -R60.reuse ;  /* 0x0000002304047c23 */ /* 0x100fe2000801083c */
[----:B------:R-:W-:-:S01]  /*13c50*/  FFMA.FTZ R10, R10, UR35, -R60 ;  /* 0x000000230a0a7c23 */ /* 0x000fc2000801083c */
[--C-:B------:R-:W-:Y:S01]  /*13c60*/  FFMA.FTZ R80, R11, UR35, -R60.reuse ;  /* 0x000000230b507c23 */ /* 0x100fe2000801083c */
[----:B------:R-:W-:-:S01]  /*13c70*/  FFMA.FTZ R6, R6, UR35, -R60 ;  /* 0x0000002306067c23 */ /* 0x000fc2000801083c */
[--C-:B------:R-:W-:Y:S01]  /*13c80*/  FFMA.FTZ R11, R13, UR35, -R60.reuse ;  /* 0x000000230d0b7c23 */ /* 0x100fe2000801083c */
[----:B------:R-:W-:-:S01]  /*13c90*/  FFMA.FTZ R14, R14, UR35, -R60 ;  /* 0x000000230e0e7c23 */ /* 0x000fc2000801083c */
        /* <DEDUP_REMOVED lines=8> */
[----:B------:R-:W0:Y:S01]  /*13d20*/  MUFU.EX2 R4, R4 ;  /* 0x0000000400047308 */ /* 0x000e220000000800 */
[----:B------:R-:W-:-:S01]  /*13d30*/  FFMA.FTZ R33, R33, UR35, -R60 ;  /* 0x0000002321217c23 */ /* 0x000fc2000801083c */
[--C-:B------:R-:W-:Y:S01]  /*13d40*/  FFMA.FTZ R51, R51, UR35, -R60.reuse ;  /* 0x0000002333337c23 */ /* 0x100fe2000801083c */
[----:B------:R-:W-:-:S01]  /*13d50*/  FFMA.FTZ R52, R52, UR35, -R60 ;  /* 0x0000002334347c23 */ /* 0x000fc2000801083c */
[--C-:B------:R-:W-:Y:S01]  /*13d60*/  FFMA.FTZ R54, R54, UR35, -R60.reuse ;  /* 0x0000002336367c23 */ /* 0x100fe2000801083c */
[----:B------:R-:W-:-:S01]  /*13d70*/  FFMA.FTZ R55, R55, UR35, -R60 ;  /* 0x0000002337377c23 */ /* 0x000fc2000801083c */
[--C-:B------:R-:W-:Y:S01]  /*13d80*/  FFMA.FTZ R56, R56, UR35, -R60.reuse ;  /* 0x0000002338387c23 */ /* 0x100fe2000801083c */
[----:B------:R-:W-:-:S01]  /*13d90*/  FFMA.FTZ R57, R57, UR35, -R60 ;  /* 0x0000002339397c23 */ /* 0x000fc2000801083c */
[----:B------:R3:W4:Y:S01]  /*13da0*/  MUFU.EX2 R79, R10 ;  /* 0x0000000a004f7308 */ /* 0x0007220000000800 */
[----:B------:R-:W-:-:S01]  /*13db0*/  FFMA.FTZ R58, R58, UR35, -R60 ;  /* 0x000000233a3a7c23 */ /* 0x000fc2000801083c */
[--C-:B------:R-:W-:Y:S01]  /*13dc0*/  FFMA.FTZ R59, R59, UR35, -R60.reuse ;  /* 0x000000233b3b7c23 */ /* 0x100fe2000801083c */
[----:B------:R-:W-:-:S01]  /*13dd0*/  FFMA.FTZ R62, R62, UR35, -R60 ;  /* 0x000000233e3e7c23 */ /* 0x000fc2000801083c */
[--C-:B------:R-:W-:Y:S01]  /*13de0*/  FFMA.FTZ R63, R63, UR35, -R60.reuse ;  /* 0x000000233f3f7c23 */ /* 0x100fe2000801083c */
[----:B------:R-:W-:-:S01]  /*13df0*/  FFMA.FTZ R65, R65, UR35, -R60 ;  /* 0x0000002341417c23 */ /* 0x000fc2000801083c */
[--C-:B------:R-:W-:Y:S01]  /*13e00*/  FFMA.FTZ R34, R34, UR35, -R60.reuse ;  /* 0x0000002322227c23 */ /* 0x100fe2000801083c */
[----:B------:R-:W-:-:S01]  /*13e10*/  FFMA.FTZ R35, R35, UR35, -R60 ;  /* 0x0000002323237c23 */ /* 0x000fc2000801083c */
[----:B------:R-:W5:Y:S01]  /*13e20*/  MUFU.EX2 R80, R80 ;  /* 0x0000005000507308 */ /* 0x000f620000000800 */
[----:B---3--:R-:W-:-:S01]  /*13e30*/  FFMA.FTZ R10, R20, UR35, -R60 ;  /* 0x00000023140a7c23 */ /* 0x008fc2000801083c */
[----:B-1----:R-:W-:Y:S01]  /*13e40*/  FADD.FTZ R20, R3, R70 ;  /* 0x0000004603147221 */ /* 0x002fe20000010000 */
[----:B------:R-:W-:-:S03]  /*13e50*/  FFMA.FTZ R36, R36, UR35, -R60 ;  /* 0x0000002324247c23 */ /* 0x000fc6000801083c */
[----:B--2---:R-:W-:Y:S01]  /*13e60*/  FADD.FTZ R21, R71, R20 ;  /* 0x0000001447157221 */ /* 0x004fe20000010000 */
[----:B0-----:R-:W-:-:S01]  /*13e70*/  FADD.FTZ R20, R49, R4 ;  /* 0x0000000431147221 */ /* 0x001fc20000010000 */
[----:B------:R-:W0:Y:S01]  /*13e80*/  MUFU.EX2 R6, R6 ;  /* 0x0000000600067308 */ /* 0x000e220000000800 */
[----:B------:R-:W-:-:S04]  /*13e90*/  F2FP.SATFINITE.E4M3.F32.PACK_AB_MERGE_C R71, R72, R71, RZ ;  /* 0x000000474847723e */ /* 0x000fc800048070ff */
[----:B------:R-:W-:-:S03]  /*13ea0*/  F2FP.SATFINITE.E4M3.F32.PACK_AB_MERGE_C R164, R70, R3, R71 ;  /* 0x0000000346a4723e */ /* 0x000fc60004807047 */
[----:B------:R1:W-:Y:S08]  /*13eb0*/  MUFU.EX2 R81, R14 ;  /* 0x0000000e00517308 */ /* 0x0003f00000000800 */
[----:B------:R-:W2:Y:S01]  /*13ec0*/  MUFU.EX2 R11, R11 ;  /* 0x0000000b000b7308 */ /* 0x000ea20000000800 */
[----:B-1----:R-:W-:-:S01]  /*13ed0*/  FFMA.FTZ R14, R26, UR35, -R60 ;  /* 0x000000231a0e7c23 */ /* 0x002fc2000801083c */
[----:B------:R-:W-:Y:S01]  /*13ee0*/  FADD.FTZ R26, R72, R21 ;  /* 0x00000015481a7221 */ /* 0x000fe20000010000 */
[----:B----4-:R-:W-:-:S01]  /*13ef0*/  FADD.FTZ R21, R79, R20 ;  /* 0x000000144f157221 */ /* 0x010fc20000010000 */
[----:B-----5:R-:W-:-:S03]  /*13f00*/  F2FP.SATFINITE.E4M3.F32.PACK_AB_MERGE_C R79, R80, R79, RZ ;  /* 0x0000004f504f723e */ /* 0x020fc600048070ff */
[----:B------:R-:W-:Y:S01]  /*13f10*/  FADD.FTZ R21, R80, R21 ;  /* 0x0000001550157221 */ /* 0x000fe20000010000 */
[----:B------:R1:W3:Y:S01]  /*13f20*/  MUFU.EX2 R82, R15 ;  /* 0x0000000f00527308 */ /* 0x0002e20000000800 */
[----:B------:R-:W-:-:S07]  /*13f30*/  F2FP.SATFINITE.E4M3.F32.PACK_AB_MERGE_C R165, R4, R49, R79 ;  /* 0x0000003104a5723e */ /* 0x000fce000480704f */
[----:B------:R-:W4:Y:S01]  /*13f40*/  MUFU.EX2 R10, R10 ;  /* 0x0000000a000a7308 */ /* 0x000f220000000800 */
[----:B-1----:R-:W-:-:S01]  /*13f50*/  FFMA.FTZ R15, R27, UR35, -R60 ;  /* 0x000000231b0f7c23 */ /* 0x002fc2000801083c */
[----:B------:R-:W-:-:S04]  /*13f60*/  FADD.FTZ R27, R73, R26 ;  /* 0x0000001a491b7221 */ /* 0x000fc80000010000 */
[----:B------:R-:W-:Y:S02]  /*13f70*/  FADD.FTZ R20, R74, R27 ;  /* 0x0000001b4a147221 */ /* 0x000fe40000010000 */
[----:B------:R-:W1:Y:S02]  /*13f80*/  MUFU.EX2 R13, R13 ;  /* 0x0000000d000d7308 */ /* 0x000e640000000800 */
[----:B------:R-:W-:-:S01]  /*13f90*/  FADD.FTZ R27, R75, R20 ;  /* 0x000000144b1b7221 */ /* 0x000fc20000010000 */
[----:B0-----:R-:W-:Y:S01]  /*13fa0*/  FADD.FTZ R20, R6, R21 ;  /* 0x0000001506147221 */ /* 0x001fe20000010000 */
[C---:B------:R-:W-:Y:S02]  /*13fb0*/  F2FP.SATFINITE.E4M3.F32.PACK_AB_MERGE_C R75, R76.reuse, R75, RZ ;  /* 0x0000004b4c4b723e */ /* 0x040fe400048070ff */
[----:B------:R-:W-:Y:S01]  /*13fc0*/  FADD.FTZ R26, R76, R27 ;  /* 0x0000001b4c1a7221 */ /* 0x000fe20000010000 */
[----:B--2---:R-:W-:-:S01]  /*13fd0*/  FADD.FTZ R20, R11, R20 ;  /* 0x000000140b147221 */ /* 0x004fc20000010000 */
[----:B------:R-:W0:Y:S01]  /*13fe0*/  MUFU.EX2 R24, R24 ;  /* 0x0000001800187308 */ /* 0x000e220000000800 */
[----:B------:R-:W-:Y:S01]  /*13ff0*/  F2FP.SATFINITE.E4M3.F32.PACK_AB_MERGE_C R166, R74, R73, R75 ;  /* 0x000000494aa6723e */ /* 0x000fe2000480704b */
[----:B------:R-:W-:Y:S01]  /*14000*/  FADD.FTZ R27, R77, R26 ;  /* 0x0000001a4d1b7221 */ /* 0x000fe20000010000 */
[----:B------:R-:W-:-:S01]  /*14010*/  FADD.FTZ R21, R81, R20 ;  /* 0x0000001451157221 */ /* 0x000fc20000010000 */
[----:B---3--:R-:W-:-:S02]  /*14020*/  F2FP.SATFINITE.E4M3.F32.PACK_AB_MERGE_C R81, R82, R81, RZ ;  /* 0x000000515251723e */ /* 0x008fc400048070ff */
[----:B------:R-:W-:-:S01]  /*14030*/  FADD.FTZ R20, R78, R27 ;  /* 0x0000001b4e147221 */ /* 0x000fc20000010000 */
[----:B------:R-:W-:Y:S01]  /*14040*/  FADD.FTZ R21, R82, R21 ;  /* 0x0000001552157221 */ /* 0x000fe20000010000 */
[----:B------:R-:W2:Y:S01]  /*14050*/  MUFU.EX2 R25, R25 ;  /* 0x0000001900197308 */ /* 0x000ea20000000800 */
[----:B------:R-:W-:Y:S01]  /*14060*/  F2FP.SATFINITE.E4M3.F32.PACK_AB_MERGE_C R167, R11, R6, R81 ;  /* 0x000000060ba7723e */ /* 0x000fe20004807051 */
[----:B------:R-:W-:Y:S01]  /*14070*/  FADD.FTZ R27, R69, R20 ;  /* 0x00000014451b7221 */ /* 0x000fe20000010000 */
[----:B----4-:R-:W-:-:S01]  /*14080*/  FADD.FTZ R20, R10, R21 ;  /* 0x000000150a147221 */ /* 0x010fc20000010000 */
[C---:B------:R-:W-:Y:S02]  /*14090*/  F2FP.SATFINITE.E4M3.F32.PACK_AB_MERGE_C R69, R68.reuse, R69, RZ ;  /* 0x000000454445723e */ /* 0x040fe400048070ff */
[----:B------:R-:W-:-:S01]  /*140a0*/  FADD.FTZ R68, R68, R27 ;  /* 0x0000001b44447221 */ /* 0x000fc20000010000 */
[----:B-1----:R-:W-:Y:S01]  /*140b0*/  FADD.FTZ R21, R13, R20 ;  /* 0x000000140d157221 */ /* 0x002fe20000010000 */
[----:B------:R-:W1:Y:S01]  /*140c0*/  MUFU.EX2 R14, R14 ;  /* 0x0000000e000e7308 */ /* 0x000e620000000800 */
[----:B------:R-:W-:Y:S01]  /*140d0*/  F2FP.SATFINITE.E4M3.F32.PACK_AB_MERGE_C R160, R78, R77, R69 ;  /* 0x0000004d4ea0723e */ /* 0x000fe20004807045 */
[----:B------:R-:W-:Y:S01]  /*140e0*/  FADD.FTZ R3, R67, R68 ;  /* 0x0000004443037221 */ /* 0x000fe20000010000 */
[----:B0-----:R-:W-:-:S03]  /*140f0*/  FADD.FTZ R20, R24, R21 ;  /* 0x0000001518147221 */ /* 0x001fc60000010000 */
[----:B------:R-:W-:Y:S02]  /*14100*/  FADD.FTZ R21, R66, R3 ;  /* 0x0000000342157221 */ /* 0x000fe40000010000 */
[----:B------:R-:W0:Y:S01]  /*14110*/  MUFU.EX2 R15, R15 ;  /* 0x0000000f000f7308 */ /* 0x000e220000000800 */
[----:B--2---:R-:W-:-:S01]  /*14120*/  FADD.FTZ R3, R25, R20 ;  /* 0x0000001419037221 */ /* 0x004fc20000010000 */
[----:B------:R-:W-:Y:S01]  /*14130*/  FADD.FTZ R26, R64, R21 ;  /* 0x00000015401a7221 */ /* 0x000fe20000010000 */
[----:B------:R-:W-:Y:S02]  /*14140*/  F2FP.SATFINITE.E4M3.F32.PACK_AB_MERGE_C R64, R61, R64, RZ ;  /* 0x000000403d40723e */ /* 0x000fe400048070ff */
[----:B------:R-:W-:Y:S01]  /*14150*/  F2FP.SATFINITE.E4M3.F32.PACK_AB_MERGE_C R24, R25, R24, RZ ;  /* 0x000000181918723e */ /* 0x000fe200048070ff */
[----:B------:R-:W-:-:S01]  /*14160*/  FADD.FTZ R26, R61, R26 ;  /* 0x0000001a3d1a7221 */ /* 0x000fc20000010000 */
[----:B------:R-:W-:Y:S01]  /*14170*/  F2FP.SATFINITE.E4M3.F32.PACK_AB_MERGE_C R162, R66, R67, R64 ;  /* 0x0000004342a2723e */ /* 0x000fe20004807040 */
[----:B------:R-:W2:Y:S01]  /*14180*/  MUFU.EX2 R30, R30 ;  /* 0x0000001e001e7308 */ /* 0x000ea20000000800 */
[----:B-1----:R-:W-:-:S01]  /*14190*/  FADD.FTZ R20, R14, R3 ;  /* 0x000000030e147221 */ /* 0x002fc20000010000 */
[----:B------:R-:W-:Y:S01]  /*141a0*/  FADD.FTZ R21, R53, R26 ;  /* 0x0000001a35157221 */ /* 0x000fe20000010000 */
[----:B------:R-:W-:-:S02]  /*141b0*/  F2FP.SATFINITE.E4M3.F32.PACK_AB_MERGE_C R26, R47, R48, RZ ;  /* 0x000000302f1a723e */ /* 0x000fc400048070ff */
[----:B------:R-:W-:Y:S01]  /*141c0*/  F2FP.SATFINITE.E4M3.F32.PACK_AB_MERGE_C R161, R13, R10, R24 ;  /* 0x0000000a0da1723e */ /* 0x000fe20004807018 */
[----:B------:R-:W-:-:S01]  /*141d0*/  FADD.FTZ R21, R50, R21 ;  /* 0x0000001532157221 */ /* 0x000fc20000010000 */
[----:B------:R-:W-:Y:S01]  /*141e0*/  F2FP.SATFINITE.E4M3.F32.PACK_AB_MERGE_C R156, R50, R53, R26 ;  /* 0x00000035329c723e */ /* 0x000fe2000480701a */
[----:B------:R-:W1:Y:S01]  /*141f0*/  MUFU.EX2 R31, R31 ;  /* 0x0000001f001f7308 */ /* 0x000e620000000800 */
[----:B0-----:R-:W-:-:S01]  /*14200*/  FADD.FTZ R3, R15, R20 ;  /* 0x000000140f037221 */ /* 0x001fc20000010000 */
[----:B------:R-:W-:-:S04]  /*14210*/  FADD.FTZ R48, R48, R21 ;  /* 0x0000001530307221 */ /* 0x000fc80000010000 */
[----:B------:R-:W-:Y:S02]  /*14220*/  FADD.FTZ R47, R47, R48 ;  /* 0x000000302f2f7221 */ /* 0x000fe40000010000 */
[----:B------:R-:W0:Y:S01]  /*14230*/  MUFU.EX2 R32, R32 ;  /* 0x0000002000207308 */ /* 0x000e220000000800 */
[----:B--2---:R-:W-:-:S07]  /*14240*/  FADD.FTZ R20, R30, R3 ;  /* 0x000000031e147221 */ /* 0x004fce0000010000 */
[----:B------:R-:W2:Y:S01]  /*14250*/  MUFU.EX2 R33, R33 ;  /* 0x0000002100217308 */ /* 0x000ea20000000800 */
[----:B-1----:R-:W-:-:S01]  /*14260*/  FADD.FTZ R3, R31, R20 ;  /* 0x000000141f037221 */ /* 0x002fc20000010000 */
[----:B------:R-:W-:-:S04]  /*14270*/  F2FP.SATFINITE.E4M3.F32.PACK_AB_MERGE_C R30, R31, R30, RZ ;  /* 0x0000001e1f1e723e */ /* 0x000fc800048070ff */
[----:B------:R-:W-:Y:S02]  /*14280*/  F2FP.SATFINITE.E4M3.F32.PACK_AB_MERGE_C R163, R15, R14, R30 ;  /* 0x0000000e0fa3723e */ /* 0x000fe4000480701e */
[----:B------:R-:W1:Y:S01]  /*14290*/  MUFU.EX2 R51, R51 ;  /* 0x0000003300337308 */ /* 0x000e620000000800 */
[----:B0-----:R-:W-:-:S01]  /*142a0*/  FADD.FTZ R20, R32, R3 ;  /* 0x0000000320147221 */ /* 0x001fc20000010000 */
[----:B------:R-:W-:-:S04]  /*142b0*/  F2FP.SATFINITE.E4M3.F32.PACK_AB_MERGE_C R3, R43, R44, RZ ;  /* 0x0000002c2b03723e */ /* 0x000fc800048070ff */
[----:B------:R-:W-:Y:S01]  /*142c0*/  F2FP.SATFINITE.E4M3.F32.PACK_AB_MERGE_C R158, R45, R46, R3 ;  /* 0x0000002e2d9e723e */ /* 0x000fe20004807003 */
[----:B------:R-:W-:-:S01]  /*142d0*/  FADD.FTZ R46, R46, R47 ;  /* 0x0000002f2e2e7221 */ /* 0x000fc20000010000 */
[----:B------:R-:W0:Y:S01]  /*142e0*/  MUFU.EX2 R52, R52 ;  /* 0x0000003400347308 */ /* 0x000e220000000800 */
[----:B--2---:R-:W-:-:S02]  /*142f0*/  FADD.FTZ R20, R33, R20 ;  /* 0x0000001421147221 */ /* 0x004fc40000010000 */
[----:B------:R-:W-:-:S04]  /*14300*/  FADD.FTZ R45, R45, R46 ;  /* 0x0000002e2d2d7221 */ /* 0x000fc80000010000 */
[----:B------:R-:W-:Y:S01]  /*14310*/  FADD.FTZ R44, R44, R45 ;  /* 0x0000002d2c2c7221 */ /* 0x000fe20000010000 */
[----:B------:R-:W2:Y:S01]  /*14320*/  MUFU.EX2 R54, R54 ;  /* 0x0000003600367308 */ /* 0x000ea20000000800 */
[----:B-1----:R-:W-:-:S02]  /*14330*/  FADD.FTZ R3, R51, R20 ;  /* 0x0000001433037221 */ /* 0x002fc40000010000 */
[----:B------:R-:W-:-:S05]  /*14340*/  FADD.FTZ R43, R43, R44 ;  /* 0x0000002c2b2b7221 */ /* 0x000fca0000010000 */
[----:B------:R-:W1:Y:S01]  /*14350*/  MUFU.EX2 R55, R55 ;  /* 0x0000003700377308 */ /* 0x000e620000000800 */
[----:B0-----:R-:W-:-:S01]  /*14360*/  FADD.FTZ R3, R52, R3 ;  /* 0x0000000334037221 */ /* 0x001fc20000010000 */
[----:B------:R-:W-:-:S04]  /*14370*/  F2FP.SATFINITE.E4M3.F32.PACK_AB_MERGE_C R51, R52, R51, RZ ;  /* 0x000000333433723e */ /* 0x000fc800048070ff */
[----:B------:R-:W-:Y:S02]  /*14380*/  F2FP.SATFINITE.E4M3.F32.PACK_AB_MERGE_C R157, R33, R32, R51 ;  /* 0x00000020219d723e */ /* 0x000fe40004807033 */
[----:B------:R-:W0:Y:S01]  /*14390*/  MUFU.EX2 R56, R56 ;  /* 0x0000003800387308 */ /* 0x000e220000000800 */
[----:B--2---:R-:W-:-:S07]  /*143a0*/  FADD.FTZ R20, R54, R3 ;  /* 0x0000000336147221 */ /* 0x004fce0000010000 */
[----:B------:R-:W2:Y:S01]  /*143b0*/  MUFU.EX2 R39, R39 ;  /* 0x0000002700277308 */ /* 0x000ea20000000800 */
[----:B-1----:R-:W-:-:S07]  /*143c0*/  FADD.FTZ R3, R55, R20 ;  /* 0x0000001437037221 */ /* 0x002fce0000010000 */
[----:B------:R-:W1:Y:S01]  /*143d0*/  MUFU.EX2 R57, R57 ;  /* 0x0000003900397308 */ /* 0x000e620000000800 */
[----:B0-----:R-:W-:-:S07]  /*143e0*/  FADD.FTZ R20, R56, R3 ;  /* 0x0000000338147221 */ /* 0x001fce0000010000 */
[----:B------:R-:W-:Y:S01]  /*143f0*/  MUFU.EX2 R42, R42 ;  /* 0x0000002a002a7308 */ /* 0x000fe20000000800 */
[----:B--2---:R-:W-:-:S07]  /*14400*/  F2FP.SATFINITE.E4M3.F32.PACK_AB_MERGE_C R21, R39, R40, RZ ;  /* 0x000000282715723e */ /* 0x004fce00048070ff */
        /* <DEDUP_REMOVED lines=31> */
[----:B------:R-:W-:-:S06]  /*14600*/  FADD.FTZ R28, R28, R37 ;  /* 0x000000251c1c7221 */ /* 0x000fcc0000010000 */
[----:B------:R-:W0:Y:S01]  /*14610*/  MUFU.EX2 R36, R36 ;  /* 0x0000002400247308 */ /* 0x000e220000000800 */
[----:B--2---:R-:W-:-:S04]  /*14620*/  FADD.FTZ R4, R34, R3 ;  /* 0x0000000322047221 */ /* 0x004fc80000010000 */
[----:B-1----:R-:W-:Y:S01]  /*14630*/  FADD.FTZ R3, R35, R4 ;  /* 0x0000000423037221 */ /* 0x002fe20000010000 */
[----:B------:R-:W-:-:S01]  /*14640*/  FADD.FTZ R4, R29, R28 ;  /* 0x0000001c1d047221 */ /* 0x000fc20000010000 */
[C---:B0-----:R-:W-:Y:S02]  /*14650*/  F2FP.SATFINITE.E4M3.F32.PACK_AB_MERGE_C R6, R36.reuse, R35, RZ ;  /* 0x000000232406723e */ /* 0x041fe400048070ff */
[----:B------:R-:W-:-:S02]  /*14660*/  FADD.FTZ R3, R36, R3 ;  /* 0x0000000324037221 */ /* 0x000fc40000010000 */
[----:B------:R-:W-:Y:S01]  /*14670*/  F2FP.SATFINITE.E4M3.F32.PACK_AB_MERGE_C R155, R34, R65, R6 ;  /* 0x00000041229b723e */ /* 0x000fe20004807006 */
[----:B------:R-:W-:Y:S01]  /*14680*/  VIADD R6, R91, 0xfffffffe ;  /* 0xfffffffe5b067836 */ /* 0x000fe20000000000 */
[----:B------:R-:W-:Y:S06]  /*14690*/  @!P2 BRA `(.L_x_1453) ;  /* 0x000000000048a947 */ /* 0x000fec0003800000 */
        /* <DEDUP_REMOVED lines=11> */
.L_x_1455:
[----:B------:R-:W-:-:S13]  /*14750*/  ISETP.NE.AND P3, PT, R9, 0x1, PT ;  /* 0x000000010900780c */ /* 0x000fda0003f65270 */
[----:B------:R-:W0:Y:S02]  /*14760*/  @P3 LDC.64 R14, c[0x0][0x9e8] ;  /* 0x00027a00ff0e3b82 */ /* 0x000e240000000a00 */
[----:B0-----:R-:W-:-:S05]  /*14770*/  @P3 IMAD.HI.U32 R14, R10, R14, RZ ;  /* 0x0000000e0a0e3227 */ /* 0x001fca00078e00ff */
[----:B------:R-:W-:-:S07]  /*14780*/  @P3 SHF.R.U32.HI R10, RZ, R15, R14 ;  /* 0x0000000fff0a3219 */ /* 0x000fce000001160e */
.L_x_1456:
[----:B------:R-:W-:Y:S05]  /*14790*/  BSYNC B0 ;  /* 0x0000000000007941 */ /* 0x000fea0003800000 */
.L_x_1454:
[----:B------:R-:W-:-:S05]  /*147a0*/  IMAD R9, R10, R9, R9 ;  /* 0x000000090a097224 */ /* 0x000fca00078e0209 */
[----:B------:R-:W-:-:S07]  /*147b0*/  VIMNMX R8, R8, R9, PT ;  /* 0x0000000908087248 */ /* 0x000fce0003fe0100 */
.L_x_1453:
[----:B------:R-:W-:Y:S01]  /*147c0*/  SHF.R.S32.HI R9, RZ, 0x1f, R8 ;  /* 0x0000001fff097819 */ /* 0x000fe20000011408 */
[----:B------:R-:W-:Y:S01]  /*147d0*/  ULDC UR32, c[0x0][0x9e4] ;  /* 0x0002790000207ab9 */ /* 0x000fe20000000800 */
[----:B------:R-:W-:Y:S01]  /*147e0*/  ULDC UR4, c[0x0][0x9e4] ;  /* 0x0002790000047ab9 */ /* 0x000fe20000000800 */
[----:B------:R-:W-:Y:S01]  /*147f0*/  ULDC UR5, c[0x0][0x988] ;  /* 0x0002620000057ab9 */ /* 0x000fe20000000800 */
[----:B------:R-:W-:Y:S01]  /*14800*/  LEA.HI R9, R9, R8, RZ, 0x7 ;  /* 0x0000000809097211 */ /* 0x000fe200078f38ff */
[----:B------:R-:W-:Y:S01]  /*14810*/  ULDC UR7, c[0x0][0x988] ;  /* 0x0002620000077ab9 */ /* 0x000fe20000000800 */
[----:B------:R-:W-:Y:S01]  /*14820*/  ULDC UR6, c[0x0][0x988] ;  /* 0x0002620000067ab9 */ /* 0x000fe20000000800 */
[----:B------:R-:W-:Y:S01]  /*14830*/  ULDC UR34, c[0x0][0x9e0] ;  /* 0x0002780000227ab9 */ /* 0x000fe20000000800 */
[----:B------:R-:W-:Y:S01]  /*14840*/  SHF.R.S32.HI R9, RZ, 0x7, R9 ;  /* 0x00000007ff097819 */ /* 0x000fe20000011409 */
[----:B------:R-:W-:Y:S01]  /*14850*/  ULDC UR33, c[0x0][0x9e0] ;  /* 0x0002780000217ab9 */ /* 0x000fe20000000800 */
[----:B------:R-:W-:-:S02]  /*14860*/  CS2R R150, SRZ ;  /* 0x0000000000967805 */ /* 0x000fc4000001ff00 */
[----:B------:R-:W-:Y:S02]  /*14870*/  CS2R R148, SRZ ;  /* 0x0000000000947805 */ /* 0x000fe4000001ff00 */
[----:B------:R-:W-:Y:S02]  /*14880*/  VIMNMX R13, R178, R9, !PT ;  /* 0x00000009b20d7248 */ /* 0x000fe40007fe0100 */
[----:B------:R-:W-:Y:S02]  /*14890*/  CS2R R146, SRZ ;  /* 0x0000000000927805 */ /* 0x000fe4000001ff00 */
[----:B------:R-:W-:Y:S02]  /*148a0*/  CS2R R144, SRZ ;  /* 0x0000000000907805 */ /* 0x000fe4000001ff00 */
[----:B------:R-:W-:Y:S02]  /*148b0*/  CS2R R142, SRZ ;  /* 0x00000000008e7805 */ /* 0x000fe4000001ff00 */
[----:B------:R-:W-:-:S02]  /*148c0*/  ISETP.GE.AND P3, PT, R6, R13, PT ;  /* 0x0000000d0600720c */ /* 0x000fc40003f66270 */
        /* <DEDUP_REMOVED lines=27> */
[----:B------:R-:W-:Y:S06]  /*14a80*/  @!P3 BRA `(.L_x_1457) ;  /* 0x0000003400fcb947 */ /* 0x000fec0003800000 */
[----:B------:R-:W-:Y:S02]  /*14a90*/  IMAD.IADD R207, R207, 0x1, R0 ;  /* 0x00000001cfcf7824 */ /* 0x000fe400078e0200 */
[----:B------:R-:W-:Y:S02]  /*14aa0*/  IMAD.MOV.U32 R151, RZ, RZ, RZ ;  /* 0x000000ffff977224 */ /* 0x000fe400078e00ff */
[----:B------:R-:W-:-:S07]  /*14ab0*/  VIADD R21, R207, 0x8 ;  /* 0x00000008cf157836 */ /* 0x000fce0000000000 */
.L_x_1476:
[----:B------:R-:W-:Y:S01]  /*14ac0*/  ISETP.NE.AND P3, PT, R176, RZ, PT ;  /* 0x000000ffb000720c */ /* 0x000fe20003f65270 */
[----:B------:R-:W-:Y:S01]  /*14ad0*/  VIADD R15, R168, 0x1 ;  /* 0x00000001a80f7836 */ /* 0x000fe20000000000 */
[----:B------:R-:W-:Y:S05]  /*14ae0*/  YIELD ;  /* 0x0000000000007946 */ /* 0x000fea0003800000 */
[----:B------:R-:W-:-:S04]  /*14af0*/  ISETP.NE.AND P4, PT, R15, 0x2, PT ;  /* 0x000000020f00780c */ /* 0x000fc80003f85270 */
[----:B------:R-:W-:Y:S02]  /*14b00*/  SEL R9, RZ, 0x1, P4 ;  /* 0x00000001ff097807 */ /* 0x000fe40002000000 */
[----:B------:R-:W-:Y:S02]  /*14b10*/  SEL R15, R15, RZ, P4 ;  /* 0x000000ff0f0f7207 */ /* 0x000fe40002000000 */
[----:B------:R-:W-:Y:S01]  /*14b20*/  LOP3.LUT R14, R18, R9, RZ, 0x3c, !PT ;  /* 0x00000009120e7212 */ /* 0x000fe200078e3cff */
[----:B------:R-:W-:Y:S06]  /*14b30*/  @P3 BRA `(.L_x_1458) ;  /* 0x0000000000303947 */ /* 0x000fec0003800000 */
[----:B------:R-:W-:Y:S05]  /*14b40*/  @!P0 BRA `(.L_x_1459) ;  /* 0x0000000000048947 */ /* 0x000fea0003800000 */
[----:B------:R-:W-:Y:S01]  /*14b50*/  BPT.TRAP 0x1 ;  /* 0x000000040000795c */ /* 0x000fe20000300000 */
.L_x_1459:
[----:B------:R-:W-:Y:S02]  /*14b60*/  LEA R9, R15, R16, 0x3 ;  /* 0x000000100f097211 */ /* 0x000fe400078e18ff */
[----:B------:R-:W-:-:S04]  /*14b70*/  SHF.L.U32 R8, R14, 0x1f, RZ ;  /* 0x0000001f0e087819 */ /* 0x000fc800000006ff */
[----:B------:R0:W1:Y:S01]  /*14b80*/  SYNCS.PHASECHK.TRANS64.TRYWAIT P4, [R9+URZ+0x22830], R8 ;  /* 0x02283008090075a7 */ /* 0x000062000808017f */
[----:B------:R-:W-:Y:S05]  /*14b90*/  @!P0 BRA `(.L_x_1460) ;  /* 0x0000000000048947 */ /* 0x000fea0003800000 */
[----:B------:R-:W-:Y:S01]  /*14ba0*/  BPT.TRAP 0x1 ;  /* 0x000000040000795c */ /* 0x000fe20000300000 */
.L_x_1460:
[----:B------:R-:W-:Y:S04]  /*14bb0*/  BSSY B0, `(.L_x_1458) ;  /* 0x0000004000007945 */ /* 0x000fe80003800000 */
[----:B-1----:R-:W-:Y:S05]  /*14bc0*/  @P4 BRA `(.L_x_1461) ;  /* 0x0000000000084947 */ /* 0x002fea0003800000 */
[----:B------:R-:W1:Y:S02]  /*14bd0*/  SYNCS.PHASECHK.TRANS64.TRYWAIT P4, [R9+URZ+0x22830], R8 ;  /* 0x02283008090075a7 */ /* 0x000e64000808017f */
[----:B-1----:R-:W-:Y:S05]  /*14be0*/  @!P4 BRA `(.L_x_1462) ;  /* 0x0000013c008cc947 */ /* 0x002fea0003800000 */
.L_x_1461:
[----:B------:R-:W-:Y:S05]  /*14bf0*/  BSYNC B0 ;  /* 0x0000000000007941 */ /* 0x000fea0003800000 */
.L_x_1458:
[----:B------:R-:W2:Y:S01]  /*14c00*/  S2R R10, SR_TID.X ;  /* 0x00000000000a7919 */ /* 0x000ea20000002100 */
[----:B01----:R-:W-:Y:S01]  /*14c10*/  IMAD.MOV.U32 R9, RZ, RZ, -0x7fffffe0 ;  /* 0x80000020ff097424 */ /* 0x003fe200078e00ff */
[----:B------:R-:W-:Y:S05]  /*14c20*/  WARPSYNC.ALL ;  /* 0x0000000000007948 */ /* 0x000fea0003800000 */
[----:B------:R-:W-:Y:S01]  /*14c30*/  R2UR UR31, R9 ;  /* 0x00000000091f72ca */ /* 0x000fe200000e0000 */
[----:B------:R-:W-:Y:S02]  /*14c40*/  IMAD R8, R15, 0x600, R5 ;  /* 0x000006000f087824 */ /* 0x000fe400078e0205 */
[----:B------:R-:W-:-:S03]  /*14c50*/  IMAD.MOV.U32 R11, RZ, RZ, -0x7fffffe0 ;  /* 0x80000020ff0b7424 */ /* 0x000fc600078e00ff */
[----:B------:R-:W-:Y:S02]  /*14c60*/  R2UR UR30, R8 ;  /* 0x00000000081e72ca */ /* 0x000fe400000e0000 */
[----:B------:R-:W-:Y:S01]  /*14c70*/  R2UR UR11, R11 ;  /* 0x000000000b0b72ca */ /* 0x000fe200000e0000 */
[----:B------:R-:W-:-:S05]  /*14c80*/  IMAD.MOV.U32 R11, RZ, RZ, -0x7fffffe0 ;  /* 0x80000020ff0b7424 */ /* 0x000fca00078e00ff */
[----:B------:R-:W-:Y:S01]  /*14c90*/  R2UR UR15, R11 ;  /* 0x000000000b0f72ca */ /* 0x000fe200000e0000 */
[----:B------:R-:W-:-:S05]  /*14ca0*/  IMAD.MOV.U32 R11, RZ, RZ, -0x7fffffe0 ;  /* 0x80000020ff0b7424 */ /* 0x000fca00078e00ff */
[----:B------:R-:W-:Y:S01]  /*14cb0*/  R2UR UR19, R11 ;  /* 0x000000000b1372ca */ /* 0x000fe200000e0000 */
[----:B------:R-:W-:Y:S01]  /*14cc0*/  IMAD.MOV.U32 R11, RZ, RZ, -0x7fffffe0 ;  /* 0x80000020ff0b7424 */ /* 0x000fe200078e00ff */
[----:B--2---:R-:W-:-:S04]  /*14cd0*/  SHF.R.U32.HI R10, RZ, 0x7, R10 ;  /* 0x00000007ff0a7819 */ /* 0x004fc8000001160a */
[----:B------:R-:W-:Y:S01]  /*14ce0*/  R2UR UR23, R11 ;  /* 0x000000000b1772ca */ /* 0x000fe200000e0000 */
[----:B------:R-:W-:Y:S02]  /*14cf0*/  VIADD R9, R10, 0x8 ;  /* 0x000000080a097836 */ /* 0x000fe40000000000 */
[----:B------:R-:W-:-:S03]  /*14d00*/  VIADD R10, R8, 0x2 ;  /* 0x00000002080a7836 */ /* 0x000fc60000000000 */
[----:B------:R0:W-:Y:S02]  /*14d10*/  BAR.SYNC.DEFER_BLOCKING R9, 0x100 ;  /* 0x000400090000751d */ /* 0x0001e40000010000 */
[----:B------:R-:W-:Y:S01]  /*14d20*/  R2UR UR10, R10 ;  /* 0x000000000a0a72ca */ /* 0x000fe200000e0000 */
[----:B------:R-:W-:-:S05]  /*14d30*/  VIADD R10, R8, 0x200 ;  /* 0x00000200080a7836 */ /* 0x000fca0000000000 */
[----:B------:R-:W-:Y:S01]  /*14d40*/  R2UR UR14, R10 ;  /* 0x000000000a0e72ca */ /* 0x000fe200000e0000 */
[----:B------:R-:W-:Y:S02]  /*14d50*/  VIADD R10, R8, 0x202 ;  /* 0x00000202080a7836 */ /* 0x000fe40000000000 */
[----:B0-----:R-:W-:-:S03]  /*14d60*/  IMAD.MOV.U32 R9, RZ, RZ, -0x7fffffe0 ;  /* 0x80000020ff097424 */ /* 0x001fc600078e00ff */
[----:B------:R-:W-:Y:S01]  /*14d70*/  R2UR UR18, R10 ;  /* 0x000000000a1272ca */ /* 0x000fe200000e0000 */
[C---:B------:R-:W-:Y:S01]  /*14d80*/  VIADD R10, R8.reuse, 0x400 ;  /* 0x00000400080a7836 */ /* 0x040fe20000000000 */
[----:B------:R-:W-:Y:S01]  /*14d90*/  R2UR UR27, R9 ;  /* 0x00000000091b72ca */ /* 0x000fe200000e0000 */
[----:B------:R-:W-:-:S03]  /*14da0*/  VIADD R8, R8, 0x402 ;  /* 0x0000040208087836 */ /* 0x000fc60000000000 */
[----:B------:R-:W-:Y:S02]  /*14db0*/  R2UR UR22, R10 ;  /* 0x000000000a1672ca */ /* 0x000fe400000e0000 */
[----:B------:R-:W-:Y:S01]  /*14dc0*/  R2UR UR26, R8 ;  /* 0x00000000081a72ca */ /* 0x000fe200000e0000 */
        /* <DEDUP_REMOVED lines=18> */
[----:B------:R-:W-:Y:S05]  /*14ef0*/  @P3 BRA `(.L_x_1463) ;  /* 0x0000000000283947 */ /* 0x000fea0003800000 */
[----:B------:R-:W-:Y:S05]  /*14f00*/  @!P0 BRA `(.L_x_1464) ;  /* 0x0000000000048947 */ /* 0x000fea0003800000 */
[----:B------:R-:W-:Y:S01]  /*14f10*/  BPT.TRAP 0x1 ;  /* 0x000000040000795c */ /* 0x000fe20000300000 */
.L_x_1464:
[----:B------:R-:W-:Y:S01]  /*14f20*/  SHF.L.U32 R8, R18, 0x1f, RZ ;  /* 0x0000001f12087819 */ /* 0x000fe200000006ff */
[----:B------:R-:W-:-:S04]  /*14f30*/  IMAD R9, R168, 0x8, R16 ;  /* 0x00000008a8097824 */ /* 0x000fc800078e0210 */
[----:B------:R0:W1:Y:S01]  /*14f40*/  SYNCS.PHASECHK.TRANS64.TRYWAIT P3, [R9+URZ+0x22850], R8 ;  /* 0x02285008090075a7 */ /* 0x000062000806017f */
[----:B------:R-:W-:Y:S05]  /*14f50*/  @!P0 BRA `(.L_x_1465) ;  /* 0x0000000000048947 */ /* 0x000fea0003800000 */
[----:B------:R-:W-:Y:S01]  /*14f60*/  BPT.TRAP 0x1 ;  /* 0x000000040000795c */ /* 0x000fe20000300000 */
.L_x_1465:
[----:B-1----:R-:W-:Y:S05]  /*14f70*/  @P3 BRA `(.L_x_1463) ;  /* 0x0000000000083947 */ /* 0x002fea0003800000 */
[----:B------:R-:W1:Y:S02]  /*14f80*/  SYNCS.PHASECHK.TRANS64.TRYWAIT P3, [R9+URZ+0x22850], R8 ;  /* 0x02285008090075a7 */ /* 0x000e64000806017f */
[----:B-1----:R-:W-:Y:S05]  /*14f90*/  @!P3 BRA `(.L_x_1466) ;  /* 0x0000013800b4b947 */ /* 0x002fea0003800000 */
.L_x_1463:
[----:B01----:R-:W-:Y:S01]  /*14fa0*/  VIADD R8, R16, 0x400 ;  /* 0x0000040010087836 */ /* 0x003fe20000000000 */
[----:B------:R-:W-:Y:S05]  /*14fb0*/  WARPSYNC.ALL ;  /* 0x0000000000007948 */ /* 0x000fea0003800000 */
[----:B------:R-:W-:Y:S01]  /*14fc0*/  SHF.R.U32.HI R8, RZ, 0x4, R8 ;  /* 0x00000004ff087819 */ /* 0x000fe20000011608 */
[----:B------:R-:W-:Y:S01]  /*14fd0*/  WARPGROUP.ARRIVE ;  /* 0x00000000000079c5 */ /* 0x000fe20000000000 */
[----:B------:R-:W-:-:S05]  /*14fe0*/  IMAD.MOV.U32 R11, RZ, RZ, 0x40000040 ;  /* 0x40000040ff0b7424 */ /* 0x000fca00078e00ff */
[----:B------:R-:W0:Y:S01]  /*14ff0*/  S2R R177, SR_TID.X ;  /* 0x0000000000b17919 */ /* 0x000e220000002100 */
[----:B------:R-:W-:Y:S01]  /*15000*/  LOP3.LUT R8, R8, 0x3fff, RZ, 0xc0, !PT ;  /* 0x00003fff08087812 */ /* 0x000fe200078ec0ff */
[C---:B------:R-:W-:Y:S01]  /*15010*/  FMUL.FTZ R18, R2.reuse, R26 ;  /* 0x0000001a02127220 */ /* 0x040fe20000410000 */
[C---:B------:R-:W-:Y:S01]  /*15020*/  FMUL.FTZ R20, R2.reuse, R27 ;  /* 0x0000001b02147220 */ /* 0x040fe20000410000 */
[----:B------:R-:W-:Y:S01]  /*15030*/  FMUL.FTZ R26, R2, R30 ;  /* 0x0000001e021a7220 */ /* 0x000fe20000410000 */
[----:B------:R-:W-:Y:S01]  /*15040*/  LOP3.LUT R9, R8, 0x10000, RZ, 0xfc, !PT ;  /* 0x0001000008097812 */ /* 0x000fe200078efcff */
[C---:B------:R-:W-:Y:S01]  /*15050*/  FMUL.FTZ R27, R2.reuse, R31 ;  /* 0x0000001f021b7220 */ /* 0x040fe20000410000 */
[C---:B------:R-:W-:Y:S01]  /*15060*/  FMUL.FTZ R30, R2.reuse, R34 ;  /* 0x00000022021e7220 */ /* 0x040fe20000410000 */
[C---:B------:R-:W-:Y:S01]  /*15070*/  FMUL.FTZ R31, R2.reuse, R35 ;  /* 0x00000023021f7220 */ /* 0x040fe20000410000 */
[----:B------:R-:W-:Y:S01]  /*15080*/  FMUL.FTZ R34, R2, R36 ;  /* 0x0000002402227220 */ /* 0x000fe20000410000 */
[----:B------:R-:W-:-:S02]  /*15090*/  IMAD R8, R168, 0x400, R9 ;  /* 0x00000400a8087824 */ /* 0x000fc400078e0209 */
[C---:B------:R-:W-:Y:S01]  /*150a0*/  FMUL.FTZ R35, R2.reuse, R37 ;  /* 0x0000002502237220 */ /* 0x040fe20000410000 */
[----:B------:R-:W-:Y:S02]  /*150b0*/  IMAD.MOV.U32 R9, RZ, RZ, 0x40000040 ;  /* 0x40000040ff097424 */ /* 0x000fe400078e00ff */
[----:B------:R-:W-:Y:S01]  /*150c0*/  FMUL.FTZ R36, R2, R38 ;  /* 0x0000002602247220 */ /* 0x000fe20000410000 */
[C---:B------:R-:W-:Y:S01]  /*150d0*/  VIADD R10, R8.reuse, 0x2 ;  /* 0x00000002080a7836 */ /* 0x040fe20000000000 */
[----:B------:R-:W-:Y:S01]  /*150e0*/  R2UR UR10, R8 ;  /* 0x00000000080a72ca */ /* 0x000fe200000e0000 */
[C---:B------:R-:W-:Y:S01]  /*150f0*/  FMUL.FTZ R37, R2.reuse, R39 ;  /* 0x0000002702257220 */ /* 0x040fe20000410000 */
[----:B------:R-:W-:Y:S01]  /*15100*/  R2UR UR11, R9 ;  /* 0x00000000090b72ca */ /* 0x000fe200000e0000 */
[----:B------:R-:W-:Y:S02]  /*15110*/  IMAD.MOV.U32 R9, RZ, RZ, 0x40000040 ;  /* 0x40000040ff097424 */ /* 0x000fe400078e00ff */
        /* <DEDUP_REMOVED lines=11> */
[----:B------:R-:W-:Y:S01]  /*151d0*/  QGMMA.64x128x32.F32.E4M3.E4M3 R88, R164, gdesc[UR8], R88, gsb0 ;  /* 0x01e00008a4587df3 */ /* 0x000fe20008000858 */
[----:B------:R-:W-:Y:S01]  /*151e0*/  R2UR UR10, R10 ;  /* 0x000000000a0a72ca */ /* 0x000fe200000e0000 */
[----:B------:R-:W-:Y:S01]  /*151f0*/  VIADD R10, R8, 0x4 ;  /* 0x00000004080a7836 */ /* 0x000fe20000000000 */
[----:B------:R-:W-:Y:S01]  /*15200*/  R2UR UR11, R11 ;  /* 0x000000000b0b72ca */ /* 0x000fe200000e0000 */
[----:B------:R-:W-:-:S02]  /*15210*/  IMAD.MOV.U32 R11, RZ, RZ, 0x40000040 ;  /* 0x40000040ff0b7424 */ /* 0x000fc400078e00ff */
[----:B------:R-:W-:Y:S01]  /*15220*/  FMUL.FTZ R33, R2, R33 ;  /* 0x0000002102217220 */ /* 0x000fe20000410000 */
[----:B------:R-:W-:Y:S02]  /*15230*/  VIADD R8, R8, 0x6 ;  /* 0x0000000608087836 */ /* 0x000fe40000000000 */
[C---:B------:R-:W-:Y:S01]  /*15240*/  FMUL.FTZ R40, R2.reuse, R40 ;  /* 0x0000002802287220 */ /* 0x040fe20000410000 */
[C---:B------:R-:W-:Y:S01]  /*15250*/  FMUL.FTZ R41, R2.reuse, R41 ;  /* 0x0000002902297220 */ /* 0x040fe20000410000 */
[C---:B------:R-:W-:Y:S01]  /*15260*/  FMUL.FTZ R58, R2.reuse, R78 ;  /* 0x0000004e023a7220 */ /* 0x040fe20000410000 */
[----:B------:R-:W-:Y:S01]  /*15270*/  FMUL.FTZ R59, R2, R79 ;  /* 0x0000004f023b7220 */ /* 0x000fe20000410000 */
[----:B0-----:R-:W-:Y:S01]  /*15280*/  SHF.R.U32.HI R177, RZ, 0x7, R177 ;  /* 0x00000007ffb17819 */ /* 0x001fe200000116b1 */
[----:B------:R-:W0:Y:S08]  /*15290*/  MUFU.TANH R24, R24 ;  /* 0x0000001800187308 */ /* 0x000e300000002400 */
        /* <DEDUP_REMOVED lines=23> */
[----:B------:R-:W-:Y:S01]  /*15410*/  QGMMA.64x128x32.F32.E4M3.E4M3 R88, R160, gdesc[UR8], R88, gsb0 ;  /* 0x01e00008a0587df3 */ /* 0x000fe20008000858 */
[----:B------:R-:W-:Y:S01]  /*15420*/  R2UR UR10, R10 ;  /* 0x000000000a0a72ca */ /* 0x000fe200000e0000 */
[C---:B------:R-:W-:Y:S01]  /*15430*/  FMUL.FTZ R10, R2.reuse, R54 ;  /* 0x00000036020a7220 */ /* 0x040fe20000410000 */
[----:B------:R-:W-:Y:S01]  /*15440*/  R2UR UR11, R11 ;  /* 0x000000000b0b72ca */ /* 0x000fe200000e0000 */
        /* <DEDUP_REMOVED lines=33> */
[----:B------:R-:W-:Y:S01]  /*15660*/  IMAD.SHL.U32 R81, R6, 0x80, RZ ;  /* 0x0000008006517824 */ /* 0x000fe200078e00ff */
[----:B------:R-:W-:Y:S01]  /*15670*/  R2UR UR11, R9 ;  /* 0x00000000090b72ca */ /* 0x000fe200000e0000 */
        /* <DEDUP_REMOVED lines=9> */
[C---:B------:R-:W-:Y:S01]  /*15710*/  FMUL.FTZ R68, R2.reuse, R73 ;  /* 0x0000004902447220 */ /* 0x040fe20000410000 */
[C---:B------:R-:W-:Y:S01]  /*15720*/  FMUL.FTZ R62, R2.reuse, R86 ;  /* 0x00000056023e7220 */ /* 0x040fe20000410000 */
[----:B------:R-:W-:Y:S01]  /*15730*/  FMUL.FTZ R63, R2, R87 ;  /* 0x00000057023f7220 */ /* 0x000fe20000410000 */
[----:B------:R-:W-:Y:S01]  /*15740*/  @!P1 IMAD R9, R15, 0x8, R16 ;  /* 0x000000080f099824 */ /* 0x000fe200078e0210 */
[----:B------:R-:W0:Y:S01]  /*15750*/  MUFU.TANH R161, R161 ;  /* 0x000000a100a17308 */ /* 0x000e220000002400 */
[----:B------:R-:W-:Y:S01]  /*15760*/  IMAD.IADD R74, R74, 0x1, -R171 ;  /* 0x000000014a4a7824 */ /* 0x000fe200078e0aab */
[----:B------:R-:W-:Y:S01]  /*15770*/  IADD3 R8, -R177, 0xb, RZ ;  /* 0x0000000bb1087810 */ /* 0x000fe20007ffe1ff */
[----:B------:R-:W-:-:S02]  /*15780*/  @!P1 VIADD R9, R9, 0x22840 ;  /* 0x0002284009099836 */ /* 0x000fc40000000000 */
[----:B------:R-:W-:-:S03]  /*15790*/  IMAD R74, R23, -0x2, R74 ;  /* 0xfffffffe174a7824 */ /* 0x000fc600078e024a */
[----:B------:R-:W0:Y:S01]  /*157a0*/  MUFU.TANH R160, R160 ;  /* 0x000000a000a07308 */ /* 0x000e220000002400 */
[----:B------:R-:W-:Y:S01]  /*157b0*/  @!P1 PRMT R9, RZ, 0x654, R9 ;  /* 0x00000654ff099816 */ /* 0x000fe20000000009 */
[----:B------:R-:W-:-:S04]  /*157c0*/  VIADD R87, R74, UR43 ;  /* 0x0000002b4a577c36 */ /* 0x000fc80008000000 */
[----:B------:R-:W-:Y:S02]  /*157d0*/  IMAD.IADD R84, R0, 0x1, R87 ;  /* 0x0000000100547824 */ /* 0x000fe400078e0257 */
        /* <DEDUP_REMOVED lines=25> */
[----:B------:R-:W-:Y:S01]  /*15970*/  FMUL.FTZ R82, R2, R85 ;  /* 0x0000005502527220 */ /* 0x000fe20000410000 */
[----:B------:R-:W0:Y:S01]  /*15980*/  MUFU.TANH R157, R157 ;  /* 0x0000009d009d7308 */ /* 0x000e220000002400 */
[----:B------:R-:W-:-:S05]  /*15990*/  IADD3 R85, R74, UR34, RZ ;  /* 0x000000224a557c10 */ /* 0x000fca000fffe0ff */
        /* <DEDUP_REMOVED lines=15> */
[----:B------:R0:W-:Y:S06]  /*15a90*/  BAR.ARV R8, 0x100 ;  /* 0x000400080000751d */ /* 0x0001ec0000002000 */
[----:B------:R0:W-:Y:S01]  /*15aa0*/  @!P1 SYNCS.ARRIVE.TRANS64.RED.A1T0 RZ, [R9+URZ], RZ ;  /* 0x000000ff09ff99a7 */ /* 0x0001e2000810043f */
[----:B-1234-:R-:W-:Y:S05]  /*15ab0*/  @!P2 BRA `(.L_x_1467) ;  /* 0x000000000058a947 */ /* 0x01efea0003800000 */
[----:B------:R-:W-:Y:S01]  /*15ac0*/  IADD3 R73, R0, R170, -R171 ;  /* 0x000000aa00497210 */ /* 0x000fe20007ffe8ab */
[----:B------:R-:W-:Y:S03]  /*15ad0*/  BSSY B0, `(.L_x_1468) ;  /* 0x0000010000007945 */ /* 0x000fe60003800000 */
[----:B------:R-:W-:-:S13]  /*15ae0*/  ISETP.GT.AND P3, PT, R73, -0x1, PT ;  /* 0xffffffff4900780c */ /* 0x000fda0003f64270 */
[----:B------:R-:W-:Y:S05]  /*15af0*/  @P3 BRA `(.L_x_1469) ;  /* 0x0000000000203947 */ /* 0x000fea0003800000 */
[----:B------:R-:W-:Y:S01]  /*15b00*/  IMAD.U32 R74, RZ, RZ, UR32 ;  /* 0x00000020ff4a7e24 */ /* 0x000fe2000f8e00ff */
[----:B------:R-:W-:-:S04]  /*15b10*/  LOP3.LUT R73, RZ, R73, RZ, 0x33, !PT ;  /* 0x00000049ff497212 */ /* 0x000fc800078e33ff */
[----:B------:R-:W-:-:S13]  /*15b20*/  ISETP.NE.AND P3, PT, R74, 0x1, PT ;  /* 0x000000014a00780c */ /* 0x000fda0003f65270 */
[----:B0-----:R-:W0:Y:S02]  /*15b30*/  @P3 LDC.64 R8, c[0x0][0x9e8] ;  /* 0x00027a00ff083b82 */ /* 0x001e240000000a00 */
[----:B0-----:R-:W-:-:S05]  /*15b40*/  @P3 IMAD.HI.U32 R8, R73, R8, RZ ;  /* 0x0000000849083227 */ /* 0x001fca00078e00ff */
[----:B------:R-:W-:-:S04]  /*15b50*/  @P3 SHF.R.U32.HI R73, RZ, R9, R8 ;  /* 0x00000009ff493219 */ /* 0x000fc80000011608 */
[----:B------:R-:W-:Y:S01]  /*15b60*/  LOP3.LUT R73, RZ, R73, RZ, 0x33, !PT ;  /* 0x00000049ff497212 */ /* 0x000fe200078e33ff */
[----:B------:R-:W-:Y:S06]  /*15b70*/  BRA `(.L_x_1470) ;  /* 0x0000000000147947 */ /* 0x000fec0003800000 */
.L_x_1469:
[----:B------:R-:W-:-:S05]  /*15b80*/  IMAD.U32 R74, RZ, RZ, UR32 ;  /* 0x00000020ff4a7e24 */ /* 0x000fca000f8e00ff */
[----:B------:R-:W-:-:S13]  /*15b90*/  ISETP.NE.AND P3, PT, R74, 0x1, PT ;  /* 0x000000014a00780c */ /* 0x000fda0003f65270 */
[----:B0-----:R-:W0:Y:S02]  /*15ba0*/  @P3 LDC.64 R8, c[0x0][0x9e8] ;  /* 0x00027a00ff083b82 */ /* 0x001e240000000a00 */
[----:B0-----:R-:W-:-:S05]  /*15bb0*/  @P3 IMAD.HI.U32 R8, R73, R8, RZ ;  /* 0x0000000849083227 */ /* 0x001fca00078e00ff */
[----:B------:R-:W-:-:S07]  /*15bc0*/  @P3 SHF.R.U32.HI R73, RZ, R9, R8 ;  /* 0x00000009ff493219 */ /* 0x000fce0000011608 */
.L_x_1470:
[----:B------:R-:W-:Y:S05]  /*15bd0*/  BSYNC B0 ;  /* 0x0000000000007941 */ /* 0x000fea0003800000 */
.L_x_1468:
[----:B------:R-:W-:-:S04]  /*15be0*/  IMAD R8, R73, R74, -R81 ;  /* 0x0000004a49087224 */ /* 0x000fc800078e0a51 */
[----:B------:R-:W-:-:S05]  /*15bf0*/  IMAD R8, R23, -0x2, R8 ;  /* 0xfffffffe17087824 */ /* 0x000fca00078e0208 */
[----:B------:R-:W-:Y:S02]  /*15c00*/  VIADDMNMX R83, R8, R74, R83, PT ;  /* 0x0000004a08537246 */ /* 0x000fe40003800153 */
[----:B------:R-:W-:-:S07]  /*15c10*/  VIMNMX R84, R84, R8, !PT ;  /* 0x0000000854547248 */ /* 0x000fce0007fe0100 */
.L_x_1467:
        /* <DEDUP_REMOVED lines=8> */
[----:B------:R-:W-:Y:S02]  /*15ca0*/  ISETP.GT.AND P4, PT, R84, 0x9, P3 ;  /* 0x000000095400780c */ /* 0x000fe40001f84270 */
[C---:B------:R-:W-:Y:S02]  /*15cb0*/  ISETP.LT.OR P5, PT, R83.reuse, 0x9, P5 ;  /* 0x000000095300780c */ /* 0x040fe40002fa1670 */
[----:B------:R-:W-:Y:S02]  /*15cc0*/  ISETP.LT.OR P4, PT, R83, 0xa, P4 ;  /* 0x0000000a5300780c */ /* 0x000fe40002781670 */
[----:B------:R-:W-:Y:S02]  /*15cd0*/  FSEL R77, R28, -INF , !P5 ;  /* 0xff8000001c4d7808 */ /* 0x000fe40006800000 */
        /* <DEDUP_REMOVED lines=83> */
[--C-:B------:R-:W-:Y:S02]  /*16210*/  IADD3 R72, R85, 0x8, R0.reuse ;  /* 0x0000000855487810 */ /* 0x100fe40007ffe000 */
[----:B------:R-:W-:-:S02]  /*16220*/  IADD3 R34, R87, 0x8, R0 ;  /* 0x0000000857227810 */ /* 0x000fc40007ffe000 */
[----:B------:R-:W-:Y:S02]  /*16230*/  FSEL R70, R80, -INF , !P5 ;  /* 0xff80000050467808 */ /* 0x000fe40006800000 */
[----:B------:R-:W-:Y:S01]  /*16240*/  FSEL R67, R82, -INF , !P4 ;  /* 0xff80000052437808 */ /* 0x000fe20006000000 */
[----:B------:R-:W-:Y:S06]  /*16250*/  @!P2 BRA `(.L_x_1471) ;  /* 0x00000000005ca947 */ /* 0x000fec0003800000 */
[----:B------:R-:W-:Y:S01]  /*16260*/  ISETP.GT.AND P4, PT, R21, -0x1, PT ;  /* 0xffffffff1500780c */ /* 0x000fe20003f84270 */
[----:B------:R-:W-:-:S12]  /*16270*/  BSSY B0, `(.L_x_1472) ;  /* 0x0000011000007945 */ /* 0x000fd80003800000 */
[----:B------:R-:W-:Y:S05]  /*16280*/  @P4 BRA `(.L_x_1473) ;  /* 0x0000000000244947 */ /* 0x000fea0003800000 */
[----:B------:R-:W-:Y:S02]  /*16290*/  IMAD.U32 R82, RZ, RZ, UR32 ;  /* 0x00000020ff527e24 */ /* 0x000fe4000f8e00ff */
[----:B------:R-:W-:-:S03]  /*162a0*/  VIADD R83, R207, 0x8 ;  /* 0x00000008cf537836 */ /* 0x000fc60000000000 */
[----:B------:R-:W-:Y:S02]  /*162b0*/  ISETP.NE.AND P4, PT, R82, 0x1, PT ;  /* 0x000000015200780c */ /* 0x000fe40003f85270 */
[----:B------:R-:W-:-:S11]  /*162c0*/  LOP3.LUT R83, RZ, R83, RZ, 0x33, !PT ;  /* 0x00000053ff537212 */ /* 0x000fd600078e33ff */
[----:B------:R-:W0:Y:S02]  /*162d0*/  @P4 LDC.64 R8, c[0x0][0x9e8] ;  /* 0x00027a00ff084b82 */ /* 0x000e240000000a00 */
[----:B0-----:R-:W-:-:S05]  /*162e0*/  @P4 IMAD.HI.U32 R8, R83, R8, RZ ;  /* 0x0000000853084227 */ /* 0x001fca00078e00ff */
[----:B------:R-:W-:-:S04]  /*162f0*/  @P4 SHF.R.U32.HI R83, RZ, R9, R8 ;  /* 0x00000009ff534219 */ /* 0x000fc80000011608 */
[----:B------:R-:W-:Y:S01]  /*16300*/  LOP3.LUT R8, RZ, R83, RZ, 0x33, !PT ;  /* 0x00000053ff087212 */ /* 0x000fe200078e33ff */
[----:B------:R-:W-:Y:S06]  /*16310*/  BRA `(.L_x_1474) ;  /* 0x0000000000187947 */ /* 0x000fec0003800000 */
.L_x_1473:
[----:B------:R-:W-:-:S05]  /*16320*/  IMAD.U32 R82, RZ, RZ, UR32 ;  /* 0x00000020ff527e24 */ /* 0x000fca000f8e00ff */
[----:B------:R-:W-:-:S13]  /*16330*/  ISETP.NE.AND P4, PT, R82, 0x1, PT ;  /* 0x000000015200780c */ /* 0x000fda0003f85270 */
[----:B------:R-:W0:Y:S02]  /*16340*/  @P4 LDC.64 R8, c[0x0][0x9e8] ;  /* 0x00027a00ff084b82 */ /* 0x000e240000000a00 */
[----:B0-----:R-:W-:-:S04]  /*16350*/  @P4 IMAD.HI.U32 R80, R21, R8, RZ ;  /* 0x0000000815504227 */ /* 0x001fc800078e00ff */
[----:B------:R-:W-:Y:S01]  /*16360*/  IMAD.MOV.U32 R8, RZ, RZ, R21 ;  /* 0x000000ffff087224 */ /* 0x000fe200078e0015 */
[----:B------:R-:W-:-:S07]  /*16370*/  @P4 SHF.R.U32.HI R8, RZ, R9, R80 ;  /* 0x00000009ff084219 */ /* 0x000fce0000011650 */
.L_x_1474:
[----:B------:R-:W-:Y:S05]  /*16380*/  BSYNC B0 ;  /* 0x0000000000007941 */ /* 0x000fea0003800000 */
.L_x_1472:
[----:B------:R-:W-:-:S04]  /*16390*/  IMAD R8, R8, R82, -R81 ;  /* 0x0000005208087224 */ /* 0x000fc800078e0a51 */
[----:B------:R-:W-:-:S05]  /*163a0*/  IMAD R9, R23, -0x2, R8 ;  /* 0xfffffffe17097824 */ /* 0x000fca00078e0208 */
[----:B------:R-:W-:Y:S02]  /*163b0*/  VIADDMNMX R72, R9, R82, R72, PT ;  /* 0x0000005209487246 */ /* 0x000fe40003800148 */
[----:B------:R-:W-:-:S07]  /*163c0*/  VIMNMX R34, R34, R9, !PT ;  /* 0x0000000922227248 */ /* 0x000fce0007fe0100 */
.L_x_1471:
[----:B------:R-:W-:Y:S01]  /*163d0*/  FMNMX.FTZ R9, R79, R12, !PT ;  /* 0x0000000c4f097209 */ /* 0x000fe20007810000 */
[----:B------:R-:W-:Y:S01]  /*163e0*/  UMOV UR35, UR7 ;  /* 0x0000000700237c82 */ /* 0x000fe20008000000 */
        /* <DEDUP_REMOVED lines=10> */
[----:B------:R-:W-:-:S02]  /*16490*/  FSEL R30, R30, -INF , !P5 ;  /* 0xff8000001e1e7808 */ /* 0x000fc40006800000 */
[----:B------:R-:W-:Y:S02]  /*164a0*/  FMNMX.FTZ R8, R73, R8, !PT ;  /* 0x0000000849087209 */ /* 0x000fe40007810000 */
[C---:B------:R-:W-:Y:S02]  /*164b0*/  ISETP.GT.AND P5, PT, R34.reuse, 0x18, P3 ;  /* 0x000000182200780c */ /* 0x040fe40001fa4270 */
        /* <DEDUP_REMOVED lines=50> */
[C---:B------:R-:W-:Y:S01]  /*167e0*/  ISETP.LT.OR P5, PT, R72.reuse, 0x39, P5 ;  /* 0x000000394800780c */ /* 0x040fe20002fa1670 */
[----:B------:R-:W0:Y:S01]  /*167f0*/  SHFL.BFLY PT, R9, R8, 0x2, 0x1f ;  /* 0x0c401f0008097f89 */ /* 0x000e2200000e0000 */
[----:B------:R-:W-:-:S02]  /*16800*/  ISETP.LT.OR P4, PT, R72, 0x22, P4 ;  /* 0x000000224800780c */ /* 0x000fc40002781670 */
[----:B------:R-:W-:Y:S02]  /*16810*/  FSEL R10, R10, -INF , !P5 ;  /* 0xff8000000a0a7808 */ /* 0x000fe40006800000 */
[C---:B------:R-:W-:Y:S02]  /*16820*/  ISETP.GT.AND P5, PT, R34.reuse, 0x40, P3 ;  /* 0x000000402200780c */ /* 0x040fe40001fa4270 */
[----:B------:R-:W-:Y:S02]  /*16830*/  FSEL R39, R39, -INF , !P4 ;  /* 0xff80000027277808 */ /* 0x000fe40006000000 */
[----:B------:R-:W-:Y:S02]  /*16840*/  ISETP.GT.AND P4, PT, R34, 0x29, P3 ;  /* 0x000000292200780c */ /* 0x000fe40001f84270 */
[C---:B------:R-:W-:Y:S02]  /*16850*/  ISETP.LT.OR P5, PT, R72.reuse, 0x41, P5 ;  /* 0x000000414800780c */ /* 0x040fe40002fa1670 */
[----:B------:R-:W-:-:S02]  /*16860*/  ISETP.LT.OR P4, PT, R72, 0x2a, P4 ;  /* 0x0000002a4800780c */ /* 0x000fc40002781670 */
[----:B------:R-:W-:Y:S02]  /*16870*/  FSEL R46, R46, -INF , !P5 ;  /* 0xff8000002e2e7808 */ /* 0x000fe40006800000 */
[C---:B------:R-:W-:Y:S02]  /*16880*/  ISETP.GT.AND P5, PT, R34.reuse, 0x41, P3 ;  /* 0x000000412200780c */ /* 0x040fe40001fa4270 */
[----:B------:R-:W-:Y:S02]  /*16890*/  FSEL R43, R43, -INF , !P4 ;  /* 0xff8000002b2b7808 */ /* 0x000fe40006000000 */
[----:B------:R-:W-:Y:S02]  /*168a0*/  ISETP.GT.AND P4, PT, R34, 0x31, P3 ;  /* 0x000000312200780c */ /* 0x000fe40001f84270 */
[----:B------:R-:W-:Y:S02]  /*168b0*/  ISETP.LT.OR P5, PT, R72, 0x42, P5 ;  /* 0x000000424800780c */ /* 0x000fe40002fa1670 */
[----:B0-----:R-:W-:-:S02]  /*168c0*/  FMNMX.FTZ R8, R8, R9, !PT ;  /* 0x0000000908087209 */ /* 0x001fc40007810000 */
[----:B------:R-:W-:Y:S02]  /*168d0*/  ISETP.LT.OR P4, PT, R72, 0x32, P4 ;  /* 0x000000324800780c */ /* 0x000fe40002781670 */
[----:B------:R-:W-:Y:S01]  /*168e0*/  FSEL R47, R47, -INF , !P5 ;  /* 0xff8000002f2f7808 */ /* 0x000fe20006800000 */
[----:B------:R-:W0:Y:S01]  /*168f0*/  SHFL.BFLY PT, R9, R8, 0x1, 0x1f ;  /* 0x0c201f0008097f89 */ /* 0x000e2200000e0000 */
[C---:B------:R-:W-:Y:S02]  /*16900*/  ISETP.GT.AND P5, PT, R34.reuse, 0x48, P3 ;  /* 0x000000482200780c */ /* 0x040fe40001fa4270 */
[----:B------:R-:W-:Y:S02]  /*16910*/  FSEL R45, R45, -INF , !P4 ;  /* 0xff8000002d2d7808 */ /* 0x000fe40006000000 */
[----:B------:R-:W-:Y:S02]  /*16920*/  ISETP.GT.AND P4, PT, R34, 0x39, P3 ;  /* 0x000000392200780c */ /* 0x000fe40001f84270 */
[----:B------:R-:W-:-:S02]  /*16930*/  ISETP.LT.OR P5, PT, R72, 0x49, P5 ;  /* 0x000000494800780c */ /* 0x000fc40002fa1670 */
[----:B------:R-:W-:Y:S02]  /*16940*/  ISETP.LT.OR P4, PT, R72, 0x3a, P4 ;  /* 0x0000003a4800780c */ /* 0x000fe40002781670 */
[----:B------:R-:W-:Y:S02]  /*16950*/  FSEL R48, R48, -INF , !P5 ;  /* 0xff80000030307808 */ /* 0x000fe40006800000 */
[----:B------:R-:W-:Y:S02]  /*16960*/  ISETP.GT.AND P5, PT, R34, RZ, P3 ;  /* 0x000000ff2200720c */ /* 0x000fe40001fa4270 */
[----:B------:R-:W-:Y:S02]  /*16970*/  FSEL R11, R11, -INF , !P4 ;  /* 0xff8000000b0b7808 */ /* 0x000fe40006000000 */
[----:B------:R-:W-:-:S04]  /*16980*/  ISETP.LT.OR P5, PT, R72, 0x1, P5 ;  /* 0x000000014800780c */ /* 0x000fc80002fa1670 */
[----:B------:R-:W-:Y:S02]  /*16990*/  FSEL R86, R18, -INF , !P5 ;  /* 0xff80000012567808 */ /* 0x000fe40006800000 */
[----:B------:R-:W-:Y:S02]  /*169a0*/  ISETP.GT.AND P5, PT, R34, 0x49, P3 ;  /* 0x000000492200780c */ /* 0x000fe40001fa4270 */
[----:B0-----:R-:W-:Y:S01]  /*169b0*/  FMNMX.FTZ R8, R8, R9, !PT ;  /* 0x0000000908087209 */ /* 0x001fe20007810000 */
[----:B------:R-:W-:Y:S01]  /*169c0*/  IMAD.U32 R9, RZ, RZ, UR35 ;  /* 0x00000023ff097e24 */ /* 0x000fe2000f8e00ff */
[----:B------:R-:W-:Y:S02]  /*169d0*/  ISETP.LT.OR P5, PT, R72, 0x4a, P5 ;  /* 0x0000004a4800780c */ /* 0x000fe40002fa1670 */
[C---:B------:R-:W-:Y:S01]  /*169e0*/  FSETP.NEU.FTZ.AND P4, PT, R8.reuse, -INF , PT ;  /* 0xff8000000800780b */ /* 0x040fe20003f9d000 */
[----:B------:R-:W-:-:S05]  /*169f0*/  FFMA.FTZ R80, R8, R9, -8 ;  /* 0xc100000008507423 */ /* 0x000fca0000010009 */
[----:B------:R-:W-:-:S05]  /*16a00*/  FSEL R80, R80, RZ, P4 ;  /* 0x000000ff50507208 */ /* 0x000fca0002000000 */
[--C-:B------:R-:W-:Y:S01]  /*16a10*/  FFMA.FTZ R81, R75, UR35, -R80.reuse ;  /* 0x000000234b517c23 */ /* 0x100fe20008010850 */
[----:B------:R-:W-:Y:S01]  /*16a20*/  FMNMX.FTZ R75, R86, R7, !PT ;  /* 0x00000007564b7209 */ /* 0x000fe20007810000 */
[--C-:B------:R-:W-:Y:S01]  /*16a30*/  FFMA.FTZ R9, R79, UR35, -R80.reuse ;  /* 0x000000234f097c23 */ /* 0x100fe20008010850 */
[----:B------:R-:W-:-:S01]  /*16a40*/  FFMA.FTZ R82, R76, UR35, -R80 ;  /* 0x000000234c527c23 */ /* 0x000fc20008010850 */
[--C-:B------:R-:W-:Y:S01]  /*16a50*/  FFMA.FTZ R83, R73, UR35, -R80.reuse ;  /* 0x0000002349537c23 */ /* 0x100fe20008010850 */
[----:B------:R-:W-:Y:S01]  /*16a60*/  FMNMX.FTZ R79, R20, R75, !PT ;  /* 0x0000004b144f7209 */ /* 0x000fe20007810000 */
[----:B------:R-:W-:Y:S01]  /*16a70*/  MUFU.EX2 R18, R81 ;  /* 0x0000005100127308 */ /* 0x000fe20000000800 */
[----:B------:R-:W-:Y:S01]  /*16a80*/  FSEL R75, R49, -INF , !P5 ;  /* 0xff800000314b7808 */ /* 0x000fe20006800000 */
[--C-:B------:R-:W-:Y:S01]  /*16a90*/  FFMA.FTZ R87, R24, UR35, -R80.reuse ;  /* 0x0000002318577c23 */ /* 0x100fe20008010850 */
[----:B------:R-:W-:Y:S01]  /*16aa0*/  FMNMX.FTZ R76, R26, R79, !PT ;  /* 0x0000004f1a4c7209 */ /* 0x000fe20007810000 */
[--C-:B------:R-:W-:Y:S01]  /*16ab0*/  FFMA.FTZ R78, R78, UR35, -R80.reuse ;  /* 0x000000234e4e7c23 */ /* 0x100fe20008010850 */
[----:B------:R-:W-:Y:S01]  /*16ac0*/  ISETP.GT.AND P5, PT, R34, 0x50, P3 ;  /* 0x000000502200780c */ /* 0x000fe20001fa4270 */
[--C-:B------:R-:W-:Y:S01]  /*16ad0*/  FFMA.FTZ R77, R77, UR35, -R80.reuse ;  /* 0x000000234d4d7c23 */ /* 0x100fe20008010850 */
[----:B------:R-:W-:Y:S01]  /*16ae0*/  FMNMX.FTZ R79, R27, R76, !PT ;  /* 0x0000004c1b4f7209 */ /* 0x000fe20007810000 */
[----:B------:R0:W-:Y:S01]  /*16af0*/  MUFU.EX2 R49, R82 ;  /* 0x0000005200317308 */ /* 0x0001e20000000800 */
[----:B------:R-:W-:Y:S01]  /*16b00*/  ISETP.LT.OR P5, PT, R72, 0x51, P5 ;  /* 0x000000514800780c */ /* 0x000fe20002fa1670 */
[--C-:B------:R-:W-:Y:S01]  /*16b10*/  FFMA.FTZ R74, R74, UR35, -R80.reuse ;  /* 0x000000234a4a7c23 */ /* 0x100fe20008010850 */
[----:B------:R-:W-:Y:S01]  /*16b20*/  FMNMX.FTZ R76, R30, R79, !PT ;  /* 0x0000004f1e4c7209 */ /* 0x000fe20007810000 */
[--C-:B------:R-:W-:Y:S01]  /*16b30*/  FFMA.FTZ R35, R35, UR35, -R80.reuse ;  /* 0x0000002323237c23 */ /* 0x100fe20008010850 */
[----:B------:R-:W-:Y:S01]  /*16b40*/  FSEL R73, R50, -INF , !P5 ;  /* 0xff80000032497808 */ /* 0x000fe20006800000 */
[--C-:B------:R-:W-:Y:S01]  /*16b50*/  FFMA.FTZ R40, R40, UR35, -R80.reuse ;  /* 0x0000002328287c23 */ /* 0x100fe20008010850 */
[----:B------:R-:W-:Y:S01]  /*16b60*/  FMNMX.FTZ R79, R31, R76, !PT ;  /* 0x0000004c1f4f7209 */ /* 0x000fe20007810000 */
[----:B------:R1:W-:Y:S01]  /*16b70*/  MUFU.EX2 R50, R83 ;  /* 0x0000005300327308 */ /* 0x0003e20000000800 */
[----:B------:R-:W-:Y:S01]  /*16b80*/  ISETP.GT.AND P5, PT, R34, 0x51, P3 ;  /* 0x000000512200780c */ /* 0x000fe20001fa4270 */
[--C-:B------:R-:W-:Y:S01]  /*16b90*/  FFMA.FTZ R41, R41, UR35, -R80.reuse ;  /* 0x0000002329297c23 */ /* 0x100fe20008010850 */
[----:B------:R-:W-:Y:S01]  /*16ba0*/  FMNMX.FTZ R76, R36, R79, !PT ;  /* 0x0000004f244c7209 */ /* 0x000fe20007810000 */
[--C-:B------:R-:W-:Y:S01]  /*16bb0*/  FFMA.FTZ R161, R161, UR35, -R80.reuse ;  /* 0x00000023a1a17c23 */ /* 0x100fe20008010850 */
[----:B------:R-:W-:Y:S01]  /*16bc0*/  ISETP.LT.OR P5, PT, R72, 0x52, P5 ;  /* 0x000000524800780c */ /* 0x000fe20002fa1670 */
[--C-:B------:R-:W-:Y:S01]  /*16bd0*/  FFMA.FTZ R160, R160, UR35, -R80.reuse ;  /* 0x00000023a0a07c23 */ /* 0x100fe20008010850 */
[----:B------:R-:W-:Y:S01]  /*16be0*/  FMNMX.FTZ R79, R37, R76, !PT ;  /* 0x0000004c254f7209 */ /* 0x000fe20007810000 */
[--C-:B------:R-:W-:Y:S01]  /*16bf0*/  FFMA.FTZ R162, R162, UR35, -R80.reuse ;  /* 0x00000023a2a27c23 */ /* 0x100fe20008010850 */
[----:B------:R-:W-:Y:S01]  /*16c00*/  FSEL R51, R51, -INF , !P5 ;  /* 0xff80000033337808 */ /* 0x000fe20006800000 */
[--C-:B------:R-:W-:Y:S01]  /*16c10*/  FFMA.FTZ R164, R164, UR35, -R80.reuse ;  /* 0x00000023a4a47c23 */ /* 0x100fe20008010850 */
[----:B------:R-:W-:Y:S01]  /*16c20*/  FMNMX.FTZ R76, R38, R79, !PT ;  /* 0x0000004f264c7209 */ /* 0x000fe20007810000 */
[--C-:B------:R-:W-:Y:S01]  /*16c30*/  FFMA.FTZ R55, R55, UR35, -R80.reuse ;  /* 0x0000002337377c23 */ /* 0x100fe20008010850 */
        /* <DEDUP_REMOVED lines=14> */
[----:B0-----:R-:W-:Y:S01]  /*16d20*/  FMNMX.FTZ R82, R44, R79, !PT ;  /* 0x0000004f2c527209 */ /* 0x001fe20007810000 */
[--C-:B------:R-:W-:Y:S01]  /*16d30*/  FFMA.FTZ R69, R69, UR35, -R80.reuse ;  /* 0x0000002345457c23 */ /* 0x100fe20008010850 */
[----:B------:R-:W-:Y:S01]  /*16d40*/  ISETP.LT.OR P5, PT, R72, 0x5a, P5 ;  /* 0x0000005a4800780c */ /* 0x000fe20002fa1670 */
[----:B------:R-:W-:Y:S01]  /*16d50*/  FFMA.FTZ R70, R70, UR35, -R80 ;  /* 0x0000002346467c23 */ /* 0x000fe20008010850 */
[----:B------:R-:W-:Y:S01]  /*16d60*/  FMNMX.FTZ R81, R45, R82, !PT ;  /* 0x000000522d517209 */ /* 0x000fe20007810000 */
[----:B------:R-:W-:Y:S01]  /*16d70*/  MUFU.EX2 R9, R9 ;  /* 0x0000000900097308 */ /* 0x000fe20000000800 */
[----:B------:R-:W-:-:S02]  /*16d80*/  FSEL R76, R53, -INF , !P5 ;  /* 0xff800000354c7808 */ /* 0x000fc40006800000 */
[----:B------:R-:W-:Y:S02]  /*16d90*/  ISETP.GT.AND P5, PT, R34, 0x60, P3 ;  /* 0x000000602200780c */ /* 0x000fe40001fa4270 */
[----:B------:R-:W-:Y:S01]  /*16da0*/  FMNMX.FTZ R82, R10, R81, !PT ;  /* 0x000000510a527209 */ /* 0x000fe20007810000 */
[----:B------:R-:W-:Y:S01]  /*16db0*/  FFMA.FTZ R81, R163, UR35, -R80 ;  /* 0x00000023a3517c23 */ /* 0x000fe20008010850 */
[----:B------:R-:W-:Y:S01]  /*16dc0*/  ISETP.LT.OR P5, PT, R72, 0x61, P5 ;  /* 0x000000614800780c */ /* 0x000fe20002fa1670 */
[----:B------:R-:W-:Y:S01]  /*16dd0*/  MUFU.EX2 R78, R78 ;  /* 0x0000004e004e7308 */ /* 0x000fe20000000800 */
[----:B-1----:R-:W-:Y:S02]  /*16de0*/  FMNMX.FTZ R83, R11, R82, !PT ;  /* 0x000000520b537209 */ /* 0x002fe40007810000 */
[----:B------:R-:W-:Y:S02]  /*16df0*/  FSEL R79, R56, -INF , !P5 ;  /* 0xff800000384f7808 */ /* 0x000fe40006800000 */
[----:B------:R-:W-:-:S02]  /*16e00*/  ISETP.GT.AND P5, PT, R34, 0x61, P3 ;  /* 0x000000612200780c */ /* 0x000fc40001fa4270 */
[----:B------:R-:W-:Y:S01]  /*16e10*/  FMNMX.FTZ R82, R46, R83, !PT ;  /* 0x000000532e527209 */ /* 0x000fe20007810000 */
[----:B------:R-:W-:Y:S01]  /*16e20*/  MUFU.EX2 R77, R77 ;  /* 0x0000004d004d7308 */ /* 0x000fe20000000800 */
[----:B------:R-:W-:Y:S02]  /*16e30*/  ISETP.LT.OR P5, PT, R72, 0x62, P5 ;  /* 0x000000624800780c */ /* 0x000fe40002fa1670 */
[----:B------:R-:W-:Y:S02]  /*16e40*/  FMNMX.FTZ R83, R47, R82, !PT ;  /* 0x000000522f537209 */ /* 0x000fe40007810000 */
[----:B------:R-:W-:Y:S02]  /*16e50*/  FSEL R57, R57, -INF , !P5 ;  /* 0xff80000039397808 */ /* 0x000fe40006800000 */
[----:B------:R-:W-:Y:S01]  /*16e60*/  ISETP.GT.AND P5, PT, R34, 0x68, P3 ;  /* 0x000000682200780c */ /* 0x000fe20001fa4270 */
[----:B------:R-:W-:Y:S01]  /*16e70*/  MUFU.EX2 R74, R74 ;  /* 0x0000004a004a7308 */ /* 0x000fe20000000800 */
[----:B------:R-:W-:Y:S01]  /*16e80*/  FMNMX.FTZ R84, R48, R83, !PT ;  /* 0x0000005330547209 */ /* 0x000fe20007810000 */
[----:B------:R-:W-:Y:S01]  /*16e90*/  FFMA.FTZ R83, R165, UR35, -R80 ;  /* 0x00000023a5537c23 */ /* 0x000fe20008010850 */
[----:B------:R-:W-:-:S02]  /*16ea0*/  ISETP.LT.OR P5, PT, R72, 0x69, P5 ;  /* 0x000000694800780c */ /* 0x000fc40002fa1670 */
[----:B------:R-:W-:Y:S02]  /*16eb0*/  FMNMX.FTZ R84, R75, R84, !PT ;  /* 0x000000544b547209 */ /* 0x000fe40007810000 */
[----:B------:R-:W-:Y:S01]  /*16ec0*/  FSEL R58, R58, -INF , !P5 ;  /* 0xff8000003a3a7808 */ /* 0x000fe20006800000 */
[----:B------:R-:W-:Y:S01]  /*16ed0*/  MUFU.EX2 R35, R35 ;  /* 0x0000002300237308 */ /* 0x000fe20000000800 */
[----:B------:R-:W-:Y:S02]  /*16ee0*/  FMNMX.FTZ R84, R73, R84, !PT ;  /* 0x0000005449547209 */ /* 0x000fe40007810000 */
[----:B------:R-:W-:Y:S02]  /*16ef0*/  ISETP.GT.AND P5, PT, R34, 0x69, P3 ;  /* 0x000000692200780c */ /* 0x000fe40001fa4270 */
[----:B------:R-:W-:Y:S02]  /*16f00*/  FMNMX.FTZ R85, R51, R84, !PT ;  /* 0x0000005433557209 */ /* 0x000fe40007810000 */
[----:B------:R-:W-:Y:S01]  /*16f10*/  ISETP.LT.OR P5, PT, R72, 0x6a, P5 ;  /* 0x0000006a4800780c */ /* 0x000fe20002fa1670 */
[----:B------:R-:W-:Y:S01]  /*16f20*/  MUFU.EX2 R40, R40 ;  /* 0x0000002800287308 */ /* 0x000fe20000000800 */
[----:B------:R-:W-:-:S02]  /*16f30*/  FMNMX.FTZ R85, R52, R85, !PT ;  /* 0x0000005534557209 */ /* 0x000fc40007810000 */
[----:B------:R-:W-:Y:S02]  /*16f40*/  FSEL R59, R59, -INF , !P5 ;  /* 0xff8000003b3b7808 */ /* 0x000fe40006800000 */
[----:B------:R-:W-:Y:S02]  /*16f50*/  ISETP.GT.AND P5, PT, R34, 0x70, P3 ;  /* 0x000000702200780c */ /* 0x000fe40001fa4270 */
[----:B------:R-:W-:Y:S01]  /*16f60*/  FMNMX.FTZ R152, R76, R85, !PT ;  /* 0x000000554c987209 */ /* 0x000fe20007810000 */
[----:B------:R-:W-:Y:S01]  /*16f70*/  MUFU.EX2 R41, R41 ;  /* 0x0000002900297308 */ /* 0x000fe20000000800 */
[----:B------:R-:W-:Y:S02]  /*16f80*/  ISETP.LT.OR P5, PT, R72, 0x71, P5 ;  /* 0x000000714800780c */ /* 0x000fe40002fa1670 */
[----:B------:R-:W-:Y:S02]  /*16f90*/  FMNMX.FTZ R152, R79, R152, !PT ;  /* 0x000000984f987209 */ /* 0x000fe40007810000 */
[----:B------:R-:W-:-:S02]  /*16fa0*/  FSEL R60, R60, -INF , !P5 ;  /* 0xff8000003c3c7808 */ /* 0x000fc40006800000 */
[----:B------:R-:W-:Y:S01]  /*16fb0*/  ISETP.GT.AND P5, PT, R34, 0x71, P3 ;  /* 0x000000712200780c */ /* 0x000fe20001fa4270 */
[----:B------:R-:W-:Y:S01]  /*16fc0*/  MUFU.EX2 R53, R161 ;  /* 0x000000a100357308 */ /* 0x000fe20000000800 */
[----:B------:R-:W-:Y:S02]  /*16fd0*/  FMNMX.FTZ R85, R57, R152, !PT ;  /* 0x0000009839557209 */ /* 0x000fe40007810000 */
[----:B------:R-:W-:Y:S02]  /*16fe0*/  ISETP.LT.OR P5, PT, R72, 0x72, P5 ;  /* 0x000000724800780c */ /* 0x000fe40002fa1670 */
[----:B------:R-:W-:Y:S02]  /*16ff0*/  FMNMX.FTZ R152, R58, R85, !PT ;  /* 0x000000553a987209 */ /* 0x000fe40007810000 */
[----:B------:R-:W-:Y:S01]  /*17000*/  FSEL R61, R61, -INF , !P5 ;  /* 0xff8000003d3d7808 */ /* 0x000fe20006800000 */
[----:B------:R-:W-:Y:S01]  /*17010*/  MUFU.EX2 R56, R160 ;  /* 0x000000a000387308 */ /* 0x000fe20000000800 */
[----:B------:R-:W-:-:S02]  /*17020*/  ISETP.GT.AND P5, PT, R34, 0x78, P3 ;  /* 0x000000782200780c */ /* 0x000fc40001fa4270 */
[----:B------:R-:W-:Y:S01]  /*17030*/  FMNMX.FTZ R85, R59, R152, !PT ;  /* 0x000000983b557209 */ /* 0x000fe20007810000 */
[----:B------:R-:W-:-:S01]  /*17040*/  FFMA.FTZ R152, R67, UR35, -R80 ;  /* 0x0000002343987c23 */ /* 0x000fc20008010850 */
[----:B------:R-:W-:Y:S02]  /*17050*/  ISETP.GT.AND P3, PT, R34, 0x79, P3 ;  /* 0x000000792200780c */ /* 0x000fe40001f64270 */
[----:B------:R-:W-:Y:S01]  /*17060*/  ISETP.LT.OR P5, PT, R72, 0x79, P5 ;  /* 0x000000794800780c */ /* 0x000fe20002fa1670 */
[----:B------:R0:W-:Y:S01]  /*17070*/  MUFU.EX2 R34, R87 ;  /* 0x0000005700227308 */ /* 0x0001e20000000800 */
[----:B------:R-:W-:Y:S02]  /*17080*/  FMNMX.FTZ R24, R60, R85, !PT ;  /* 0x000000553c187209 */ /* 0x000fe40007810000 */
[----:B------:R-:W-:Y:S02]  /*17090*/  ISETP.LT.OR P3, PT, R72, 0x7a, P3 ;  /* 0x0000007a4800780c */ /* 0x000fe40001f61670 */
[----:B------:R-:W-:-:S02]  /*170a0*/  FSEL R62, R62, -INF , !P5 ;  /* 0xff8000003e3e7808 */ /* 0x000fc40006800000 */
[----:B------:R-:W-:Y:S01]  /*170b0*/  FMNMX.FTZ R85, R61, R24, !PT ;  /* 0x000000183d557209 */ /* 0x000fe20007810000 */
[----:B------:R-:W-:Y:S01]  /*170c0*/  MUFU.EX2 R81, R81 ;  /* 0x0000005100517308 */ /* 0x000fe20000000800 */
[----:B------:R-:W-:Y:S02]  /*170d0*/  FSEL R63, R63, -INF , !P3 ;  /* 0xff8000003f3f7808 */ /* 0x000fe40005800000 */
[----:B------:R-:W-:Y:S01]  /*170e0*/  FMNMX.FTZ R24, R62, R85, !PT ;  /* 0x000000553e187209 */ /* 0x000fe20007810000 */
[----:B------:R-:W-:-:S01]  /*170f0*/  FFMA.FTZ R85, R64, UR35, -R80 ;  /* 0x0000002340557c23 */ /* 0x000fc20008010850 */
[--C-:B------:R-:W-:Y:S01]  /*17100*/  FFMA.FTZ R64, R65, UR35, -R80.reuse ;  /* 0x0000002341407c23 */ /* 0x100fe20008010850 */
[----:B------:R-:W-:-:S01]  /*17110*/  FFMA.FTZ R65, R66, UR35, -R80 ;  /* 0x0000002342417c23 */ /* 0x000fc20008010850 */
[----:B------:R-:W-:Y:S01]  /*17120*/  FMNMX.FTZ R24, R63, R24, !PT ;  /* 0x000000183f187209 */ /* 0x000fe20007810000 */
[----:B------:R-:W-:-:S01]  /*17130*/  FFMA.FTZ R66, R71, UR35, -R80 ;  /* 0x0000002347427c23 */ /* 0x000fc20008010850 */
[----:B------:R-:W-:Y:S01]  /*17140*/  FSEL R67, R8, RZ, P4 ;  /* 0x000000ff08437208 */ /* 0x000fe20002000000 */
[----:B------:R-:W-:Y:S01]  /*17150*/  IMAD.U32 R71, RZ, RZ, UR35 ;  /* 0x00000023ff477e24 */ /* 0x000fe2000f8e00ff */
[----:B------:R-:W-:Y:S01]  /*17160*/  MUFU.EX2 R82, R162 ;  /* 0x000000a200527308 */ /* 0x000fe20000000800 */
[----:B0-----:R-:W0:Y:S02]  /*17170*/  SHFL.BFLY PT, R87, R24, 0x2, 0x1f ;  /* 0x0c401f0018577f89 */ /* 0x001e2400000e0000 */
[----:B------:R-:W-:-:S04]  /*17180*/  FADD.FTZ R12, -R67, R12 ;  /* 0x0000000c430c7221 */ /* 0x000fc80000010100 */
[----:B------:R-:W-:Y:S01]  /*17190*/  FMUL.FTZ R72, R12, UR35 ;  /* 0x000000230c487c20 */ /* 0x000fe20008410000 */
[----:B------:R-:W-:Y:S08]  /*171a0*/  MUFU.EX2 R83, R83 ;  /* 0x0000005300537308 */ /* 0x000ff00000000800 */
[----:B------:R-:W1:Y:S08]  /*171b0*/  MUFU.EX2 R72, R72 ;  /* 0x0000004800487308 */ /* 0x000e700000000800 */
[----:B------:R-:W-:Y:S01]  /*171c0*/  MUFU.EX2 R84, R164 ;  /* 0x000000a400547308 */ /* 0x000fe20000000800 */
[----:B0-----:R-:W-:-:S05]  /*171d0*/  FMNMX.FTZ R87, R24, R87, !PT ;  /* 0x0000005718577209 */ /* 0x001fca0007810000 */
[----:B------:R-:W0:Y:S02]  /*171e0*/  SHFL.BFLY PT, R24, R87, 0x1, 0x1f ;  /* 0x0c201f0057187f89 */ /* 0x000e2400000e0000 */
[----:B------:R-:W-:Y:S08]  /*171f0*/  MUFU.EX2 R55, R55 ;  /* 0x0000003700377308 */ /* 0x000ff00000000800 */
[----:B------:R-:W-:Y:S08]  /*17200*/  MUFU.EX2 R54, R54 ;  /* 0x0000003600367308 */ /* 0x000ff00000000800 */
[----:B------:R-:W-:Y:S01]  /*17210*/  MUFU.EX2 R25, R25 ;  /* 0x0000001900197308 */ /* 0x000fe20000000800 */
[----:B0-----:R-:W-:-:S07]  /*17220*/  FMNMX.FTZ R24, R87, R24, !PT ;  /* 0x0000001857187209 */ /* 0x001fce0007810000 */
[----:B------:R-:W-:Y:S01]  /*17230*/  MUFU.EX2 R28, R28 ;  /* 0x0000001c001c7308 */ /* 0x000fe20000000800 */
[C---:B------:R-:W-:Y:S01]  /*17240*/  FSETP.NEU.FTZ.AND P3, PT, R24.reuse, -INF , PT ;  /* 0xff8000001800780b */ /* 0x040fe20003f7d000 */
[----:B------:R-:W-:-:S05]  /*17250*/  FFMA.FTZ R71, R24, R71, -8 ;  /* 0xc100000018477423 */ /* 0x000fca0000010047 */
[----:B------:R-:W-:Y:S01]  /*17260*/  FSEL R12, R71, RZ, P3 ;  /* 0x000000ff470c7208 */ /* 0x000fe20001800000 */
[----:B------:R-:W-:Y:S04]  /*17270*/  MUFU.EX2 R29, R29 ;  /* 0x0000001d001d7308 */ /* 0x000fe80000000800 */
[----:B------:R-:W-:-:S01]  /*17280*/  FFMA.FTZ R71, R20, UR35, -R12 ;  /* 0x0000002314477c23 */ /* 0x000fc2000801080c */
[--C-:B------:R-:W-:Y:S01]  /*17290*/  FFMA.FTZ R20, R26, UR35, -R12.reuse ;  /* 0x000000231a147c23 */ /* 0x100fe2000801080c */
[----:B------:R-:W-:-:S01]  /*172a0*/  FFMA.FTZ R26, R30, UR35, -R12 ;  /* 0x000000231e1a7c23 */ /* 0x000fc2000801080c */
[--C-:B------:R-:W-:Y:S01]  /*172b0*/  FFMA.FTZ R30, R36, UR35, -R12.reuse ;  /* 0x00000023241e7c23 */ /* 0x100fe2000801080c */
[----:B------:R-:W-:-:S01]  /*172c0*/  FFMA.FTZ R36, R38, UR35, -R12 ;  /* 0x0000002326247c23 */ /* 0x000fc2000801080c */
[--C-:B------:R-:W-:Y:S01]  /*172d0*/  FFMA.FTZ R38, R42, UR35, -R12.reuse ;  /* 0x000000232a267c23 */ /* 0x100fe2000801080c */
[----:B------:R-:W-:-:S01]  /*172e0*/  FFMA.FTZ R42, R44, UR35, -R12 ;  /* 0x000000232c2a7c23 */ /* 0x000fc2000801080c */
[----:B------:R-:W-:Y:S01]  /*172f0*/  FSEL R44, R24, RZ, P3 ;  /* 0x000000ff182c7208 */ /* 0x000fe20001800000 */
[----:B------:R-:W-:-:S01]  /*17300*/  FFMA.FTZ R80, R86, UR35, -R12 ;  /* 0x0000002356507c23 */ /* 0x000fc2000801080c */
[----:B------:R-:W-:Y:S01]  /*17310*/  MUFU.EX2 R71, R71 ;  /* 0x0000004700477308 */ /* 0x000fe20000000800 */
[----:B------:R-:W-:-:S01]  /*17320*/  FFMA.FTZ R27, R27, UR35, -R12 ;  /* 0x000000231b1b7c23 */ /* 0x000fc2000801080c */
[----:B------:R-:W-:Y:S01]  /*17330*/  FFMA.FTZ R31, R31, UR35, -R12 ;  /* 0x000000231f1f7c23 */ /* 0x000fe2000801080c */
[----:B------:R-:W-:-:S01]  /*17340*/  FADD.FTZ R44, -R44, R7 ;  /* 0x000000072c2c7221 */ /* 0x000fc20000010100 */
[--C-:B------:R-:W-:Y:S01]  /*17350*/  FFMA.FTZ R86, R10, UR35, -R12.reuse ;  /* 0x000000230a567c23 */ /* 0x100fe2000801080c */
[----:B------:R-:W-:-:S01]  /*17360*/  FFMA.FTZ R10, R11, UR35, -R12 ;  /* 0x000000230b0a7c23 */ /* 0x000fc2000801080c */
[--C-:B------:R-:W-:Y:S01]  /*17370*/  FFMA.FTZ R11, R46, UR35, -R12.reuse ;  /* 0x000000232e0b7c23 */ /* 0x100fe2000801080c */
[----:B------:R-:W-:Y:S01]  /*17380*/  FMUL.FTZ R87, R44, UR35 ;  /* 0x000000232c577c20 */ /* 0x000fe20008410000 */
[----:B------:R-:W-:Y:S01]  /*17390*/  MUFU.EX2 R80, R80 ;  /* 0x0000005000507308 */ /* 0x000fe20000000800 */
[----:B------:R-:W-:-:S01]  /*173a0*/  FFMA.FTZ R44, R47, UR35, -R12 ;  /* 0x000000232f2c7c23 */ /* 0x000fc2000801080c */
[----:B-1----:R-:W-:Y:S01]  /*173b0*/  FFMA.FTZ R47, R72, R4, R9 ;  /* 0x00000004482f7223 */ /* 0x002fe20000010009 */
[----:B------:R-:W-:-:S01]  /*173c0*/  FFMA.FTZ R46, R48, UR35, -R12 ;  /* 0x00000023302e7c23 */ /* 0x000fc2000801080c */
[--C-:B------:R-:W-:Y:S01]  /*173d0*/  FFMA.FTZ R37, R37, UR35, -R12.reuse ;  /* 0x0000002325257c23 */ /* 0x100fe2000801080c */
[----:B------:R-:W-:-:S01]  /*173e0*/  FFMA.FTZ R39, R39, UR35, -R12 ;  /* 0x0000002327277c23 */ /* 0x000fc2000801080c */
[----:B------:R-:W-:Y:S01]  /*173f0*/  FADD.FTZ R48, R78, R47 ;  /* 0x0000002f4e307221 */ /* 0x000fe20000010000 */
[----:B------:R-:W-:-:S01]  /*17400*/  FFMA.FTZ R47, R75, UR35, -R12 ;  /* 0x000000234b2f7c23 */ /* 0x000fc2000801080c */
[----:B------:R-:W0:Y:S01]  /*17410*/  MUFU.EX2 R87, R87 ;  /* 0x0000005700577308 */ /* 0x000e220000000800 */
[----:B------:R-:W-:-:S01]  /*17420*/  FFMA.FTZ R43, R43, UR35, -R12 ;  /* 0x000000232b2b7c23 */ /* 0x000fc2000801080c */
[----:B------:R-:W-:Y:S01]  /*17430*/  FADD.FTZ R75, R77, R48 ;  /* 0x000000304d4b7221 */ /* 0x000fe20000010000 */
[----:B------:R-:W-:-:S01]  /*17440*/  FFMA.FTZ R48, R73, UR35, -R12 ;  /* 0x0000002349307c23 */ /* 0x000fc2000801080c */
[--C-:B------:R-:W-:Y:S01]  /*17450*/  FFMA.FTZ R45, R45, UR35, -R12.reuse ;  /* 0x000000232d2d7c23 */ /* 0x100fe2000801080c */
[----:B------:R-:W-:-:S01]  /*17460*/  FFMA.FTZ R51, R51, UR35, -R12 ;  /* 0x0000002333337c23 */ /* 0x000fc2000801080c */
[----:B------:R-:W-:Y:S01]  /*17470*/  FADD.FTZ R75, R74, R75 ;  /* 0x0000004b4a4b7221 */ /* 0x000fe20000010000 */
[----:B------:R-:W-:-:S01]  /*17480*/  FFMA.FTZ R52, R52, UR35, -R12 ;  /* 0x0000002334347c23 */ /* 0x000fc2000801080c */
[----:B------:R-:W1:Y:S01]  /*17490*/  MUFU.EX2 R20, R20 ;  /* 0x0000001400147308 */ /* 0x000e620000000800 */
[----:B------:R-:W-:-:S01]  /*174a0*/  FFMA.FTZ R59, R59, UR35, -R12 ;  /* 0x000000233b3b7c23 */ /* 0x000fc2000801080c */
[--C-:B------:R-:W-:Y:S01]  /*174b0*/  FFMA.FTZ R61, R61, UR35, -R12.reuse ;  /* 0x000000233d3d7c23 */ /* 0x100fe2000801080c */
[----:B------:R-:W-:-:S05]  /*174c0*/  FFMA.FTZ R62, R62, UR35, -R12 ;  /* 0x000000233e3e7c23 */ /* 0x000fca000801080c */
[----:B------:R-:W2:Y:S01]  /*174d0*/  MUFU.EX2 R27, R27 ;  /* 0x0000001b001b7308 */ /* 0x000ea20000000800 */
[----:B0-----:R-:W-:-:S04]  /*174e0*/  FFMA.FTZ R4, R87, R3, R80 ;  /* 0x0000000357047223 */ /* 0x001fc80000010050 */
[----:B------:R-:W-:-:S03]  /*174f0*/  FADD.FTZ R3, R71, R4 ;  /* 0x0000000447037221 */ /* 0x000fc60000010000 */
[----:B------:R-:W0:Y:S01]  /*17500*/  MUFU.EX2 R26, R26 ;  /* 0x0000001a001a7308 */ /* 0x000e220000000800 */
[----:B-1----:R-:W-:-:S07]  /*17510*/  FADD.FTZ R4, R20, R3 ;  /* 0x0000000314047221 */ /* 0x002fce0000010000 */
[----:B------:R-:W1:Y:S01]  /*17520*/  MUFU.EX2 R31, R31 ;  /* 0x0000001f001f7308 */ /* 0x000e620000000800 */
[----:B--2---:R-:W-:-:S01]  /*17530*/  FADD.FTZ R3, R27, R4 ;  /* 0x000000041b037221 */ /* 0x004fc20000010000 */
[----:B------:R-:W-:-:S06]  /*17540*/  FADD.FTZ R4, R18, R75 ;  /* 0x0000004b12047221 */ /* 0x000fcc0000010000 */
[----:B------:R-:W2:Y:S08]  /*17550*/  MUFU.EX2 R30, R30 ;  /* 0x0000001e001e7308 */ /* 0x000eb00000000800 */
[----:B------:R-:W3:Y:S08]  /*17560*/  MUFU.EX2 R37, R37 ;  /* 0x0000002500257308 */ /* 0x000ef00000000800 */
[----:B------:R-:W4:Y:S08]  /*17570*/  MUFU.EX2 R36, R36 ;  /* 0x0000002400247308 */ /* 0x000f300000000800 */
[----:B------:R0:W-:Y:S08]  /*17580*/  MUFU.EX2 R7, R86 ;  /* 0x0000005600077308 */ /* 0x0001f00000000800 */
[----:B------:R-:W5:Y:S01]  /*17590*/  MUFU.EX2 R39, R39 ;  /* 0x0000002700277308 */ /* 0x000f620000000800 */
[----:B0-----:R-:W-:-:S01]  /*175a0*/  FADD.FTZ R86, R26, R3 ;  /* 0x000000031a567221 */ /* 0x001fc20000010000 */
[----:B------:R-:W-:-:S03]  /*175b0*/  FADD.FTZ R3, R49, R4 ;  /* 0x0000000431037221 */ /* 0x000fc60000010000 */
[----:B-1----:R-:W-:Y:S01]  /*175c0*/  FADD.FTZ R73, R31, R86 ;  /* 0x000000561f497221 */ /* 0x002fe20000010000 */
[----:B------:R-:W-:-:S02]  /*175d0*/  FADD.FTZ R4, R50, R3 ;  /* 0x0000000332047221 */ /* 0x000fc40000010000 */
[----:B------:R-:W0:Y:S01]  /*175e0*/  MUFU.EX2 R38, R38 ;  /* 0x0000002600267308 */ /* 0x000e220000000800 */
[----:B--2---:R-:W-:-:S01]  /*175f0*/  FADD.FTZ R86, R30, R73 ;  /* 0x000000491e567221 */ /* 0x004fc20000010000 */
[----:B------:R-:W-:-:S03]  /*17600*/  FADD.FTZ R3, R35, R4 ;  /* 0x0000000423037221 */ /* 0x000fc60000010000 */
[----:B---3--:R-:W-:Y:S01]  /*17610*/  FADD.FTZ R73, R37, R86 ;  /* 0x0000005625497221 */ /* 0x008fe20000010000 */
[----:B------:R-:W-:-:S02]  /*17620*/  FADD.FTZ R4, R40, R3 ;  /* 0x0000000328047221 */ /* 0x000fc40000010000 */
[----:B------:R-:W1:Y:S01]  /*17630*/  MUFU.EX2 R43, R43 ;  /* 0x0000002b002b7308 */ /* 0x000e620000000800 */
[----:B----4-:R-:W-:-:S01]  /*17640*/  FADD.FTZ R86, R36, R73 ;  /* 0x0000004924567221 */ /* 0x010fc20000010000 */
[----:B------:R-:W-:Y:S01]  /*17650*/  FADD.FTZ R4, R41, R4 ;  /* 0x0000000429047221 */ /* 0x000fe20000010000 */
[----:B------:R-:W-:-:S02]  /*17660*/  FFMA.FTZ R73, R76, UR35, -R12 ;  /* 0x000000234c497c23 */ /* 0x000fc4000801080c */
[----:B-----5:R-:W-:Y:S01]  /*17670*/  FADD.FTZ R3, R39, R86 ;  /* 0x0000005627037221 */ /* 0x020fe20000010000 */
[----:B------:R-:W-:-:S02]  /*17680*/  FADD.FTZ R75, R53, R4 ;  /* 0x00000004354b7221 */ /* 0x000fc40000010000 */
[----:B------:R-:W2:Y:S01]  /*17690*/  MUFU.EX2 R42, R42 ;  /* 0x0000002a002a7308 */ /* 0x000ea20000000800 */
[----:B0-----:R-:W-:-:S01]  /*176a0*/  FADD.FTZ R4, R38, R3 ;  /* 0x0000000326047221 */ /* 0x001fc20000010000 */
[----:B------:R-:W-:Y:S01]  /*176b0*/  FADD.FTZ R76, R56, R75 ;  /* 0x0000004b384c7221 */ /* 0x000fe20000010000 */
[----:B------:R-:W-:-:S03]  /*176c0*/  FFMA.FTZ R75, R79, UR35, -R12 ;  /* 0x000000234f4b7c23 */ /* 0x000fc6000801080c */
[----:B------:R-:W-:Y:S01]  /*176d0*/  FADD.FTZ R79, R81, R76 ;  /* 0x0000004c514f7221 */ /* 0x000fe20000010000 */
[----:B------:R-:W-:-:S01]  /*176e0*/  FFMA.FTZ R76, R57, UR35, -R12 ;  /* 0x00000023394c7c23 */ /* 0x000fc2000801080c */
[----:B------:R-:W0:Y:S01]  /*176f0*/  MUFU.EX2 R45, R45 ;  /* 0x0000002d002d7308 */ /* 0x000e220000000800 */
[----:B-1----:R-:W-:-:S01]  /*17700*/  FADD.FTZ R3, R43, R4 ;  /* 0x000000042b037221 */ /* 0x002fc20000010000 */
[----:B------:R-:W-:-:S06]  /*17710*/  FADD.FTZ R86, R82, R79 ;  /* 0x0000004f52567221 */ /* 0x000fcc0000010000 */
[----:B------:R-:W1:Y:S01]  /*17720*/  MUFU.EX2 R10, R10 ;  /* 0x0000000a000a7308 */ /* 0x000e620000000800 */
[----:B--2---:R-:W-:-:S01]  /*17730*/  FADD.FTZ R4, R42, R3 ;  /* 0x000000032a047221 */ /* 0x004fc20000010000 */
[----:B------:R-:W-:-:S06]  /*17740*/  FADD.FTZ R3, R83, R86 ;  /* 0x0000005653037221 */ /* 0x000fcc0000010000 */
[----:B------:R-:W2:Y:S01]  /*17750*/  MUFU.EX2 R11, R11 ;  /* 0x0000000b000b7308 */ /* 0x000ea20000000800 */
[----:B0-----:R-:W-:-:S04]  /*17760*/  FADD.FTZ R4, R45, R4 ;  /* 0x000000042d047221 */ /* 0x001fc80000010000 */
[----:B------:R-:W-:Y:S01]  /*17770*/  FADD.FTZ R57, R7, R4 ;  /* 0x0000000407397221 */ /* 0x000fe20000010000 */
[----:B------:R-:W-:-:S02]  /*17780*/  FADD.FTZ R4, R84, R3 ;  /* 0x0000000354047221 */ /* 0x000fc40000010000 */
[----:B------:R-:W0:Y:S01]  /*17790*/  MUFU.EX2 R44, R44 ;  /* 0x0000002c002c7308 */ /* 0x000e220000000800 */
[----:B-1----:R-:W-:-:S01]  /*177a0*/  FADD.FTZ R86, R10, R57 ;  /* 0x000000390a567221 */ /* 0x002fc20000010000 */
[----:B------:R-:W-:Y:S01]  /*177b0*/  FADD.FTZ R3, R55, R4 ;  /* 0x0000000437037221 */ /* 0x000fe20000010000 */
[----:B------:R-:W-:-:S03]  /*177c0*/  FFMA.FTZ R57, R58, UR35, -R12 ;  /* 0x000000233a397c23 */ /* 0x000fc6000801080c */
        /* <DEDUP_REMOVED lines=12> */
[----:B--2---:R-:W-:-:S01]  /*17890*/  FADD.FTZ R79, R47, R58 ;  /* 0x0000003a2f4f7221 */ /* 0x004fc20000010000 */
[--C-:B------:R-:W-:Y:S01]  /*178a0*/  FFMA.FTZ R58, R60, UR35, -R12.reuse ;  /* 0x000000233c3a7c23 */ /* 0x100fe2000801080c */
[----:B------:R-:W-:-:S05]  /*178b0*/  FFMA.FTZ R12, R63, UR35, -R12 ;  /* 0x000000233f0c7c23 */ /* 0x000fca000801080c */
        /* <DEDUP_REMOVED lines=25> */
[----:B0-----:R-:W-:-:S07]  /*17a50*/  FADD.FTZ R3, R66, R3 ;  /* 0x0000000342037221 */ /* 0x001fce0000010000 */
[----:B------:R-:W-:Y:S08]  /*17a60*/  MUFU.EX2 R58, R58 ;  /* 0x0000003a003a7308 */ /* 0x000ff00000000800 */
[----:B------:R-:W0:Y:S01]  /*17a70*/  MUFU.EX2 R69, R69 ;  /* 0x0000004500457308 */ /* 0x000e220000000800 */
[----:B-1----:R-:W-:-:S07]  /*17a80*/  FADD.FTZ R4, R68, R3 ;  /* 0x0000000344047221 */ /* 0x002fce0000010000 */
[----:B------:R1:W2:Y:S08]  /*17a90*/  MUFU.EX2 R59, R61 ;  /* 0x0000003d003b7308 */ /* 0x0002b00000000800 */
[----:B------:R-:W3:Y:S01]  /*17aa0*/  MUFU.EX2 R70, R70 ;  /* 0x0000004600467308 */ /* 0x000ee20000000800 */
[----:B-1----:R-:W-:-:S01]  /*17ab0*/  FADD.FTZ R61, R86, R60 ;  /* 0x0000003c563d7221 */ /* 0x002fc20000010000 */
[----:B0-----:R-:W-:-:S03]  /*17ac0*/  FADD.FTZ R3, R69, R4 ;  /* 0x0000000445037221 */ /* 0x001fc60000010000 */
[----:B------:R-:W-:-:S03]  /*17ad0*/  FADD.FTZ R60, R58, R61 ;  /* 0x0000003d3a3c7221 */ /* 0x000fc60000010000 */
[----:B------:R-:W0:Y:S01]  /*17ae0*/  MUFU.EX2 R79, R62 ;  /* 0x0000003e004f7308 */ /* 0x000e220000000800 */
[----:B--2---:R-:W-:-:S07]  /*17af0*/  FADD.FTZ R60, R59, R60 ;  /* 0x0000003c3b3c7221 */ /* 0x004fce0000010000 */
[----:B------:R-:W1:Y:S01]  /*17b00*/  MUFU.EX2 R67, R152 ;  /* 0x0000009800437308 */ /* 0x000e620000000800 */
[----:B---3--:R-:W-:-:S07]  /*17b10*/  FADD.FTZ R4, R70, R3 ;  /* 0x0000000346047221 */ /* 0x008fce0000010000 */
[----:B------:R-:W2:Y:S01]  /*17b20*/  MUFU.EX2 R12, R12 ;  /* 0x0000000c000c7308 */ /* 0x000ea20000000800 */
[----:B0-----:R-:W-:-:S01]  /*17b30*/  FADD.FTZ R60, R79, R60 ;  /* 0x0000003c4f3c7221 */ /* 0x001fc20000010000 */
[----:B-1----:R-:W-:-:S03]  /*17b40*/  FADD.FTZ R4, R67, R4 ;  /* 0x0000000443047221 */ /* 0x002fc60000010000 */
[----:B--2---:R-:W-:Y:S01]  /*17b50*/  FADD.FTZ R3, R12, R60 ;  /* 0x0000003c0c037221 */ /* 0x004fe20000010000 */
[----:B------:R-:W-:Y:S06]  /*17b60*/  @!P0 BRA `(.L_x_1475) ;  /* 0x0000000000048947 */ /* 0x000fec0003800000 */
[----:B------:R-:W-:Y:S01]  /*17b70*/  BPT.TRAP 0x1 ;  /* 0x000000040000795c */ /* 0x000fe20000300000 */
.L_x_1475:
[----:B------:R-:W-:Y:S01]  /*17b80*/  F2FP.SATFINITE.E4M3.F32.PACK_AB_MERGE_C R7, R10, R7, RZ ;  /* 0x000000070a07723e */ /* 0x000fe200048070ff */
[-C--:B------:R-:W-:Y:S01]  /*17b90*/  FMUL.FTZ R88, R88, R72.reuse ;  /* 0x0000004858587220 */ /* 0x080fe20000410000 */
[----:B------:R-:W-:Y:S01]  /*17ba0*/  ISETP.GT.AND P3, PT, R6, R13, PT ;  /* 0x0000000d0600720c */ /* 0x000fe20003f64270 */
[----:B------:R-:W-:Y:S01]  /*17bb0*/  FMUL.FTZ R89, R89, R72 ;  /* 0x0000004859597220 */ /* 0x000fe20000410000 */
[----:B------:R-:W-:Y:S01]  /*17bc0*/  F2FP.SATFINITE.E4M3.F32.PACK_AB_MERGE_C R163, R45, R42, R7 ;  /* 0x0000002a2da3723e */ /* 0x000fe20004807007 */
[----:B------:R-:W-:Y:S01]  /*17bd0*/  IMAD R7, R168, 0x8, R16 ;  /* 0x00000008a8077824 */ /* 0x000fe200078e0210 */
[----:B------:R-:W-:Y:S01]  /*17be0*/  F2FP.SATFINITE.E4M3.F32.PACK_AB_MERGE_C R10, R12, R79, RZ ;  /* 0x0000004f0c0a723e */ /* 0x000fe200048070ff */
[----:B------:R-:W-:Y:S01]  /*17bf0*/  IMAD.U32 R12, RZ, RZ, UR38 ;  /* 0x00000026ff0c7e24 */ /* 0x000fe2000f8e00ff */
[----:B------:R-:W-:Y:S01]  /*17c00*/  F2FP.SATFINITE.E4M3.F32.PACK_AB_MERGE_C R35, R35, R50, RZ ;  /* 0x000000322323723e */ /* 0x000fe200048070ff */
[----:B------:R-:W-:Y:S01]  /*17c10*/  VIADD R7, R7, 0x22860 ;  /* 0x0002286007077836 */ /* 0x000fe20000000000 */
[----:B------:R-:W-:Y:S01]  /*17c20*/  F2FP.SATFINITE.E4M3.F32.PACK_AB_MERGE_C R74, R74, R77, RZ ;  /* 0x0000004d4a4a723e */ /* 0x000fe200048070ff */
[----:B------:R-:W-:Y:S01]  /*17c30*/  FMUL.FTZ R92, R92, R72 ;  /* 0x000000485c5c7220 */ /* 0x000fe20000410000 */
        /* <DEDUP_REMOVED lines=91> */
[----:B0-----:R-:W-:Y:S02]  /*181f0*/  IMAD.MOV.U32 R7, RZ, RZ, R24 ;  /* 0x000000ffff077224 */ /* 0x001fe400078e0018 */
[----:B------:R-:W-:Y:S02]  /*18200*/  IMAD.MOV.U32 R12, RZ, RZ, R8 ;  /* 0x000000ffff0c7224 */ /* 0x000fe400078e0008 */
[----:B------:R-:W-:Y:S02]  /*18210*/  IMAD.MOV.U32 R18, RZ, RZ, R14 ;  /* 0x000000ffff127224 */ /* 0x000fe400078e000e */
[----:B------:R-:W-:Y:S01]  /*18220*/  IMAD.MOV.U32 R168, RZ, RZ, R15 ;  /* 0x000000ffffa87224 */ /* 0x000fe200078e000f */
[----:B------:R-:W-:Y:S06]  /*18230*/  @P3 BRA `(.L_x_1476) ;  /* 0xffffffc800203947 */ /* 0x000fec000383ffff */
[----:B------:R-:W-:Y:S02]  /*18240*/  IMAD.MOV.U32 R7, RZ, RZ, R24 ;  /* 0x000000ffff077224 */ /* 0x000fe400078e0018 */
[----:B------:R-:W-:Y:S02]  /*18250*/  IMAD.MOV.U32 R12, RZ, RZ, R8 ;  /* 0x000000ffff0c7224 */ /* 0x000fe400078e0008 */
[----:B------:R-:W-:Y:S02]  /*18260*/  IMAD.MOV.U32 R168, RZ, RZ, R15 ;  /* 0x000000ffffa87224 */ /* 0x000fe400078e000f */
[----:B------:R-:W-:-:S07]  /*18270*/  IMAD.MOV.U32 R18, RZ, RZ, R14 ;  /* 0x000000ffff127224 */ /* 0x000fce00078e000e */
.L_x_1457:
[----:B------:R-:W0:Y:S01]  /*18280*/  LDC R14, c[0x0][0x9e4] ;  /* 0x00027900ff0e7b82 */ /* 0x000e220000000800 */
[----:B------:R-:W-:Y:S02]  /*18290*/  ULDC UR10, c[0x0][0x9dc] ;  /* 0x00027700000a7ab9 */ /* 0x000fe40000000800 */
[----:B------:R-:W-:Y:S01]  /*182a0*/  VIADD R8, R185, -UR10 ;  /* 0x8000000ab9087c36 */ /* 0x000fe20008000000 */
[----:B0-----:R-:W-:-:S13]  /*182b0*/  ISETP.GE.AND P5, PT, R14, 0x1, PT ;  /* 0x000000010e00780c */ /* 0x001fda0003fa6270 */
[----:B------:R-:W-:Y:S05]  /*182c0*/  @!P5 BRA `(.L_x_1477) ;  /* 0x000000000044d947 */ /* 0x000fea0003800000 */
        /* <DEDUP_REMOVED lines=10> */
.L_x_1479:
[----:B------:R-:W-:-:S13]  /*18370*/  ISETP.NE.AND P2, PT, R14, 0x1, PT ;  /* 0x000000010e00780c */ /* 0x000fda0003f45270 */
[----:B------:R-:W0:Y:S02]  /*18380*/  @P2 LDC.64 R10, c[0x0][0x9e8] ;  /* 0x00027a00ff0a2b82 */ /* 0x000e240000000a00 */
[----:B0-----:R-:W-:-:S05]  /*18390*/  @P2 IMAD.HI.U32 R10, R185, R10, RZ ;  /* 0x0000000ab90a2227 */ /* 0x001fca00078e00ff */
[----:B------:R-:W-:-:S07]  /*183a0*/  @P2 SHF.R.U32.HI R185, RZ, R11, R10 ;  /* 0x0000000bffb92219 */ /* 0x000fce000001160a */
.L_x_1480:
[----:B------:R-:W-:Y:S05]  /*183b0*/  BSYNC B0 ;  /* 0x0000000000007941 */ /* 0x000fea0003800000 */
.L_x_1478:
[----:B------:R-:W-:-:S05]  /*183c0*/  IMAD R185, R185, R14, RZ ;  /* 0x0000000eb9b97224 */ /* 0x000fca00078e02ff */
[----:B------:R-:W-:-:S07]  /*183d0*/  VIMNMX R8, R8, R185, !PT ;  /* 0x000000b908087248 */ /* 0x000fce0007fe0100 */
.L_x_1477:
        /* <DEDUP_REMOVED lines=8> */
[----:B------:R-:W-:Y:S01]  /*18460*/  MOV R15, R12 ;  /* 0x0000000c000f7202 */ /* 0x000fe20000000f00 */
[----:B------:R-:W-:Y:S02]  /*18470*/  IMAD.MOV.U32 R10, RZ, RZ, R6 ;  /* 0x000000ffff0a7224 */ /* 0x000fe400078e0006 */
[----:B------:R-:W-:-:S07]  /*18480*/  IMAD.MOV.U32 R20, RZ, RZ, R18 ;  /* 0x000000ffff147224 */ /* 0x000fce00078e0012 */
.L_x_1492:
        /* <DEDUP_REMOVED lines=8> */
.L_x_1483:
        /* <DEDUP_REMOVED lines=8> */
.L_x_1484:
[----:B------:R-:W-:Y:S04]  /*18590*/  BSSY B0, `(.L_x_1482) ;  /* 0x0000004000007945 */ /* 0x000fe80003800000 */
[----:B-1----:R-:W-:Y:S05]  /*185a0*/  @P3 BRA `(.L_x_1485) ;  /* 0x0000000000083947 */ /* 0x002fea0003800000 */
[----:B------:R-:W1:Y:S02]  /*185b0*/  SYNCS.PHASECHK.TRANS64.TRYWAIT P3, [R7+URZ+0x22830], R6 ;  /* 0x02283006070075a7 */ /* 0x000e64000806017f */
[----:B-1----:R-:W-:Y:S05]  /*185c0*/  @!P3 BRA `(.L_x_1486) ;  /* 0x00000104003cb947 */ /* 0x002fea0003800000 */
.L_x_1485:
[----:B------:R-:W-:Y:S05]  /*185d0*/  BSYNC B0 ;  /* 0x0000000000007941 */ /* 0x000fea0003800000 */
.L_x_1482:
[----:B------:R-:W2:Y:S01]  /*185e0*/  S2R R8, SR_TID.X ;  /* 0x0000000000087919 */ /* 0x000ea20000002100 */
[----:B01----:R-:W-:Y:S01]  /*185f0*/  IMAD.MOV.U32 R7, RZ, RZ, -0x7fffffe0 ;  /* 0x80000020ff077424 */ /* 0x003fe200078e00ff */
[----:B------:R-:W-:Y:S05]  /*18600*/  WARPSYNC.ALL ;  /* 0x0000000000007948 */ /* 0x000fea0003800000 */
[----:B------:R-:W-:Y:S01]  /*18610*/  R2UR UR31, R7 ;  /* 0x00000000071f72ca */ /* 0x000fe200000e0000 */
[----:B------:R-:W-:Y:S02]  /*18620*/  VIADD R13, R168, 0x1 ;  /* 0x00000001a80d7836 */ /* 0x000fe40000000000 */
[----:B------:R-:W-:-:S03]  /*18630*/  IMAD.MOV.U32 R9, RZ, RZ, -0x7fffffe0 ;  /* 0x80000020ff097424 */ /* 0x000fc600078e00ff */
[----:B------:R-:W-:Y:S02]  /*18640*/  ISETP.NE.AND P3, PT, R13, 0x2, PT ;  /* 0x000000020d00780c */ /* 0x000fe40003f65270 */
[----:B------:R-:W-:Y:S01]  /*18650*/  R2UR UR11, R9 ;  /* 0x00000000090b72ca */ /* 0x000fe200000e0000 */
[----:B------:R-:W-:Y:S01]  /*18660*/  IMAD.MOV.U32 R9, RZ, RZ, -0x7fffffe0 ;  /* 0x80000020ff097424 */ /* 0x000fe200078e00ff */
[----:B------:R-:W-:-:S04]  /*18670*/  SEL R13, R13, RZ, P3 ;  /* 0x000000ff0d0d7207 */ /* 0x000fc80001800000 */
[----:B------:R-:W-:Y:S01]  /*18680*/  R2UR UR15, R9 ;  /* 0x00000000090f72ca */ /* 0x000fe200000e0000 */
[----:B------:R-:W-:Y:S02]  /*18690*/  IMAD R6, R13, 0x600, R5 ;  /* 0x000006000d067824 */ /* 0x000fe400078e0205 */
[----:B------:R-:W-:-:S03]  /*186a0*/  IMAD.MOV.U32 R9, RZ, RZ, -0x7fffffe0 ;  /* 0x80000020ff097424 */ /* 0x000fc600078e00ff */
[----:B------:R-:W-:Y:S02]  /*186b0*/  R2UR UR30, R6 ;  /* 0x00000000061e72ca */ /* 0x000fe400000e0000 */
        /* <DEDUP_REMOVED lines=39> */
.L_x_1488:
[----:B------:R-:W-:Y:S01]  /*18930*/  SHF.L.U32 R6, R20, 0x1f, RZ ;  /* 0x0000001f14067819 */ /* 0x000fe200000006ff */
[----:B------:R-:W-:-:S04]  /*18940*/  IMAD R7, R168, 0x8, R16 ;  /* 0x00000008a8077824 */ /* 0x000fc800078e0210 */
[----:B------:R0:W1:Y:S01]  /*18950*/  SYNCS.PHASECHK.TRANS64.TRYWAIT P2, [R7+URZ+0x22850], R6 ;  /* 0x02285006070075a7 */ /* 0x000062000804017f */
[----:B------:R-:W-:Y:S05]  /*18960*/  @!P0 BRA `(.L_x_1489) ;  /* 0x0000000000048947 */ /* 0x000fea0003800000 */
[----:B------:R-:W-:Y:S01]  /*18970*/  BPT.TRAP 0x1 ;  /* 0x000000040000795c */ /* 0x000fe20000300000 */
.L_x_1489:
[----:B-1----:R-:W-:Y:S05]  /*18980*/  @P2 BRA `(.L_x_1487) ;  /* 0x0000000000082947 */ /* 0x002fea0003800000 */
[----:B------:R-:W1:Y:S02]  /*18990*/  SYNCS.PHASECHK.TRANS64.TRYWAIT P2, [R7+URZ+0x22850], R6 ;  /* 0x02285006070075a7 */ /* 0x000e64000804017f */
[----:B-1----:R-:W-:Y:S05]  /*189a0*/  @!P2 BRA `(.L_x_1490) ;  /* 0x000001000058a947 */ /* 0x002fea0003800000 */
.L_x_1487:
[----:B01----:R-:W-:Y:S01]  /*189b0*/  VIADD R6, R16, 0x400 ;  /* 0x0000040010067836 */ /* 0x003fe20000000000 */
[----:B------:R-:W-:Y:S05]  /*189c0*/  WARPSYNC.ALL ;  /* 0x0000000000007948 */ /* 0x000fea0003800000 */
[----:B------:R-:W-:-:S04]  /*189d0*/  SHF.R.U32.HI R6, RZ, 0x4, R6 ;  /* 0x00000004ff067819 */ /* 0x000fc80000011606 */
[----:B------:R-:W-:-:S04]  /*189e0*/  LOP3.LUT R6, R6, 0x3fff, RZ, 0xc0, !PT ;  /* 0x00003fff06067812 */ /* 0x000fc800078ec0ff */
[----:B------:R-:W-:Y:S01]  /*189f0*/  LOP3.LUT R9, R6, 0x10000, RZ, 0xfc, !PT ;  /* 0x0001000006097812 */ /* 0x000fe200078efcff */
        /* <DEDUP_REMOVED lines=25> */
[----:B------:R-:W-:Y:S01]  /*18b90*/  FMUL.FTZ R61, R2, R66 ;  /* 0x00000042023d7220 */ /* 0x000fe20000410000 */
[----:B0-----:R-:W-:Y:S01]  /*18ba0*/  FMNMX.FTZ R7, R6, R15, !PT ;  /* 0x0000000f06077209 */ /* 0x001fe20007810000 */
[C---:B------:R-:W-:Y:S01]  /*18bb0*/  FMUL.FTZ R35, R2.reuse, R36 ;  /* 0x0000002402237220 */ /* 0x040fe20000410000 */
[C---:B------:R-:W-:Y:S01]  /*18bc0*/  FMUL.FTZ R66, R2.reuse, R71 ;  /* 0x0000004702427220 */ /* 0x040fe20000410000 */
[C---:B------:R-:W-:Y:S01]  /*18bd0*/  FMUL.FTZ R71, R2.reuse, R72 ;  /* 0x0000004802477220 */ /* 0x040fe20000410000 */
[----:B------:R-:W0:Y:S01]  /*18be0*/  MUFU.TANH R26, R26 ;  /* 0x0000001a001a7308 */ /* 0x000e220000002400 */
[----:B------:R-:W-:Y:S01]  /*18bf0*/  FMUL.FTZ R72, R2, R73 ;  /* 0x0000004902487220 */ /* 0x000fe20000410000 */
[----:B-1----:R-:W-:Y:S01]  /*18c00*/  FMNMX.FTZ R73, R24, R7, !PT ;  /* 0x0000000718497209 */ /* 0x002fe20007810000 */
        /* <DEDUP_REMOVED lines=39> */
[----:B------:R-:W-:Y:S01]  /*18e80*/  FMUL.FTZ R80, R2, R81 ;  /* 0x0000005102507220 */ /* 0x000fe20000410000 */
[----:B------:R-:W-:Y:S01]  /*18e90*/  WARPGROUP.ARRIVE ;  /* 0x00000000000079c5 */ /* 0x000fe20000000000 */
[----:B------:R-:W-:-:S05]  /*18ea0*/  UMOV UR35, UR6 ;  /* 0x0000000600237c82 */ /* 0x000fca0008000000 */
[----:B------:R-:W0:Y:S01]  /*18eb0*/  S2R R207, SR_TID.X ;  /* 0x0000000000cf7919 */ /* 0x000e220000002100 */
[----:B------:R-:W-:Y:S01]  /*18ec0*/  IMAD.U32 R177, RZ, RZ, UR35 ;  /* 0x00000023ffb17e24 */ /* 0x000fe2000f8e00ff */
[----:B------:R-:W3:Y:S01]  /*18ed0*/  MUFU.TANH R32, R32 ;  /* 0x0000002000207308 */ /* 0x000ee20000002400 */
[----:B-1----:R-:W-:-:S07]  /*18ee0*/  FMNMX.FTZ R7, R31, R12, !PT ;  /* 0x0000000c1f077209 */ /* 0x002fce0007810000 */
[----:B------:R-:W1:Y:S01]  /*18ef0*/  MUFU.TANH R29, R29 ;  /* 0x0000001d001d7308 */ /* 0x000e620000002400 */
[----:B--2---:R-:W-:-:S07]  /*18f00*/  FMNMX.FTZ R8, R25, R8, !PT ;  /* 0x0000000819087209 */ /* 0x004fce0007810000 */
[----:B------:R-:W2:Y:S01]  /*18f10*/  MUFU.TANH R35, R35 ;  /* 0x0000002300237308 */ /* 0x000ea20000002400 */
[----:B---3--:R-:W-:-:S07]  /*18f20*/  FMNMX.FTZ R12, R32, R7, !PT ;  /* 0x00000007200c7209 */ /* 0x008fce0007810000 */
[----:B------:R-:W3:Y:S01]  /*18f30*/  MUFU.TANH R30, R30 ;  /* 0x0000001e001e7308 */ /* 0x000ee20000002400 */
[----:B-1----:R-:W-:Y:S02]  /*18f40*/  FMNMX.FTZ R7, R29, R8, !PT ;  /* 0x000000081d077209 */ /* 0x002fe40007810000 */
[----:B0-----:R-:W-:-:S05]  /*18f50*/  SHF.R.U32.HI R207, RZ, 0x7, R207 ;  /* 0x00000007ffcf7819 */ /* 0x001fca00000116cf */
[----:B------:R-:W0:Y:S01]  /*18f60*/  MUFU.TANH R36, R36 ;  /* 0x0000002400247308 */ /* 0x000e220000002400 */
[----:B--2---:R-:W-:-:S07]  /*18f70*/  FMNMX.FTZ R73, R35, R12, !PT ;  /* 0x0000000c23497209 */ /* 0x004fce0007810000 */
        /* <DEDUP_REMOVED lines=12> */
[C---:B------:R-:W-:Y:S01]  /*19040*/  FMUL.FTZ R73, R2.reuse, R78 ;  /* 0x0000004e02497220 */ /* 0x040fe20000410000 */
[C---:B------:R-:W-:Y:S01]  /*19050*/  FMUL.FTZ R78, R2.reuse, R83 ;  /* 0x00000053024e7220 */ /* 0x040fe20000410000 */
[C---:B------:R-:W-:Y:S01]  /*19060*/  FMUL.FTZ R83, R2.reuse, R84 ;  /* 0x0000005402537220 */ /* 0x040fe20000410000 */
[----:B------:R-:W-:-:S03]  /*19070*/  FMUL.FTZ R84, R2, R85 ;  /* 0x0000005502547220 */ /* 0x000fc60000410000 */
        /* <DEDUP_REMOVED lines=32> */
[C---:B------:R-:W-:Y:S01]  /*19280*/  FMUL.FTZ R77, R2.reuse, R82 ;  /* 0x00000052024d7220 */ /* 0x040fe20000410000 */
[----:B------:R-:W-:-:S05]  /*19290*/  FMUL.FTZ R82, R2, R87 ;  /* 0x0000005702527220 */ /* 0x000fca0000410000 */
        /* <DEDUP_REMOVED lines=32> */
[----:B------:R-:W-:-:S06]  /*194a0*/  FMUL.FTZ R81, R2, R86 ;  /* 0x0000005602517220 */ /* 0x000fcc0000410000 */
        /* <DEDUP_REMOVED lines=15> */
[----:B--2---:R-:W-:-:S05]  /*195a0*/  FMNMX.FTZ R8, R82, R7, !PT ;  /* 0x0000000752087209 */ /* 0x004fca0007810000 */
[----:B------:R-:W2:Y:S02]  /*195b0*/  SHFL.BFLY PT, R87, R8, 0x2, 0x1f ;  /* 0x0c401f0008577f89 */ /* 0x000ea400000e0000 */
[----:B------:R-:W3:Y:S01]  /*195c0*/  MUFU.TANH R79, R79 ;  /* 0x0000004f004f7308 */ /* 0x000ee20000002400 */
[----:B0-----:R-:W-:-:S07]  /*195d0*/  FMNMX.FTZ R85, R75, R12, !PT ;  /* 0x0000000c4b557209 */ /* 0x001fce0007810000 */
[----:B------:R-:W0:Y:S01]  /*195e0*/  MUFU.TANH R80, R80 ;  /* 0x0000005000507308 */ /* 0x000e220000002400 */
[----:B-1----:R-:W-:-:S07]  /*195f0*/  FMNMX.FTZ R12, R76, R85, !PT ;  /* 0x000000554c0c7209 */ /* 0x002fce0007810000 */
[----:B------:R-:W1:Y:S01]  /*19600*/  MUFU.TANH R83, R83 ;  /* 0x0000005300537308 */ /* 0x000e620000002400 */
[----:B---3--:R-:W-:Y:S02]  /*19610*/  FMNMX.FTZ R85, R79, R12, !PT ;  /* 0x0000000c4f557209 */ /* 0x008fe40007810000 */
[----:B--2---:R-:W-:Y:S01]  /*19620*/  FMNMX.FTZ R87, R8, R87, !PT ;  /* 0x0000005708577209 */ /* 0x004fe20007810000 */
[----:B------:R-:W-:-:S04]  /*19630*/  IMAD R8, R168, 0x400, R9 ;  /* 0x00000400a8087824 */ /* 0x000fc800078e0209 */
[----:B------:R-:W2:Y:S01]  /*19640*/  MUFU.TANH R84, R84 ;  /* 0x0000005400547308 */ /* 0x000ea20000002400 */
[----:B------:R-:W-:Y:S01]  /*19650*/  IMAD.MOV.U32 R9, RZ, RZ, 0x40000040 ;  /* 0x40000040ff097424 */ /* 0x000fe200078e00ff */
[----:B0-----:R-:W-:Y:S01]  /*19660*/  FMNMX.FTZ R12, R80, R85, !PT ;  /* 0x00000055500c7209 */ /* 0x001fe20007810000 */
[----:B------:R-:W-:Y:S01]  /*19670*/  SHFL.BFLY PT, R208, R87, 0x1, 0x1f ;  /* 0x0c201f0057d07f89 */ /* 0x000fe200000e0000 */
[----:B------:R-:W-:Y:S02]  /*19680*/  R2UR UR10, R8 ;  /* 0x00000000080a72ca */ /* 0x000fe400000e0000 */
[----:B------:R-:W-:Y:S02]  /*19690*/  R2UR UR11, R9 ;  /* 0x00000000090b72ca */ /* 0x000fe400000e0000 */
[----:B-1----:R-:W-:-:S04]  /*196a0*/  FMNMX.FTZ R85, R83, R12, !PT ;  /* 0x0000000c53557209 */ /* 0x002fc80007810000 */
[----:B--2---:R-:W-:-:S07]  /*196b0*/  FMNMX.FTZ R85, R84, R85, !PT ;  /* 0x0000005554557209 */ /* 0x004fce0007810000 */
[----:B------:R-:W-:Y:S01]  /*196c0*/  QGMMA.64x128x32.F32.E4M3.E4M3 R88, R164, gdesc[UR8], R88, gsb0 ;  /* 0x01e00008a4587df3 */ /* 0x000fe20008000858 */
[----:B------:R-:W0:Y:S02]  /*196d0*/  SHFL.BFLY PT, R12, R85, 0x2, 0x1f ;  /* 0x0c401f00550c7f89 */ /* 0x000e2400000e0000 */
[----:B0-----:R-:W-:-:S05]  /*196e0*/  FMNMX.FTZ R86, R85, R12, !PT ;  /* 0x0000000c55567209 */ /* 0x001fca0007810000 */
[----:B------:R-:W0:Y:S02]  /*196f0*/  SHFL.BFLY PT, R7, R86, 0x1, 0x1f ;  /* 0x0c201f0056077f89 */ /* 0x000e2400000e0000 */
[----:B0-----:R-:W-:Y:S02]  /*19700*/  FMNMX.FTZ R12, R86, R7, !PT ;  /* 0x00000007560c7209 */ /* 0x001fe40007810000 */
[----:B------:R-:W-:-:S03]  /*19710*/  FMNMX.FTZ R7, R87, R208, !PT ;  /* 0x000000d057077209 */ /* 0x000fc60007810000 */
[C---:B------:R-:W-:Y:S01]  /*19720*/  FADD.FTZ R15, -R12.reuse, R15 ;  /* 0x0000000f0c0f7221 */ /* 0x040fe20000010100 */
[----:B------:R-:W-:-:S01]  /*19730*/  FFMA.FTZ R177, R12, R177, -8 ;  /* 0xc10000000cb17423 */ /* 0x000fc200000100b1 */
[----:B------:R-:W-:Y:S02]  /*19740*/  FADD.FTZ R14, -R7, R14 ;  /* 0x0000000e070e7221 */ /* 0x000fe40000010100 */
[----:B------:R-:W-:Y:S01]  /*19750*/  FMUL.FTZ R15, R15, UR35 ;  /* 0x000000230f0f7c20 */ /* 0x000fe20008410000 */
[--C-:B------:R-:W-:Y:S01]  /*19760*/  FFMA.FTZ R6, R6, UR35, -R177.reuse ;  /* 0x0000002306067c23 */ /* 0x100fe200080108b1 */
[----:B------:R-:W-:Y:S01]  /*19770*/  FMUL.FTZ R14, R14, UR35 ;  /* 0x000000230e0e7c20 */ /* 0x000fe20008410000 */
[--C-:B------:R-:W-:Y:S01]  /*19780*/  FFMA.FTZ R87, R24, UR35, -R177.reuse ;  /* 0x0000002318577c23 */ /* 0x100fe200080108b1 */
[----:B------:R0:W-:Y:S01]  /*19790*/  MUFU.EX2 R85, R15 ;  /* 0x0000000f00557308 */ /* 0x0001e20000000800 */
[----:B------:R-:W-:-:S01]  /*197a0*/  FFMA.FTZ R24, R26, UR35, -R177 ;  /* 0x000000231a187c23 */ /* 0x000fc200080108b1 */
[--C-:B------:R-:W-:Y:S01]  /*197b0*/  FFMA.FTZ R26, R31, UR35, -R177.reuse ;  /* 0x000000231f1a7c23 */ /* 0x100fe200080108b1 */
[----:B------:R-:W-:-:S01]  /*197c0*/  FFMA.FTZ R31, R32, UR35, -R177 ;  /* 0x00000023201f7c23 */ /* 0x000fc200080108b1 */
[--C-:B------:R-:W-:Y:S01]  /*197d0*/  FFMA.FTZ R32, R39, UR35, -R177.reuse ;  /* 0x0000002327207c23 */ /* 0x100fe200080108b1 */
[----:B------:R-:W-:-:S01]  /*197e0*/  FFMA.FTZ R39, R40, UR35, -R177 ;  /* 0x0000002328277c23 */ /* 0x000fc200080108b1 */
[--C-:B------:R-:W-:Y:S01]  /*197f0*/  FFMA.FTZ R40, R47, UR35, -R177.reuse ;  /* 0x000000232f287c23 */ /* 0x100fe200080108b1 */
[----:B------:R-:W-:-:S01]  /*19800*/  FFMA.FTZ R47, R48, UR35, -R177 ;  /* 0x00000023302f7c23 */ /* 0x000fc200080108b1 */
[----:B------:R1:W-:Y:S01]  /*19810*/  MUFU.EX2 R86, R14 ;  /* 0x0000000e00567308 */ /* 0x0003e20000000800 */
[----:B0-----:R-:W-:-:S02]  /*19820*/  IMAD.MOV.U32 R15, RZ, RZ, 0x40000040 ;  /* 0x40000040ff0f7424 */ /* 0x001fc400078e00ff */
[--C-:B------:R-:W-:Y:S01]  /*19830*/  FFMA.FTZ R48, R56, UR35, -R177.reuse ;  /* 0x0000002338307c23 */ /* 0x100fe200080108b1 */
[----:B------:R-:W-:-:S01]  /*19840*/  FFMA.FTZ R56, R67, UR35, -R177 ;  /* 0x0000002343387c23 */ /* 0x000fc200080108b1 */
[--C-:B------:R-:W-:Y:S01]  /*19850*/  FFMA.FTZ R67, R68, UR35, -R177.reuse ;  /* 0x0000002344437c23 */ /* 0x100fe200080108b1 */
[----:B------:R-:W-:-:S01]  /*19860*/  FFMA.FTZ R68, R83, UR35, -R177 ;  /* 0x0000002353447c23 */ /* 0x000fc200080108b1 */
[----:B------:R-:W-:Y:S01]  /*19870*/  R2UR UR11, R15 ;  /* 0x000000000f0b72ca */ /* 0x000fe200000e0000 */
[----:B------:R-:W-:-:S01]  /*19880*/  FFMA.FTZ R83, R84, UR35, -R177 ;  /* 0x0000002354537c23 */ /* 0x000fc200080108b1 */
[----:B------:R-:W-:Y:S01]  /*19890*/  MOV R15, 0x40000040 ;  /* 0x40000040000f7802 */ /* 0x000fe20000000f00 */
[----:B-1----:R-:W-:Y:S01]  /*198a0*/  VIADD R14, R8, 0x2 ;  /* 0x00000002080e7836 */ /* 0x002fe20000000000 */
[----:B------:R-:W0:Y:S01]  /*198b0*/  MUFU.EX2 R6, R6 ;  /* 0x0000000600067308 */ /* 0x000e220000000800 */
[----:B------:R-:W-:-:S01]  /*198c0*/  FFMA.FTZ R185, R60, UR35, -R177 ;  /* 0x000000233cb97c23 */ /* 0x000fc200080108b1 */
[--C-:B------:R-:W-:Y:S01]  /*198d0*/  FFMA.FTZ R60, R75, UR35, -R177.reuse ;  /* 0x000000234b3c7c23 */ /* 0x100fe200080108b1 */
[----:B------:R-:W-:-:S01]  /*198e0*/  FFMA.FTZ R75, R76, UR35, -R177 ;  /* 0x000000234c4b7c23 */ /* 0x000fc200080108b1 */
[----:B------:R-:W-:Y:S01]  /*198f0*/  R2UR UR10, R14 ;  /* 0x000000000e0a72ca */ /* 0x000fe200000e0000 */
[----:B------:R-:W-:-:S02]  /*19900*/  VIADD R14, R8, 0x4 ;  /* 0x00000004080e7836 */ /* 0x000fc40000000000 */
[----:B------:R-:W-:Y:S01]  /*19910*/  VIADD R8, R8, 0x6 ;  /* 0x0000000608087836 */ /* 0x000fe20000000000 */
[----:B------:R-:W1:Y:S08]  /*19920*/  MUFU.EX2 R87, R87 ;  /* 0x0000005700577308 */ /* 0x000e700000000800 */
[----:B------:R-:W2:Y:S01]  /*19930*/  MUFU.EX2 R24, R24 ;  /* 0x0000001800187308 */ /* 0x000ea20000000800 */
[----:B0-----:R-:W-:-:S07]  /*19940*/  FFMA.FTZ R4, R85, R4, R6 ;  /* 0x0000000455047223 */ /* 0x001fce0000010006 */
[----:B------:R-:W-:Y:S01]  /*19950*/  MUFU.EX2 R26, R26 ;  /* 0x0000001a001a7308 */ /* 0x000fe20000000800 */
[----:B-1----:R-:W-:-:S07]  /*19960*/  FADD.FTZ R9, R87, R4 ;  /* 0x0000000457097221 */ /* 0x002fce0000010000 */
[----:B------:R-:W-:Y:S01]  /*19970*/  MUFU.EX2 R31, R31 ;  /* 0x0000001f001f7308 */ /* 0x000fe20000000800 */
[----:B--2---:R-:W-:-:S07]  /*19980*/  FADD.FTZ R84, R24, R9 ;  /* 0x0000000918547221 */ /* 0x004fce0000010000 */
[----:B------:R-:W-:Y:S08]  /*19990*/  MUFU.EX2 R32, R32 ;  /* 0x0000002000207308 */ /* 0x000ff00000000800 */
[----:B------:R-:W-:Y:S01]  /*199a0*/  MUFU.EX2 R39, R39 ;  /* 0x0000002700277308 */ /* 0x000fe20000000800 */
[----:B------:R-:W-:Y:S02]  /*199b0*/  WARPGROUP.DEPBAR.LE gsb0, 0x0 ;  /* 0x00008000000079c5 */ /* 0x000fe40000010000 */
[----:B------:R-:W-:Y:S01]  /*199c0*/  WARPGROUP.ARRIVE ;  /* 0x00000000000079c5 */ /* 0x000fe20000000000 */
[----:B------:R-:W-:-:S01]  /*199d0*/  FFMA.FTZ R165, R28, UR35, -R177 ;  /* 0x000000231ca57c23 */ /* 0x000fc200080108b1 */
[--C-:B------:R-:W-:Y:S01]  /*199e0*/  FFMA.FTZ R28, R35, UR35, -R177.reuse ;  /* 0x00000023231c7c23 */ /* 0x100fe200080108b1 */
[----:B------:R-:W-:-:S01]  /*199f0*/  FFMA.FTZ R35, R36, UR35, -R177 ;  /* 0x0000002324237c23 */ /* 0x000fc200080108b1 */
[--C-:B------:R-:W-:Y:S01]  /*19a00*/  FFMA.FTZ R36, R43, UR35, -R177.reuse ;  /* 0x000000232b247c23 */ /* 0x100fe200080108b1 */
[----:B------:R-:W-:-:S01]  /*19a10*/  FFMA.FTZ R43, R44, UR35, -R177 ;  /* 0x000000232c2b7c23 */ /* 0x000fc200080108b1 */
[----:B------:R-:W-:Y:S01]  /*19a20*/  QGMMA.64x128x32.F32.E4M3.E4M3 R88, R160, gdesc[UR8], R88, gsb0 ;  /* 0x01e00008a0587df3 */ /* 0x000fe20008000858 */
[----:B------:R-:W-:Y:S01]  /*19a30*/  R2UR UR10, R14 ;  /* 0x000000000e0a72ca */ /* 0x000fe200000e0000 */
[--C-:B------:R-:W-:Y:S01]  /*19a40*/  FFMA.FTZ R44, R51, UR35, -R177.reuse ;  /* 0x00000023332c7c23 */ /* 0x100fe200080108b1 */
[----:B------:R-:W-:Y:S01]  /*19a50*/  R2UR UR11, R15 ;  /* 0x000000000f0b72ca */ /* 0x000fe200000e0000 */
[--C-:B------:R-:W-:Y:S01]  /*19a60*/  FFMA.FTZ R51, R52, UR35, -R177.reuse ;  /* 0x0000002334337c23 */ /* 0x100fe200080108b1 */
[----:B------:R-:W-:-:S01]  /*19a70*/  FFMA.FTZ R52, R58, UR35, -R177 ;  /* 0x000000233a347c23 */ /* 0x000fc200080108b1 */
[--C-:B------:R-:W-:Y:S01]  /*19a80*/  FFMA.FTZ R58, R71, UR35, -R177.reuse ;  /* 0x00000023473a7c23 */ /* 0x100fe200080108b1 */
[----:B------:R-:W-:-:S01]  /*19a90*/  FFMA.FTZ R71, R72, UR35, -R177 ;  /* 0x0000002348477c23 */ /* 0x000fc200080108b1 */
[----:B------:R-:W-:Y:S01]  /*19aa0*/  IMAD.U32 R72, RZ, RZ, UR35 ;  /* 0x00000023ff487e24 */ /* 0x000fe2000f8e00ff */
[----:B------:R-:W0:Y:S01]  /*19ab0*/  MUFU.EX2 R165, R165 ;  /* 0x000000a500a57308 */ /* 0x000e220000000800 */
[----:B------:R-:W-:-:S01]  /*19ac0*/  FFMA.FTZ R167, R54, UR35, -R177 ;  /* 0x0000002336a77c23 */ /* 0x000fc200080108b1 */
[----:B------:R-:W-:Y:S01]  /*19ad0*/  FFMA.FTZ R54, R63, UR35, -R177 ;  /* 0x000000233f367c23 */ /* 0x000fe200080108b1 */
[----:B------:R-:W-:-:S01]  /*19ae0*/  FFMA.FTZ R72, R7, R72, -8 ;  /* 0xc100000007487423 */ /* 0x000fc20000010048 */
[--C-:B------:R-:W-:Y:S01]  /*19af0*/  FFMA.FTZ R63, R64, UR35, -R177.reuse ;  /* 0x00000023403f7c23 */ /* 0x100fe200080108b1 */
[----:B------:R-:W-:-:S01]  /*19b00*/  FFMA.FTZ R64, R79, UR35, -R177 ;  /* 0x000000234f407c23 */ /* 0x000fc200080108b1 */
[----:B------:R-:W-:Y:S01]  /*19b10*/  FFMA.FTZ R79, R80, UR35, -R177 ;  /* 0x00000023504f7c23 */ /* 0x000fe200080108b1 */
[----:B------:R-:W-:-:S01]  /*19b20*/  FFMA.FTZ R21, R21, UR35, -R72 ;  /* 0x0000002315157c23 */ /* 0x000fc20008010848 */
[--C-:B------:R-:W-:Y:S01]  /*19b30*/  FFMA.FTZ R20, R20, UR35, -R72.reuse ;  /* 0x0000002314147c23 */ /* 0x100fe20008010848 */
[----:B------:R-:W-:-:S01]  /*19b40*/  FFMA.FTZ R27, R27, UR35, -R72 ;  /* 0x000000231b1b7c23 */ /* 0x000fc20008010848 */
[--C-:B------:R-:W-:Y:S01]  /*19b50*/  FFMA.FTZ R76, R25, UR35, -R72.reuse ;  /* 0x00000023194c7c23 */ /* 0x100fe20008010848 */
[----:B------:R-:W-:-:S01]  /*19b60*/  FFMA.FTZ R14, R29, UR35, -R72 ;  /* 0x000000231d0e7c23 */ /* 0x000fc20008010848 */
[--C-:B------:R-:W-:Y:S01]  /*19b70*/  FFMA.FTZ R15, R30, UR35, -R72.reuse ;  /* 0x000000231e0f7c23 */ /* 0x100fe20008010848 */
[----:B------:R-:W1:Y:S01]  /*19b80*/  MUFU.EX2 R21, R21 ;  /* 0x0000001500157308 */ /* 0x000e620000000800 */
[----:B------:R-:W-:-:S01]  /*19b90*/  FFMA.FTZ R25, R33, UR35, -R72 ;  /* 0x0000002321197c23 */ /* 0x000fc20008010848 */
[--C-:B------:R-:W-:Y:S01]  /*19ba0*/  FFMA.FTZ R30, R34, UR35, -R72.reuse ;  /* 0x00000023221e7c23 */ /* 0x100fe20008010848 */
[----:B------:R-:W-:-:S01]  /*19bb0*/  FFMA.FTZ R29, R37, UR35, -R72 ;  /* 0x00000023251d7c23 */ /* 0x000fc20008010848 */
[----:B0-----:R-:W-:Y:S01]  /*19bc0*/  FADD.FTZ R9, R165, R84 ;  /* 0x00000054a5097221 */ /* 0x001fe20000010000 */
        /* <DEDUP_REMOVED lines=11> */
[----:B------:R-:W2:Y:S01]  /*19c80*/  MUFU.EX2 R27, R27 ;  /* 0x0000001b001b7308 */ /* 0x000ea20000000800 */
[----:B-1----:R-:W-:-:S01]  /*19c90*/  FFMA.FTZ R3, R86, R3, R21 ;  /* 0x0000000356037223 */ /* 0x002fc20000010015 */
[--C-:B------:R-:W-:Y:S01]  /*19ca0*/  FFMA.FTZ R80, R57, UR35, -R72.reuse ;  /* 0x0000002339507c23 */ /* 0x100fe20008010848 */
[----:B------:R-:W-:-:S01]  /*19cb0*/  FFMA.FTZ R61, R61, UR35, -R72 ;  /* 0x000000233d3d7c23 */ /* 0x000fc20008010848 */
[--C-:B------:R-:W-:Y:S01]  /*19cc0*/  FFMA.FTZ R59, R73, UR35, -R72.reuse ;  /* 0x00000023493b7c23 */ /* 0x100fe20008010848 */
[----:B------:R-:W-:-:S01]  /*19cd0*/  FFMA.FTZ R74, R74, UR35, -R72 ;  /* 0x000000234a4a7c23 */ /* 0x000fc20008010848 */
[----:B------:R-:W-:Y:S01]  /*19ce0*/  FFMA.FTZ R81, R81, UR35, -R72 ;  /* 0x0000002351517c23 */ /* 0x000fe20008010848 */
[----:B------:R-:W-:Y:S01]  /*19cf0*/  IADD3 R73, -R207, 0xb, RZ ;  /* 0x0000000bcf497810 */ /* 0x000fe20007ffe1ff */
[----:B------:R-:W1:Y:S01]  /*19d00*/  MUFU.EX2 R76, R76 ;  /* 0x0000004c004c7308 */ /* 0x000e620000000800 */
[----:B0-----:R-:W-:-:S07]  /*19d10*/  FADD.FTZ R4, R20, R3 ;  /* 0x0000000314047221 */ /* 0x001fce0000010000 */
[----:B------:R-:W0:Y:S01]  /*19d20*/  MUFU.EX2 R14, R14 ;  /* 0x0000000e000e7308 */ /* 0x000e220000000800 */
[----:B--2---:R-:W-:-:S01]  /*19d30*/  FADD.FTZ R3, R27, R4 ;  /* 0x000000041b037221 */ /* 0x004fc20000010000 */
[----:B------:R-:W-:Y:S01]  /*19d40*/  FADD.FTZ R4, R26, R9 ;  /* 0x000000091a047221 */ /* 0x000fe20000010000 */
[----:B------:R-:W-:-:S05]  /*19d50*/  IMAD.MOV.U32 R9, RZ, RZ, 0x40000040 ;  /* 0x40000040ff097424 */ /* 0x000fca00078e00ff */
[----:B------:R-:W2:Y:S01]  /*19d60*/  MUFU.EX2 R15, R15 ;  /* 0x0000000f000f7308 */ /* 0x000ea20000000800 */
[----:B-1----:R-:W-:-:S07]  /*19d70*/  FADD.FTZ R3, R76, R3 ;  /* 0x000000034c037221 */ /* 0x002fce0000010000 */
[----:B------:R-:W1:Y:S01]  /*19d80*/  MUFU.EX2 R28, R28 ;  /* 0x0000001c001c7308 */ /* 0x000e620000000800 */
[----:B0-----:R-:W-:-:S01]  /*19d90*/  FADD.FTZ R84, R14, R3 ;  /* 0x000000030e547221 */ /* 0x001fc20000010000 */
[----:B------:R-:W-:-:S06]  /*19da0*/  FADD.FTZ R3, R31, R4 ;  /* 0x000000041f037221 */ /* 0x000fcc0000010000 */
        /* <DEDUP_REMOVED lines=10> */
[----:B------:R-:W-:Y:S01]  /*19e50*/  MUFU.EX2 R36, R36 ;  /* 0x0000002400247308 */ /* 0x000fe20000000800 */
[----:B0-----:R-:W-:-:S07]  /*19e60*/  FADD.FTZ R3, R29, R4 ;  /* 0x000000041d037221 */ /* 0x001fce0000010000 */
[----:B------:R-:W0:Y:S01]  /*19e70*/  MUFU.EX2 R33, R33 ;  /* 0x0000002100217308 */ /* 0x000e220000000800 */
[----:B--2---:R-:W-:-:S07]  /*19e80*/  FADD.FTZ R4, R34, R3 ;  /* 0x0000000322047221 */ /* 0x004fce0000010000 */
[----:B------:R-:W-:Y:S01]  /*19e90*/  MUFU.EX2 R43, R43 ;  /* 0x0000002b002b7308 */ /* 0x000fe20000000800 */
[----:B------:R-:W-:Y:S02]  /*19ea0*/  WARPGROUP.DEPBAR.LE gsb0, 0x0 ;  /* 0x00008000000079c5 */ /* 0x000fe40000010000 */
[----:B------:R-:W-:-:S05]  /*19eb0*/  WARPGROUP.ARRIVE ;  /* 0x00000000000079c5 */ /* 0x000fca0000000000 */
[----:B------:R-:W1:Y:S01]  /*19ec0*/  MUFU.EX2 R38, R38 ;  /* 0x0000002600267308 */ /* 0x000e620000000800 */
[----:B0-----:R-:W-:-:S01]  /*19ed0*/  FADD.FTZ R3, R33, R4 ;  /* 0x0000000421037221 */ /* 0x001fc20000010000 */
[----:B------:R-:W-:Y:S01]  /*19ee0*/  QGMMA.64x128x32.F32.E4M3.E4M3 R88, R156, gdesc[UR8], R88, gsb0 ;  /* 0x01e000089c587df3 */ /* 0x000fe20008000858 */
[----:B------:R-:W-:Y:S02]  /*19ef0*/  R2UR UR10, R8 ;  /* 0x00000000080a72ca */ /* 0x000fe400000e0000 */
[----:B------:R-:W-:-:S03]  /*19f00*/  R2UR UR11, R9 ;  /* 0x00000000090b72ca */ /* 0x000fc600000e0000 */
[----:B------:R-:W0:Y:S01]  /*19f10*/  MUFU.EX2 R40, R40 ;  /* 0x0000002800287308 */ /* 0x000e220000000800 */
[----:B------:R-:W-:-:S01]  /*19f20*/  FFMA.FTZ R9, R62, UR35, -R72 ;  /* 0x000000233e097c23 */ /* 0x000fc20008010848 */
[----:B------:R-:W-:Y:S01]  /*19f30*/  FADD.FTZ R62, R32, R53 ;  /* 0x00000035203e7221 */ /* 0x000fe20000010000 */
[----:B------:R-:W-:-:S03]  /*19f40*/  FFMA.FTZ R53, R65, UR35, -R72 ;  /* 0x0000002341357c23 */ /* 0x000fc60008010848 */
[----:B------:R-:W-:Y:S01]  /*19f50*/  FADD.FTZ R55, R39, R62 ;  /* 0x0000003e27377221 */ /* 0x000fe20000010000 */
[----:B------:R-:W-:-:S01]  /*19f60*/  FFMA.FTZ R62, R66, UR35, -R72 ;  /* 0x00000023423e7c23 */ /* 0x000fc20008010848 */
[----:B------:R-:W2:Y:S01]  /*19f70*/  MUFU.EX2 R37, R37 ;  /* 0x0000002500257308 */ /* 0x000ea20000000800 */
[----:B-1----:R-:W-:-:S01]  /*19f80*/  FADD.FTZ R4, R38, R3 ;  /* 0x0000000326047221 */ /* 0x002fc20000010000 */
[----:B------:R-:W-:-:S04]  /*19f90*/  FADD.FTZ R84, R36, R55 ;  /* 0x0000003724547221 */ /* 0x000fc80000010000 */
[----:B------:R-:W-:Y:S02]  /*19fa0*/  FADD.FTZ R55, R43, R84 ;  /* 0x000000542b377221 */ /* 0x000fe40000010000 */
[----:B------:R-:W1:Y:S02]  /*19fb0*/  MUFU.EX2 R47, R47 ;  /* 0x0000002f002f7308 */ /* 0x000e640000000800 */
[----:B0-----:R-:W-:-:S01]  /*19fc0*/  FADD.FTZ R66, R40, R55 ;  /* 0x0000003728427221 */ /* 0x001fc20000010000 */
[----:B------:R-:W-:-:S05]  /*19fd0*/  FFMA.FTZ R55, R69, UR35, -R72 ;  /* 0x0000002345377c23 */ /* 0x000fca0008010848 */
[----:B------:R-:W0:Y:S01]  /*19fe0*/  MUFU.EX2 R42, R42 ;  /* 0x0000002a002a7308 */ /* 0x000e220000000800 */
[----:B--2---:R-:W-:-:S07]  /*19ff0*/  FADD.FTZ R3, R37, R4 ;  /* 0x0000000425037221 */ /* 0x004fce0000010000 */
[----:B------:R-:W2:Y:S01]  /*1a000*/  MUFU.EX2 R44, R44 ;  /* 0x0000002c002c7308 */ /* 0x000ea20000000800 */
[----:B-1----:R-:W-:-:S01]  /*1a010*/  FADD.FTZ R57, R47, R66 ;  /* 0x000000422f397221 */ /* 0x002fc20000010000 */
[----:B------:R-:W-:-:S06]  /*1a020*/  FFMA.FTZ R66, R70, UR35, -R72 ;  /* 0x0000002346427c23 */ /* 0x000fcc0008010848 */
        /* <DEDUP_REMOVED lines=26> */
[----:B------:R-:W-:Y:S02]  /*1a1d0*/  WARPGROUP.DEPBAR.LE gsb0, 0x0 ;  /* 0x00008000000079c5 */ /* 0x000fe40000010000 */
[----:B------:R-:W-:-:S04]  /*1a1e0*/  WARPGROUP.ARRIVE ;  /* 0x00000000000079c5 */ /* 0x000fc80000000000 */
[----:B------:R-:W0:Y:S01]  /*1a1f0*/  MUFU.EX2 R63, R63 ;  /* 0x0000003f003f7308 */ /* 0x000e220000000800 */
[----:B--2---:R-:W-:-:S01]  /*1a200*/  FADD.FTZ R4, R54, R57 ;  /* 0x0000003936047221 */ /* 0x004fc20000010000 */
[----:B------:R-:W-:Y:S01]  /*1a210*/  QGMMA.64x128x32.F32.E4M3.E4M3 R88, R152, gdesc[UR8], R88, gsb0 ;  /* 0x01e0000898587df3 */ /* 0x000fe20008000858 */
[----:B------:R-:W-:-:S05]  /*1a220*/  FFMA.FTZ R57, R77, UR35, -R72 ;  /* 0x000000234d397c23 */ /* 0x000fca0008010848 */
[----:B------:R-:W2:Y:S01]  /*1a230*/  MUFU.EX2 R9, R9 ;  /* 0x0000000900097308 */ /* 0x000ea20000000800 */
[----:B-1----:R-:W-:-:S07]  /*1a240*/  FADD.FTZ R70, R8, R3 ;  /* 0x0000000308467221 */ /* 0x002fce0000010000 */
[----:B------:R-:W1:Y:S01]  /*1a250*/  MUFU.EX2 R56, R56 ;  /* 0x0000003800387308 */ /* 0x000e620000000800 */
[----:B0-----:R-:W-:-:S07]  /*1a260*/  FADD.FTZ R3, R63, R4 ;  /* 0x000000043f037221 */ /* 0x001fce0000010000 */
[----:B------:R-:W0:Y:S01]  /*1a270*/  MUFU.EX2 R53, R53 ;  /* 0x0000003500357308 */ /* 0x000e220000000800 */
[----:B--2---:R-:W-:-:S01]  /*1a280*/  FADD.FTZ R4, R9, R70 ;  /* 0x0000004609047221 */ /* 0x004fc20000010000 */
[--C-:B------:R-:W-:Y:S01]  /*1a290*/  FFMA.FTZ R70, R78, UR35, -R72.reuse ;  /* 0x000000234e467c23 */ /* 0x100fe20008010848 */
[----:B------:R-:W-:-:S05]  /*1a2a0*/  FFMA.FTZ R72, R82, UR35, -R72 ;  /* 0x0000002352487c23 */ /* 0x000fca0008010848 */
        /* <DEDUP_REMOVED lines=8> */
[----:B------:R-:W-:-:S04]  /*1a330*/  @!P1 IMAD R3, R13, 0x8, R16 ;  /* 0x000000080d039824 */ /* 0x000fc800078e0210 */
[----:B------:R-:W-:Y:S02]  /*1a340*/  @!P1 VIADD R3, R3, 0x22840 ;  /* 0x0002284003039836 */ /* 0x000fe40000000000 */
[----:B------:R-:W1:Y:S03]  /*1a350*/  MUFU.EX2 R71, R71 ;  /* 0x0000004700477308 */ /* 0x000e660000000800 */
[----:B------:R-:W-:-:S05]  /*1a360*/  @!P1 PRMT R3, RZ, 0x654, R3 ;  /* 0x00000654ff039816 */ /* 0x000fca0000000003 */
[----:B------:R-:W3:Y:S08]  /*1a370*/  MUFU.EX2 R66, R66 ;  /* 0x0000004200427308 */ /* 0x000ef00000000800 */
[----:B------:R-:W4:Y:S08]  /*1a380*/  MUFU.EX2 R60, R60 ;  /* 0x0000003c003c7308 */ /* 0x000f300000000800 */
[----:B------:R-:W5:Y:S08]  /*1a390*/  MUFU.EX2 R59, R59 ;  /* 0x0000003b003b7308 */ /* 0x000f700000000800 */
[----:B------:R-:W-:Y:S08]  /*1a3a0*/  MUFU.EX2 R75, R75 ;  /* 0x0000004b004b7308 */ /* 0x000ff00000000800 */
[----:B------:R0:W5:Y:S08]  /*1a3b0*/  MUFU.EX2 R69, R74 ;  /* 0x0000004a00457308 */ /* 0x0001700000000800 */
[----:B------:R-:W5:Y:S01]  /*1a3c0*/  MUFU.EX2 R64, R64 ;  /* 0x0000004000407308 */ /* 0x000f620000000800 */
[----:B0-----:R-:W-:-:S01]  /*1a3d0*/  FADD.FTZ R74, R58, R61 ;  /* 0x0000003d3a4a7221 */ /* 0x001fc20000010000 */
[----:B--2---:R-:W-:-:S03]  /*1a3e0*/  FADD.FTZ R61, R55, R4 ;  /* 0x00000004373d7221 */ /* 0x004fc60000010000 */
[----:B-1----:R-:W-:Y:S01]  /*1a3f0*/  FADD.FTZ R65, R71, R74 ;  /* 0x0000004a47417221 */ /* 0x002fe20000010000 */
[----:B---3--:R-:W-:-:S02]  /*1a400*/  FADD.FTZ R4, R66, R61 ;  /* 0x0000003d42047221 */ /* 0x008fc40000010000 */
[----:B------:R-:W0:Y:S01]  /*1a410*/  MUFU.EX2 R57, R57 ;  /* 0x0000003900397308 */ /* 0x000e220000000800 */
[----:B----4-:R-:W-:-:S01]  /*1a420*/  FADD.FTZ R74, R60, R65 ;  /* 0x000000413c4a7221 */ /* 0x010fc20000010000 */
[----:B-----5:R-:W-:-:S04]  /*1a430*/  FADD.FTZ R4, R59, R4 ;  /* 0x000000043b047221 */ /* 0x020fc80000010000 */
[----:B------:R-:W-:Y:S02]  /*1a440*/  FADD.FTZ R4, R69, R4 ;  /* 0x0000000445047221 */ /* 0x000fe40000010000 */
[----:B------:R-:W1:Y:S08]  /*1a450*/  MUFU.EX2 R79, R79 ;  /* 0x0000004f004f7308 */ /* 0x000e700000000800 */
[----:B------:R-:W2:Y:S08]  /*1a460*/  MUFU.EX2 R70, R70 ;  /* 0x0000004600467308 */ /* 0x000eb00000000800 */
[----:B------:R-:W3:Y:S01]  /*1a470*/  MUFU.EX2 R68, R68 ;  /* 0x0000004400447308 */ /* 0x000ee20000000800 */
[----:B------:R-:W-:-:S02]  /*1a480*/  WARPGROUP.DEPBAR.LE gsb0, 0x0 ;  /* 0x00008000000079c5 */ /* 0x000fc40000010000 */
[----:B------:R4:W-:Y:S06]  /*1a490*/  BAR.ARV R73, 0x100 ;  /* 0x000400490000751d */ /* 0x0009ec0000002000 */
[----:B------:R-:W5:Y:S01]  /*1a4a0*/  MUFU.EX2 R78, R81 ;  /* 0x00000051004e7308 */ /* 0x000f620000000800 */
[----:B------:R0:W-:Y:S07]  /*1a4b0*/  @!P1 SYNCS.ARRIVE.TRANS64.RED.A1T0 RZ, [R3+URZ], RZ ;  /* 0x000000ff03ff99a7 */ /* 0x0001ee000810043f */
[----:B------:R-:W4:Y:S01]  /*1a4c0*/  MUFU.EX2 R83, R83 ;  /* 0x0000005300537308 */ /* 0x000f220000000800 */
[----:B0-----:R-:W-:-:S04]  /*1a4d0*/  FADD.FTZ R3, R75, R74 ;  /* 0x0000004a4b037221 */ /* 0x001fc80000010000 */
[----:B------:R-:W-:Y:S01]  /*1a4e0*/  FADD.FTZ R74, R64, R3 ;  /* 0x00000003404a7221 */ /* 0x000fe20000010000 */
[----:B------:R-:W-:-:S02]  /*1a4f0*/  FADD.FTZ R3, R57, R4 ;  /* 0x0000000439037221 */ /* 0x000fc40000010000 */
[----:B------:R-:W0:Y:S01]  /*1a500*/  MUFU.EX2 R72, R72 ;  /* 0x0000004800487308 */ /* 0x000e220000000800 */
[----:B-1----:R-:W-:-:S01]  /*1a510*/  FADD.FTZ R61, R79, R74 ;  /* 0x0000004a4f3d7221 */ /* 0x002fc20000010000 */
[----:B--2---:R-:W-:-:S03]  /*1a520*/  FADD.FTZ R3, R70, R3 ;  /* 0x0000000346037221 */ /* 0x004fc60000010000 */
[----:B---3--:R-:W-:Y:S01]  /*1a530*/  FADD.FTZ R4, R68, R61 ;  /* 0x0000003d44047221 */ /* 0x008fe20000010000 */
[----:B-----5:R-:W-:-:S03]  /*1a540*/  FADD.FTZ R3, R78, R3 ;  /* 0x000000034e037221 */ /* 0x020fc60000010000 */
[----:B----4-:R-:W-:Y:S01]  /*1a550*/  FADD.FTZ R4, R83, R4 ;  /* 0x0000000453047221 */ /* 0x010fe20000010000 */
[----:B0-----:R-:W-:-:S01]  /*1a560*/  FADD.FTZ R3, R72, R3 ;  /* 0x0000000348037221 */ /* 0x001fc20000010000 */
[----:B------:R-:W-:Y:S06]  /*1a570*/  @!P0 BRA `(.L_x_1491) ;  /* 0x0000000000048947 */ /* 0x000fec0003800000 */
[----:B------:R-:W-:Y:S01]  /*1a580*/  BPT.TRAP 0x1 ;  /* 0x000000040000795c */ /* 0x000fe20000300000 */
.L_x_1491:
[----:B------:R-:W-:Y:S01]  /*1a590*/  F2FP.SATFINITE.E4M3.F32.PACK_AB_MERGE_C R24, R165, R24, RZ ;  /* 0x00000018a518723e */ /* 0x000fe200048070ff */
[----:B------:R-:W-:Y:S01]  /*1a5a0*/  FMUL.FTZ R88, R88, R85 ;  /* 0x0000005558587220 */ /* 0x000fe20000410000 */
[----:B------:R-:W-:Y:S01]  /*1a5b0*/  F2FP.SATFINITE.E4M3.F32.PACK_AB_MERGE_C R25, R30, R25, RZ ;  /* 0x000000191e19723e */ /* 0x000fe200048070ff */
[----:B------:R-:W-:Y:S01]  /*1a5c0*/  FMUL.FTZ R89, R89, R85 ;  /* 0x0000005559597220 */ /* 0x000fe20000410000 */
[----:B------:R-:W-:Y:S01]  /*1a5d0*/  F2FP.SATFINITE.E4M3.F32.PACK_AB_MERGE_C R164, R87, R6, R24 ;  /* 0x0000000657a4723e */ /* 0x000fe20004807018 */
[----:B------:R-:W-:Y:S01]  /*1a5e0*/  IMAD R6, R168, 0x8, R16 ;  /* 0x00000008a8067824 */ /* 0x000fe200078e0210 */
[----:B------:R-:W-:Y:S01]  /*1a5f0*/  F2FP.SATFINITE.E4M3.F32.PACK_AB_MERGE_C R25, R15, R14, R25 ;  /* 0x0000000e0f19723e */ /* 0x000fe20004807019 */
[----:B------:R-:W-:Y:S01]  /*1a600*/  IMAD.U32 R15, RZ, RZ, UR38 ;  /* 0x00000026ff0f7e24 */ /* 0x000fe2000f8e00ff */
[----:B------:R-:W-:Y:S01]  /*1a610*/  ISETP.GT.AND P2, PT, R10, R11, PT ;  /* 0x0000000b0a00720c */ /* 0x000fe20003f44270 */
        /* <DEDUP_REMOVED lines=9> */
[----:B------:R0:W-:Y:S01]  /*1a6b0*/  SYNCS.ARRIVE.TRANS64.RED.A1T0 RZ, [R6+URZ], RZ ;  /* 0x000000ff06ff79a7 */ /* 0x0001e2000810043f */
[----:B------:R-:W-:Y:S01]  /*1a6c0*/  F2FP.SATFINITE.E4M3.F32.PACK_AB_MERGE_C R36, R43, R36, RZ ;  /* 0x000000242b24723e */ /* 0x000fe200048070ff */
[----:B------:R-:W-:Y:S01]  /*1a6d0*/  FMUL.FTZ R100, R100, R85 ;  /* 0x0000005564647220 */ /* 0x000fe20000410000 */
[----:B------:R-:W-:Y:S01]  /*1a6e0*/  F2FP.SATFINITE.E4M3.F32.PACK_AB_MERGE_C R33, R38, R33, RZ ;  /* 0x000000212621723e */ /* 0x000fe200048070ff */
[-C--:B------:R-:W-:Y:S01]  /*1a6f0*/  FMUL.FTZ R101, R101, R85.reuse ;  /* 0x0000005565657220 */ /* 0x080fe20000410000 */
[----:B------:R-:W-:Y:S01]  /*1a700*/  F2FP.SATFINITE.E4M3.F32.PACK_AB_MERGE_C R44, R51, R44, RZ ;  /* 0x0000002c332c723e */ /* 0x000fe200048070ff */
[----:B------:R-:W-:Y:S01]  /*1a710*/  FMUL.FTZ R104, R104, R85 ;  /* 0x0000005568687220 */ /* 0x000fe20000410000 */
[----:B------:R-:W-:Y:S01]  /*1a720*/  F2FP.SATFINITE.E4M3.F32.PACK_AB_MERGE_C R41, R46, R41, RZ ;  /* 0x000000292e29723e */ /* 0x000fe200048070ff */
[----:B0-----:R-:W-:Y:S01]  /*1a730*/  VIADD R6, R10, 0xffffffff ;  /* 0xffffffff0a067836 */ /* 0x001fe20000000000 */
        /* <DEDUP_REMOVED lines=76> */
[----:B------:R-:W-:-:S02]  /*1ac00*/  IMAD.MOV.U32 R14, RZ, RZ, R7 ;  /* 0x000000ffff0e7224 */ /* 0x000fc400078e0007 */
[----:B------:R-:W-:Y:S02]  /*1ac10*/  IMAD.MOV.U32 R15, RZ, RZ, R12 ;  /* 0x000000ffff0f7224 */ /* 0x000fe400078e000c */
[----:B------:R-:W-:Y:S02]  /*1ac20*/  IMAD.MOV.U32 R20, RZ, RZ, R18 ;  /* 0x000000ffff147224 */ /* 0x000fe400078e0012 */
[----:B------:R-:W-:Y:S02]  /*1ac30*/  IMAD.MOV.U32 R10, RZ, RZ, R6 ;  /* 0x000000ffff0a7224 */ /* 0x000fe400078e0006 */
[----:B------:R-:W-:Y:S02]  /*1ac40*/  IMAD.MOV.U32 R168, RZ, RZ, R13 ;  /* 0x000000ffffa87224 */ /* 0x000fe400078e000d */
[----:B------:R-:W-:Y:S01]  /*1ac50*/  IMAD.MOV.U32 R167, RZ, RZ, R25 ;  /* 0x000000ffffa77224 */ /* 0x000fe200078e0019 */
[----:B------:R-:W-:Y:S06]  /*1ac60*/  @P2 BRA `(.L_x_1492) ;  /* 0xffffffd800082947 */ /* 0x000fec000383ffff */
[----:B------:R-:W-:-:S07]  /*1ac70*/  IMAD.MOV.U32 R168, RZ, RZ, R13 ;  /* 0x000000ffffa87224 */ /* 0x000fce00078e000d */
.L_x_1481:
[----:B------:R-:W-:-:S13]  /*1ac80*/  ISETP.GE.AND P2, PT, R6, R178, PT ;  /* 0x000000b20600720c */ /* 0x000fda0003f46270 */
[----:B------:R-:W-:Y:S05]  /*1ac90*/  @!P2 BRA `(.L_x_1493) ;  /* 0x000000380014a947 */ /* 0x000fea0003800000 */
[----:B------:R-:W-:Y:S02]  /*1aca0*/  VIADD R15, R0, 0x8 ;  /* 0x00000008000f7836 */ /* 0x000fe40000000000 */
[----:B------:R-:W-:Y:S02]  /*1acb0*/  IMAD.MOV.U32 R14, RZ, RZ, R7 ;  /* 0x000000ffff0e7224 */ /* 0x000fe400078e0007 */
[----:B------:R-:W-:Y:S01]  /*1acc0*/  IMAD.MOV.U32 R13, RZ, RZ, R12 ;  /* 0x000000ffff0d7224 */ /* 0x000fe200078e000c */
[----:B------:R-:W-:Y:S01]  /*1acd0*/  IADD3 R15, R15, R170, -R171 ;  /* 0x000000aa0f0f7210 */ /* 0x000fe20007ffe8ab */
[----:B------:R-:W-:Y:S02]  /*1ace0*/  IMAD.MOV.U32 R20, RZ, RZ, R18 ;  /* 0x000000ffff147224 */ /* 0x000fe400078e0012 */
[----:B------:R-:W-:-:S07]  /*1acf0*/  IMAD.MOV.U32 R21, RZ, RZ, R168 ;  /* 0x000000ffff157224 */ /* 0x000fce00078e00a8 */
.L_x_1512:
        /* <DEDUP_REMOVED lines=8> */
.L_x_1495:
[----:B------:R-:W-:Y:S01]  /*1ad80*/  VIADD R7, R21, 0x1 ;  /* 0x0000000115077836 */ /* 0x000fe20000000000 */
[----:B------:R-:W-:-:S04]  /*1ad90*/  SHF.L.U32 R8, R18, 0x1f, RZ ;  /* 0x0000001f12087819 */ /* 0x000fc800000006ff */
[----:B------:R-:W-:-:S04]  /*1ada0*/  ISETP.NE.AND P3, PT, R7, 0x2, PT ;  /* 0x000000020700780c */ /* 0x000fc80003f65270 */
[----:B------:R-:W-:-:S05]  /*1adb0*/  SEL R7, R7, RZ, P3 ;  /* 0x000000ff07077207 */ /* 0x000fca0001800000 */
[----:B------:R-:W-:-:S04]  /*1adc0*/  IMAD R7, R7, 0x8, R16 ;  /* 0x0000000807077824 */ /* 0x000fc800078e0210 */
[----:B------:R0:W1:Y:S01]  /*1add0*/  SYNCS.PHASECHK.TRANS64.TRYWAIT P3, [R7+URZ+0x22830], R8 ;  /* 0x02283008070075a7 */ /* 0x000062000806017f */
[----:B------:R-:W-:Y:S05]  /*1ade0*/  @!P0 BRA `(.L_x_1496) ;  /* 0x0000000000048947 */ /* 0x000fea0003800000 */
[----:B------:R-:W-:Y:S01]  /*1adf0*/  BPT.TRAP 0x1 ;  /* 0x000000040000795c */ /* 0x000fe20000300000 */
.L_x_1496:
[----:B------:R-:W-:Y:S04]  /*1ae00*/  BSSY B0, `(.L_x_1494) ;  /* 0x0000004000007945 */ /* 0x000fe80003800000 */
[----:B-1----:R-:W-:Y:S05]  /*1ae10*/  @P3 BRA `(.L_x_1497) ;  /* 0x0000000000083947 */ /* 0x002fea0003800000 */
[----:B------:R-:W1:Y:S02]  /*1ae20*/  SYNCS.PHASECHK.TRANS64.TRYWAIT P3, [R7+URZ+0x22830], R8 ;  /* 0x02283008070075a7 */ /* 0x000e64000806017f */
[----:B-1----:R-:W-:Y:S05]  /*1ae30*/  @!P3 BRA `(.L_x_1498) ;  /* 0x000000dc0048b947 */ /* 0x002fea0003800000 */
.L_x_1497:
[----:B------:R-:W-:Y:S05]  /*1ae40*/  BSYNC B0 ;  /* 0x0000000000007941 */ /* 0x000fea0003800000 */
.L_x_1494:
[----:B01----:R-:W0:Y:S01]  /*1ae50*/  S2R R7, SR_TID.X ;  /* 0x0000000000077919 */ /* 0x003e220000002100 */
[----:B------:R-:W-:Y:S01]  /*1ae60*/  VIADD R168, R21, 0x1 ;  /* 0x0000000115a87836 */ /* 0x000fe20000000000 */
[----:B------:R-:W-:Y:S05]  /*1ae70*/  WARPSYNC.ALL ;  /* 0x0000000000007948 */ /* 0x000fea0003800000 */
[C---:B------:R-:W-:Y:S01]  /*1ae80*/  ISETP.NE.AND P3, PT, R168.reuse, 0x2, PT ;  /* 0x00000002a800780c */ /* 0x040fe20003f65270 */
[----:B------:R-:W-:Y:S01]  /*1ae90*/  IMAD.MOV.U32 R9, RZ, RZ, -0x7fffffe0 ;  /* 0x80000020ff097424 */ /* 0x000fe200078e00ff */
[----:B------:R-:W-:Y:S02]  /*1aea0*/  MOV R11, 0x80000020 ;  /* 0x80000020000b7802 */ /* 0x000fe40000000f00 */
[----:B------:R-:W-:-:S02]  /*1aeb0*/  SEL R168, R168, RZ, P3 ;  /* 0x000000ffa8a87207 */ /* 0x000fc40001800000 */
[----:B------:R-:W-:Y:S01]  /*1aec0*/  R2UR UR31, R9 ;  /* 0x00000000091f72ca */ /* 0x000fe200000e0000 */
[----:B------:R-:W-:Y:S01]  /*1aed0*/  IMAD.MOV.U32 R9, RZ, RZ, -0x7fffffe0 ;  /* 0x80000020ff097424 */ /* 0x000fe200078e00ff */
[----:B------:R-:W-:Y:S01]  /*1aee0*/  R2UR UR11, R11 ;  /* 0x000000000b0b72ca */ /* 0x000fe200000e0000 */
[----:B------:R-:W-:Y:S02]  /*1aef0*/  IMAD R8, R168, 0x600, R5 ;  /* 0x00000600a8087824 */ /* 0x000fe400078e0205 */
[----:B------:R-:W-:Y:S01]  /*1af00*/  IMAD.MOV.U32 R11, RZ, RZ, -0x7fffffe0 ;  /* 0x80000020ff0b7424 */ /* 0x000fe200078e00ff */
[----:B------:R-:W-:Y:S01]  /*1af10*/  R2UR UR27, R9 ;  /* 0x00000000091b72ca */ /* 0x000fe200000e0000 */
[C---:B------:R-:W-:Y:S01]  /*1af20*/  VIADD R10, R8.reuse, 0x2 ;  /* 0x00000002080a7836 */ /* 0x040fe20000000000 */
[----:B------:R-:W-:Y:S02]  /*1af30*/  R2UR UR30, R8 ;  /* 0x00000000081e72ca */ /* 0x000fe400000e0000 */
[----:B------:R-:W-:Y:S01]  /*1af40*/  R2UR UR15, R11 ;  /* 0x000000000b0f72ca */ /* 0x000fe200000e0000 */
[----:B------:R-:W-:Y:S01]  /*1af50*/  IMAD.MOV.U32 R11, RZ, RZ, -0x7fffffe0 ;  /* 0x80000020ff0b7424 */ /* 0x000fe200078e00ff */
[----:B------:R-:W-:Y:S01]  /*1af60*/  R2UR UR10, R10 ;  /* 0x000000000a0a72ca */ /* 0x000fe200000e0000 */
[----:B------:R-:W-:-:S03]  /*1af70*/  VIADD R10, R8, 0x200 ;  /* 0x00000200080a7836 */ /* 0x000fc60000000000 */
[----:B------:R-:W-:Y:S01]  /*1af80*/  R2UR UR19, R11 ;  /* 0x000000000b1372ca */ /* 0x000fe200000e0000 */
[----:B------:R-:W-:Y:S01]  /*1af90*/  IMAD.MOV.U32 R11, RZ, RZ, -0x7fffffe0 ;  /* 0x80000020ff0b7424 */ /* 0x000fe200078e00ff */
[----:B------:R-:W-:Y:S01]  /*1afa0*/  R2UR UR14, R10 ;  /* 0x000000000a0e72ca */ /* 0x000fe200000e0000 */
[----:B------:R-:W-:Y:S01]  /*1afb0*/  VIADD R10, R8, 0x202 ;  /* 0x00000202080a7836 */ /* 0x000fe20000000000 */
[----:B0-----:R-:W-:Y:S02]  /*1afc0*/  SHF.R.U32.HI R7, RZ, 0x7, R7 ;  /* 0x00000007ff077819 */ /* 0x001fe40000011607 */
[----:B------:R-:W-:Y:S02]  /*1afd0*/  R2UR UR23, R11 ;  /* 0x000000000b1772ca */ /* 0x000fe400000e0000 */
[----:B------:R-:W-:Y:S01]  /*1afe0*/  R2UR UR18, R10 ;  /* 0x000000000a1272ca */ /* 0x000fe200000e0000 */
[----:B------:R-:W-:Y:S02]  /*1aff0*/  VIADD R7, R7, 0x8 ;  /* 0x0000000807077836 */ /* 0x000fe40000000000 */
[----:B------:R-:W-:-:S02]  /*1b000*/  VIADD R10, R8, 0x400 ;  /* 0x00000400080a7836 */ /* 0x000fc40000000000 */
[----:B------:R-:W-:Y:S01]  /*1b010*/  VIADD R8, R8, 0x402 ;  /* 0x0000040208087836 */ /* 0x000fe20000000000 */
[----:B------:R0:W-:Y:S02]  /*1b020*/  BAR.SYNC.DEFER_BLOCKING R7, 0x100 ;  /* 0x000400070000751d */ /* 0x0001e40000010000 */
[----:B------:R-:W-:Y:S02]  /*1b030*/  R2UR UR22, R10 ;  /* 0x000000000a1672ca */ /* 0x000fe400000e0000 */
[----:B------:R-:W-:Y:S02]  /*1b040*/  R2UR UR26, R8 ;  /* 0x00000000081a72ca */ /* 0x000fe400000e0000 */
        /* <DEDUP_REMOVED lines=21> */
.L_x_1500:
[----:B------:R-:W-:Y:S01]  /*1b1a0*/  SHF.L.U32 R7, R20, 0x1f, RZ ;  /* 0x0000001f14077819 */ /* 0x000fe200000006ff */
[----:B------:R-:W-:-:S04]  /*1b1b0*/  IMAD R8, R21, 0x8, R16 ;  /* 0x0000000815087824 */ /* 0x000fc800078e0210 */
[----:B------:R0:W1:Y:S01]  /*1b1c0*/  SYNCS.PHASECHK.TRANS64.TRYWAIT P2, [R8+URZ+0x22850], R7 ;  /* 0x02285007080075a7 */ /* 0x000062000804017f */
[----:B------:R-:W-:Y:S05]  /*1b1d0*/  @!P0 BRA `(.L_x_1501) ;  /* 0x0000000000048947 */ /* 0x000fea0003800000 */
[----:B------:R-:W-:Y:S01]  /*1b1e0*/  BPT.TRAP 0x1 ;  /* 0x000000040000795c */ /* 0x000fe20000300000 */
.L_x_1501:
[----:B-1----:R-:W-:Y:S05]  /*1b1f0*/  @P2 BRA `(.L_x_1499) ;  /* 0x0000000000082947 */ /* 0x002fea0003800000 */
[----:B------:R-:W1:Y:S02]  /*1b200*/  SYNCS.PHASECHK.TRANS64.TRYWAIT P2, [R8+URZ+0x22850], R7 ;  /* 0x02285007080075a7 */ /* 0x000e64000804017f */
[----:B-1----:R-:W-:Y:S05]  /*1b210*/  @!P2 BRA `(.L_x_1502) ;  /* 0x000000d80064a947 */ /* 0x002fea0003800000 */
.L_x_1499:
[----:B01----:R-:W-:Y:S01]  /*1b220*/  VIADD R7, R16, 0x400 ;  /* 0x0000040010077836 */ /* 0x003fe20000000000 */
[----:B------:R-:W-:Y:S05]  /*1b230*/  WARPSYNC.ALL ;  /* 0x0000000000007948 */ /* 0x000fea0003800000 */
[----:B------:R-:W-:Y:S01]  /*1b240*/  SHF.R.U32.HI R7, RZ, 0x4, R7 ;  /* 0x00000004ff077819 */ /* 0x000fe20000011607 */
[----:B------:R-:W-:Y:S01]  /*1b250*/  IMAD.MOV.U32 R9, RZ, RZ, 0x40000040 ;  /* 0x40000040ff097424 */ /* 0x000fe200078e00ff */
[----:B------:R-:W-:Y:S01]  /*1b260*/  WARPGROUP.ARRIVE ;  /* 0x00000000000079c5 */ /* 0x000fe20000000000 */
[----:B------:R-:W-:Y:S01]  /*1b270*/  IMAD.MOV.U32 R11, RZ, RZ, 0x40000040 ;  /* 0x40000040ff0b7424 */ /* 0x000fe200078e00ff */
[----:B------:R-:W-:-:S04]  /*1b280*/  LOP3.LUT R7, R7, 0x3fff, RZ, 0xc0, !PT ;  /* 0x00003fff07077812 */ /* 0x000fc800078ec0ff */
[----:B------:R-:W0:Y:S01]  /*1b290*/  S2R R177, SR_TID.X ;  /* 0x0000000000b17919 */ /* 0x000e220000002100 */
[----:B------:R-:W-:Y:S01]  /*1b2a0*/  R2UR UR11, R9 ;  /* 0x00000000090b72ca */ /* 0x000fe200000e0000 */
[----:B------:R-:W-:Y:S01]  /*1b2b0*/  IMAD.MOV.U32 R9, RZ, RZ, 0x40000040 ;  /* 0x40000040ff097424 */ /* 0x000fe200078e00ff */
[----:B------:R-:W-:Y:S01]  /*1b2c0*/  LOP3.LUT R8, R7, 0x10000, RZ, 0xfc, !PT ;  /* 0x0001000007087812 */ /* 0x000fe200078efcff */
[C---:B------:R-:W-:Y:S01]  /*1b2d0*/  FMUL.FTZ R20, R2.reuse, R24 ;  /* 0x0000001802147220 */ /* 0x040fe20000410000 */
[C---:B------:R-:W-:Y:S01]  /*1b2e0*/  FMUL.FTZ R12, R2.reuse, R27 ;  /* 0x0000001b020c7220 */ /* 0x040fe20000410000 */
[C---:B------:R-:W-:Y:S01]  /*1b2f0*/  FMUL.FTZ R24, R2.reuse, R25 ;  /* 0x0000001902187220 */ /* 0x040fe20000410000 */
[C---:B------:R-:W-:Y:S01]  /*1b300*/  FMUL.FTZ R7, R2.reuse, R26 ;  /* 0x0000001a02077220 */ /* 0x040fe20000410000 */
[----:B------:R-:W-:Y:S02]  /*1b310*/  IMAD R8, R21, 0x400, R8 ;  /* 0x0000040015087824 */ /* 0x000fe400078e0208 */
[C---:B------:R-:W-:Y:S01]  /*1b320*/  FMUL.FTZ R27, R2.reuse, R28 ;  /* 0x0000001c021b7220 */ /* 0x040fe20000410000 */
[C---:B------:R-:W-:Y:S01]  /*1b330*/  FMUL.FTZ R28, R2.reuse, R29 ;  /* 0x0000001d021c7220 */ /* 0x040fe20000410000 */
[----:B------:R-:W-:Y:S01]  /*1b340*/  FMUL.FTZ R25, R2, R30 ;  /* 0x0000001e02197220 */ /* 0x000fe20000410000 */
[C---:B------:R-:W-:Y:S01]  /*1b350*/  VIADD R10, R8.reuse, 0x2 ;  /* 0x00000002080a7836 */ /* 0x040fe20000000000 */
        /* <DEDUP_REMOVED lines=52> */
[----:B------:R-:W-:-:S04]  /*1b6a0*/  FMUL.FTZ R164, R2, R73 ;  /* 0x0000004902a47220 */ /* 0x000fc80000410000 */
[----:B------:R-:W0:Y:S01]  /*1b6b0*/  MUFU.TANH R36, R36 ;  /* 0x0000002400247308 */ /* 0x000e220000002400 */
[----:B------:R-:W-:Y:S01]  /*1b6c0*/  QGMMA.64x128x32.F32.E4M3.E4M3 R88, R160, gdesc[UR8], R88, gsb0 ;  /* 0x01e00008a0587df3 */ /* 0x000fe20008000858 */
[----:B------:R-:W-:Y:S01]  /*1b6d0*/  R2UR UR10, R10 ;  /* 0x000000000a0a72ca */ /* 0x000fe200000e0000 */
[C---:B------:R-:W-:Y:S01]  /*1b6e0*/  FMUL.FTZ R10, R2.reuse, R54 ;  /* 0x00000036020a7220 */ /* 0x040fe20000410000 */
[----:B------:R-:W-:Y:S01]  /*1b6f0*/  R2UR UR11, R11 ;  /* 0x000000000b0b72ca */ /* 0x000fe200000e0000 */
        /* <DEDUP_REMOVED lines=41> */
[----:B------:R-:W-:Y:S01]  /*1b990*/  @!P1 IMAD R8, R168, 0x8, R16 ;  /* 0x00000008a8089824 */ /* 0x000fe200078e0210 */
[----:B------:R-:W0:Y:S01]  /*1b9a0*/  MUFU.TANH R161, R161 ;  /* 0x000000a100a17308 */ /* 0x000e220000002400 */
[----:B------:R-:W-:-:S02]  /*1b9b0*/  IADD3 R9, -R177, 0xb, RZ ;  /* 0x0000000bb1097810 */ /* 0x000fc40007ffe1ff */
[----:B------:R-:W-:-:S05]  /*1b9c0*/  @!P1 VIADD R8, R8, 0x22840 ;  /* 0x0002284008089836 */ /* 0x000fca0000000000 */
[----:B------:R-:W0:Y:S01]  /*1b9d0*/  MUFU.TANH R160, R160 ;  /* 0x000000a000a07308 */ /* 0x000e220000002400 */
[----:B------:R-:W-:-:S07]  /*1b9e0*/  @!P1 PRMT R8, RZ, 0x654, R8 ;  /* 0x00000654ff089816 */ /* 0x000fce0000000008 */
        /* <DEDUP_REMOVED lines=17> */
[----:B------:R-:W-:Y:S01]  /*1bb00*/  FMUL.FTZ R61, R2, R83 ;  /* 0x00000053023d7220 */ /* 0x000fe20000410000 */
[----:B------:R-:W-:Y:S02]  /*1bb10*/  IMAD.SHL.U32 R83, R6, 0x80, RZ ;  /* 0x0000008006537824 */ /* 0x000fe400078e00ff */
[C---:B------:R-:W-:Y:S01]  /*1bb20*/  FMUL.FTZ R157, R2.reuse, R56 ;  /* 0x00000038029d7220 */ /* 0x040fe20000410000 */
[C---:B------:R-:W-:Y:S01]  /*1bb30*/  FMUL.FTZ R156, R2.reuse, R57 ;  /* 0x00000039029c7220 */ /* 0x040fe20000410000 */
[----:B------:R-:W-:Y:S01]  /*1bb40*/  QGMMA.64x128x32.F32.E4M3.E4M3 R88, R152, gdesc[UR8], R88, gsb0 ;  /* 0x01e0000898587df3 */ /* 0x000fe20008000858 */
        /* <DEDUP_REMOVED lines=9> */
[----:B------:R-:W-:-:S04]  /*1bbe0*/  IMAD R70, R23, -0x2, R70 ;  /* 0xfffffffe17467824 */ /* 0x000fc800078e0246 */
[C---:B------:R-:W-:Y:S02]  /*1bbf0*/  VIADD R85, R70.reuse, UR33 ;  /* 0x0000002146557c36 */ /* 0x040fe40008000000 */
[----:B------:R-:W-:Y:S01]  /*1bc00*/  VIADD R87, R70, UR43 ;  /* 0x0000002b46577c36 */ /* 0x000fe20008000000 */
[----:B------:R-:W0:Y:S01]  /*1bc10*/  MUFU.TANH R159, R159 ;  /* 0x0000009f009f7308 */ /* 0x000e220000002400 */
[C---:B------:R-:W-:Y:S02]  /*1bc20*/  IMAD.IADD R82, R0.reuse, 0x1, R85 ;  /* 0x0000000100527824 */ /* 0x040fe400078e0255 */
[----:B------:R-:W-:-:S05]  /*1bc30*/  IMAD.IADD R84, R0, 0x1, R87 ;  /* 0x0000000100547824 */ /* 0x000fca00078e0257 */
        /* <DEDUP_REMOVED lines=20> */
[----:B------:R-:W-:Y:S02]  /*1bd80*/  MOV R67, UR4 ;  /* 0x0000000400437c02 */ /* 0x000fe40008000f00 */
[----:B------:R-:W-:Y:S02]  /*1bd90*/  LOP3.LUT R65, RZ, R65, RZ, 0x33, !PT ;  /* 0x00000041ff417212 */ /* 0x000fe400078e33ff */
[----:B------:R-:W-:-:S13]  /*1bda0*/  ISETP.NE.AND P2, PT, R67, 0x1, PT ;  /* 0x000000014300780c */ /* 0x000fda0003f45270 */
[----:B0-----:R-:W0:Y:S02]  /*1bdb0*/  @P2 LDC.64 R8, c[0x0][0x9e8] ;  /* 0x00027a00ff082b82 */ /* 0x001e240000000a00 */
[----:B0-----:R-:W-:-:S04]  /*1bdc0*/  @P2 IMAD.HI.U32 R70, R65, R8, RZ ;  /* 0x0000000841462227 */ /* 0x001fc800078e00ff */
[----:B------:R-:W-:Y:S01]  /*1bdd0*/  IMAD.MOV.U32 R8, RZ, RZ, R65 ;  /* 0x000000ffff087224 */ /* 0x000fe200078e0041 */
[----:B------:R-:W-:-:S04]  /*1bde0*/  @P2 SHF.R.U32.HI R8, RZ, R9, R70 ;  /* 0x00000009ff082219 */ /* 0x000fc80000011646 */
[----:B------:R-:W-:Y:S01]  /*1bdf0*/  LOP3.LUT R8, RZ, R8, RZ, 0x33, !PT ;  /* 0x00000008ff087212 */ /* 0x000fe200078e33ff */
[----:B------:R-:W-:Y:S06]  /*1be00*/  BRA `(.L_x_1506) ;  /* 0x0000000000187947 */ /* 0x000fec0003800000 */
.L_x_1505:
[----:B------:R-:W-:-:S05]  /*1be10*/  IMAD.U32 R67, RZ, RZ, UR4 ;  /* 0x00000004ff437e24 */ /* 0x000fca000f8e00ff */
[----:B------:R-:W-:-:S13]  /*1be20*/  ISETP.NE.AND P2, PT, R67, 0x1, PT ;  /* 0x000000014300780c */ /* 0x000fda0003f45270 */
[----:B0-----:R-:W0:Y:S02]  /*1be30*/  @P2 LDC.64 R8, c[0x0][0x9e8] ;  /* 0x00027a00ff082b82 */ /* 0x001e240000000a00 */
[----:B0-----:R-:W-:-:S04]  /*1be40*/  @P2 IMAD.HI.U32 R70, R65, R8, RZ ;  /* 0x0000000841462227 */ /* 0x001fc800078e00ff */
[----:B------:R-:W-:Y:S01]  /*1be50*/  IMAD.MOV.U32 R8, RZ, RZ, R65 ;  /* 0x000000ffff087224 */ /* 0x000fe200078e0041 */
[----:B------:R-:W-:-:S07]  /*1be60*/  @P2 SHF.R.U32.HI R8, RZ, R9, R70 ;  /* 0x00000009ff082219 */ /* 0x000fce0000011646 */
.L_x_1506:
[----:B------:R-:W-:Y:S05]  /*1be70*/  BSYNC B0 ;  /* 0x0000000000007941 */ /* 0x000fea0003800000 */
.L_x_1504:
[----:B------:R-:W-:-:S04]  /*1be80*/  IMAD R8, R8, R67, -R83 ;  /* 0x0000004308087224 */ /* 0x000fc800078e0a53 */
[----:B------:R-:W-:-:S05]  /*1be90*/  IMAD R9, R23, -0x2, R8 ;  /* 0xfffffffe17097824 */ /* 0x000fca00078e0208 */
[----:B------:R-:W-:Y:S02]  /*1bea0*/  VIADDMNMX R82, R9, R67, R82, PT ;  /* 0x0000004309527246 */ /* 0x000fe40003800152 */
[----:B------:R-:W-:-:S07]  /*1beb0*/  VIMNMX R84, R84, R9, !PT ;  /* 0x0000000954547248 */ /* 0x000fce0007fe0100 */
.L_x_1503:
        /* <DEDUP_REMOVED lines=106> */
[----:B------:R-:W-:-:S04]  /*1c560*/  IADD3 R82, R82, R170, -R171 ;  /* 0x000000aa52527210 */ /* 0x000fc80007ffe8ab */
[----:B------:R-:W-:-:S07]  /*1c570*/  LOP3.LUT R85, RZ, R82, RZ, 0x33, !PT ;  /* 0x00000052ff557212 */ /* 0x000fce00078e33ff */
[----:B------:R-:W0:Y:S02]  /*1c580*/  @P3 LDC.64 R8, c[0x0][0x9e8] ;  /* 0x00027a00ff083b82 */ /* 0x000e240000000a00 */
[----:B0-----:R-:W-:-:S05]  /*1c590*/  @P3 IMAD.HI.U32 R8, R85, R8, RZ ;  /* 0x0000000855083227 */ /* 0x001fca00078e00ff */
[----:B------:R-:W-:-:S04]  /*1c5a0*/  @P3 SHF.R.U32.HI R85, RZ, R9, R8 ;  /* 0x00000009ff553219 */ /* 0x000fc80000011608 */
[----:B------:R-:W-:Y:S01]  /*1c5b0*/  LOP3.LUT R8, RZ, R85, RZ, 0x33, !PT ;  /* 0x00000055ff087212 */ /* 0x000fe200078e33ff */
[----:B------:R-:W-:Y:S06]  /*1c5c0*/  BRA `(.L_x_1510) ;  /* 0x0000000000187947 */ /* 0x000fec0003800000 */
.L_x_1509:
[----:B------:R-:W-:-:S05]  /*1c5d0*/  IMAD.U32 R87, RZ, RZ, UR4 ;  /* 0x00000004ff577e24 */ /* 0x000fca000f8e00ff */
[----:B------:R-:W-:-:S13]  /*1c5e0*/  ISETP.NE.AND P3, PT, R87, 0x1, PT ;  /* 0x000000015700780c */ /* 0x000fda0003f65270 */
[----:B------:R-:W0:Y:S02]  /*1c5f0*/  @P3 LDC.64 R8, c[0x0][0x9e8] ;  /* 0x00027a00ff083b82 */ /* 0x000e240000000a00 */
[----:B0-----:R-:W-:-:S04]  /*1c600*/  @P3 IMAD.HI.U32 R82, R15, R8, RZ ;  /* 0x000000080f523227 */ /* 0x001fc800078e00ff */
[----:B------:R-:W-:Y:S01]  /*1c610*/  IMAD.MOV.U32 R8, RZ, RZ, R15 ;  /* 0x000000ffff087224 */ /* 0x000fe200078e000f */
[----:B------:R-:W-:-:S07]  /*1c620*/  @P3 SHF.R.U32.HI R8, RZ, R9, R82 ;  /* 0x00000009ff083219 */ /* 0x000fce0000011652 */
.L_x_1510:
[----:B------:R-:W-:Y:S05]  /*1c630*/  BSYNC B0 ;  /* 0x0000000000007941 */ /* 0x000fea0003800000 */
.L_x_1508:
[----:B------:R-:W-:-:S04]  /*1c640*/  IMAD R8, R8, R87, -R83 ;  /* 0x0000005708087224 */ /* 0x000fc800078e0a53 */
[----:B------:R-:W-:-:S05]  /*1c650*/  IMAD R8, R23, -0x2, R8 ;  /* 0xfffffffe17087824 */ /* 0x000fca00078e0208 */
[----:B------:R-:W-:Y:S02]  /*1c660*/  VIADDMNMX R78, R8, R87, R78, PT ;  /* 0x00000057084e7246 */ /* 0x000fe4000380014e */
[----:B------:R-:W-:-:S07]  /*1c670*/  VIMNMX R79, R79, R8, !PT ;  /* 0x000000084f4f7248 */ /* 0x000fce0007fe0100 */
.L_x_1507:
[----:B------:R-:W-:Y:S01]  /*1c680*/  FMNMX.FTZ R8, R76, R13, !PT ;  /* 0x0000000d4c087209 */ /* 0x000fe20007810000 */
[----:B------:R-:W-:Y:S01]  /*1c690*/  UMOV UR35, UR5 ;  /* 0x0000000500237c82 */ /* 0x000fe20008000000 */
[----:B------:R-:W-:Y:S01]  /*1c6a0*/  ISETP.GT.AND P3, PT, R79, 0x1, P2 ;  /* 0x000000014f00780c */ /* 0x000fe20001764270 */
[----:B------:R-:W-:Y:S01]  /*1c6b0*/  IMAD.U32 R87, RZ, RZ, UR35 ;  /* 0x00000023ff577e24 */ /* 0x000fe2000f8e00ff */
        /* <DEDUP_REMOVED lines=56> */
[----:B------:R-:W-:Y:S02]  /*1ca40*/  FMNMX.FTZ R9, R81, R8, !PT ;  /* 0x0000000851097209 */ /* 0x000fe40007810000 */
[----:B------:R-:W-:Y:S02]  /*1ca50*/  FSEL R8, R12, -INF , !P3 ;  /* 0xff8000000c087808 */ /* 0x000fe40005800000 */
[----:B------:R-:W-:Y:S02]  /*1ca60*/  FMNMX.FTZ R9, R80, R9, !PT ;  /* 0x0000000950097209 */ /* 0x000fe40007810000 */
[----:B------:R-:W-:-:S03]  /*1ca70*/  ISETP.GT.AND P3, PT, R79, 0x9, P2 ;  /* 0x000000094f00780c */ /* 0x000fc60001764270 */
[----:B------:R-:W0:Y:S01]  /*1ca80*/  SHFL.BFLY PT, R12, R9, 0x2, 0x1f ;  /* 0x0c401f00090c7f89 */ /* 0x000e2200000e0000 */
[----:B------:R-:W-:-:S04]  /*1ca90*/  ISETP.LT.OR P3, PT, R78, 0xa, P3 ;  /* 0x0000000a4e00780c */ /* 0x000fc80001f61670 */
[----:B------:R-:W-:Y:S02]  /*1caa0*/  FSEL R26, R26, -INF , !P3 ;  /* 0xff8000001a1a7808 */ /* 0x000fe40005800000 */
[----:B------:R-:W-:-:S04]  /*1cab0*/  ISETP.GT.AND P3, PT, R79, 0x11, P2 ;  /* 0x000000114f00780c */ /* 0x000fc80001764270 */
[----:B------:R-:W-:-:S04]  /*1cac0*/  ISETP.LT.OR P3, PT, R78, 0x12, P3 ;  /* 0x000000124e00780c */ /* 0x000fc80001f61670 */
[----:B------:R-:W-:Y:S02]  /*1cad0*/  FSEL R30, R30, -INF , !P3 ;  /* 0xff8000001e1e7808 */ /* 0x000fe40005800000 */
[----:B------:R-:W-:-:S04]  /*1cae0*/  ISETP.GT.AND P3, PT, R79, 0x19, P2 ;  /* 0x000000194f00780c */ /* 0x000fc80001764270 */
[----:B------:R-:W-:Y:S02]  /*1caf0*/  ISETP.LT.OR P3, PT, R78, 0x1a, P3 ;  /* 0x0000001a4e00780c */ /* 0x000fe40001f61670 */
[----:B0-----:R-:W-:Y:S02]  /*1cb00*/  FMNMX.FTZ R12, R9, R12, !PT ;  /* 0x0000000c090c7209 */ /* 0x001fe40007810000 */
[----:B------:R-:W-:Y:S02]  /*1cb10*/  FSEL R36, R36, -INF , !P3 ;  /* 0xff80000024247808 */ /* 0x000fe40005800000 */
[----:B------:R-:W-:Y:S01]  /*1cb20*/  ISETP.GT.AND P3, PT, R79, 0x21, P2 ;  /* 0x000000214f00780c */ /* 0x000fe20001764270 */
[----:B------:R-:W0:Y:S03]  /*1cb30*/  SHFL.BFLY PT, R9, R12, 0x1, 0x1f ;  /* 0x0c201f000c097f89 */ /* 0x000e2600000e0000 */
        /* <DEDUP_REMOVED lines=10> */
[----:B------:R-:W-:-:S03]  /*1cbe0*/  FFMA.FTZ R87, R12, R87, -8 ;  /* 0xc10000000c577423 */ /* 0x000fc60000010057 */
[----:B------:R-:W-:-:S04]  /*1cbf0*/  ISETP.LT.OR P3, PT, R78, 0x3a, P3 ;  /* 0x0000003a4e00780c */ /* 0x000fc80001f61670 */
[----:B------:R-:W-:Y:S02]  /*1cc00*/  FSEL R11, R11, -INF , !P3 ;  /* 0xff8000000b0b7808 */ /* 0x000fe40005800000 */
[----:B------:R-:W-:-:S04]  /*1cc10*/  FSETP.NEU.FTZ.AND P3, PT, R12, -INF , PT ;  /* 0xff8000000c00780b */ /* 0x000fc80003f7d000 */
[----:B------:R-:W-:-:S05]  /*1cc20*/  FSEL R87, R87, RZ, P3 ;  /* 0x000000ff57577208 */ /* 0x000fca0001800000 */
[--C-:B------:R-:W-:Y:S01]  /*1cc30*/  FFMA.FTZ R82, R75, UR35, -R87.reuse ;  /* 0x000000234b527c23 */ /* 0x100fe20008010857 */
[----:B------:R-:W-:Y:S01]  /*1cc40*/  FSEL R75, R44, -INF , !P4 ;  /* 0xff8000002c4b7808 */ /* 0x000fe20006000000 */
[--C-:B------:R-:W-:Y:S01]  /*1cc50*/  FFMA.FTZ R9, R76, UR35, -R87.reuse ;  /* 0x000000234c097c23 */ /* 0x100fe20008010857 */
[----:B------:R-:W-:Y:S01]  /*1cc60*/  ISETP.GT.AND P4, PT, R79, 0x48, P2 ;  /* 0x000000484f00780c */ /* 0x000fe20001784270 */
[----:B------:R0:W-:Y:S01]  /*1cc70*/  MUFU.EX2 R44, R82 ;  /* 0x00000052002c7308 */ /* 0x0001e20000000800 */
[----:B------:R-:W-:-:S01]  /*1cc80*/  FFMA.FTZ R76, R69, UR35, -R87 ;  /* 0x00000023454c7c23 */ /* 0x000fc20008010857 */
[--C-:B------:R-:W-:Y:S01]  /*1cc90*/  FFMA.FTZ R69, R70, UR35, -R87.reuse ;  /* 0x0000002346457c23 */ /* 0x100fe20008010857 */
[----:B------:R-:W-:Y:S01]  /*1cca0*/  ISETP.LT.OR P4, PT, R78, 0x49, P4 ;  /* 0x000000494e00780c */ /* 0x000fe20002781670 */
[--C-:B------:R-:W-:Y:S01]  /*1ccb0*/  FFMA.FTZ R70, R71, UR35, -R87.reuse ;  /* 0x0000002347467c23 */ /* 0x100fe20008010857 */
[----:B------:R-:W-:-:S01]  /*1ccc0*/  FFMA.FTZ R71, R67, UR35, -R87 ;  /* 0x0000002343477c23 */ /* 0x000fc20008010857 */
[--C-:B------:R-:W-:Y:S01]  /*1ccd0*/  FFMA.FTZ R85, R45, UR35, -R87.reuse ;  /* 0x000000232d557c23 */ /* 0x100fe20008010857 */
[----:B------:R-:W-:Y:S01]  /*1cce0*/  FSEL R46, R46, -INF , !P4 ;  /* 0xff8000002e2e7808 */ /* 0x000fe20006000000 */
[--C-:B------:R-:W-:Y:S01]  /*1ccf0*/  FFMA.FTZ R86, R27, UR35, -R87.reuse ;  /* 0x000000231b567c23 */ /* 0x100fe20008010857 */
[----:B------:R-:W-:Y:S01]  /*1cd00*/  ISETP.GT.AND P4, PT, R79, RZ, P2 ;  /* 0x000000ff4f00720c */ /* 0x000fe20001784270 */
[--C-:B------:R-:W-:Y:S01]  /*1cd10*/  FFMA.FTZ R27, R28, UR35, -R87.reuse ;  /* 0x000000231c1b7c23 */ /* 0x100fe20008010857 */
[----:B------:R-:W-:-:S01]  /*1cd20*/  FFMA.FTZ R155, R72, UR35, -R87 ;  /* 0x00000023489b7c23 */ /* 0x000fc20008010857 */
[----:B------:R-:W-:Y:S01]  /*1cd30*/  FSEL R72, R12, RZ, P3 ;  /* 0x000000ff0c487208 */ /* 0x000fe20001800000 */
[----:B------:R-:W-:-:S01]  /*1cd40*/  FFMA.FTZ R73, R73, UR35, -R87 ;  /* 0x0000002349497c23 */ /* 0x000fc20008010857 */
[----:B------:R-:W-:Y:S01]  /*1cd50*/  ISETP.LT.OR P4, PT, R78, 0x1, P4 ;  /* 0x000000014e00780c */ /* 0x000fe20002781670 */
[----:B------:R-:W-:-:S01]  /*1cd60*/  FFMA.FTZ R65, R65, UR35, -R87 ;  /* 0x0000002341417c23 */ /* 0x000fc20008010857 */
[--C-:B------:R-:W-:Y:S01]  /*1cd70*/  FFMA.FTZ R161, R161, UR35, -R87.reuse ;  /* 0x00000023a1a17c23 */ /* 0x100fe20008010857 */
[----:B------:R-:W-:-:S01]  /*1cd80*/  FFMA.FTZ R162, R162, UR35, -R87 ;  /* 0x00000023a2a27c23 */ /* 0x000fc20008010857 */
[----:B------:R-:W-:Y:S01]  /*1cd90*/  FSEL R153, R7, -INF , !P4 ;  /* 0xff80000007997808 */ /* 0x000fe20006000000 */
[----:B------:R-:W-:-:S01]  /*1cda0*/  FFMA.FTZ R48, R48, UR35, -R87 ;  /* 0x0000002330307c23 */ /* 0x000fc20008010857 */
[----:B------:R-:W-:Y:S01]  /*1cdb0*/  ISETP.GT.AND P4, PT, R79, 0x49, P2 ;  /* 0x000000494f00780c */ /* 0x000fe20001784270 */
[----:B------:R-:W-:-:S01]  /*1cdc0*/  FFMA.FTZ R47, R47, UR35, -R87 ;  /* 0x000000232f2f7c23 */ /* 0x000fc20008010857 */
[----:B------:R-:W-:Y:S01]  /*1cdd0*/  FMNMX.FTZ R7, R153, R14, !PT ;  /* 0x0000000e99077209 */ /* 0x000fe20007810000 */
[----:B------:R-:W-:-:S01]  /*1cde0*/  FFMA.FTZ R51, R51, UR35, -R87 ;  /* 0x0000002333337c23 */ /* 0x000fc20008010857 */
[----:B------:R-:W-:Y:S01]  /*1cdf0*/  ISETP.LT.OR P4, PT, R78, 0x4a, P4 ;  /* 0x0000004a4e00780c */ /* 0x000fe20002781670 */
[----:B------:R-:W-:-:S01]  /*1ce00*/  FFMA.FTZ R50, R50, UR35, -R87 ;  /* 0x0000002332327c23 */ /* 0x000fc20008010857 */
[----:B0-----:R-:W-:Y:S01]  /*1ce10*/  FMNMX.FTZ R82, R8, R7, !PT ;  /* 0x0000000708527209 */ /* 0x001fe20007810000 */
[----:B------:R-:W-:-:S01]  /*1ce20*/  FFMA.FTZ R20, R20, UR35, -R87 ;  /* 0x0000002314147c23 */ /* 0x000fc20008010857 */
[----:B------:R-:W-:Y:S01]  /*1ce30*/  FSEL R49, R49, -INF , !P4 ;  /* 0xff80000031317808 */ /* 0x000fe20006000000 */
[----:B------:R-:W-:-:S01]  /*1ce40*/  FFMA.FTZ R77, R77, UR35, -R87 ;  /* 0x000000234d4d7c23 */ /* 0x000fc20008010857 */
[----:B------:R-:W-:Y:S01]  /*1ce50*/  FMNMX.FTZ R7, R25, R82, !PT ;  /* 0x0000005219077209 */ /* 0x000fe20007810000 */
[----:B------:R-:W-:-:S01]  /*1ce60*/  FFMA.FTZ R80, R80, UR35, -R87 ;  /* 0x0000002350507c23 */ /* 0x000fc20008010857 */
[----:B------:R-:W-:Y:S01]  /*1ce70*/  ISETP.GT.AND P4, PT, R79, 0x50, P2 ;  /* 0x000000504f00780c */ /* 0x000fe20001784270 */
[----:B------:R-:W-:-:S01]  /*1ce80*/  FADD.FTZ R72, -R72, R13 ;  /* 0x0000000d48487221 */ /* 0x000fc20000010100 */
[----:B------:R-:W-:Y:S01]  /*1ce90*/  FMNMX.FTZ R82, R26, R7, !PT ;  /* 0x000000071a527209 */ /* 0x000fe20007810000 */
[----:B------:R-:W-:Y:S01]  /*1cea0*/  MUFU.EX2 R9, R9 ;  /* 0x0000000900097308 */ /* 0x000fe20000000800 */
[----:B------:R-:W-:-:S02]  /*1ceb0*/  ISETP.LT.OR P4, PT, R78, 0x51, P4 ;  /* 0x000000514e00780c */ /* 0x000fc40002781670 */
[----:B------:R-:W-:Y:S02]  /*1cec0*/  FMNMX.FTZ R7, R29, R82, !PT ;  /* 0x000000521d077209 */ /* 0x000fe40007810000 */
[----:B------:R-:W-:Y:S02]  /*1ced0*/  FSEL R67, R52, -INF , !P4 ;  /* 0xff80000034437808 */ /* 0x000fe40006000000 */
[----:B------:R-:W-:Y:S01]  /*1cee0*/  FMNMX.FTZ R82, R30, R7, !PT ;  /* 0x000000071e527209 */ /* 0x000fe20007810000 */
[----:B------:R-:W-:Y:S01]  /*1cef0*/  MUFU.EX2 R73, R73 ;  /* 0x0000004900497308 */ /* 0x000fe20000000800 */
[----:B------:R-:W-:Y:S02]  /*1cf00*/  ISETP.GT.AND P4, PT, R79, 0x51, P2 ;  /* 0x000000514f00780c */ /* 0x000fe40001784270 */
[----:B------:R-:W-:Y:S02]  /*1cf10*/  FMNMX.FTZ R7, R35, R82, !PT ;  /* 0x0000005223077209 */ /* 0x000fe40007810000 */
[----:B------:R-:W-:-:S02]  /*1cf20*/  ISETP.LT.OR P4, PT, R78, 0x52, P4 ;  /* 0x000000524e00780c */ /* 0x000fc40002781670 */
[----:B------:R-:W-:Y:S01]  /*1cf30*/  FMNMX.FTZ R82, R36, R7, !PT ;  /* 0x0000000724527209 */ /* 0x000fe20007810000 */
[----:B------:R-:W-:Y:S01]  /*1cf40*/  MUFU.EX2 R76, R76 ;  /* 0x0000004c004c7308 */ /* 0x000fe20000000800 */
[----:B------:R-:W-:Y:S02]  /*1cf50*/  FSEL R53, R53, -INF , !P4 ;  /* 0xff80000035357808 */ /* 0x000fe40006000000 */
[----:B------:R-:W-:Y:S01]  /*1cf60*/  FMNMX.FTZ R7, R37, R82, !PT ;  /* 0x0000005225077209 */ /* 0x000fe20007810000 */
[----:B------:R-:W-:-:S01]  /*1cf70*/  FFMA.FTZ R82, R160, UR35, -R87 ;  /* 0x00000023a0527c23 */ /* 0x000fc20008010857 */
[----:B------:R-:W-:Y:S02]  /*1cf80*/  ISETP.GT.AND P4, PT, R79, 0x58, P2 ;  /* 0x000000584f00780c */ /* 0x000fe40001784270 */
        /* <DEDUP_REMOVED lines=21> */
[----:B------:R0:W-:Y:S01]  /*1d0e0*/  MUFU.EX2 R56, R85 ;  /* 0x0000005500387308 */ /* 0x0001e20000000800 */
[----:B------:R-:W-:Y:S02]  /*1d0f0*/  ISETP.LT.OR P4, PT, R78, 0x62, P4 ;  /* 0x000000624e00780c */ /* 0x000fe40002781670 */
[----:B------:R-:W-:Y:S02]  /*1d100*/  FMNMX.FTZ R7, R75, R84, !PT ;  /* 0x000000544b077209 */ /* 0x000fe40007810000 */
[----:B------:R-:W-:-:S02]  /*1d110*/  FSEL R57, R57, -INF , !P4 ;  /* 0xff80000039397808 */ /* 0x000fc40006000000 */
[----:B------:R-:W-:Y:S01]  /*1d120*/  ISETP.GT.AND P4, PT, R79, 0x68, P2 ;  /* 0x000000684f00780c */ /* 0x000fe20001784270 */
[----:B------:R-:W-:Y:S01]  /*1d130*/  MUFU.EX2 R13, R80 ;  /* 0x00000050000d7308 */ /* 0x000fe20000000800 */
[----:B------:R-:W-:Y:S01]  /*1d140*/  FMNMX.FTZ R84, R46, R7, !PT ;  /* 0x000000072e547209 */ /* 0x000fe20007810000 */
[----:B0-----:R-:W-:Y:S01]  /*1d150*/  FFMA.FTZ R85, R24, UR35, -R87 ;  /* 0x0000002318557c23 */ /* 0x001fe20008010857 */
[----:B------:R-:W-:Y:S02]  /*1d160*/  ISETP.LT.OR P4, PT, R78, 0x69, P4 ;  /* 0x000000694e00780c */ /* 0x000fe40002781670 */
[----:B------:R-:W-:Y:S02]  /*1d170*/  FMNMX.FTZ R84, R49, R84, !PT ;  /* 0x0000005431547209 */ /* 0x000fe40007810000 */
[----:B------:R-:W-:Y:S01]  /*1d180*/  FSEL R58, R58, -INF , !P4 ;  /* 0xff8000003a3a7808 */ /* 0x000fe20006000000 */
[----:B------:R-:W-:Y:S01]  /*1d190*/  MUFU.EX2 R71, R161 ;  /* 0x000000a100477308 */ /* 0x000fe20000000800 */
[----:B------:R-:W-:-:S02]  /*1d1a0*/  FMNMX.FTZ R84, R67, R84, !PT ;  /* 0x0000005443547209 */ /* 0x000fc40007810000 */
[----:B------:R-:W-:Y:S02]  /*1d1b0*/  ISETP.GT.AND P4, PT, R79, 0x69, P2 ;  /* 0x000000694f00780c */ /* 0x000fe40001784270 */
[----:B------:R-:W-:Y:S02]  /*1d1c0*/  FMNMX.FTZ R7, R53, R84, !PT ;  /* 0x0000005435077209 */ /* 0x000fe40007810000 */
[----:B------:R-:W-:Y:S01]  /*1d1d0*/  ISETP.LT.OR P4, PT, R78, 0x6a, P4 ;  /* 0x0000006a4e00780c */ /* 0x000fe20002781670 */
[----:B------:R-:W-:Y:S01]  /*1d1e0*/  MUFU.EX2 R82, R82 ;  /* 0x0000005200527308 */ /* 0x000fe20000000800 */
[----:B------:R-:W-:Y:S02]  /*1d1f0*/  FMNMX.FTZ R84, R54, R7, !PT ;  /* 0x0000000736547209 */ /* 0x000fe40007810000 */
        /* <DEDUP_REMOVED lines=16> */
[----:B------:R-:W-:Y:S01]  /*1d300*/  ISETP.GT.AND P2, PT, R79, 0x79, P2 ;  /* 0x000000794f00780c */ /* 0x000fe20001744270 */
[--C-:B------:R-:W-:Y:S01]  /*1d310*/  FFMA.FTZ R79, R31, UR35, -R87.reuse ;  /* 0x000000231f4f7c23 */ /* 0x100fe20008010857 */
[----:B------:R-:W-:Y:S01]  /*1d320*/  ISETP.LT.OR P4, PT, R78, 0x79, P4 ;  /* 0x000000794e00780c */ /* 0x000fe20002781670 */
[--C-:B------:R-:W-:Y:S01]  /*1d330*/  FFMA.FTZ R31, R32, UR35, -R87.reuse ;  /* 0x00000023201f7c23 */ /* 0x100fe20008010857 */
[----:B------:R-:W-:Y:S01]  /*1d340*/  FMNMX.FTZ R84, R60, R7, !PT ;  /* 0x000000073c547209 */ /* 0x000fe20007810000 */
[--C-:B------:R-:W-:Y:S01]  /*1d350*/  FFMA.FTZ R32, R33, UR35, -R87.reuse ;  /* 0x0000002321207c23 */ /* 0x100fe20008010857 */
[----:B------:R-:W-:Y:S01]  /*1d360*/  ISETP.LT.OR P2, PT, R78, 0x7a, P2 ;  /* 0x0000007a4e00780c */ /* 0x000fe20001741670 */
[--C-:B------:R-:W-:Y:S01]  /*1d370*/  FFMA.FTZ R33, R34, UR35, -R87.reuse ;  /* 0x0000002322217c23 */ /* 0x100fe20008010857 */
[----:B------:R-:W-:Y:S01]  /*1d380*/  FSEL R62, R62, -INF , !P4 ;  /* 0xff8000003e3e7808 */ /* 0x000fe20006000000 */
[--C-:B------:R-:W-:Y:S01]  /*1d390*/  FFMA.FTZ R34, R64, UR35, -R87.reuse ;  /* 0x0000002340227c23 */ /* 0x100fe20008010857 */
[----:B------:R-:W-:Y:S01]  /*1d3a0*/  FMNMX.FTZ R7, R61, R84, !PT ;  /* 0x000000543d077209 */ /* 0x000fe20007810000 */
[--C-:B------:R-:W-:Y:S01]  /*1d3b0*/  FFMA.FTZ R84, R66, UR35, -R87.reuse ;  /* 0x0000002342547c23 */ /* 0x100fe20008010857 */
[----:B------:R-:W-:Y:S01]  /*1d3c0*/  FSEL R63, R63, -INF , !P2 ;  /* 0xff8000003f3f7808 */ /* 0x000fe20005000000 */
[--C-:B------:R-:W-:Y:S01]  /*1d3d0*/  FFMA.FTZ R64, R68, UR35, -R87.reuse ;  /* 0x0000002344407c23 */ /* 0x100fe20008010857 */
[----:B------:R-:W-:Y:S01]  /*1d3e0*/  FMNMX.FTZ R28, R62, R7, !PT ;  /* 0x000000073e1c7209 */ /* 0x000fe20007810000 */
[--C-:B------:R-:W-:Y:S01]  /*1d3f0*/  FFMA.FTZ R66, R74, UR35, -R87.reuse ;  /* 0x000000234a427c23 */ /* 0x100fe20008010857 */
[----:B------:R-:W-:-:S01]  /*1d400*/  FFMA.FTZ R68, R81, UR35, -R87 ;  /* 0x0000002351447c23 */ /* 0x000fc20008010857 */
[----:B------:R-:W-:Y:S01]  /*1d410*/  FMUL.FTZ R74, R72, UR35 ;  /* 0x00000023484a7c20 */ /* 0x000fe20008410000 */
[----:B------:R-:W-:Y:S01]  /*1d420*/  FMNMX.FTZ R7, R63, R28, !PT ;  /* 0x0000001c3f077209 */ /* 0x000fe20007810000 */
[----:B------:R-:W-:Y:S04]  /*1d430*/  MUFU.EX2 R51, R51 ;  /* 0x0000003300337308 */ /* 0x000fe80000000800 */
[----:B------:R-:W0:Y:S04]  /*1d440*/  SHFL.BFLY PT, R78, R7, 0x2, 0x1f ;  /* 0x0c401f00074e7f89 */ /* 0x000e2800000e0000 */
[----:B------:R-:W1:Y:S08]  /*1d450*/  MUFU.EX2 R74, R74 ;  /* 0x0000004a004a7308 */ /* 0x000e700000000800 */
[----:B------:R-:W-:Y:S08]  /*1d460*/  MUFU.EX2 R50, R50 ;  /* 0x0000003200327308 */ /* 0x000ff00000000800 */
[----:B------:R-:W-:Y:S01]  /*1d470*/  MUFU.EX2 R20, R20 ;  /* 0x0000001400147308 */ /* 0x000fe20000000800 */
[----:B0-----:R-:W-:-:S07]  /*1d480*/  FMNMX.FTZ R78, R7, R78, !PT ;  /* 0x0000004e074e7209 */ /* 0x001fce0007810000 */
[----:B------:R-:W-:Y:S01]  /*1d490*/  MUFU.EX2 R85, R85 ;  /* 0x0000005500557308 */ /* 0x000fe20000000800 */
[----:B------:R-:W0:Y:S07]  /*1d4a0*/  SHFL.BFLY PT, R7, R78, 0x1, 0x1f ;  /* 0x0c201f004e077f89 */ /* 0x000e2e00000e0000 */
[----:B------:R-:W-:Y:S08]  /*1d4b0*/  MUFU.EX2 R24, R86 ;  /* 0x0000005600187308 */ /* 0x000ff00000000800 */
[----:B------:R-:W-:Y:S08]  /*1d4c0*/  MUFU.EX2 R27, R27 ;  /* 0x0000001b001b7308 */ /* 0x000ff00000000800 */
[----:B------:R-:W-:Y:S01]  /*1d4d0*/  MUFU.EX2 R28, R79 ;  /* 0x0000004f001c7308 */ /* 0x000fe20000000800 */
[----:B0-----:R-:W-:Y:S01]  /*1d4e0*/  FMNMX.FTZ R7, R78, R7, !PT ;  /* 0x000000074e077209 */ /* 0x001fe20007810000 */
[----:B------:R-:W-:-:S03]  /*1d4f0*/  IMAD.U32 R78, RZ, RZ, UR35 ;  /* 0x00000023ff4e7e24 */ /* 0x000fc6000f8e00ff */
[C---:B------:R-:W-:Y:S01]  /*1d500*/  FSETP.NEU.FTZ.AND P2, PT, R7.reuse, -INF , PT ;  /* 0xff8000000700780b */ /* 0x040fe20003f5d000 */
[----:B------:R-:W-:-:S02]  /*1d510*/  FFMA.FTZ R78, R7, R78, -8 ;  /* 0xc1000000074e7423 */ /* 0x000fc4000001004e */
[----:B------:R-:W-:Y:S01]  /*1d520*/  MUFU.EX2 R31, R31 ;  /* 0x0000001f001f7308 */ /* 0x000fe20000000800 */
[----:B------:R-:W-:Y:S02]  /*1d530*/  FSEL R87, R7, RZ, P2 ;  /* 0x000000ff07577208 */ /* 0x000fe40001000000 */
[----:B------:R-:W-:-:S03]  /*1d540*/  FSEL R72, R78, RZ, P2 ;  /* 0x000000ff4e487208 */ /* 0x000fc60001000000 */
[----:B------:R-:W-:Y:S02]  /*1d550*/  FADD.FTZ R87, -R87, R14 ;  /* 0x0000000e57577221 */ /* 0x000fe40000010100 */
[----:B------:R-:W-:-:S01]  /*1d560*/  FFMA.FTZ R78, R153, UR35, -R72 ;  /* 0x00000023994e7c23 */ /* 0x000fc20008010848 */
[--C-:B------:R-:W-:Y:S01]  /*1d570*/  FFMA.FTZ R81, R8, UR35, -R72.reuse ;  /* 0x0000002308517c23 */ /* 0x100fe20008010848 */
[----:B------:R-:W-:Y:S01]  /*1d580*/  FMUL.FTZ R87, R87, UR35 ;  /* 0x0000002357577c20 */ /* 0x000fe20008410000 */
[--C-:B------:R-:W-:Y:S01]  /*1d590*/  FFMA.FTZ R8, R25, UR35, -R72.reuse ;  /* 0x0000002319087c23 */ /* 0x100fe20008010848 */
[----:B------:R-:W-:-:S01]  /*1d5a0*/  FFMA.FTZ R25, R26, UR35, -R72 ;  /* 0x000000231a197c23 */ /* 0x000fc20008010848 */
[--C-:B------:R-:W-:Y:S01]  /*1d5b0*/  FFMA.FTZ R26, R29, UR35, -R72.reuse ;  /* 0x000000231d1a7c23 */ /* 0x100fe20008010848 */
        /* <DEDUP_REMOVED lines=10> */
[----:B------:R-:W-:Y:S01]  /*1d660*/  FFMA.FTZ R39, R40, UR35, -R72 ;  /* 0x0000002328277c23 */ /* 0x000fe20008010848 */
[----:B-1----:R-:W-:-:S01]  /*1d670*/  FFMA.FTZ R75, R74, R4, R9 ;  /* 0x000000044a4b7223 */ /* 0x002fc20000010009 */
[--C-:B------:R-:W-:Y:S01]  /*1d680*/  FFMA.FTZ R40, R41, UR35, -R72.reuse ;  /* 0x0000002329287c23 */ /* 0x100fe20008010848 */
[----:B------:R-:W-:-:S01]  /*1d690*/  FFMA.FTZ R41, R42, UR35, -R72 ;  /* 0x000000232a297c23 */ /* 0x000fc20008010848 */
[----:B------:R-:W-:Y:S01]  /*1d6a0*/  FFMA.FTZ R42, R46, UR35, -R72 ;  /* 0x000000232e2a7c23 */ /* 0x000fe20008010848 */
[----:B------:R-:W-:-:S01]  /*1d6b0*/  FADD.FTZ R46, R44, R75 ;  /* 0x0000004b2c2e7221 */ /* 0x000fc20000010000 */
[----:B------:R-:W1:Y:S01]  /*1d6c0*/  MUFU.EX2 R81, R81 ;  /* 0x0000005100517308 */ /* 0x000e620000000800 */
[----:B------:R-:W-:-:S01]  /*1d6d0*/  FFMA.FTZ R10, R10, UR35, -R72 ;  /* 0x000000230a0a7c23 */ /* 0x000fc20008010848 */
[----:B------:R-:W-:Y:S01]  /*1d6e0*/  FFMA.FTZ R11, R11, UR35, -R72 ;  /* 0x000000230b0b7c23 */ /* 0x000fe20008010848 */
[----:B------:R-:W-:-:S01]  /*1d6f0*/  FADD.FTZ R75, R73, R46 ;  /* 0x0000002e494b7221 */ /* 0x000fc20000010000 */
[--C-:B------:R-:W-:Y:S01]  /*1d700*/  FFMA.FTZ R46, R67, UR35, -R72.reuse ;  /* 0x00000023432e7c23 */ /* 0x100fe20008010848 */
[----:B------:R-:W-:-:S01]  /*1d710*/  FFMA.FTZ R49, R49, UR35, -R72 ;  /* 0x0000002331317c23 */ /* 0x000fc20008010848 */
[----:B------:R-:W-:Y:S01]  /*1d720*/  FFMA.FTZ R53, R53, UR35, -R72 ;  /* 0x0000002335357c23 */ /* 0x000fe20008010848 */
[----:B------:R-:W-:-:S01]  /*1d730*/  FADD.FTZ R80, R76, R75 ;  /* 0x0000004b4c507221 */ /* 0x000fc20000010000 */
[----:B------:R-:W2:Y:S01]  /*1d740*/  MUFU.EX2 R8, R8 ;  /* 0x0000000800087308 */ /* 0x000ea20000000800 */
[----:B0-----:R-:W-:-:S01]  /*1d750*/  FFMA.FTZ R4, R87, R3, R78 ;  /* 0x0000000357047223 */ /* 0x001fc2000001004e */
[----:B------:R-:W-:Y:S01]  /*1d760*/  FFMA.FTZ R54, R54, UR35, -R72 ;  /* 0x0000002336367c23 */ /* 0x000fe20008010848 */
[----:B------:R-:W-:-:S01]  /*1d770*/  FADD.FTZ R67, R69, R80 ;  /* 0x0000005045437221 */ /* 0x000fc20000010000 */
[--C-:B------:R-:W-:Y:S01]  /*1d780*/  FFMA.FTZ R45, R45, UR35, -R72.reuse ;  /* 0x000000232d2d7c23 */ /* 0x100fe20008010848 */
[----:B------:R-:W-:-:S01]  /*1d790*/  FFMA.FTZ R59, R59, UR35, -R72 ;  /* 0x000000233b3b7c23 */ /* 0x000fc20008010848 */
[----:B------:R-:W-:Y:S01]  /*1d7a0*/  FFMA.FTZ R62, R62, UR35, -R72 ;  /* 0x000000233e3e7c23 */ /* 0x000fe20008010848 */
[----:B------:R-:W-:-:S01]  /*1d7b0*/  FADD.FTZ R67, R70, R67 ;  /* 0x0000004346437221 */ /* 0x000fc20000010000 */
[----:B------:R-:W0:Y:S01]  /*1d7c0*/  MUFU.EX2 R25, R25 ;  /* 0x0000001900197308 */ /* 0x000e220000000800 */
[----:B-1----:R-:W-:-:S01]  /*1d7d0*/  FADD.FTZ R3, R81, R4 ;  /* 0x0000000451037221 */ /* 0x002fc20000010000 */
[----:B------:R-:W-:-:S06]  /*1d7e0*/  FFMA.FTZ R63, R63, UR35, -R72 ;  /* 0x000000233f3f7c23 */ /* 0x000fcc0008010848 */
        /* <DEDUP_REMOVED lines=12> */
[----:B------:R-:W-:-:S06]  /*1d8b0*/  FADD.FTZ R67, R71, R4 ;  /* 0x0000000447437221 */ /* 0x000fcc0000010000 */
[----:B------:R-:W0:Y:S01]  /*1d8c0*/  MUFU.EX2 R37, R37 ;  /* 0x0000002500257308 */ /* 0x000e220000000800 */
[----:B-1----:R-:W-:-:S01]  /*1d8d0*/  FADD.FTZ R3, R35, R80 ;  /* 0x0000005023037221 */ /* 0x002fc20000010000 */
[----:B------:R-:W-:Y:S01]  /*1d8e0*/  FADD.FTZ R80, R82, R67 ;  /* 0x0000004352507221 */ /* 0x000fe20000010000 */
[----:B------:R-:W-:-:S03]  /*1d8f0*/  FFMA.FTZ R67, R83, UR35, -R72 ;  /* 0x0000002353437c23 */ /* 0x000fc60008010848 */
[----:B------:R-:W-:Y:S02]  /*1d900*/  FADD.FTZ R75, R55, R80 ;  /* 0x00000050374b7221 */ /* 0x000fe40000010000 */
[----:B------:R-:W1:Y:S01]  /*1d910*/  MUFU.EX2 R38, R38 ;  /* 0x0000002600267308 */ /* 0x000e620000000800 */
[----:B--2---:R-:W-:-:S01]  /*1d920*/  FADD.FTZ R4, R36, R3 ;  /* 0x0000000324047221 */ /* 0x004fc20000010000 */
[----:B------:R-:W-:-:S06]  /*1d930*/  FADD.FTZ R75, R56, R75 ;  /* 0x0000004b384b7221 */ /* 0x000fcc0000010000 */
[----:B------:R-:W2:Y:S01]  /*1d940*/  MUFU.EX2 R39, R39 ;  /* 0x0000002700277308 */ /* 0x000ea20000000800 */
[----:B0-----:R-:W-:-:S07]  /*1d950*/  FADD.FTZ R3, R37, R4 ;  /* 0x0000000425037221 */ /* 0x001fce0000010000 */
[----:B------:R-:W0:Y:S01]  /*1d960*/  MUFU.EX2 R40, R40 ;  /* 0x0000002800287308 */ /* 0x000e220000000800 */
[----:B-1----:R-:W-:-:S07]  /*1d970*/  FADD.FTZ R4, R38, R3 ;  /* 0x0000000326047221 */ /* 0x002fce0000010000 */
[----:B------:R-:W1:Y:S01]  /*1d980*/  MUFU.EX2 R41, R41 ;  /* 0x0000002900297308 */ /* 0x000e620000000800 */
[----:B--2---:R-:W-:-:S01]  /*1d990*/  FADD.FTZ R3, R39, R4 ;  /* 0x0000000427037221 */ /* 0x004fc20000010000 */
[----:B------:R-:W-:Y:S01]  /*1d9a0*/  FADD.FTZ R4, R48, R75 ;  /* 0x0000004b30047221 */ /* 0x000fe20000010000 */
[----:B------:R-:W-:-:S03]  /*1d9b0*/  FFMA.FTZ R75, R58, UR35, -R72 ;  /* 0x000000233a4b7c23 */ /* 0x000fc60008010848 */
[----:B------:R-:W-:Y:S02]  /*1d9c0*/  FADD.FTZ R4, R47, R4 ;  /* 0x000000042f047221 */ /* 0x000fe40000010000 */
[----:B------:R-:W2:Y:S01]  /*1d9d0*/  MUFU.EX2 R10, R10 ;  /* 0x0000000a000a7308 */ /* 0x000ea20000000800 */
[----:B0-----:R-:W-:-:S07]  /*1d9e0*/  FADD.FTZ R80, R40, R3 ;  /* 0x0000000328507221 */ /* 0x001fce0000010000 */
[----:B------:R-:W0:Y:S01]  /*1d9f0*/  MUFU.EX2 R11, R11 ;  /* 0x0000000b000b7308 */ /* 0x000e220000000800 */
[----:B-1----:R-:W-:-:S01]  /*1da00*/  FADD.FTZ R3, R41, R80 ;  /* 0x0000005029037221 */ /* 0x002fc20000010000 */
[----:B------:R-:W-:Y:S01]  /*1da10*/  FFMA.FTZ R80, R57, UR35, -R72 ;  /* 0x0000002339507c23 */ /* 0x000fe20008010848 */
[----:B------:R-:W-:-:S04]  /*1da20*/  FADD.FTZ R57, R51, R4 ;  /* 0x0000000433397221 */ /* 0x000fc80000010000 */
[----:B------:R-:W-:Y:S01]  /*1da30*/  FADD.FTZ R57, R50, R57 ;  /* 0x0000003932397221 */ /* 0x000fe20000010000 */
[----:B------:R-:W1:Y:S01]  /*1da40*/  MUFU.EX2 R14, R14 ;  /* 0x0000000e000e7308 */ /* 0x000e620000000800 */
[----:B--2---:R-:W-:-:S07]  /*1da50*/  FADD.FTZ R4, R10, R3 ;  /* 0x000000030a047221 */ /* 0x004fce0000010000 */
[----:B------:R-:W2:Y:S01]  /*1da60*/  MUFU.EX2 R43, R43 ;  /* 0x0000002b002b7308 */ /* 0x000ea20000000800 */
[----:B0-----:R-:W-:-:S01]  /*1da70*/  FADD.FTZ R3, R11, R4 ;  /* 0x000000040b037221 */ /* 0x001fc20000010000 */
[----:B------:R-:W-:-:S06]  /*1da80*/  FADD.FTZ R4, R20, R57 ;  /* 0x0000003914047221 */ /* 0x000fcc0000010000 */
        /* <DEDUP_REMOVED lines=10> */
[----:B------:R-:W-:Y:S01]  /*1db30*/  FADD.FTZ R3, R31, R4 ;  /* 0x000000041f037221 */ /* 0x000fe20000010000 */
[----:B------:R-:W-:-:S05]  /*1db40*/  FFMA.FTZ R57, R60, UR35, -R72 ;  /* 0x000000233c397c23 */ /* 0x000fca0008010848 */
[----:B------:R-:W0:Y:S01]  /*1db50*/  MUFU.EX2 R53, R53 ;  /* 0x0000003500357308 */ /* 0x000e220000000800 */
[----:B-1----:R-:W-:-:S07]  /*1db60*/  FADD.FTZ R83, R49, R58 ;  /* 0x0000003a31537221 */ /* 0x002fce0000010000 */
[----:B------:R-:W1:Y:S01]  /*1db70*/  MUFU.EX2 R32, R32 ;  /* 0x0000002000207308 */ /* 0x000e620000000800 */
[----:B--2---:R-:W-:-:S07]  /*1db80*/  FADD.FTZ R58, R46, R83 ;  /* 0x000000532e3a7221 */ /* 0x004fce0000010000 */
[----:B------:R-:W2:Y:S01]  /*1db90*/  MUFU.EX2 R54, R54 ;  /* 0x0000003600367308 */ /* 0x000ea20000000800 */
[----:B0-----:R-:W-:-:S01]  /*1dba0*/  FADD.FTZ R83, R53, R58 ;  /* 0x0000003a35537221 */ /* 0x001fc20000010000 */
[----:B------:R-:W-:-:S06]  /*1dbb0*/  FFMA.FTZ R58, R61, UR35, -R72 ;  /* 0x000000233d3a7c23 */ /* 0x000fcc0008010848 */
        /* <DEDUP_REMOVED lines=12> */
[----:B------:R-:W0:Y:S08]  /*1dc80*/  MUFU.EX2 R64, R64 ;  /* 0x0000004000407308 */ /* 0x000e300000000800 */
[----:B------:R-:W3:Y:S08]  /*1dc90*/  MUFU.EX2 R75, R75 ;  /* 0x0000004b004b7308 */ /* 0x000ef00000000800 */
[----:B------:R-:W4:Y:S08]  /*1dca0*/  MUFU.EX2 R155, R155 ;  /* 0x0000009b009b7308 */ /* 0x000f300000000800 */
[----:B------:R1:W5:Y:S08]  /*1dcb0*/  MUFU.EX2 R84, R59 ;  /* 0x0000003b00547308 */ /* 0x0003700000000800 */
[----:B------:R-:W5:Y:S01]  /*1dcc0*/  MUFU.EX2 R66, R66 ;  /* 0x0000004200427308 */ /* 0x000f620000000800 */
[----:B-1----:R-:W-:-:S01]  /*1dcd0*/  FADD.FTZ R59, R79, R4 ;  /* 0x000000044f3b7221 */ /* 0x002fc20000010000 */
[----:B--2---:R-:W-:-:S03]  /*1dce0*/  FADD.FTZ R4, R80, R3 ;  /* 0x0000000350047221 */ /* 0x004fc60000010000 */
[----:B0-----:R-:W-:Y:S01]  /*1dcf0*/  FADD.FTZ R60, R64, R59 ;  /* 0x0000003b403c7221 */ /* 0x001fe20000010000 */
[----:B---3--:R-:W-:-:S02]  /*1dd00*/  FADD.FTZ R4, R75, R4 ;  /* 0x000000044b047221 */ /* 0x008fc40000010000 */
[----:B------:R-:W0:Y:S01]  /*1dd10*/  MUFU.EX2 R57, R57 ;  /* 0x0000003900397308 */ /* 0x000e220000000800 */
[----:B----4-:R-:W-:-:S01]  /*1dd20*/  FADD.FTZ R3, R155, R60 ;  /* 0x0000003c9b037221 */ /* 0x010fc20000010000 */
[----:B-----5:R-:W-:-:S06]  /*1dd30*/  FADD.FTZ R4, R84, R4 ;  /* 0x0000000454047221 */ /* 0x020fcc0000010000 */
[----:B------:R-:W1:Y:S01]  /*1dd40*/  MUFU.EX2 R77, R77 ;  /* 0x0000004d004d7308 */ /* 0x000e620000000800 */
[----:B------:R-:W-:-:S07]  /*1dd50*/  FADD.FTZ R60, R66, R3 ;  /* 0x00000003423c7221 */ /* 0x000fce0000010000 */
        /* <DEDUP_REMOVED lines=8> */
[----:B------:R-:W-:Y:S01]  /*1dde0*/  FADD.FTZ R4, R13, R4 ;  /* 0x000000040d047221 */ /* 0x000fe20000010000 */
[----:B-1----:R-:W-:-:S04]  /*1ddf0*/  FADD.FTZ R3, R62, R3 ;  /* 0x000000033e037221 */ /* 0x002fc80000010000 */
[----:B--2---:R-:W-:Y:S01]  /*1de00*/  FADD.FTZ R3, R63, R3 ;  /* 0x000000033f037221 */ /* 0x004fe20000010000 */
[----:B------:R-:W-:Y:S06]  /*1de10*/  @!P0 BRA `(.L_x_1511) ;  /* 0x0000000000048947 */ /* 0x000fec0003800000 */
[----:B------:R-:W-:Y:S01]  /*1de20*/  BPT.TRAP 0x1 ;  /* 0x000000040000795c */ /* 0x000fe20000300000 */
.L_x_1511:
[----:B------:R-:W-:Y:S01]  /*1de30*/  F2FP.SATFINITE.E4M3.F32.PACK_AB_MERGE_C R8, R25, R8, RZ ;  /* 0x000000081908723e */ /* 0x000fe200048070ff */
[-C--:B------:R-:W-:Y:S01]  /*1de40*/  FMUL.FTZ R88, R88, R74.reuse ;  /* 0x0000004a58587220 */ /* 0x080fe20000410000 */
[----:B------:R-:W-:Y:S01]  /*1de50*/  F2FP.SATFINITE.E4M3.F32.PACK_AB_MERGE_C R73, R76, R73, RZ ;  /* 0x000000494c49723e */ /* 0x000fe200048070ff */
[----:B------:R-:W-:Y:S01]  /*1de60*/  FMUL.FTZ R89, R89, R74 ;  /* 0x0000004a59597220 */ /* 0x000fe20000410000 */
[----:B------:R-:W-:Y:S01]  /*1de70*/  F2FP.SATFINITE.E4M3.F32.PACK_AB_MERGE_C R165, R81, R78, R8 ;  /* 0x0000004e51a5723e */ /* 0x000fe20004807008 */
[----:B------:R-:W-:Y:S01]  /*1de80*/  IMAD R8, R21, 0x8, R16 ;  /* 0x0000000815087824 */ /* 0x000fe200078e0210 */
[----:B------:R-:W-:Y:S01]  /*1de90*/  ISETP.GT.AND P2, PT, R6, R178, PT ;  /* 0x000000b20600720c */ /* 0x000fe20003f44270 */
[----:B------:R-:W-:Y:S01]  /*1dea0*/  FMUL.FTZ R92, R92, R74 ;  /* 0x0000004a5c5c7220 */ /* 0x000fe20000410000 */
[----:B------:R-:W-:Y:S01]  /*1deb0*/  F2FP.SATFINITE.E4M3.F32.PACK_AB_MERGE_C R164, R44, R9, R73 ;  /* 0x000000092ca4723e */ /* 0x000fe20004807049 */
        /* <DEDUP_REMOVED lines=96> */
[----:B------:R-:W-:Y:S02]  /*1e4c0*/  IMAD.MOV.U32 R20, RZ, RZ, R18 ;  /* 0x000000ffff147224 */ /* 0x000fe400078e0012 */
[----:B------:R-:W-:Y:S01]  /*1e4d0*/  IMAD.MOV.U32 R21, RZ, RZ, R168 ;  /* 0x000000ffff157224 */ /* 0x000fe200078e00a8 */
[----:B0-----:R-:W-:Y:S06]  /*1e4e0*/  @P2 BRA `(.L_x_1512) ;  /* 0xffffffc800042947 */ /* 0x001fec000383ffff */
.L_x_1493:
[----:B------:R-:W-:Y:S05]  /*1e4f0*/  WARPSYNC.ALL ;  /* 0x0000000000007948 */ /* 0x000fea0003800000 */
[----:B------:R-:W-:Y:S06]  /*1e500*/  BAR.ARV 0x8, 0x120 ;  /* 0x0204800000007b1d */ /* 0x000fec0000002000 */
[----:B------:R-:W-:Y:S05]  /*1e510*/  @!P0 BRA `(.L_x_1513) ;  /* 0x0000000000048947 */ /* 0x000fea0003800000 */
[----:B------:R-:W-:Y:S01]  /*1e520*/  BPT.TRAP 0x1 ;  /* 0x000000040000795c */ /* 0x000fe20000300000 */
.L_x_1513:
[----:B------:R-:W-:Y:S01]  /*1e530*/  IMAD R13, R168, 0x8, R16 ;  /* 0x00000008a80d7824 */ /* 0x000fe200078e0210 */
[----:B------:R-:W-:-:S04]  /*1e540*/  SHF.L.U32 R0, R18, 0x1f, RZ ;  /* 0x0000001f12007819 */ /* 0x000fc800000006ff */
[----:B------:R0:W1:Y:S01]  /*1e550*/  SYNCS.PHASECHK.TRANS64.TRYWAIT P1, [R13+URZ+0x22850], R0 ;  /* 0x022850000d0075a7 */ /* 0x000062000802017f */
[----:B------:R-:W-:Y:S05]  /*1e560*/  @!P0 BRA `(.L_x_1514) ;  /* 0x0000000000048947 */ /* 0x000fea0003800000 */
[----:B------:R-:W-:Y:S01]  /*1e570*/  BPT.TRAP 0x1 ;  /* 0x000000040000795c */ /* 0x000fe20000300000 */
.L_x_1514:
[----:B------:R-:W-:-:S05]  /*1e580*/  VIADD R16, R16, 0x400 ;  /* 0x0000040010107836 */ /* 0x000fca0000000000 */
[----:B------:R-:W-:-:S04]  /*1e590*/  SHF.R.U32.HI R16, RZ, 0x4, R16 ;  /* 0x00000004ff107819 */ /* 0x000fc80000011610 */
[----:B------:R-:W-:-:S04]  /*1e5a0*/  LOP3.LUT R16, R16, 0x3fff, RZ, 0xc0, !PT ;  /* 0x00003fff10107812 */ /* 0x000fc800078ec0ff */
[----:B------:R-:W-:Y:S01]  /*1e5b0*/  LOP3.LUT R9, R16, 0x10000, RZ, 0xfc, !PT ;  /* 0x0001000010097812 */ /* 0x000fe200078efcff */
[----:B-1----:R-:W-:Y:S06]  /*1e5c0*/  @P1 BRA `(.L_x_1515) ;  /* 0x0000000000081947 */ /* 0x002fec0003800000 */
[----:B------:R-:W1:Y:S02]  /*1e5d0*/  SYNCS.PHASECHK.TRANS64.TRYWAIT P1, [R13+URZ+0x22850], R0 ;  /* 0x022850000d0075a7 */ /* 0x000e64000802017f */
[----:B-1----:R-:W-:Y:S05]  /*1e5e0*/  @!P1 BRA `(.L_x_1516) ;  /* 0x000000a400849947 */ /* 0x002fea0003800000 */
.L_x_1515:
[----:B------:R-:W-:Y:S01]  /*1e5f0*/  IMAD R8, R168, 0x400, R9 ;  /* 0x00000400a8087824 */ /* 0x000fe200078e0209 */
[----:B------:R-:W-:Y:S05]  /*1e600*/  WARPSYNC.ALL ;  /* 0x0000000000007948 */ /* 0x000fea0003800000 */
[----:B------:R-:W-:Y:S01]  /*1e610*/  IMAD.MOV.U32 R9, RZ, RZ, 0x40000040 ;  /* 0x40000040ff097424 */ /* 0x000fe200078e00ff */
[----:B------:R-:W-:Y:S01]  /*1e620*/  R2UR UR6, R8 ;  /* 0x00000000080672ca */ /* 0x000fe200000e0000 */
[----:B------:R-:W-:Y:S01]  /*1e630*/  WARPGROUP.ARRIVE ;  /* 0x00000000000079c5 */ /* 0x000fe20000000000 */
[----:B------:R-:W-:Y:S02]  /*1e640*/  ULDC.64 UR4, c[0x0][0x9a0] ;  /* 0x0002680000047ab9 */ /* 0x000fe40000000a00 */
[----:B------:R-:W-:-:S02]  /*1e650*/  R2UR UR7, R9 ;  /* 0x00000000090772ca */ /* 0x000fc400000e0000 */
[----:B------:R-:W-:-:S04]  /*1e660*/  ISETP.NE.U32.AND P1, PT, RZ, UR4, PT ;  /* 0x00000004ff007c0c */ /* 0x000fc8000bf25070 */
[----:B------:R-:W-:-:S07]  /*1e670*/  ISETP.NE.AND.EX P1, PT, RZ, UR5, PT, P1 ;  /* 0x00000005ff007c0c */ /* 0x000fce000bf25310 */
[----:B------:R-:W-:Y:S06]  /*1e680*/  QGMMA.64x128x32.F32.E4M3.E4M3 R88, R164, gdesc[UR4], R88, gsb0 ;  /* 0x01e00004a4587df3 */ /* 0x000fec0008000858 */
[----:B------:R-:W0:Y:S01]  /*1e690*/  @P1 LDC.64 R10, c[0x0][0x9c8] ;  /* 0x00027200ff0a1b82 */ /* 0x000e220000000a00 */
[----:B------:R-:W-:Y:S02]  /*1e6a0*/  @P1 SHF.R.S32.HI R5, RZ, 0x1f, R179 ;  /* 0x0000001fff051819 */ /* 0x000fe400000114b3 */
[----:B------:R-:W-:-:S05]  /*1e6b0*/  @P1 SHF.R.S32.HI R9, RZ, 0x1f, R191 ;  /* 0x0000001fff091819 */ /* 0x000fca00000114bf */
[----:B------:R-:W2:Y:S01]  /*1e6c0*/  @P1 LDC.64 R14, c[0x0][0x9d0] ;  /* 0x00027400ff0e1b82 */ /* 0x000ea20000000a00 */
[----:B01----:R-:W-:-:S04]  /*1e6d0*/  @P1 IMAD R0, R5, R10, RZ ;  /* 0x0000000a05001224 */ /* 0x003fc800078e02ff */
[C---:B------:R-:W-:Y:S02]  /*1e6e0*/  @P1 IMAD R5, R179.reuse, R11, R0 ;  /* 0x0000000bb3051224 */ /* 0x040fe400078e0200 */
[----:B------:R-:W-:-:S04]  /*1e6f0*/  @P1 IMAD.WIDE.U32 R10, R179, R10, RZ ;  /* 0x0000000ab30a1225 */ /* 0x000fc800078e00ff */
[-C--:B--2---:R-:W-:Y:S02]  /*1e700*/  @P1 IMAD R0, R9, R14.reuse, RZ ;  /* 0x0000000e09001224 */ /* 0x084fe400078e02ff */
[----:B------:R-:W-:Y:S02]  /*1e710*/  @P1 IMAD.IADD R11, R11, 0x1, R5 ;  /* 0x000000010b0b1824 */ /* 0x000fe400078e0205 */
[C---:B------:R-:W-:Y:S02]  /*1e720*/  @P1 IMAD R5, R191.reuse, R15, R0 ;  /* 0x0000000fbf051224 */ /* 0x040fe400078e0200 */
[----:B------:R-:W-:-:S04]  /*1e730*/  @P1 IMAD.WIDE.U32 R10, R191, R14, R10 ;  /* 0x0000000ebf0a1225 */ /* 0x000fc800078e000a */
[----:B------:R-:W-:Y:S01]  /*1e740*/  @P1 IMAD.IADD R5, R11, 0x1, R5 ;  /* 0x000000010b051824 */ /* 0x000fe200078e0205 */
[C---:B------:R-:W-:Y:S01]  /*1e750*/  @P1 LEA R14, P2, R10.reuse, UR4, 0x2 ;  /* 0x000000040a0e1c11 */ /* 0x040fe2000f8410ff */
[----:B------:R-:W-:Y:S02]  /*1e760*/  IMAD.MOV.U32 R11, RZ, RZ, 0x40000040 ;  /* 0x40000040ff0b7424 */ /* 0x000fe400078e00ff */
[----:B------:R-:W-:Y:S01]  /*1e770*/  IMAD.MOV.U32 R0, RZ, RZ, 0x3f800000 ;  /* 0x3f800000ff007424 */ /* 0x000fe200078e00ff */
[----:B------:R-:W-:Y:S01]  /*1e780*/  @P1 LEA.HI.X R15, R10, UR5, R5, 0x2, P2 ;  /* 0x000000050a0f1c11 */ /* 0x000fe200090f1405 */
[----:B------:R-:W-:Y:S01]  /*1e790*/  VIADD R10, R8, 0x2 ;  /* 0x00000002080a7836 */ /* 0x000fe20000000000 */
[----:B------:R-:W-:-:S03]  /*1e7a0*/  R2UR UR7, R11 ;  /* 0x000000000b0772ca */ /* 0x000fc600000e0000 */
[----:B------:R0:W2:Y:S01]  /*1e7b0*/  @P1 LDG.E R0, desc[UR40][R14.64] ;  /* 0x000000280e001981 */ /* 0x0000a2000c1e1900 */
[----:B------:R-:W-:Y:S01]  /*1e7c0*/  R2UR UR6, R10 ;  /* 0x000000000a0672ca */ /* 0x000fe200000e0000 */
[----:B------:R-:W-:Y:S02]  /*1e7d0*/  WARPGROUP.DEPBAR.LE gsb0, 0x0 ;  /* 0x00008000000079c5 */ /* 0x000fe40000010000 */
[----:B------:R-:W-:-:S10]  /*1e7e0*/  WARPGROUP.ARRIVE ;  /* 0x00000000000079c5 */ /* 0x000fd40000000000 */
[----:B------:R-:W-:Y:S01]  /*1e7f0*/  QGMMA.64x128x32.F32.E4M3.E4M3 R88, R160, gdesc[UR4], R88, gsb0 ;  /* 0x01e00004a0587df3 */ /* 0x000fe20008000858 */
[----:B------:R-:W-:Y:S01]  /*1e800*/  IMAD.MOV.U32 R11, RZ, RZ, 0x40000040 ;  /* 0x40000040ff0b7424 */ /* 0x000fe200078e00ff */
[----:B------:R-:W-:-:S04]  /*1e810*/  IADD3 R10, R8, 0x4, RZ ;  /* 0x00000004080a7810 */ /* 0x000fc80007ffe0ff */
[----:B------:R-:W-:Y:S02]  /*1e820*/  R2UR UR6, R10 ;  /* 0x000000000a0672ca */ /* 0x000fe400000e0000 */
[----:B------:R-:W-:Y:S01]  /*1e830*/  R2UR UR7, R11 ;  /* 0x000000000b0772ca */ /* 0x000fe200000e0000 */
[----:B------:R-:W-:Y:S02]  /*1e840*/  VIADD R8, R8, 0x6 ;  /* 0x0000000608087836 */ /* 0x000fe40000000000 */
[----:B------:R-:W-:Y:S01]  /*1e850*/  IMAD.MOV.U32 R9, RZ, RZ, 0x40000040 ;  /* 0x40000040ff097424 */ /* 0x000fe200078e00ff */
[----:B------:R-:W1:Y:S04]  /*1e860*/  SHFL.BFLY PT, R5, R4, 0x2, 0x1f ;  /* 0x0c401f0004057f89 */ /* 0x000e6800000e0000 */
[----:B------:R-:W3:Y:S01]  /*1e870*/  SHFL.BFLY PT, R6, R3, 0x2, 0x1f ;  /* 0x0c401f0003067f89 */ /* 0x000ee200000e0000 */
[----:B------:R-:W-:-:S02]  /*1e880*/  WARPGROUP.DEPBAR.LE gsb0, 0x0 ;  /* 0x00008000000079c5 */ /* 0x000fc40000010000 */
[----:B------:R-:W-:-:S06]  /*1e890*/  WARPGROUP.ARRIVE ;  /* 0x00000000000079c5 */ /* 0x000fcc0000000000 */
[----:B------:R-:W-:Y:S01]  /*1e8a0*/  QGMMA.64x128x32.F32.E4M3.E4M3 R88, R156, gdesc[UR4], R88, gsb0 ;  /* 0x01e000049c587df3 */ /* 0x000fe20008000858 */
[----:B------:R-:W-:Y:S02]  /*1e8b0*/  R2UR UR6, R8 ;  /* 0x00000000080672ca */ /* 0x000fe400000e0000 */
[----:B------:R-:W-:Y:S01]  /*1e8c0*/  R2UR UR7, R9 ;  /* 0x00000000090772ca */ /* 0x000fe200000e0000 */
[----:B-1----:R-:W-:-:S01]  /*1e8d0*/  FADD.FTZ R5, R5, R4 ;  /* 0x0000000405057221 */ /* 0x002fc20000010000 */
[----:B---3--:R-:W-:-:S04]  /*1e8e0*/  FADD.FTZ R6, R6, R3 ;  /* 0x0000000306067221 */ /* 0x008fc80000010000 */
        /* <DEDUP_REMOVED lines=19> */
[----:B------:R-:W-:-:S02]  /*1ea20*/  IMAD.U32 R5, RZ, RZ, UR35 ;  /* 0x00000023ff057e24 */ /* 0x000fc4000f8e00ff */
[----:B0-----:R-:W-:Y:S02]  /*1ea30*/  IMAD.U32 R15, RZ, RZ, UR35 ;  /* 0x00000023ff0f7e24 */ /* 0x001fe4000f8e00ff */
[----:B-1----:R-:W-:Y:S01]  /*1ea40*/  @P2 FMUL.FTZ R2, R2, 0.69314718246459960938 ;  /* 0x3f31721802022820 */ /* 0x002fe20000410000 */
[----:B------:R-:W-:Y:S01]  /*1ea50*/  @P2 FMUL.FTZ R5, R5, 0.69314718246459960938 ;  /* 0x3f31721805052820 */ /* 0x000fe20000410000 */
[----:B------:R-:W-:Y:S01]  /*1ea60*/  @P3 FMUL.FTZ R15, R15, 0.69314718246459960938 ;  /* 0x3f3172180f0f3820 */ /* 0x000fe20000410000 */
[----:B---3--:R-:W-:Y:S01]  /*1ea70*/  @P3 FMUL.FTZ R4, R4, 0.69314718246459960938 ;  /* 0x3f31721804043820 */ /* 0x008fe20000410000 */
[----:B------:R-:W-:Y:S02]  /*1ea80*/  IMAD.MOV.U32 R64, RZ, RZ, -0x800000 ;  /* 0xff800000ff407424 */ /* 0x000fe400078e00ff */
[----:B------:R-:W-:Y:S01]  /*1ea90*/  @P2 FFMA.FTZ R64, R5, R12, R2 ;  /* 0x0000000c05402223 */ /* 0x000fe20000010002 */
[----:B------:R-:W-:Y:S02]  /*1eaa0*/  IMAD.MOV.U32 R62, RZ, RZ, -0x800000 ;  /* 0xff800000ff3e7424 */ /* 0x000fe400078e00ff */
[----:B------:R-:W-:Y:S01]  /*1eab0*/  @P3 FFMA.FTZ R62, R15, R7, R4 ;  /* 0x000000070f3e3223 */ /* 0x000fe20000010004 */
[-C--:B--2---:R-:W-:Y:S01]  /*1eac0*/  FMUL.FTZ R3, R3, R0.reuse ;  /* 0x0000000003037220 */ /* 0x084fe20000410000 */
[----:B----4-:R-:W-:Y:S01]  /*1ead0*/  FMUL.FTZ R2, R9, R0 ;  /* 0x0000000009027220 */ /* 0x010fe20000410000 */
[----:B------:R-:W-:-:S02]  /*1eae0*/  WARPGROUP.DEPBAR.LE gsb0, 0x0 ;  /* 0x00008000000079c5 */ /* 0x000fc40000010000 */
[----:B------:R-:W-:Y:S05]  /*1eaf0*/  @!P0 BRA `(.L_x_1517) ;  /* 0x0000000000048947 */ /* 0x000fea0003800000 */
[----:B------:R-:W-:Y:S01]  /*1eb00*/  BPT.TRAP 0x1 ;  /* 0x000000040000795c */ /* 0x000fe20000300000 */
.L_x_1517:
[----:B------:R-:W-:Y:S02]  /*1eb10*/  VIADD R0, R13, 0x22860 ;  /* 0x000228600d007836 */ /* 0x000fe40000000000 */
[-C--:B------:R-:W-:Y:S01]  /*1eb20*/  FMUL.FTZ R41, R88, R3.reuse ;  /* 0x0000000358297220 */ /* 0x080fe20000410000 */
[----:B------:R-:W-:Y:S02]  /*1eb30*/  IMAD.U32 R5, RZ, RZ, UR38 ;  /* 0x00000026ff057e24 */ /* 0x000fe4000f8e00ff */
[-C--:B------:R-:W-:Y:S01]  /*1eb40*/  FMUL.FTZ R40, R89, R3.reuse ;  /* 0x0000000359287220 */ /* 0x080fe20000410000 */
[----:B------:R-:W-:Y:S02]  /*1eb50*/  VIADD R168, R168, 0x1 ;  /* 0x00000001a8a87836 */ /* 0x000fe40000000000 */
[-C--:B------:R-:W-:Y:S01]  /*1eb60*/  FMUL.FTZ R92, R92, R3.reuse ;  /* 0x000000035c5c7220 */ /* 0x080fe20000410000 */
[-C--:B------:R-:W-:Y:S01]  /*1eb70*/  FMUL.FTZ R93, R93, R3.reuse ;  /* 0x000000035d5d7220 */ /* 0x080fe20000410000 */
[----:B------:R-:W-:Y:S01]  /*1eb80*/  PRMT R0, R5, 0x654, R0 ;  /* 0x0000065405007816 */ /* 0x000fe20000000000 */
[-C--:B------:R-:W-:Y:S01]  /*1eb90*/  FMUL.FTZ R37, R96, R3.reuse ;  /* 0x0000000360257220 */ /* 0x080fe20000410000 */
[----:B------:R-:W-:Y:S01]  /*1eba0*/  ISETP.NE.AND P1, PT, R168, 0x2, PT ;  /* 0x00000002a800780c */ /* 0x000fe20003f25270 */
        /* <DEDUP_REMOVED lines=28> */
[----:B------:R-:W-:Y:S01]  /*1ed70*/  SEL R3, RZ, 0x1, P1 ;  /* 0x00000001ff037807 */ /* 0x000fe20000800000 */
        /* <DEDUP_REMOVED lines=35> */
[----:B0-----:R-:W-:-:S11]  /*1efb0*/  SEL R168, R168, RZ, P1 ;  /* 0x000000ffa8a87207 */ /* 0x001fd60000800000 */
.L_x_1399:
        /* <DEDUP_REMOVED lines=28> */
[----:B-----5:R-:W-:Y:S02]  /*1f180*/  F2FP.BF16.F32.PACK_AB R55, R110, R31 ;  /* 0x0000001f6e37723e */ /* 0x020fe400000010ff */
        /* <DEDUP_REMOVED lines=10> */
[----:B------:R-:W-:Y:S02]  /*1f230*/  F2FP.BF16.F32.PACK_AB R43, R148, R5 ;  /* 0x00000005942b723e */ /* 0x000fe400000010ff */
[----:B--2---:R-:W-:Y:S01]  /*1f240*/  LOP3.LUT P0, R2, R45, 0x3, RZ, 0xc0, !PT ;  /* 0x000000032d027812 */ /* 0x004fe2000780c0ff */
[----:B------:R-:W-:Y:S01]  /*1f250*/  IMAD.WIDE R4, R205, 0x2, R66 ;  /* 0x00000002cd047825 */ /* 0x000fe200078e0242 */
[----:B------:R-:W-:Y:S02]  /*1f260*/  F2FP.BF16.F32.PACK_AB R41, R92, R41 ;  /* 0x000000295c29723e */ /* 0x000fe400000010ff */
[----:B------:R-:W-:-:S02]  /*1f270*/  F2FP.BF16.F32.PACK_AB R40, R93, R40 ;  /* 0x000000285d28723e */ /* 0x000fc400000010ff */
        /* <DEDUP_REMOVED lines=35> */
[--C-:B------:R-:W-:Y:S01]  /*1f4b0*/  IMAD.X R27, RZ, RZ, R5.reuse, P1 ;  /* 0x000000ffff1b7224 */ /* 0x100fe200008e0605 */
[----:B------:R-:W-:Y:S01]  /*1f4c0*/  LOP3.LUT R4, R15, R4, RZ, 0x3c, !PT ;  /* 0x000000040f047212 */ /* 0x000fe200078e3cff */
[----:B------:R-:W-:Y:S01]  /*1f4d0*/  IMAD.X R15, RZ, RZ, R5, P3 ;  /* 0x000000ffff0f7224 */ /* 0x000fe200018e0605 */
[----:B------:R-:W-:-:S02]  /*1f4e0*/  ISETP.EQ.OR P0, PT, R2, 0x3, !P0 ;  /* 0x000000030200780c */ /* 0x000fc40004702670 */
        /* <DEDUP_REMOVED lines=11> */
[----:B------:R-:W-:-:S02]  /*1f5a0*/  SEL R13, R41, R40, P0 ;  /* 0x00000028290d7207 */ /* 0x000fc40000000000 */
[----:B------:R-:W-:Y:S02]  /*1f5b0*/  SEL R3, R40, R41, P0 ;  /* 0x0000002928037207 */ /* 0x000fe40000000000 */
[----:B------:R-:W-:Y:S02]  /*1f5c0*/  MOV R80, R4 ;  /* 0x0000000400507202 */ /* 0x000fe40000000f00 */
[----:B------:R-:W-:Y:S02]  /*1f5d0*/  MOV R68, R6 ;  /* 0x0000000600447202 */ /* 0x000fe40000000f00 */
[----:B------:R-:W-:Y:S02]  /*1f5e0*/  MOV R70, R8 ;  /* 0x0000000800467202 */ /* 0x000fe40000000f00 */
[----:B------:R-:W-:Y:S02]  /*1f5f0*/  MOV R72, R10 ;  /* 0x0000000a00487202 */ /* 0x000fe40000000f00 */
[----:B------:R-:W-:-:S02]  /*1f600*/  MOV R74, R14 ;  /* 0x0000000e004a7202 */ /* 0x000fc40000000f00 */
[----:B------:R-:W-:Y:S02]  /*1f610*/  MOV R76, R20 ;  /* 0x00000014004c7202 */ /* 0x000fe40000000f00 */
[----:B------:R-:W-:Y:S02]  /*1f620*/  MOV R78, R24 ;  /* 0x00000018004e7202 */ /* 0x000fe40000000f00 */
        /* <DEDUP_REMOVED lines=19> */
[----:B------:R-:W2:Y:S01]  /*1f760*/  SHFL.IDX PT, R10, R5, R0, 0x1c1f ;  /* 0x001c1f00050a7589 */ /* 0x000ea200000e0000 */
        /* <DEDUP_REMOVED lines=8> */
[----:B------:R-:W3:Y:S01]  /*1f7f0*/  SHFL.IDX PT, R38, R33, R0, 0x1c1f ;  /* 0x001c1f0021267589 */ /* 0x000ee200000e0000 */
        /* <DEDUP_REMOVED lines=8> */
[----:B------:R-:W5:Y:S01]  /*1f880*/  SHFL.IDX PT, R20, R39, R2, 0x1c1f ;  /* 0x001c1f0227147589 */ /* 0x000f6200000e0000 */
[----:B------:R-:W-:-:S02]  /*1f890*/  SEL R55, R30, R55, P0 ;  /* 0x000000371e377207 */ /* 0x000fc40000000000 */
[----:B------:R-:W-:Y:S01]  /*1f8a0*/  SEL R59, R42, R59, P0 ;  /* 0x0000003b2a3b7207 */ /* 0x000fe20000000000 */
[----:B------:R-:W0:Y:S01]  /*1f8b0*/  SHFL.IDX PT, R30, R25, R0, 0x1c1f ;  /* 0x001c1f00191e7589 */ /* 0x000e2200000e0000 */
[----:B------:R-:W-:Y:S02]  /*1f8c0*/  SEL R63, R46, R63, P0 ;  /* 0x0000003f2e3f7207 */ /* 0x000fe40000000000 */
[----:B------:R-:W-:Y:S01]  /*1f8d0*/  SEL R69, R50, R69, P0 ;  /* 0x0000004532457207 */ /* 0x000fe20000000000 */
[----:B------:R-:W1:Y:S01]  /*1f8e0*/  SHFL.IDX PT, R34, R29, R0, 0x1c1f ;  /* 0x001c1f001d227589 */ /* 0x000e6200000e0000 */
[----:B------:R-:W-:Y:S02]  /*1f8f0*/  SEL R73, R54, R73, P0 ;  /* 0x0000004936497207 */ /* 0x000fe40000000000 */
[----:B------:R-:W-:Y:S01]  /*1f900*/  SEL R75, R77, R58, P0 ;  /* 0x0000003a4d4b7207 */ /* 0x000fe20000000000 */
[----:B------:R-:W-:Y:S01]  /*1f910*/  SHFL.IDX PT, R45, R45, R0, 0x1c1f ;  /* 0x001c1f002d2d7589 */ /* 0x000fe200000e0000 */
[----:B------:R-:W-:-:S02]  /*1f920*/  SEL R77, R58, R77, P0 ;  /* 0x0000004d3a4d7207 */ /* 0x000fc40000000000 */
[----:B--2---:R-:W-:Y:S01]  /*1f930*/  SEL R8, R10, R7, P0 ;  /* 0x000000070a087207 */ /* 0x004fe20000000000 */
[----:B------:R-:W2:Y:S01]  /*1f940*/  SHFL.IDX PT, R42, R47, R2, 0x1c1f ;  /* 0x001c1f022f2a7589 */ /* 0x000ea200000e0000 */
[----:B------:R-:W-:Y:S02]  /*1f950*/  SEL R10, R7, R10, P0 ;  /* 0x0000000a070a7207 */ /* 0x000fe40000000000 */
[----:B---3--:R-:W-:Y:S01]  /*1f960*/  SEL R36, R38, R35, P0 ;  /* 0x0000002326247207 */ /* 0x008fe20000000000 */
[----:B------:R-:W-:Y:S01]  /*1f970*/  SHFL.IDX PT, R41, R41, R0, 0x1c1f ;  /* 0x001c1f0029297589 */ /* 0x000fe200000e0000 */
[----:B------:R-:W-:Y:S02]  /*1f980*/  SEL R4, R6, R3, P0 ;  /* 0x0000000306047207 */ /* 0x000fe40000000000 */
[----:B----4-:R-:W-:Y:S01]  /*1f990*/  SEL R24, R26, R21, P0 ;  /* 0x000000151a187207 */ /* 0x010fe20000000000 */
[----:B------:R-:W3:Y:S01]  /*1f9a0*/  SHFL.IDX PT, R40, R43, R2, 0x1c1f ;  /* 0x001c1f022b287589 */ /* 0x000ee200000e0000 */
[----:B------:R-:W-:-:S02]  /*1f9b0*/  SEL R38, R35, R38, P0 ;  /* 0x0000002623267207 */ /* 0x000fc40000000000 */
[----:B-----5:R-:W-:Y:S01]  /*1f9c0*/  SEL R12, R37, R20, P0 ;  /* 0x00000014250c7207 */ /* 0x020fe20000000000 */
[----:B------:R-:W-:Y:S01]  /*1f9d0*/  SHFL.IDX PT, R49, R49, R0, 0x1c1f ;  /* 0x001c1f0031317589 */ /* 0x000fe200000e0000 */
[----:B0-----:R-:W-:Y:S02]  /*1f9e0*/  SEL R28, R30, R27, P0 ;  /* 0x0000001b1e1c7207 */ /* 0x001fe40000000000 */
[----:B------:R-:W-:Y:S01]  /*1f9f0*/  SEL R30, R27, R30, P0 ;  /* 0x0000001e1b1e7207 */ /* 0x000fe20000000000 */
[----:B------:R-:W-:Y:S01]  /*1fa00*/  SHFL.IDX PT, R53, R53, R0, 0x1c1f ;  /* 0x001c1f0035357589 */ /* 0x000fe200000e0000 */
[----:B-1----:R-:W-:Y:S02]  /*1fa10*/  SEL R32, R34, R31, P0 ;  /* 0x0000001f22207207 */ /* 0x002fe40000000000 */
[----:B------:R-:W-:Y:S01]  /*1fa20*/  SEL R34, R31, R34, P0 ;  /* 0x000000221f227207 */ /* 0x000fe20000000000 */
[----:B------:R-:W-:Y:S01]  /*1fa30*/  SHFL.IDX PT, R57, R57, R0, 0x1c1f ;  /* 0x001c1f0039397589 */ /* 0x000fe200000e0000 */
[----:B------:R-:W-:-:S02]  /*1fa40*/  SEL R14, R20, R37, P0 ;  /* 0x00000025140e7207 */ /* 0x000fc40000000000 */
[----:B------:R-:W-:Y:S01]  /*1fa50*/  SEL R6, R3, R6, P0 ;  /* 0x0000000603067207 */ /* 0x000fe20000000000 */
[----:B------:R-:W-:Y:S01]  /*1fa60*/  SHFL.IDX PT, R61, R61, R0, 0x1c1f ;  /* 0x001c1f003d3d7589 */ /* 0x000fe200000e0000 */
[----:B--2---:R-:W-:Y:S02]  /*1fa70*/  SEL R5, R45, R42, P0 ;  /* 0x0000002a2d057207 */ /* 0x004fe40000000000 */
[----:B------:R-:W-:Y:S01]  /*1fa80*/  SEL R7, R42, R45, P0 ;  /* 0x0000002d2a077207 */ /* 0x000fe20000000000 */
[----:B------:R-:W-:Y:S01]  /*1fa90*/  SHFL.IDX PT, R65, R65, R0, 0x1c1f ;  /* 0x001c1f0041417589 */ /* 0x000fe200000e0000 */
[----:B------:R-:W-:Y:S01]  /*1faa0*/  SEL R26, R21, R26, P0 ;  /* 0x0000001a151a7207 */ /* 0x000fe20000000000 */
[----:B------:R-:W-:Y:S02]  /*1fab0*/  IMAD.MOV.U32 R45, RZ, RZ, RZ ;  /* 0x000000ffff2d7224 */ /* 0x000fe400078e00ff */
[----:B------:R-:W-:Y:S01]  /*1fac0*/  SHFL.IDX PT, R71, R71, R0, 0x1c1f ;  /* 0x001c1f0047477589 */ /* 0x000fe200000e0000 */
[----:B---3--:R-:W-:-:S02]  /*1fad0*/  SEL R52, R41, R40, P0 ;  /* 0x0000002829347207 */ /* 0x008fc40000000000 */
[----:B------:R-:W-:Y:S01]  /*1fae0*/  SEL R54, R40, R41, P0 ;  /* 0x0000002928367207 */ /* 0x000fe20000000000 */
[----:B------:R-:W0:Y:S04]  /*1faf0*/  SHFL.IDX PT, R44, R51, R2, 0x1c1f ;  /* 0x001c1f02332c7589 */ /* 0x000e2800000e0000 */
[----:B------:R-:W1:Y:S04]  /*1fb00*/  SHFL.IDX PT, R46, R55, R2, 0x1c1f ;  /* 0x001c1f02372e7589 */ /* 0x000e6800000e0000 */
[----:B------:R-:W2:Y:S04]  /*1fb10*/  SHFL.IDX PT, R48, R59, R2, 0x1c1f ;  /* 0x001c1f023b307589 */ /* 0x000ea800000e0000 */
[----:B------:R-:W3:Y:S04]  /*1fb20*/  SHFL.IDX PT, R50, R63, R2, 0x1c1f ;  /* 0x001c1f023f327589 */ /* 0x000ee800000e0000 */
[----:B------:R-:W4:Y:S04]  /*1fb30*/  SHFL.IDX PT, R56, R69, R2, 0x1c1f ;  /* 0x001c1f0245387589 */ /* 0x000f2800000e0000 */
[----:B------:R-:W5:Y:S04]  /*1fb40*/  SHFL.IDX PT, R58, R73, R2, 0x1c1f ;  /* 0x001c1f02493a7589 */ /* 0x000f6800000e0000 */
[----:B------:R3:W5:Y:S01]  /*1fb50*/  SHFL.IDX PT, R75, R75, R0, 0x1c1f ;  /* 0x001c1f004b4b7589 */ /* 0x00076200000e0000 */
[----:B0-----:R-:W-:-:S02]  /*1fb60*/  SEL R9, R49, R44, P0 ;  /* 0x0000002c31097207 */ /* 0x001fc40000000000 */
[----:B------:R-:W-:Y:S01]  /*1fb70*/  SEL R11, R44, R49, P0 ;  /* 0x000000312c0b7207 */ /* 0x000fe20000000000 */
[----:B------:R0:W0:Y:S01]  /*1fb80*/  SHFL.IDX PT, R60, R77, R2, 0x1c1f ;  /* 0x001c1f024d3c7589 */ /* 0x00002200000e0000 */
[----:B-1----:R-:W-:Y:S02]  /*1fb90*/  SEL R25, R53, R46, P0 ;  /* 0x0000002e35197207 */ /* 0x002fe40000000000 */
[----:B------:R-:W-:Y:S02]  /*1fba0*/  SEL R27, R46, R53, P0 ;  /* 0x000000352e1b7207 */ /* 0x000fe40000000000 */
[----:B--2---:R-:W-:Y:S02]  /*1fbb0*/  SEL R29, R57, R48, P0 ;  /* 0x00000030391d7207 */ /* 0x004fe40000000000 */
[----:B------:R-:W-:Y:S02]  /*1fbc0*/  SEL R31, R48, R57, P0 ;  /* 0x00000039301f7207 */ /* 0x000fe40000000000 */
[----:B---3--:R-:W-:-:S02]  /*1fbd0*/  SEL R33, R61, R50, P0 ;  /* 0x000000323d217207 */ /* 0x008fc40000000000 */
[----:B------:R-:W-:Y:S02]  /*1fbe0*/  SEL R35, R50, R61, P0 ;  /* 0x0000003d32237207 */ /* 0x000fe40000000000 */
[----:B----4-:R-:W-:Y:S02]  /*1fbf0*/  SEL R37, R65, R56, P0 ;  /* 0x0000003841257207 */ /* 0x010fe40000000000 */
[----:B------:R-:W-:Y:S02]  /*1fc00*/  SEL R39, R56, R65, P0 ;  /* 0x0000004138277207 */ /* 0x000fe40000000000 */
[----:B-----5:R-:W-:Y:S02]  /*1fc10*/  SEL R13, R71, R58, P0 ;  /* 0x0000003a470d7207 */ /* 0x020fe40000000000 */
[----:B------:R-:W-:-:S07]  /*1fc20*/  SEL R15, R58, R71, P0 ;  /* 0x000000473a0f7207 */ /* 0x000fce0000000000 */
.L_x_1749:
[----:B------:R-:W-:Y:S05]  /*1fc30*/  WARPSYNC.ALL ;  /* 0x0000000000007948 */ /* 0x000fea0003800000 */
[----:B------:R-:W-:Y:S01]  /*1fc40*/  BAR.SYNC.DEFER_BLOCKING 0x1, 0x100 ;  /* 0x0044000000007b1d */ /* 0x000fe20000010000 */
[----:B0-----:R-:W-:Y:S02]  /*1fc50*/  SEL R53, R75, R60, P0 ;  /* 0x0000003c4b357207 */ /* 0x001fe40000000000 */
[----:B------:R-:W-:-:S03]  /*1fc60*/  SEL R55, R60, R75, P0 ;  /* 0x0000004b3c377207 */ /* 0x000fc60000000000 */
[----:B------:R-:W-:Y:S02]  /*1fc70*/  ULDC.64 UR4, c[0x0][0xbd8] ;  /* 0x0002f60000047ab9 */ /* 0x000fe40000000a00 */
[----:B------:R-:W0:Y:S01]  /*1fc80*/  LDC.64 R2, c[0x0][0xbd8] ;  /* 0x0002f600ff027b82 */ /* 0x000e220000000a00 */
[----:B------:R-:W-:-:S04]  /*1fc90*/  ISETP.NE.U32.AND P2, PT, RZ, UR4, PT ;  /* 0x00000004ff007c0c */ /* 0x000fc8000bf45070 */
[----:B------:R-:W-:Y:S01]  /*1fca0*/  ISETP.NE.AND.EX P2, PT, RZ, UR5, PT, P2 ;  /* 0x00000005ff007c0c */ /* 0x000fe2000bf45320 */
[----:B------:R-:W-:Y:S02]  /*1fcb0*/  ULDC.64 UR4, c[0x0][0xbe0] ;  /* 0x0002f80000047ab9 */ /* 0x000fe40000000a00 */
[----:B------:R-:W-:-:S04]  /*1fcc0*/  ISETP.NE.U32.AND P0, PT, RZ, UR4, PT ;  /* 0x00000004ff007c0c */ /* 0x000fc8000bf05070 */
[----:B------:R-:W-:Y:S01]  /*1fcd0*/  ISETP.NE.AND.EX P0, PT, RZ, UR5, PT, P0 ;  /* 0x00000005ff007c0c */ /* 0x000fe2000bf05300 */
[----:B------:R1:W-:Y:S04]  /*1fce0*/  STSM.16.M88.4 [R80], R4 ;  /* 0x0000000450007844 */ /* 0x0003e80000000200 */
[----:B------:R2:W-:Y:S01]  /*1fcf0*/  STSM.16.M88.4 [R79], R8 ;  /* 0x000000084f007844 */ /* 0x0005e20000000200 */
[----:B0-----:R-:W-:-:S03]  /*1fd00*/  IMAD.WIDE R20, R193, 0x4, R2 ;  /* 0x00000004c1147825 */ /* 0x001fc600078e0202 */
[----:B------:R2:W-:Y:S04]  /*1fd10*/  STSM.16.M88.4 [R78], R24 ;  /* 0x000000184e007844 */ /* 0x0005e80000000200 */
[----:B------:R-:W0:Y:S01]  /*1fd20*/  @P0 LDC.64 R2, c[0x0][0xbe0] ;  /* 0x0002f800ff020b82 */ /* 0x000e220000000a00 */
[----:B------:R2:W-:Y:S04]  /*1fd30*/  STSM.16.M88.4 [R76], R28 ;  /* 0x0000001c4c007844 */ /* 0x0005e80000000200 */
[----:B------:R2:W-:Y:S04]  /*1fd40*/  STSM.16.M88.4 [R74], R32 ;  /* 0x000000204a007844 */ /* 0x0005e80000000200 */
[----:B------:R2:W-:Y:S04]  /*1fd50*/  STSM.16.M88.4 [R72], R36 ;  /* 0x0000002448007844 */ /* 0x0005e80000000200 */
[----:B------:R2:W-:Y:S04]  /*1fd60*/  STSM.16.M88.4 [R70], R12 ;  /* 0x0000000c46007844 */ /* 0x0005e80000000200 */
[----:B------:R2:W-:Y:S01]  /*1fd70*/  STSM.16.M88.4 [R68], R52 ;  /* 0x0000003444007844 */ /* 0x0005e20000000200 */
[----:B------:R-:W-:Y:S01]  /*1fd80*/  BAR.SYNC.DEFER_BLOCKING 0x1, 0x100 ;  /* 0x0044000000007b1d */ /* 0x000fe20000010000 */
[----:B0-----:R-:W-:-:S05]  /*1fd90*/  @P0 IMAD.WIDE R2, R193, 0x4, R2 ;  /* 0x00000004c1020825 */ /* 0x001fca00078e0202 */
[----:B------:R-:W-:Y:S02]  /*1fda0*/  ULDC UR4, c[0x0][0xa88] ;  /* 0x0002a20000047ab9 */ /* 0x000fe40000000800 */
[----:B------:R-:W-:Y:S01]  /*1fdb0*/  IMAD.U32 R47, RZ, RZ, UR4 ;  /* 0x00000004ff2f7e24 */ /* 0x000fe2000f8e00ff */
[----:B------:R2:W5:Y:S01]  /*1fdc0*/  @P2 LDG.E R45, desc[UR40][R20.64] ;  /* 0x00000028142d2981 */ /* 0x000562000c1e1900 */
[----:B-1----:R-:W-:-:S04]  /*1fdd0*/  IMAD R5, R186, 0x40, R184 ;  /* 0x00000040ba057824 */ /* 0x002fc800078e02b8 */
[----:B------:R2:W5:Y:S01]  /*1fde0*/  @P0 LDG.E R47, desc[UR40][R2.64] ;  /* 0x00000028022f0981 */ /* 0x000562000c1e1900 */
[----:B------:R-:W-:Y:S01]  /*1fdf0*/  IMAD.WIDE R66, R5, 0x2, R66 ;  /* 0x0000000205427825 */ /* 0x000fe200078e0242 */
[----:B------:R-:W-:Y:S06]  /*1fe00*/  @P0 BRA `(.L_x_1521) ;  /* 0x0000000000100947 */ /* 0x000fec0003800000 */
[----:B------:R-:W-:Y:S05]  /*1fe10*/  @!P2 BRA `(.L_x_1521) ;  /* 0x00000000000ca947 */ /* 0x000fea0003800000 */
[----:B------:R-:W3:Y:S04]  /*1fe20*/  LDG.E R0, desc[UR40][R20.64] ;  /* 0x0000002814007981 */ /* 0x000ee8000c1e1900 */
[----:B-----5:R-:W3:Y:S02]  /*1fe30*/  LDG.E R47, desc[UR40][R20.64+0x4] ;  /* 0x00000428142f7981 */ /* 0x020ee4000c1e1900 */
[----:B---3--:R-:W-:-:S07]  /*1fe40*/  IMAD.IADD R47, R47, 0x1, -R0 ;  /* 0x000000012f2f7824 */ /* 0x008fce00078e0a00 */
.L_x_1521:
[----:B------:R-:W-:Y:S01]  /*1fe50*/  SHF.R.S32.HI R44, RZ, 0x1f, R192 ;  /* 0x0000001fff2c7819 */ /* 0x000fe200000114c0 */
[----:B------:R-:W-:Y:S01]  /*1fe60*/  ULDC.64 UR4, c[0x0][0xb70] ;  /* 0x0002dc0000047ab9 */ /* 0x000fe20000000a00 */
[----:B--2--5:R-:W-:Y:S01]  /*1fe70*/  SHF.R.S32.HI R21, RZ, 0x1f, R45 ;  /* 0x0000001fff157819 */ /* 0x024fe2000001142d */
[----:B------:R-:W-:Y:S01]  /*1fe80*/  IMAD R6, R194, 0x80, R201 ;  /* 0x00000080c2067824 */ /* 0x000fe200078e02c9 */
[----:B------:R-:W-:Y:S01]  /*1fe90*/  MOV R20, R45 ;  /* 0x0000002d00147202 */ /* 0x000fe20000000f00 */
[----:B------:R-:W-:Y:S01]  /*1fea0*/  IMAD R5, R44, UR4, RZ ;  /* 0x000000042c057c24 */ /* 0x000fe2000f8e02ff */
[----:B------:R-:W-:Y:S02]  /*1feb0*/  SHF.R.S32.HI R46, RZ, 0x1f, R193 ;  /* 0x0000001fff2e7819 */ /* 0x000fe400000114c1 */
[----:B------:R-:W-:Y:S01]  /*1fec0*/  SEL R49, R193, RZ, !P2 ;  /* 0x000000ffc1317207 */ /* 0x000fe20005000000 */
[----:B------:R-:W-:Y:S01]  /*1fed0*/  IMAD.WIDE.U32 R2, R192, UR4, R20 ;  /* 0x00000004c0027c25 */ /* 0x000fe2000f8e0014 */
[----:B------:R-:W-:-:S02]  /*1fee0*/  SEL R46, R46, RZ, !P2 ;  /* 0x000000ff2e2e7207 */ /* 0x000fc40005000000 */
[----:B------:R-:W-:Y:S01]  /*1fef0*/  IADD3 R9, P0, R66, 0x1000, RZ ;  /* 0x0000100042097810 */ /* 0x000fe20007f1e0ff */
[----:B------:R-:W-:Y:S01]  /*1ff00*/  IMAD R5, R192, UR5, R5 ;  /* 0x00000005c0057c24 */ /* 0x000fe2000f8e0205 */
[----:B------:R-:W-:Y:S01]  /*1ff10*/  ULDC.64 UR4, c[0x0][0xb78] ;  /* 0x0002de0000047ab9 */ /* 0x000fe20000000a00 */
[----:B------:R-:W-:Y:S01]  /*1ff20*/  IADD3 R25, P2, R66, 0x3000, RZ ;  /* 0x0000300042197810 */ /* 0x000fe20007f5e0ff */
[----:B------:R-:W-:Y:S01]  /*1ff30*/  IMAD R0, R46, UR4, RZ ;  /* 0x000000042e007c24 */ /* 0x000fe2000f8e02ff */
[----:B------:R-:W-:Y:S01]  /*1ff40*/  LOP3.LUT R8, R9, 0x380, RZ, 0xc0, !PT ;  /* 0x0000038009087812 */ /* 0x000fe200078ec0ff */
[----:B------:R-:W-:Y:S01]  /*1ff50*/  IMAD.IADD R3, R3, 0x1, R5 ;  /* 0x0000000103037824 */ /* 0x000fe200078e0205 */
[----:B------:R-:W-:Y:S01]  /*1ff60*/  IADD3 R13, P1, R66, 0x2000, RZ ;  /* 0x00002000420d7810 */ /* 0x000fe20007f3e0ff */
[C---:B------:R-:W-:Y:S01]  /*1ff70*/  IMAD R4, R49.reuse, UR5, R0 ;  /* 0x0000000531047c24 */ /* 0x040fe2000f8e0200 */
[----:B------:R-:W-:Y:S01]  /*1ff80*/  SHF.R.S32.HI R5, RZ, 0x1f, R6 ;  /* 0x0000001fff057819 */ /* 0x000fe20000011406 */
[----:B------:R-:W-:Y:S01]  /*1ff90*/  IMAD.WIDE.U32 R2, R49, UR4, R2 ;  /* 0x0000000431027c25 */ /* 0x000fe2000f8e0002 */
[----:B------:R-:W-:Y:S01]  /*1ffa0*/  LOP3.LUT R24, R25, 0x380, RZ, 0xc0, !PT ;  /* 0x0000038019187812 */ /* 0x000fe200078ec0ff */
[----:B------:R-:W-:Y:S01]  /*1ffb0*/  ULDC.64 UR4, c[0x0][0xb40] ;  /* 0x0002d00000047ab9 */ /* 0x000fe20000000a00 */
[----:B------:R-:W-:-:S02]  /*1ffc0*/  SHF.R.U64 R8, R8, 0x3, RZ ;  /* 0x0000000308087819 */ /* 0x000fc400000012ff */
[----:B------:R-:W-:Y:S02]  /*1ffd0*/  IADD3 R0, P3, R6, R2, RZ ;  /* 0x0000000206007210 */ /* 0x000fe40007f7e0ff */
[----:B------:R-:W-:Y:S02]  /*1ffe0*/  LOP3.LUT R12, R13, 0x380, RZ, 0xc0, !PT ;  /* 0x000003800d0c7812 */ /* 0x000fe400078ec0ff */
[----:B------:R-:W-:Y:S02]  /*1fff0*/  IADD3.X R5, R5, R3, R4, P3, !PT ;  /* 0x0000000305057210 */ /* 0x000fe40001ffe404 */
[----:B------:R-:W-:Y:S02]  /*20000*/  LEA R2, P3, R0, UR4, 0x2 ;  /* 0x0000000400027c11 */ /* 0x000fe4000f8610ff */
[----:B------:R-:W-:Y:S02]  /*20010*/  SHF.R.U64 R24, R24, 0x3, RZ ;  /* 0x0000000318187819 */ /* 0x000fe400000012ff */
[----:B------:R-:W-:Y:S01]  /*20020*/  LOP3.LUT R8, R8, R9, RZ, 0x3c, !PT ;  /* 0x0000000908087212 */ /* 0x000fe200078e3cff */
[----:B------:R-:W-:Y:S01]  /*20030*/  IMAD.X R9, RZ, RZ, R67, P0 ;  /* 0x000000ffff097224 */ /* 0x000fe200000e0643 */
[----:B------:R-:W-:-:S02]  /*20040*/  SHF.R.U64 R12, R12, 0x3, RZ ;  /* 0x000000030c0c7819 */ /* 0x000fc400000012ff */
[----:B------:R-:W-:Y:S01]  /*20050*/  LEA.HI.X R3, R0, UR5, R5, 0x2, P3 ;  /* 0x0000000500037c11 */ /* 0x000fe200098f1405 */
[----:B------:R-:W-:Y:S01]  /*20060*/  VIADD R0, R6, 0x8 ;  /* 0x0000000806007836 */ /* 0x000fe20000000000 */
[----:B------:R-:W-:Y:S01]  /*20070*/  LOP3.LUT R24, R24, R25, RZ, 0x3c, !PT ;  /* 0x0000001918187212 */ /* 0x000fe200078e3cff */
[----:B------:R-:W-:Y:S01]  /*20080*/  IMAD.X R25, RZ, RZ, R67, P2 ;  /* 0x000000ffff197224 */ /* 0x000fe200010e0643 */
[----:B------:R-:W-:Y:S01]  /*20090*/  LOP3.LUT P0, RZ, R197, 0x3, RZ, 0xc0, !PT ;  /* 0x00000003c5ff7812 */ /* 0x000fe2000780c0ff */
[----:B------:R-:W-:Y:S01]  /*200a0*/  ULDC.64 UR4, c[0x0][0xaa0] ;  /* 0x0002a80000047ab9 */ /* 0x000fe20000000a00 */
[C---:B------:R-:W-:Y:S02]  /*200b0*/  IADD3 R41, P5, R66.reuse, 0x4000, RZ ;  /* 0x0000400042297810 */ /* 0x040fe40007fbe0ff */
[C---:B------:R-:W-:Y:S02]  /*200c0*/  IADD3 R37, P4, R66.reuse, 0x5000, RZ ;  /* 0x0000500042257810 */ /* 0x040fe40007f9e0ff */
[----:B------:R-:W-:-:S02]  /*200d0*/  IADD3 R33, P3, R66, 0x6000, RZ ;  /* 0x0000600042217810 */ /* 0x000fc40007f7e0ff */
[----:B------:R-:W-:Y:S01]  /*200e0*/  LOP3.LUT R12, R12, R13, RZ, 0x3c, !PT ;  /* 0x0000000d0c0c7212 */ /* 0x000fe200078e3cff */
[--C-:B------:R-:W-:Y:S01]  /*200f0*/  IMAD.X R13, RZ, RZ, R67.reuse, P1 ;  /* 0x000000ffff0d7224 */ /* 0x100fe200008e0643 */
[----:B------:R-:W-:Y:S02]  /*20100*/  IADD3 R5, P2, R66, 0x7000, RZ ;  /* 0x0000700042057810 */ /* 0x000fe40007f5e0ff */
[----:B------:R-:W-:Y:S02]  /*20110*/  ISETP.GE.OR P1, PT, R6, R47, P0 ;  /* 0x0000002f0600720c */ /* 0x000fe40000726670 */
[----:B------:R-:W-:Y:S01]  /*20120*/  LOP3.LUT R40, R41, 0x380, RZ, 0xc0, !PT ;  /* 0x0000038029287812 */ /* 0x000fe200078ec0ff */
[----:B------:R-:W-:Y:S01]  /*20130*/  IMAD.X R29, RZ, RZ, R67, P2 ;  /* 0x000000ffff1d7224 */ /* 0x000fe200010e0643 */
[----:B------:R-:W-:Y:S02]  /*20140*/  LOP3.LUT R36, R37, 0x380, RZ, 0xc0, !PT ;  /* 0x0000038025247812 */ /* 0x000fe400078ec0ff */
[----:B------:R-:W-:-:S02]  /*20150*/  LOP3.LUT R32, R33, 0x380, RZ, 0xc0, !PT ;  /* 0x0000038021207812 */ /* 0x000fc400078ec0ff */
[----:B------:R-:W-:Y:S02]  /*20160*/  ISETP.GE.OR P0, PT, R0, R47, P0 ;  /* 0x0000002f0000720c */ /* 0x000fe40000706670 */
[----:B------:R-:W-:Y:S02]  /*20170*/  LOP3.LUT R0, R5, 0x380, RZ, 0xc0, !PT ;  /* 0x0000038005007812 */ /* 0x000fe400078ec0ff */
[----:B------:R-:W-:Y:S01]  /*20180*/  LOP3.LUT R7, R66, 0x380, RZ, 0xc0, !PT ;  /* 0x0000038042077812 */ /* 0x000fe200078ec0ff */
[----:B------:R-:W-:Y:S01]  /*20190*/  @!P1 STG.E desc[UR40][R2.64], R64 ;  /* 0x0000004002009986 */ /* 0x000fe2000c101928 */
[----:B------:R-:W-:Y:S02]  /*201a0*/  SHF.R.U64 R40, R40, 0x3, RZ ;  /* 0x0000000328287819 */ /* 0x000fe400000012ff */
[----:B------:R-:W-:Y:S02]  /*201b0*/  SHF.R.U64 R36, R36, 0x3, RZ ;  /* 0x0000000324247819 */ /* 0x000fe400000012ff */
[----:B------:R-:W-:-:S02]  /*201c0*/  SHF.R.U64 R32, R32, 0x3, RZ ;  /* 0x0000000320207819 */ /* 0x000fc400000012ff */
[----:B------:R-:W-:Y:S01]  /*201d0*/  SHF.R.U64 R0, R0, 0x3, RZ ;  /* 0x0000000300007819 */ /* 0x000fe200000012ff */
[----:B------:R0:W-:Y:S01]  /*201e0*/  @!P0 STG.E desc[UR40][R2.64+0x20], R62 ;  /* 0x0000203e02008986 */ /* 0x0001e2000c101928 */
[----:B------:R-:W-:Y:S02]  /*201f0*/  SHF.R.U64 R7, R7, 0x3, RZ ;  /* 0x0000000307077819 */ /* 0x000fe400000012ff */
        /* <DEDUP_REMOVED lines=8> */
[----:B------:R-:W-:-:S02]  /*20280*/  LOP3.LUT R66, R7, R66, RZ, 0x3c, !PT ;  /* 0x0000004207427212 */ /* 0x000fc400078e3cff */
[----:B------:R-:W-:Y:S01]  /*20290*/  SHF.R.S32.HI R185, RZ, 0x1f, R184 ;  /* 0x0000001fffb97819 */ /* 0x000fe200000114b8 */
[----:B------:R-:W5:Y:S01]  /*202a0*/  LD.E.128 R12, desc[UR40][R12.64] ;  /* 0x000000280c0c7980 */ /* 0x000f62000c101d00 */
[----:B------:R-:W-:-:S03]  /*202b0*/  IMAD R0, R21, UR4, RZ ;  /* 0x0000000415007c24 */ /* 0x000fc6000f8e02ff */
[----:B------:R1:W5:Y:S04]  /*202c0*/  LD.E.128 R4, desc[UR40][R66.64] ;  /* 0x0000002842047980 */ /* 0x000368000c101d00 */
[----:B------:R-:W5:Y:S04]  /*202d0*/  LD.E.128 R24, desc[UR40][R24.64] ;  /* 0x0000002818187980 */ /* 0x000f68000c101d00 */
[----:B------:R-:W5:Y:S04]  /*202e0*/  LD.E.128 R40, desc[UR40][R40.64] ;  /* 0x0000002828287980 */ /* 0x000f68000c101d00 */
        /* <DEDUP_REMOVED lines=9> */
[----:B0-----:R-:W-:-:S04]  /*20380*/  IMAD.WIDE.U32 R2, R45, UR4, R184 ;  /* 0x000000042d027c25 */ /* 0x001fc8000f8e00b8 */
[----:B------:R-:W-:Y:S01]  /*20390*/  IMAD R45, R45, UR5, R0 ;  /* 0x000000052d2d7c24 */ /* 0x000fe2000f8e0200 */
[----:B------:R-:W-:Y:S01]  /*203a0*/  ULDC.64 UR4, c[0x0][0xae0] ;  /* 0x0002b80000047ab9 */ /* 0x000fe20000000a00 */
[----:B------:R-:W-:Y:S02]  /*203b0*/  IMAD R47, R194, -0x80, R47 ;  /* 0xffffff80c22f7824 */ /* 0x000fe400078e022f */
[C---:B------:R-:W-:Y:S02]  /*203c0*/  VIADD R0, R186.reuse, 0x20 ;  /* 0x00000020ba007836 */ /* 0x040fe40000000000 */
[----:B------:R-:W-:Y:S01]  /*203d0*/  IMAD.IADD R3, R3, 0x1, R45 ;  /* 0x0000000103037824 */ /* 0x000fe200078e022d */
[-C--:B------:R-:W-:Y:S01]  /*203e0*/  ISETP.GE.AND P3, PT, R186, R47.reuse, PT ;  /* 0x0000002fba00720c */ /* 0x080fe20003f66270 */
[----:B------:R-:W-:Y:S01]  /*203f0*/  IMAD R45, R44, UR4, RZ ;  /* 0x000000042c2d7c24 */ /* 0x000fe2000f8e02ff */
[----:B------:R-:W-:Y:S01]  /*20400*/  ISETP.GE.AND P0, PT, R0, R47, PT ;  /* 0x0000002f0000720c */ /* 0x000fe20003f06270 */
[----:B------:R-:W-:-:S02]  /*20410*/  VIADD R20, R186, 0x40 ;  /* 0x00000040ba147836 */ /* 0x000fc40000000000 */
[C---:B------:R-:W-:Y:S02]  /*20420*/  IMAD R45, R192.reuse, UR5, R45 ;  /* 0x00000005c02d7c24 */ /* 0x040fe4000f8e022d */
[----:B------:R-:W-:Y:S01]  /*20430*/  IMAD.WIDE.U32 R2, R192, UR4, R2 ;  /* 0x00000004c0027c25 */ /* 0x000fe2000f8e0002 */
[----:B------:R-:W-:-:S03]  /*20440*/  ULDC.64 UR4, c[0x0][0xae8] ;  /* 0x0002ba0000047ab9 */ /* 0x000fc60000000a00 */
[----:B------:R-:W-:Y:S01]  /*20450*/  VIADD R0, R16, 0x22820 ;  /* 0x0002282010007836 */ /* 0x000fe20000000000 */
[-C--:B------:R-:W-:Y:S01]  /*20460*/  ISETP.GE.AND P1, PT, R20, R47.reuse, PT ;  /* 0x0000002f1400720c */ /* 0x080fe20003f26270 */
[----:B------:R-:W-:Y:S02]  /*20470*/  VIADD R21, R186, 0x60 ;  /* 0x00000060ba157836 */ /* 0x000fe40000000000 */
[----:B------:R-:W-:Y:S01]  /*20480*/  IMAD.IADD R3, R3, 0x1, R45 ;  /* 0x0000000103037824 */ /* 0x000fe200078e022d */
[----:B------:R-:W-:Y:S01]  /*20490*/  PRMT R0, RZ, 0x654, R0 ;  /* 0x00000654ff007816 */ /* 0x000fe20000000000 */
[----:B------:R-:W-:Y:S01]  /*204a0*/  IMAD R20, R46, UR4, RZ ;  /* 0x000000042e147c24 */ /* 0x000fe2000f8e02ff */
[----:B------:R-:W-:Y:S01]  /*204b0*/  ISETP.GE.AND P2, PT, R21, R47, PT ;  /* 0x0000002f1500720c */ /* 0x000fe20003f46270 */
[C---:B------:R-:W-:Y:S01]  /*204c0*/  IMAD.WIDE.U32 R44, R49.reuse, UR4, R2 ;  /* 0x00000004312c7c25 */ /* 0x040fe2000f8e0002 */
[----:B------:R-:W-:Y:S01]  /*204d0*/  SHF.R.S32.HI R187, RZ, 0x1f, R186 ;  /* 0x0000001fffbb7819 */ /* 0x000fe200000114ba */
[----:B--2---:R1:W-:Y:S01]  /*204e0*/  SYNCS.ARRIVE.TRANS64.RED.A1T0 RZ, [R0+URZ], RZ ;  /* 0x000000ff00ff79a7 */ /* 0x0043e2000810043f */
[----:B------:R-:W-:Y:S01]  /*204f0*/  BSSY B1, `(.L_x_1522) ;  /* 0x0000015000017945 */ /* 0x000fe20003800000 */
[----:B------:R-:W-:-:S02]  /*20500*/  IMAD R47, R49, UR5, R20 ;  /* 0x00000005312f7c24 */ /* 0x000fc4000f8e0214 */
[----:B------:R-:W-:-:S04]  /*20510*/  IMAD.WIDE R20, R194, 0x80, R186 ;  /* 0x00000080c2147825 */ /* 0x000fc800078e02ba */
[----:B------:R-:W-:Y:S01]  /*20520*/  IMAD.IADD R49, R45, 0x1, R47 ;  /* 0x000000012d317824 */ /* 0x000fe200078e022f */
[----:B-1----:R-:W-:Y:S06]  /*20530*/  @P3 BRA `(.L_x_1523) ;  /* 0x0000000000403947 */ /* 0x002fec0003800000 */
        /* <DEDUP_REMOVED lines=16> */
.L_x_1523:
[----:B------:R-:W-:Y:S05]  /*20640*/  BSYNC B1 ;  /* 0x0000000000017941 */ /* 0x000fea0003800000 */
.L_x_1522:
[----:B------:R-:W-:Y:S04]  /*20650*/  BSSY B1, `(.L_x_1524) ;  /* 0x0000014000017945 */ /* 0x000fe80003800000 */
[----:B------:R-:W-:Y:S05]  /*20660*/  @P0 BRA `(.L_x_1525) ;  /* 0x0000000000480947 */ /* 0x000fea0003800000 */
[----:B0----5:R-:W-:Y:S01]  /*20670*/  IADD3 R5, P0, R20, 0x20, RZ ;  /* 0x0000002014057810 */ /* 0x021fe20007f1e0ff */
[----:B------:R-:W-:Y:S01]  /*20680*/  ULDC.64 UR4, c[0x0][0xad8] ;  /* 0x0002b60000047ab9 */ /* 0x000fe20000000a00 */
[----:B------:R-:W-:Y:S01]  /*20690*/  IMAD.MOV.U32 R2, RZ, RZ, R44 ;  /* 0x000000ffff027224 */ /* 0x000fe200078e002c */
[----:B------:R-:W-:Y:S01]  /*206a0*/  ULDC.64 UR6, c[0x0][0xa80] ;  /* 0x0002a00000067ab9 */ /* 0x000fe20000000a00 */
[----:B------:R-:W-:Y:S02]  /*206b0*/  IMAD.MOV.U32 R3, RZ, RZ, R49 ;  /* 0x000000ffff037224 */ /* 0x000fe400078e0031 */
[----:B------:R-:W-:Y:S02]  /*206c0*/  IMAD.X R0, RZ, RZ, R21, P0 ;  /* 0x000000ffff007224 */ /* 0x000fe400000e0615 */
[----:B------:R-:W-:Y:S02]  /*206d0*/  VIADD R4, R184, 0x40 ;  /* 0x00000040b8047836 */ /* 0x000fe40000000000 */
[----:B------:R-:W-:-:S02]  /*206e0*/  IMAD R0, R0, UR4, RZ ;  /* 0x0000000400007c24 */ /* 0x000fc4000f8e02ff */
[C---:B------:R-:W-:Y:S01]  /*206f0*/  IMAD.WIDE.U32 R2, R5.reuse, UR4, R2 ;  /* 0x0000000405027c25 */ /* 0x040fe2000f8e0002 */
        /* <DEDUP_REMOVED lines=9> */
.L_x_1525:
[----:B------:R-:W-:Y:S05]  /*20790*/  BSYNC B1 ;  /* 0x0000000000017941 */ /* 0x000fea0003800000 */
.L_x_1524:
[----:B------:R-:W-:Y:S04]  /*207a0*/  BSSY B1, `(.L_x_1526) ;  /* 0x0000014000017945 */ /* 0x000fe80003800000 */
[----:B------:R-:W-:Y:S05]  /*207b0*/  @P1 BRA `(.L_x_1527) ;  /* 0x0000000000481947 */ /* 0x000fea0003800000 */
[----:B01---5:R-:W-:Y:S01]  /*207c0*/  IADD3 R5, P0, R20, 0x40, RZ ;  /* 0x0000004014057810 */ /* 0x023fe20007f1e0ff */
[----:B------:R-:W-:Y:S01]  /*207d0*/  ULDC.64 UR4, c[0x0][0xad8] ;  /* 0x0002b60000047ab9 */ /* 0x000fe20000000a00 */
[----:B------:R-:W-:Y:S01]  /*207e0*/  IMAD.MOV.U32 R2, RZ, RZ, R44 ;  /* 0x000000ffff027224 */ /* 0x000fe200078e002c */
[----:B------:R-:W-:Y:S01]  /*207f0*/  ULDC.64 UR6, c[0x0][0xa80] ;  /* 0x0002a00000067ab9 */ /* 0x000fe20000000a00 */
[----:B------:R-:W-:Y:S01]  /*20800*/  IADD3.X R0, RZ, R21, RZ, P0, !PT ;  /* 0x00000015ff007210 */ /* 0x000fe200007fe4ff */
[----:B------:R-:W-:Y:S02]  /*20810*/  IMAD.MOV.U32 R3, RZ, RZ, R49 ;  /* 0x000000ffff037224 */ /* 0x000fe400078e0031 */
        /* <DEDUP_REMOVED lines=12> */
.L_x_1527:
[----:B------:R-:W-:Y:S05]  /*208e0*/  BSYNC B1 ;  /* 0x0000000000017941 */ /* 0x000fea0003800000 */
.L_x_1526:
[----:B------:R-:W-:Y:S05]  /*208f0*/  @P2 BRA `(.L_x_1528) ;  /* 0x0000000800c82947 */ /* 0x000fea0003800000 */
[----:B012--5:R-:W-:Y:S01]  /*20900*/  IADD3 R5, P0, R20, 0x60, RZ ;  /* 0x0000006014057810 */ /* 0x027fe20007f1e0ff */
        /* <DEDUP_REMOVED lines=19> */
.L_x_1519:
[----:B------:R-:W-:Y:S01]  /*20a40*/  ULDC.64 UR4, c[0x0][0xbd8] ;  /* 0x0002f60000047ab9 */ /* 0x000fe20000000a00 */
[----:B------:R-:W2:Y:S01]  /*20a50*/  LDC.64 R2, c[0x0][0xbd8] ;  /* 0x0002f600ff027b82 */ /* 0x000ea20000000a00 */
[----:B------:R-:W-:Y:S01]  /*20a60*/  ISETP.NE.U32.AND P0, PT, RZ, UR4, PT ;  /* 0x00000004ff007c0c */ /* 0x000fe2000bf05070 */
[----:B------:R-:W-:-:S03]  /*20a70*/  IMAD.MOV.U32 R9, RZ, RZ, RZ ;  /* 0x000000ffff097224 */ /* 0x000fc600078e00ff */
[----:B------:R-:W-:Y:S01]  /*20a80*/  ISETP.NE.AND.EX P0, PT, RZ, UR5, PT, P0 ;  /* 0x00000005ff007c0c */ /* 0x000fe2000bf05300 */
[----:B------:R-:W-:Y:S02]  /*20a90*/  ULDC.64 UR4, c[0x0][0xbe0] ;  /* 0x0002f80000047ab9 */ /* 0x000fe40000000a00 */
[----:B------:R-:W-:-:S04]  /*20aa0*/  ISETP.NE.U32.AND P1, PT, RZ, UR4, PT ;  /* 0x00000004ff007c0c */ /* 0x000fc8000bf25070 */
[----:B------:R-:W-:Y:S01]  /*20ab0*/  ISETP.NE.AND.EX P1, PT, RZ, UR5, PT, P1 ;  /* 0x00000005ff007c0c */ /* 0x000fe2000bf25310 */
[----:B--2---:R-:W-:-:S12]  /*20ac0*/  IMAD.WIDE R2, R193, 0x4, R2 ;  /* 0x00000004c1027825 */ /* 0x004fd800078e0202 */
[----:B------:R-:W2:Y:S01]  /*20ad0*/  @P1 LDC.64 R4, c[0x0][0xbe0] ;  /* 0x0002f800ff041b82 */ /* 0x000ea20000000a00 */
[----:B------:R-:W-:Y:S02]  /*20ae0*/  ULDC UR4, c[0x0][0xa88] ;  /* 0x0002a20000047ab9 */ /* 0x000fe40000000800 */
[----:B------:R-:W-:Y:S01]  /*20af0*/  IMAD.U32 R7, RZ, RZ, UR4 ;  /* 0x00000004ff077e24 */ /* 0x000fe2000f8e00ff */
[----:B------:R3:W5:Y:S01]  /*20b00*/  @P0 LDG.E R9, desc[UR40][R2.64] ;  /* 0x0000002802090981 */ /* 0x000762000c1e1900 */
[----:B--2---:R-:W-:-:S05]  /*20b10*/  @P1 IMAD.WIDE R4, R193, 0x4, R4 ;  /* 0x00000004c1041825 */ /* 0x004fca00078e0204 */
[----:B------:R3:W5:Y:S01]  /*20b20*/  @P1 LDG.E R7, desc[UR40][R4.64] ;  /* 0x0000002804071981 */ /* 0x000762000c1e1900 */
[----:B------:R-:W-:Y:S01]  /*20b30*/  ISETP.GT.AND P2, PT, R206, 0x7f, PT ;  /* 0x0000007fce00780c */ /* 0x000fe20003f44270 */
[----:B------:R-:W-:-:S12]  /*20b40*/  @P1 BRA `(.L_x_1529) ;  /* 0x0000000000101947 */ /* 0x000fd80003800000 */
[----:B------:R-:W-:Y:S05]  /*20b50*/  @!P0 BRA `(.L_x_1529) ;  /* 0x00000000000c8947 */ /* 0x000fea0003800000 */
[----:B------:R-:W2:Y:S04]  /*20b60*/  LDG.E R0, desc[UR40][R2.64] ;  /* 0x0000002802007981 */ /* 0x000ea8000c1e1900 */
[----:B-----5:R-:W2:Y:S02]  /*20b70*/  LDG.E R7, desc[UR40][R2.64+0x4] ;  /* 0x0000042802077981 */ /* 0x020ea4000c1e1900 */
[----:B--2---:R-:W-:-:S07]  /*20b80*/  IMAD.IADD R7, R7, 0x1, -R0 ;  /* 0x0000000107077824 */ /* 0x004fce00078e0a00 */
.L_x_1529:
[----:B------:R-:W-:Y:S01]  /*20b90*/  SHF.R.S32.HI R0, RZ, 0x1f, R193 ;  /* 0x0000001fff007819 */ /* 0x000fe200000114c1 */
[----:B------:R-:W-:Y:S01]  /*20ba0*/  BSSY B1, `(.L_x_1530) ;  /* 0x000001d000017945 */ /* 0x000fe20003800000 */
[----:B------:R-:W-:Y:S02]  /*20bb0*/  SHF.R.S32.HI R8, RZ, 0x1f, R192 ;  /* 0x0000001fff087819 */ /* 0x000fe400000114c0 */
[----:B------:R-:W-:Y:S02]  /*20bc0*/  SHF.R.S32.HI R185, RZ, 0x1f, R184 ;  /* 0x0000001fffb97819 */ /* 0x000fe400000114b8 */
[----:B------:R-:W-:Y:S02]  /*20bd0*/  SEL R11, R193, RZ, !P0 ;  /* 0x000000ffc10b7207 */ /* 0x000fe40004000000 */
[----:B------:R-:W-:Y:S02]  /*20be0*/  SEL R10, R0, RZ, !P0 ;  /* 0x000000ff000a7207 */ /* 0x000fe40004000000 */
[----:B-----5:R-:W-:Y:S01]  /*20bf0*/  SHF.R.S32.HI R6, RZ, 0x1f, R9 ;  /* 0x0000001fff067819 */ /* 0x020fe20000011409 */
[----:B------:R-:W-:Y:S06]  /*20c00*/  @P2 BRA `(.L_x_1531) ;  /* 0x0000000000582947 */ /* 0x000fec0003800000 */
[----:B---3--:R-:W2:Y:S02]  /*20c10*/  S2R R2, SR_TID.X ;  /* 0x0000000000027919 */ /* 0x008ea40000002100 */
[----:B--2---:R-:W-:-:S04]  /*20c20*/  IMAD R0, R194, 0x80, R2 ;  /* 0x00000080c2007824 */ /* 0x004fc800078e0202 */
[----:B------:R-:W-:-:S05]  /*20c30*/  VIADD R0, R0, 0xffffff80 ;  /* 0xffffff8000007836 */ /* 0x000fca0000000000 */
[----:B------:R-:W-:-:S13]  /*20c40*/  ISETP.GE.AND P0, PT, R0, R7, PT ;  /* 0x000000070000720c */ /* 0x000fda0003f06270 */
[----:B------:R-:W-:Y:S05]  /*20c50*/  @P0 BRA `(.L_x_1531) ;  /* 0x0000000000440947 */ /* 0x000fea0003800000 */
[----:B------:R-:W-:Y:S01]  /*20c60*/  IADD3 R2, P0, R0, R9, RZ ;  /* 0x0000000900027210 */ /* 0x000fe20007f1e0ff */
        /* <DEDUP_REMOVED lines=16> */
.L_x_1531:
[----:B------:R-:W-:Y:S05]  /*20d70*/  BSYNC B1 ;  /* 0x0000000000017941 */ /* 0x000fea0003800000 */
.L_x_1530:
[----:B------:R-:W-:Y:S01]  /*20d80*/  ULDC.64 UR4, c[0x0][0xaa0] ;  /* 0x0002a80000047ab9 */ /* 0x000fe20000000a00 */
[----:B------:R-:W-:Y:S01]  /*20d90*/  IMAD R7, R194, -0x80, R7 ;  /* 0xffffff80c2077824 */ /* 0x000fe200078e0207 */
[----:B------:R-:W-:Y:S01]  /*20da0*/  BSSY B1, `(.L_x_1532) ;  /* 0x000002a000017945 */ /* 0x000fe20003800000 */
[----:B------:R-:W-:Y:S02]  /*20db0*/  IMAD R0, R6, UR4, RZ ;  /* 0x0000000406007c24 */ /* 0x000fe4000f8e02ff */
[----:B--23--:R-:W-:Y:S01]  /*20dc0*/  IMAD.WIDE.U32 R2, R9, UR4, R184 ;  /* 0x0000000409027c25 */ /* 0x00cfe2000f8e00b8 */
[----:B------:R-:W-:-:S03]  /*20dd0*/  ISETP.GE.AND P3, PT, R186, R7, PT ;  /* 0x00000007ba00720c */ /* 0x000fc60003f66270 */
[----:B------:R-:W-:Y:S01]  /*20de0*/  IMAD R9, R9, UR5, R0 ;  /* 0x0000000509097c24 */ /* 0x000fe2000f8e0200 */
[----:B------:R-:W-:Y:S01]  /*20df0*/  ULDC.64 UR4, c[0x0][0xae0] ;  /* 0x0002b80000047ab9 */ /* 0x000fe20000000a00 */
[----:B------:R-:W-:Y:S02]  /*20e00*/  VIADD R0, R186, 0x20 ;  /* 0x00000020ba007836 */ /* 0x000fe40000000000 */
[----:B------:R-:W-:Y:S02]  /*20e10*/  IMAD.IADD R3, R3, 0x1, R9 ;  /* 0x0000000103037824 */ /* 0x000fe400078e0209 */
[----:B------:R-:W-:Y:S01]  /*20e20*/  IMAD R5, R8, UR4, RZ ;  /* 0x0000000408057c24 */ /* 0x000fe2000f8e02ff */
[----:B------:R-:W-:Y:S01]  /*20e30*/  ISETP.GE.AND P2, PT, R0, R7, PT ;  /* 0x000000070000720c */ /* 0x000fe20003f46270 */
[----:B------:R-:W-:Y:S02]  /*20e40*/  VIADD R0, R186, 0x60 ;  /* 0x00000060ba007836 */ /* 0x000fe40000000000 */
[----:B------:R-:W-:-:S02]  /*20e50*/  IMAD R5, R192, UR5, R5 ;  /* 0x00000005c0057c24 */ /* 0x000fc4000f8e0205 */
[----:B------:R-:W-:Y:S01]  /*20e60*/  IMAD.WIDE.U32 R2, R192, UR4, R2 ;  /* 0x00000004c0027c25 */ /* 0x000fe2000f8e0002 */
[----:B------:R-:W-:Y:S01]  /*20e70*/  ULDC.64 UR4, c[0x0][0xae8] ;  /* 0x0002ba0000047ab9 */ /* 0x000fe20000000a00 */
[-C--:B------:R-:W-:Y:S02]  /*20e80*/  ISETP.GE.AND P1, PT, R0, R7.reuse, PT ;  /* 0x000000070000720c */ /* 0x080fe40003f26270 */
        /* <DEDUP_REMOVED lines=11> */
[----:B------:R-:W-:Y:S01]  /*20f40*/  MOV R3, R11 ;  /* 0x0000000b00037202 */ /* 0x000fe20000000f00 */
[----:B------:R-:W-:Y:S01]  /*20f50*/  ULDC.64 UR4, c[0x0][0xad8] ;  /* 0x0002b60000047ab9 */ /* 0x000fe20000000a00 */
[----:B------:R-:W-:Y:S01]  /*20f60*/  IMAD.MOV.U32 R2, RZ, RZ, R4 ;  /* 0x000000ffff027224 */ /* 0x000fe200078e0004 */
[----:B------:R-:W-:Y:S01]  /*20f70*/  ULDC.64 UR6, c[0x0][0xa80] ;  /* 0x0002a00000067ab9 */ /* 0x000fe20000000a00 */
[----:B------:R-:W-:Y:S02]  /*20f80*/  IMAD R9, R7, UR4, RZ ;  /* 0x0000000407097c24 */ /* 0x000fe4000f8e02ff */
[----:B------:R-:W-:Y:S02]  /*20f90*/  VIADD R0, R184, 0x40 ;  /* 0x00000040b8007836 */ /* 0x000fe40000000000 */
[----:B------:R-:W-:Y:S01]  /*20fa0*/  IMAD.WIDE.U32 R2, R6, UR4, R2 ;  /* 0x0000000406027c25 */ /* 0x000fe2000f8e0002 */
[----:B------:R-:W-:Y:S02]  /*20fb0*/  ULDC UR4, c[0x0][0xa8c] ;  /* 0x0002a30000047ab9 */ /* 0x000fe40000000800 */
[----:B------:R-:W-:Y:S01]  /*20fc0*/  ISETP.GE.AND P4, PT, R184, UR4, PT ;  /* 0x00000004b8007c0c */ /* 0x000fe2000bf86270 */
[----:B------:R-:W-:Y:S01]  /*20fd0*/  IMAD R9, R6, UR5, R9 ;  /* 0x0000000506097c24 */ /* 0x000fe2000f8e0209 */
[----:B------:R-:W-:-:S02]  /*20fe0*/  ISETP.GE.AND P5, PT, R0, UR4, PT ;  /* 0x0000000400007c0c */ /* 0x000fc4000bfa6270 */
[----:B------:R-:W-:Y:S01]  /*20ff0*/  LEA R8, P3, R2, UR6, 0x1 ;  /* 0x0000000602087c11 */ /* 0x000fe2000f8608ff */
[----:B------:R-:W-:-:S05]  /*21000*/  IMAD.IADD R3, R3, 0x1, R9 ;  /* 0x0000000103037824 */ /* 0x000fca00078e0209 */
[----:B------:R-:W-:-:S05]  /*21010*/  LEA.HI.X R9, R2, UR7, R3, 0x1, P3 ;  /* 0x0000000702097c11 */ /* 0x000fca00098f0c03 */
[----:B------:R2:W-:Y:S04]  /*21020*/  @!P4 STG.E.128 desc[UR40][R8.64], RZ ;  /* 0x000000ff0800c986 */ /* 0x0005e8000c101d28 */
[----:B------:R2:W-:Y:S02]  /*21030*/  @!P5 STG.E.128 desc[UR40][R8.64+0x80], RZ ;  /* 0x000080ff0800d986 */ /* 0x0005e4000c101d28 */
.L_x_1533:
[----:B------:R-:W-:Y:S05]  /*21040*/  BSYNC B1 ;  /* 0x0000000000017941 */ /* 0x000fea0003800000 */
.L_x_1532:
[----:B------:R-:W-:Y:S04]  /*21050*/  BSSY B1, `(.L_x_1534) ;  /* 0x0000014000017945 */ /* 0x000fe80003800000 */
[----:B------:R-:W-:Y:S05]  /*21060*/  @P2 BRA `(.L_x_1535) ;  /* 0x0000000000482947 */ /* 0x000fea0003800000 */
[----:B--2---:R-:W-:Y:S01]  /*21070*/  IADD3 R9, P2, R6, 0x20, RZ ;  /* 0x0000002006097810 */ /* 0x004fe20007f5e0ff */
        /* <DEDUP_REMOVED lines=17> */
.L_x_1535:
[----:B------:R-:W-:Y:S05]  /*21190*/  BSYNC B1 ;  /* 0x0000000000017941 */ /* 0x000fea0003800000 */
.L_x_1534:
[----:B------:R-:W-:Y:S04]  /*211a0*/  BSSY B1, `(.L_x_1536) ;  /* 0x0000014000017945 */ /* 0x000fe80003800000 */
[----:B------:R-:W-:Y:S05]  /*211b0*/  @P0 BRA `(.L_x_1537) ;  /* 0x0000000000480947 */ /* 0x000fea0003800000 */
[----:B--23--:R-:W-:Y:S01]  /*211c0*/  IADD3 R9, P0, R6, 0x40, RZ ;  /* 0x0000004006097810 */ /* 0x00cfe20007f1e0ff */
        /* <DEDUP_REMOVED lines=17> */
.L_x_1537:
[----:B------:R-:W-:Y:S05]  /*212e0*/  BSYNC B1 ;  /* 0x0000000000017941 */ /* 0x000fea0003800000 */
.L_x_1536:
        /* <DEDUP_REMOVED lines=19> */
.L_x_1528:
[----:B------:R-:W-:Y:S05]  /*21420*/  BSYNC B0 ;  /* 0x0000000000007941 */ /* 0x000fea0003800000 */
.L_x_1518:
[----:B------:R-:W-:Y:S02]  /*21430*/  ULDC UR4, c[0x0][0xc14] ;  /* 0x0003050000047ab9 */ /* 0x000fe40000000800 */
[----:B-1----:R-:W-:-:S13]  /*21440*/  ISETP.GE.AND P0, PT, R179, UR4, PT ;  /* 0x00000004b3007c0c */ /* 0x002fda000bf06270 */
[----:B------:R-:W-:Y:S05]  /*21450*/  @!P0 BRA `(.L_x_1538) ;  /* 0xfffffdfc00788947 */ /* 0x000fea000383ffff */
[----:B------:R-:W-:Y:S05]  /*21460*/  BRA `(.L_x_1317) ;  /* 0x0000006c00747947 */ /* 0x000fea0003800000 */
.L_x_1315:
        /* <DEDUP_REMOVED lines=20> */
.L_x_1539:
[----:B------:R-:W1:Y:S01]  /*215b0*/  S2R R0, SR_TID.X ;  /* 0x0000000000007919 */ /* 0x000e620000002100 */
[----:B------:R-:W-:Y:S01]  /*215c0*/  ULDC UR4, c[0x0][0xc14] ;  /* 0x0003050000047ab9 */ /* 0x000fe20000000800 */
[----:B------:R-:W2:Y:S01]  /*215d0*/  S2UR UR6, SR_CTAID.X ;  /* 0x00000000000679c3 */ /* 0x000ea20000002500 */
[----:B------:R-:W-:Y:S01]  /*215e0*/  ULDC UR5, c[0x0][0xc10] ;  /* 0x0003040000057ab9 */ /* 0x000fe20000000800 */
[----:B-1----:R-:W-:-:S04]  /*215f0*/  LOP3.LUT R0, R0, 0x1f, RZ, 0xc0, !PT ;  /* 0x0000001f00007812 */ /* 0x002fc800078ec0ff */
[----:B------:R-:W-:-:S04]  /*21600*/  ISETP.NE.AND P0, PT, R0, 0x1f, PT ;  /* 0x0000001f0000780c */ /* 0x000fc80003f05270 */
[----:B------:R-:W-:-:S13]  /*21610*/  ISETP.GE.OR P1, PT, R0, UR4, !P0 ;  /* 0x0000000400007c0c */ /* 0x000fda000c726670 */
[----:B0-----:R-:W0:Y:S02]  /*21620*/  @!P1 LDC.64 R2, c[0x0][0xc58] ;  /* 0x00031600ff029b82 */ /* 0x001e240000000a00 */
[----:B0-----:R-:W-:-:S05]  /*21630*/  @!P1 IMAD.WIDE.U32 R2, R0, 0x4, R2 ;  /* 0x0000000400029825 */ /* 0x001fca00078e0002 */
[----:B------:R-:W3:Y:S01]  /*21640*/  @!P1 LDG.E R5, desc[UR40][R2.64] ;  /* 0x0000002802059981 */ /* 0x000ee2000c1e1900 */
[C---:B------:R-:W-:Y:S01]  /*21650*/  ISETP.NE.AND P1, PT, R0.reuse, RZ, PT ;  /* 0x000000ff0000720c */ /* 0x040fe20003f25270 */
[----:B------:R-:W-:Y:S01]  /*21660*/  UMOV UR4, URZ ;  /* 0x0000003f00047c82 */ /* 0x000fe20008000000 */
[C---:B------:R-:W-:Y:S02]  /*21670*/  ISETP.GE.U32.AND P2, PT, R0.reuse, 0x2, PT ;  /* 0x000000020000780c */ /* 0x040fe40003f46070 */
[C---:B------:R-:W-:Y:S02]  /*21680*/  ISETP.GE.U32.AND P3, PT, R0.reuse, 0x4, PT ;  /* 0x000000040000780c */ /* 0x040fe40003f66070 */
[C---:B------:R-:W-:Y:S02]  /*21690*/  ISETP.GE.U32.AND P4, PT, R0.reuse, 0x8, PT ;  /* 0x000000080000780c */ /* 0x040fe40003f86070 */
[----:B------:R-:W-:Y:S01]  /*216a0*/  ISETP.GE.U32.AND P5, PT, R0, 0x10, PT ;  /* 0x000000100000780c */ /* 0x000fe20003fa6070 */
        /* <DEDUP_REMOVED lines=15> */
[----:B------:R-:W-:-:S03]  /*217a0*/  IMAD.MOV.U32 R4, RZ, RZ, RZ ;  /* 0x000000ffff047224 */ /* 0x000fc600078e00ff */
[----:B------:R-:W0:Y:S02]  /*217b0*/  SHFL.IDX PT, R7, R6, 0x1f, 0x1f ;  /* 0x03e01f0006077f89 */ /* 0x000e2400000e0000 */
[----:B0-----:R-:W-:-:S04]  /*217c0*/  IMAD R7, R7, UR5, RZ ;  /* 0x0000000507077c24 */ /* 0x001fc8000f8e02ff */
[----:B------:R-:W-:Y:S01]  /*217d0*/  IMAD.MOV.U32 R2, RZ, RZ, R7 ;  /* 0x000000ffff027224 */ /* 0x000fe200078e0007 */
[----:B--2---:R-:W-:-:S13]  /*217e0*/  ISETP.GT.AND P6, PT, R7, UR6, PT ;  /* 0x0000000607007c0c */ /* 0x004fda000bfc4270 */
[----:B------:R-:W-:Y:S05]  /*217f0*/  @P6 BRA `(.L_x_1541) ;  /* 0x0000000000a06947 */ /* 0x000fea0003800000 */
[----:B------:R-:W0:Y:S01]  /*21800*/  LDC R6, c[0x0][0xc14] ;  /* 0x00030500ff067b82 */ /* 0x000e220000000800 */
[----:B------:R-:W-:Y:S01]  /*21810*/  IMAD.MOV.U32 R7, RZ, RZ, R2 ;  /* 0x000000ffff077224 */ /* 0x000fe200078e0002 */
[----:B------:R-:W-:Y:S01]  /*21820*/  UMOV UR4, URZ ;  /* 0x0000003f00047c82 */ /* 0x000fe20008000000 */
[----:B------:R-:W-:Y:S01]  /*21830*/  ULDC UR7, c[0x0][0xc14] ;  /* 0x0003050000077ab9 */ /* 0x000fe20000000800 */
[----:B------:R-:W-:-:S05]  /*21840*/  ULDC UR5, c[0x0][0xc10] ;  /* 0x0003040000057ab9 */ /* 0x000fca0000000800 */
.L_x_1545:
[----:B------:R-:W-:Y:S01]  /*21850*/  IMAD.U32 R2, RZ, RZ, UR7 ;  /* 0x00000007ff027e24 */ /* 0x000fe2000f8e00ff */
[----:B------:R-:W-:-:S04]  /*21860*/  UIADD3 UR4, UR4, 0x1f, URZ ;  /* 0x0000001f04047890 */ /* 0x000fc8000fffe03f */
[----:B------:R1:W-:Y:S02]  /*21870*/  STL [R1+0xc], R2 ;  /* 0x00000c0201007387 */ /* 0x0003e40000100800 */
[----:B0-----:R-:W-:-:S13]  /*21880*/  ISETP.LE.AND P6, PT, R6, UR4, PT ;  /* 0x0000000406007c0c */ /* 0x001fda000bfc3270 */
[----:B-1----:R-:W-:Y:S05]  /*21890*/  @P6 BRA `(.L_x_1542) ;  /* 0x0000000400b86947 */ /* 0x002fea0003800000 */
[----:B------:R-:W-:Y:S01]  /*218a0*/  IADD3 R9, R0, UR4, RZ ;  /* 0x0000000400097c10 */ /* 0x000fe2000fffe0ff */
[----:B------:R-:W-:Y:S01]  /*218b0*/  BSSY B0, `(.L_x_1543) ;  /* 0x0000007000007945 */ /* 0x000fe20003800000 */
[----:B------:R-:W-:Y:S02]  /*218c0*/  IMAD.MOV.U32 R5, RZ, RZ, RZ ;  /* 0x000000ffff057224 */ /* 0x000fe400078e00ff */
[----:B------:R-:W-:-:S13]  /*218d0*/  ISETP.GE.OR P6, PT, R9, R6, !P0 ;  /* 0x000000060900720c */ /* 0x000fda00047c6670 */
[----:B------:R-:W-:Y:S05]  /*218e0*/  @P6 BRA `(.L_x_1544) ;  /* 0x00000000000c6947 */ /* 0x000fea0003800000 */
[----:B------:R-:W0:Y:S02]  /*218f0*/  LDC.64 R2, c[0x0][0xc58] ;  /* 0x00031600ff027b82 */ /* 0x000e240000000a00 */
[----:B0-----:R-:W-:-:S05]  /*21900*/  IMAD.WIDE R2, R9, 0x4, R2 ;  /* 0x0000000409027825 */ /* 0x001fca00078e0202 */
[----:B------:R0:W5:Y:S02]  /*21910*/  LDG.E R5, desc[UR40][R2.64] ;  /* 0x0000002802057981 */ /* 0x000164000c1e1900 */
.L_x_1544:
[----:B------:R-:W-:Y:S05]  /*21920*/  BSYNC B0 ;  /* 0x0000000000007941 */ /* 0x000fea0003800000 */
.L_x_1543:
        /* <DEDUP_REMOVED lines=15> */
[----:B------:R-:W0:Y:S02]  /*21a20*/  SHFL.IDX PT, R2, R10, 0x1f, 0x1f ;  /* 0x03e01f000a027f89 */ /* 0x000e2400000e0000 */
[----:B0-----:R-:W-:-:S04]  /*21a30*/  IMAD R2, R2, UR5, RZ ;  /* 0x0000000502027c24 */ /* 0x001fc8000f8e02ff */
[----:B------:R-:W-:-:S05]  /*21a40*/  IMAD.IADD R7, R2, 0x1, R7 ;  /* 0x0000000102077824 */ /* 0x000fca00078e0207 */
[----:B------:R-:W-:-:S13]  /*21a50*/  ISETP.GT.AND P6, PT, R7, UR6, PT ;  /* 0x0000000607007c0c */ /* 0x000fda000bfc4270 */
[----:B------:R-:W-:Y:S05]  /*21a60*/  @!P6 BRA `(.L_x_1545) ;  /* 0xfffffffc0078e947 */ /* 0x000fea000383ffff */
[----:B------:R-:W-:-:S07]  /*21a70*/  IMAD.MOV.U32 R6, RZ, RZ, R10 ;  /* 0x000000ffff067224 */ /* 0x000fce00078e000a */
.L_x_1541:
[----:B------:R-:W-:-:S04]  /*21a80*/  IMAD.IADD R7, R7, 0x1, -R2 ;  /* 0x0000000107077824 */ /* 0x000fc800078e0a02 */
[----:B------:R-:W-:-:S05]  /*21a90*/  IMAD R2, R6, UR5, R7 ;  /* 0x0000000506027c24 */ /* 0x000fca000f8e0207 */
[----:B------:R-:W-:Y:S02]  /*21aa0*/  ISETP.GT.AND P0, PT, R2, UR6, PT ;  /* 0x0000000602007c0c */ /* 0x000fe4000bf04270 */
[----:B------:R-:W0:Y:S11]  /*21ab0*/  LDC.64 R2, c[0x0][0xc68] ;  /* 0x00031a00ff027b82 */ /* 0x000e360000000a00 */
[----:B------:R-:W-:-:S04]  /*21ac0*/  VOTE.ANY R12, PT, !P0 ;  /* 0x00000000000c7806 */ /* 0x000fc800040e0100 */
[----:B------:R-:W1:Y:S02]  /*21ad0*/  POPC R8, R12 ;  /* 0x0000000c00087309 */ /* 0x000e640000000000 */
[----:B-1----:R-:W-:-:S04]  /*21ae0*/  VIADD R9, R8, UR4 ;  /* 0x0000000408097c36 */ /* 0x002fc80008000000 */
[----:B0-----:R-:W-:Y:S01]  /*21af0*/  IMAD.WIDE R2, R9, 0x4, R2 ;  /* 0x0000000409027825 */ /* 0x001fe200078e0202 */
[----:B------:R-:W0:Y:S04]  /*21b00*/  SHFL.IDX PT, R5, R5, R8, 0x1f ;  /* 0x00001f0805057589 */ /* 0x000e2800000e0000 */
[----:B------:R-:W0:Y:S04]  /*21b10*/  LDG.E R10, desc[UR40][R2.64] ;  /* 0x00000028020a7981 */ /* 0x000e28000c1e1900 */
[----:B------:R0:W-:Y:S01]  /*21b20*/  STL [R1+0xc], R9 ;  /* 0x00000c0901007387 */ /* 0x0001e20000100800 */
[----:B------:R-:W-:Y:S01]  /*21b30*/  ISETP.NE.AND P0, PT, R12, RZ, PT ;  /* 0x000000ff0c00720c */ /* 0x000fe20003f05270 */
[----:B0-----:R-:W-:-:S05]  /*21b40*/  IMAD R9, R5, R10, RZ ;  /* 0x0000000a05097224 */ /* 0x001fca00078e02ff */
[----:B------:R-:W-:-:S04]  /*21b50*/  IABS R11, R9 ;  /* 0x00000009000b7213 */ /* 0x000fc80000000000 */
[----:B------:R-:W0:Y:S08]  /*21b60*/  I2F.RP R13, R11 ;  /* 0x0000000b000d7306 */ /* 0x000e300000209400 */
[----:B0-----:R-:W0:Y:S02]  /*21b70*/  MUFU.RCP R13, R13 ;  /* 0x0000000d000d7308 */ /* 0x001e240000001000 */
[----:B0-----:R-:W-:-:S06]  /*21b80*/  VIADD R14, R13, 0xffffffe ;  /* 0x0ffffffe0d0e7836 */ /* 0x001fcc0000000000 */
[----:B------:R0:W1:Y:S01]  /*21b90*/  F2I.FTZ.U32.TRUNC.NTZ R3, R14 ;  /* 0x0000000e00037305 */ /* 0x000062000021f000 */
[----:B------:R-:W-:Y:S05]  /*21ba0*/  @!P0 BRA `(.L_x_1546) ;  /* 0x0000000000088947 */ /* 0x000fea0003800000 */
[----:B------:R-:W-:-:S05]  /*21bb0*/  VIADD R13, R8, 0xffffffff ;  /* 0xffffffff080d7836 */ /* 0x000fca0000000000 */
[----:B------:R2:W3:Y:S02]  /*21bc0*/  SHFL.IDX PT, R4, R6, R13, 0x1f ;  /* 0x00001f0d06047589 */ /* 0x0004e400000e0000 */
.L_x_1546:
[----:B-1----:R-:W-:Y:S01]  /*21bd0*/  IMAD.MOV R2, RZ, RZ, -R3 ;  /* 0x000000ffff027224 */ /* 0x002fe200078e0a03 */
[----:B--2---:R-:W-:Y:S01]  /*21be0*/  IABS R6, R9 ;  /* 0x0000000900067213 */ /* 0x004fe20000000000 */
[----:B---3--:R-:W-:Y:S02]  /*21bf0*/  IMAD R4, R4, UR5, R7 ;  /* 0x0000000504047c24 */ /* 0x008fe4000f8e0207 */
[----:B------:R-:W-:Y:S02]  /*21c00*/  IMAD R7, R2, R11, RZ ;  /* 0x0000000b02077224 */ /* 0x000fe400078e02ff */
[----:B------:R-:W-:Y:S01]  /*21c10*/  IMAD.MOV.U32 R2, RZ, RZ, RZ ;  /* 0x000000ffff027224 */ /* 0x000fe200078e00ff */
[----:B------:R1:W-:Y:S01]  /*21c20*/  STL [R1], R4 ;  /* 0x0000000401007387 */ /* 0x0003e20000100800 */
[----:B------:R-:W-:Y:S02]  /*21c30*/  IMAD.MOV R6, RZ, RZ, -R6 ;  /* 0x000000ffff067224 */ /* 0x000fe400078e0a06 */
[----:B------:R-:W-:Y:S01]  /*21c40*/  IMAD.HI.U32 R3, R3, R7, R2 ;  /* 0x0000000703037227 */ /* 0x000fe200078e0002 */
[----:B------:R-:W-:-:S04]  /*21c50*/  IADD3 R2, -R4, UR6, RZ ;  /* 0x0000000604027c10 */ /* 0x000fc8000fffe1ff */
[----:B-1----:R-:W-:-:S05]  /*21c60*/  IABS R4, R2 ;  /* 0x0000000200047213 */ /* 0x002fca0000000000 */
[----:B------:R-:W-:Y:S01]  /*21c70*/  IMAD.HI.U32 R7, R3, R4, RZ ;  /* 0x0000000403077227 */ /* 0x000fe200078e00ff */
[----:B------:R-:W-:-:S03]  /*21c80*/  LOP3.LUT R3, R2, R9, RZ, 0x3c, !PT ;  /* 0x0000000902037212 */ /* 0x000fc600078e3cff */
[----:B------:R-:W-:Y:S01]  /*21c90*/  IMAD R4, R7, R6, R4 ;  /* 0x0000000607047224 */ /* 0x000fe200078e0204 */
[----:B------:R-:W-:-:S04]  /*21ca0*/  ISETP.GE.AND P2, PT, R3, RZ, PT ;  /* 0x000000ff0300720c */ /* 0x000fc80003f46270 */
[----:B------:R-:W-:-:S13]  /*21cb0*/  ISETP.GT.U32.AND P1, PT, R11, R4, PT ;  /* 0x000000040b00720c */ /* 0x000fda0003f24070 */
        /* <DEDUP_REMOVED lines=12> */
[----:B------:R-:W-:-:S04]  /*21d80*/  VIADDMNMX R10, R3, UR5, R10, PT ;  /* 0x00000005030a7c46 */ /* 0x000fc8000b80010a */
[----:B------:R-:W-:-:S04]  /*21d90*/  IABS R6, R10 ;  /* 0x0000000a00067213 */ /* 0x000fc80000000000 */
[----:B------:R-:W1:Y:S08]  /*21da0*/  I2F.RP R8, R6 ;  /* 0x0000000600087306 */ /* 0x000e700000209400 */
[----:B-1----:R-:W1:Y:S02]  /*21db0*/  MUFU.RCP R8, R8 ;  /* 0x0000000800087308 */ /* 0x002e640000001000 */
[----:B-1----:R-:W-:Y:S01]  /*21dc0*/  VIADD R3, R8, 0xffffffe ;  /* 0x0ffffffe08037836 */ /* 0x002fe20000000000 */
[----:B------:R-:W-:-:S05]  /*21dd0*/  IABS R8, R10 ;  /* 0x0000000a00087213 */ /* 0x000fca0000000000 */
[----:B------:R-:W1:Y:S02]  /*21de0*/  F2I.FTZ.U32.TRUNC.NTZ R3, R3 ;  /* 0x0000000300037305 */ /* 0x000e64000021f000 */
[----:B-1----:R-:W-:-:S04]  /*21df0*/  IMAD.MOV R7, RZ, RZ, -R3 ;  /* 0x000000ffff077224 */ /* 0x002fc800078e0a03 */
[----:B------:R-:W-:-:S04]  /*21e00*/  IMAD R7, R7, R6, RZ ;  /* 0x0000000607077224 */ /* 0x000fc800078e02ff */
[----:B------:R-:W-:Y:S01]  /*21e10*/  IMAD.HI.U32 R2, R3, R7, R2 ;  /* 0x0000000703027227 */ /* 0x000fe200078e0002 */
[----:B------:R-:W-:-:S03]  /*21e20*/  IABS R7, R9 ;  /* 0x0000000900077213 */ /* 0x000fc60000000000 */
[----:B------:R-:W-:Y:S02]  /*21e30*/  IMAD.MOV R3, RZ, RZ, -R8 ;  /* 0x000000ffff037224 */ /* 0x000fe400078e0a08 */
[----:B------:R-:W-:-:S04]  /*21e40*/  IMAD.HI.U32 R2, R2, R7, RZ ;  /* 0x0000000702027227 */ /* 0x000fc800078e00ff */
[----:B------:R-:W-:-:S05]  /*21e50*/  IMAD R3, R2, R3, R7 ;  /* 0x0000000302037224 */ /* 0x000fca00078e0207 */
[----:B------:R-:W-:-:S13]  /*21e60*/  ISETP.GT.U32.AND P1, PT, R6, R3, PT ;  /* 0x000000030600720c */ /* 0x000fda0003f24070 */
[----:B------:R-:W-:Y:S01]  /*21e70*/  @!P1 IMAD.IADD R3, R3, 0x1, -R6 ;  /* 0x0000000103039824 */ /* 0x000fe200078e0a06 */
[----:B------:R-:W-:Y:S02]  /*21e80*/  @!P1 IADD3 R2, R2, 0x1, RZ ;  /* 0x0000000102029810 */ /* 0x000fe40007ffe0ff */
        /* <DEDUP_REMOVED lines=11> */
[----:B------:R1:W-:Y:S01]  /*21f40*/  STL [R1+0x8], R3 ;  /* 0x0000080301007387 */ /* 0x0003e20000100800 */
[----:B------:R-:W-:-:S05]  /*21f50*/  IMAD.IADD R2, R5, 0x1, R2 ;  /* 0x0000000105027824 */ /* 0x000fca00078e0202 */
[----:B------:R1:W-:Y:S01]  /*21f60*/  STL [R1+0x4], R2 ;  /* 0x0000040201007387 */ /* 0x0003e20000100800 */
[----:B------:R-:W-:Y:S05]  /*21f70*/  BRA `(.L_x_1547) ;  /* 0x0000000000107947 */ /* 0x000fea0003800000 */
.L_x_1542:
[----:B------:R-:W-:Y:S01]  /*21f80*/  IMAD.U32 R2, RZ, RZ, UR6 ;  /* 0x00000006ff027e24 */ /* 0x000fe2000f8e00ff */
[----:B------:R0:W-:Y:S04]  /*21f90*/  STL [R1+0x4], RZ ;  /* 0x000004ff01007387 */ /* 0x0001e80000100800 */
[----:B------:R0:W-:Y:S04]  /*21fa0*/  STL [R1+0x8], RZ ;  /* 0x000008ff01007387 */ /* 0x0001e80000100800 */
[----:B------:R0:W-:Y:S02]  /*21fb0*/  STL [R1], R2 ;  /* 0x0000000201007387 */ /* 0x0001e40000100800 */
.L_x_1547:
[----:B------:R-:W2:Y:S04]  /*21fc0*/  LDL R4, [R1] ;  /* 0x0000000001047983 */ /* 0x000ea80000100800 */
[----:B------:R-:W2:Y:S04]  /*21fd0*/  LDL R5, [R1+0x4] ;  /* 0x0000040001057983 */ /* 0x000ea80000100800 */
[----:B------:R-:W2:Y:S04]  /*21fe0*/  LDL R6, [R1+0x8] ;  /* 0x0000080001067983 */ /* 0x000ea80000100800 */
[----:B------:R-:W2:Y:S01]  /*21ff0*/  LDL R7, [R1+0xc] ;  /* 0x00000c0001077983 */ /* 0x000ea20000100800 */
[----:B------:R-:W-:-:S13]  /*22000*/  ISETP.NE.AND P0, PT, R0, RZ, PT ;  /* 0x000000ff0000720c */ /* 0x000fda0003f05270 */
[----:B-1----:R-:W1:Y:S01]  /*22010*/  @!P0 S2R R3, SR_CgaCtaId ;  /* 0x0000000000038919 */ /* 0x002e620000008800 */
[----:B------:R-:W-:-:S04]  /*22020*/  @!P0 MOV R0, 0x400 ;  /* 0x0000040000008802 */ /* 0x000fc80000000f00 */
[----:B-1----:R-:W-:-:S05]  /*22030*/  @!P0 LEA R0, R3, R0, 0x18 ;  /* 0x0000000003008211 */ /* 0x002fca00078ec0ff */
[----:B--2---:R1:W-:Y:S01]  /*22040*/  @!P0 STS.128 [R0+0x228d0], R4 ;  /* 0x0228d00400008388 */ /* 0x0043e20000000c00 */
[----:B------:R-:W-:Y:S06]  /*22050*/  BAR.ARV 0x5, 0x180 ;  /* 0x0146000000007b1d */ /* 0x000fec0000002000 */
.L_x_1540:
[----:B-1----:R-:W3:Y:S01]  /*22060*/  LDL R0, [R1+0xc] ;  /* 0x00000c0001007983 */ /* 0x002ee20000100800 */
[----:B------:R-:W-:-:S03]  /*22070*/  ULDC UR4, c[0x0][0xc14] ;  /* 0x0003050000047ab9 */ /* 0x000fc60000000800 */
[----:B------:R1:W-:Y:S01]  /*22080*/  STL [R1+0x10], RZ ;  /* 0x000010ff01007387 */ /* 0x0003e20000100800 */
[----:B---3--:R-:W-:Y:S01]  /*22090*/  ISETP.GE.AND P0, PT, R0, UR4, PT ;  /* 0x0000000400007c0c */ /* 0x008fe2000bf06270 */
[----:B------:R-:W-:-:S05]  /*220a0*/  IMAD.MOV.U32 R0, RZ, RZ, 0x1 ;  /* 0x00000001ff007424 */ /* 0x000fca00078e00ff */
[----:B------:R1:W-:Y:S04]  /*220b0*/  STL [R1+0x18], R0 ;  /* 0x0000180001007387 */ /* 0x0003e80000100800 */
[----:B------:R1:W-:Y:S03]  /*220c0*/  STL [R1+0x44], RZ ;  /* 0x000044ff01007387 */ /* 0x0003e60000100800 */
[----:B------:R-:W-:Y:S05]  /*220d0*/  @P0 BRA `(.L_x_1548) ;  /* 0x0000005c00540947 */ /* 0x000fea0003800000 */
[----:B--2---:R-:W0:Y:S01]  /*220e0*/  S2R R7, SR_TID.X ;  /* 0x0000000000077919 */ /* 0x004e220000002100 */
[----:B------:R-:W-:Y:S01]  /*220f0*/  BSSY B7, `(.L_x_1548) ;  /* 0x00005d3000077945 */ /* 0x000fe20003800000 */
[----:B------:R-:W-:Y:S01]  /*22100*/  ULDC.64 UR42, c[0x0][0x198] ;  /* 0x00006600002a7ab9 */ /* 0x000fe20000000a00 */
[----:B------:R-:W-:Y:S01]  /*22110*/  ULOP3.LUT UR36, UR37, 0x1, URZ, 0xfc, !UPT ;  /* 0x0000000125247892 */ /* 0x000fe2000f8efc3f */
[----:B------:R-:W2:Y:S01]  /*22120*/  S2R R3, SR_TID.X ;  /* 0x0000000000037919 */ /* 0x000ea20000002100 */
[----:B------:R-:W-:Y:S01]  /*22130*/  ULOP3.LUT UR39, UR37, 0x2, URZ, 0xfc, !UPT ;  /* 0x0000000225277892 */ /* 0x000fe2000f8efc3f */
[----:B------:R-:W-:Y:S01]  /*22140*/  ULDC UR38, c[0x0][0xc] ;  /* 0x0000030000267ab9 */ /* 0x000fe20000000800 */
[C---:B0-----:R-:W-:Y:S01]  /*22150*/  IMAD.SHL.U32 R2, R7.reuse, 0x10, RZ ;  /* 0x0000001007027824 */ /* 0x041fe200078e00ff */
[C---:B------:R-:W-:Y:S01]  /*22160*/  R2P PR, R7.reuse, 0x6 ;  /* 0x0000000607007804 */ /* 0x040fe20000000000 */
[----:B-1----:R-:W-:Y:S01]  /*22170*/  IMAD.SHL.U32 R0, R7, 0x80, RZ ;  /* 0x0000008007007824 */ /* 0x002fe200078e00ff */
[----:B--2---:R-:W-:-:S02]  /*22180*/  LOP3.LUT R5, R3, 0x7f, RZ, 0xc0, !PT ;  /* 0x0000007f03057812 */ /* 0x004fc400078ec0ff */
[----:B------:R-:W-:Y:S02]  /*22190*/  LOP3.LUT R4, R2, 0x70, RZ, 0xc0, !PT ;  /* 0x0000007002047812 */ /* 0x000fe400078ec0ff */
[----:B------:R-:W-:Y:S01]  /*221a0*/  SHF.R.U32.HI R3, RZ, 0x1, R7 ;  /* 0x00000001ff037819 */ /* 0x000fe20000011607 */
[----:B------:R-:W-:Y:S01]  /*221b0*/  IMAD.SHL.U32 R6, R5, 0x40, RZ ;  /* 0x0000004005067824 */ /* 0x000fe200078e00ff */
[C---:B------:R-:W-:Y:S02]  /*221c0*/  LOP3.LUT R2, R0.reuse, 0x380, RZ, 0xc0, !PT ;  /* 0x0000038000027812 */ /* 0x040fe400078ec0ff */
[----:B------:R-:W-:Y:S02]  /*221d0*/  LOP3.LUT R5, R0, 0x400, RZ, 0xc0, !PT ;  /* 0x0000040000057812 */ /* 0x000fe400078ec0ff */
[----:B------:R-:W-:Y:S02]  /*221e0*/  LOP3.LUT R3, R2, 0x30, R3, 0xf8, !PT ;  /* 0x0000003002037812 */ /* 0x000fe400078ef803 */
[----:B------:R-:W-:-:S02]  /*221f0*/  LOP3.LUT R6, R5, 0x1800, R6, 0xf8, !PT ;  /* 0x0000180005067812 */ /* 0x000fc400078ef806 */
[----:B------:R-:W-:Y:S02]  /*22200*/  LOP3.LUT R5, R2, 0x10, R7, 0xf8, !PT ;  /* 0x0000001002057812 */ /* 0x000fe400078ef807 */
[----:B------:R-:W-:Y:S02]  /*22210*/  LOP3.LUT R3, R3, R4, RZ, 0x3c, !PT ;  /* 0x0000000403037212 */ /* 0x000fe400078e3cff */
[----:B------:R-:W-:Y:S02]  /*22220*/  LOP3.LUT R2, R6, R5, R4, 0xf6, !PT ;  /* 0x0000000506027212 */ /* 0x000fe400078ef604 */
[----:B------:R-:W-:-:S03]  /*22230*/  LOP3.LUT R0, R3, 0xc00, R0, 0xf8, !PT ;  /* 0x00000c0003007812 */ /* 0x000fc600078ef800 */
[----:B------:R0:W-:Y:S04]  /*22240*/  STL [R1+0x38], R2 ;  /* 0x0000380201007387 */ /* 0x0001e80000100800 */
[----:B------:R1:W-:Y:S01]  /*22250*/  STL [R1+0x3c], R0 ;  /* 0x00003c0001007387 */ /* 0x0003e20000100800 */
[----:B0-----:R-:W-:Y:S02]  /*22260*/  IMAD.MOV.U32 R2, RZ, RZ, 0x20 ;  /* 0x00000020ff027424 */ /* 0x001fe400078e00ff */
[----:B-1----:R-:W-:-:S03]  /*22270*/  IMAD.MOV.U32 R0, RZ, RZ, 0x40 ;  /* 0x00000040ff007424 */ /* 0x002fc600078e00ff */
[----:B------:R-:W-:Y:S02]  /*22280*/  SEL R2, R2, 0xffffffe0, !P1 ;  /* 0xffffffe002027807 */ /* 0x000fe40004800000 */
[----:B------:R-:W-:Y:S01]  /*22290*/  SEL R3, R0, 0xffffffc0, !P2 ;  /* 0xffffffc000037807 */ /* 0x000fe20005000000 */
[----:B------:R-:W-:-:S04]  /*222a0*/  IMAD.MOV.U32 R0, RZ, RZ, 0x1 ;  /* 0x00000001ff007424 */ /* 0x000fc800078e00ff */
[----:B------:R0:W-:Y:S04]  /*222b0*/  STL [R1+0x28], R3 ;  /* 0x0000280301007387 */ /* 0x0001e80000100800 */
[----:B------:R0:W-:Y:S04]  /*222c0*/  STL [R1+0x24], R2 ;  /* 0x0000240201007387 */ /* 0x0001e80000100800 */
[----:B------:R0:W-:Y:S04]  /*222d0*/  STL [R1+0x44], RZ ;  /* 0x000044ff01007387 */ /* 0x0001e80000100800 */
[----:B------:R0:W-:Y:S04]  /*222e0*/  STL [R1+0x1c], R0 ;  /* 0x00001c0001007387 */ /* 0x0001e80000100800 */
[----:B------:R0:W-:Y:S04]  /*222f0*/  STL [R1+0x14], RZ ;  /* 0x000014ff01007387 */ /* 0x0001e80000100800 */
[----:B------:R0:W-:Y:S04]  /*22300*/  STL [R1+0x10], RZ ;  /* 0x000010ff01007387 */ /* 0x0001e80000100800 */
[----:B------:R0:W-:Y:S02]  /*22310*/  STL [R1+0x18], R0 ;  /* 0x0000180001007387 */ /* 0x0001e40000100800 */
.L_x_1669:
[----:B------:R-:W2:Y:S01]  /*22320*/  LDL R14, [R1+0xc] ;  /* 0x00000c00010e7983 */ /* 0x000ea20000100800 */
[----:B------:R-:W-:Y:S05]  /*22330*/  YIELD ;  /* 0x0000000000007946 */ /* 0x000fea0003800000 */
[----:B------:R-:W-:Y:S01]  /*22340*/  ULDC.64 UR4, c[0x0][0xa28] ;  /* 0x00028a0000047ab9 */ /* 0x000fe20000000a00 */
[----:B------:R-:W-:Y:S01]  /*22350*/  IMAD.MOV.U32 R8, RZ, RZ, RZ ;  /* 0x000000ffff087224 */ /* 0x000fe200078e00ff */
[----:B------:R-:W-:Y:S01]  /*22360*/  ISETP.NE.U32.AND P0, PT, RZ, UR4, PT ;  /* 0x00000004ff007c0c */ /* 0x000fe2000bf05070 */
[----:B------:R-:W1:Y:S01]  /*22370*/  LDC.64 R10, c[0x0][0xa00] ;  /* 0x00028000ff0a7b82 */ /* 0x000e620000000a00 */
[----:B------:R-:W-:Y:S01]  /*22380*/  ULDC.64 UR6, c[0x0][0xa08] ;  /* 0x0002820000067ab9 */ /* 0x000fe20000000a00 */
[----:B------:R-:W-:Y:S01]  /*22390*/  ULDC.64 UR8, c[0x0][0xa10] ;  /* 0x0002840000087ab9 */ /* 0x000fe20000000a00 */
[----:B------:R-:W-:Y:S01]  /*223a0*/  ISETP.NE.AND.EX P0, PT, RZ, UR5, PT, P0 ;  /* 0x00000005ff007c0c */ /* 0x000fe2000bf05300 */
[----:B------:R-:W-:-:S04]  /*223b0*/  ULDC.64 UR4, c[0x0][0xa18] ;  /* 0x0002860000047ab9 */ /* 0x000fc80000000a00 */
[----:B0-----:R-:W3:Y:S08]  /*223c0*/  LDC.64 R4, c[0x0][0xa08] ;  /* 0x00028200ff047b82 */ /* 0x001ef00000000a00 */
[----:B0-----:R-:W2:Y:S01]  /*223d0*/  @P0 LDC.64 R2, c[0x0][0xa28] ;  /* 0x00028a00ff020b82 */ /* 0x001ea20000000a00 */
[----:B------:R-:W-:Y:S02]  /*223e0*/  ISETP.NE.U32.AND P2, PT, RZ, UR6, PT ;  /* 0x00000006ff007c0c */ /* 0x000fe4000bf45070 */
[----:B------:R-:W-:Y:S01]  /*223f0*/  ISETP.NE.U32.AND P4, PT, RZ, UR8, PT ;  /* 0x00000008ff007c0c */ /* 0x000fe2000bf85070 */
[----:B------:R-:W-:-:S02]  /*22400*/  IMAD.MOV.U32 R19, RZ, RZ, RZ ;  /* 0x000000ffff137224 */ /* 0x000fc400078e00ff */
[----:B------:R-:W-:Y:S02]  /*22410*/  IMAD.MOV.U32 R7, RZ, RZ, RZ ;  /* 0x000000ffff077224 */ /* 0x000fe400078e00ff */
[----:B------:R-:W-:Y:S02]  /*22420*/  IMAD.MOV.U32 R17, RZ, RZ, RZ ;  /* 0x000000ffff117224 */ /* 0x000fe400078e00ff */
[----:B--2---:R-:W-:-:S05]  /*22430*/  @P0 IMAD.WIDE R2, R14, 0x4, R2 ;  /* 0x000000040e020825 */ /* 0x004fca00078e0202 */
[----:B------:R0:W5:Y:S01]  /*22440*/  @P0 LDG.E R8, desc[UR40][R2.64] ;  /* 0x0000002802080981 */ /* 0x000162000c1e1900 */
[----:B------:R-:W-:Y:S01]  /*22450*/  ISETP.NE.U32.AND P0, PT, RZ, UR4, PT ;  /* 0x00000004ff007c0c */ /* 0x000fe2000bf05070 */
[----:B-1----:R-:W-:-:S03]  /*22460*/  IMAD.WIDE R10, R14, 0x4, R10 ;  /* 0x000000040e0a7825 */ /* 0x002fc600078e020a */
[----:B------:R-:W-:Y:S01]  /*22470*/  ISETP.NE.AND.EX P0, PT, RZ, UR5, PT, P0 ;  /* 0x00000005ff007c0c */ /* 0x000fe2000bf05300 */
[----:B------:R-:W-:Y:S01]  /*22480*/  ULDC.64 UR4, c[0x0][0xa00] ;  /* 0x0002800000047ab9 */ /* 0x000fe20000000a00 */
[----:B---3--:R-:W-:Y:S01]  /*22490*/  IMAD.WIDE R4, R14, 0x4, R4 ;  /* 0x000000040e047825 */ /* 0x008fe200078e0204 */
[----:B------:R-:W-:Y:S01]  /*224a0*/  ISETP.NE.U32.AND P1, PT, RZ, UR4, PT ;  /* 0x00000004ff007c0c */ /* 0x000fe2000bf25070 */
[----:B0-----:R-:W0:Y:S03]  /*224b0*/  LDC.64 R2, c[0x0][0xa10] ;  /* 0x00028400ff027b82 */ /* 0x001e260000000a00 */
[----:B------:R-:W-:Y:S02]  /*224c0*/  ISETP.NE.AND.EX P3, PT, RZ, UR5, PT, P1 ;  /* 0x00000005ff007c0c */ /* 0x000fe4000bf65310 */
[----:B------:R-:W-:Y:S02]  /*224d0*/  ISETP.NE.AND.EX P1, PT, RZ, UR7, PT, P2 ;  /* 0x00000007ff007c0c */ /* 0x000fe4000bf25320 */
[----:B------:R-:W-:-:S02]  /*224e0*/  ISETP.NE.AND.EX P2, PT, RZ, UR9, PT, P4 ;  /* 0x00000009ff007c0c */ /* 0x000fc4000bf45340 */
[----:B------:R-:W1:Y:S01]  /*224f0*/  @P0 LDC.64 R12, c[0x0][0xa18] ;  /* 0x00028600ff0c0b82 */ /* 0x000e620000000a00 */
[----:B------:R-:W-:Y:S02]  /*22500*/  ULDC UR4, c[0x0][0x288] ;  /* 0x0000a20000047ab9 */ /* 0x000fe40000000800 */
[----:B------:R-:W-:Y:S01]  /*22510*/  IMAD.U32 R0, RZ, RZ, UR4 ;  /* 0x00000004ff007e24 */ /* 0x000fe2000f8e00ff */
[----:B------:R-:W-:-:S03]  /*22520*/  ULDC.64 UR4, c[0x0][0x3f8] ;  /* 0x0000fe0000047ab9 */ /* 0x000fc60000000a00 */
[----:B------:R2:W5:Y:S04]  /*22530*/  @P3 LDG.E R19, desc[UR40][R10.64] ;  /* 0x000000280a133981 */ /* 0x000568000c1e1900 */
[----:B------:R2:W5:Y:S01]  /*22540*/  @P1 LDG.E R7, desc[UR40][R4.64] ;  /* 0x0000002804071981 */ /* 0x000562000c1e1900 */
[----:B0-----:R-:W-:-:S05]  /*22550*/  IMAD.WIDE R2, R14, 0x4, R2 ;  /* 0x000000040e027825 */ /* 0x001fca00078e0202 */
[----:B------:R2:W5:Y:S01]  /*22560*/  @P2 LDG.E R17, desc[UR40][R2.64] ;  /* 0x0000002802112981 */ /* 0x000562000c1e1900 */
[----:B-1----:R-:W-:-:S05]  /*22570*/  @P0 IMAD.WIDE R12, R14, 0x4, R12 ;  /* 0x000000040e0c0825 */ /* 0x002fca00078e020c */
        /* <DEDUP_REMOVED lines=11> */
[----:B------:R-:W-:Y:S05]  /*22630*/  @!P3 BRA `(.L_x_1549) ;  /* 0x00000000000cb947 */ /* 0x000fea0003800000 */
[----:B------:R-:W2:Y:S04]  /*22640*/  LDG.E R12, desc[UR40][R10.64] ;  /* 0x000000280a0c7981 */ /* 0x000ea8000c1e1900 */
[----:B-----5:R-:W2:Y:S02]  /*22650*/  LDG.E R0, desc[UR40][R10.64+0x4] ;  /* 0x000004280a007981 */ /* 0x020ea4000c1e1900 */
[----:B--2---:R-:W-:-:S07]  /*22660*/  IMAD.IADD R0, R0, 0x1, -R12 ;  /* 0x0000000100007824 */ /* 0x004fce00078e0a0c */
.L_x_1549:
[----:B-----5:R-:W-:Y:S01]  /*22670*/  IMAD.IADD R7, R7, 0x1, R8 ;  /* 0x0000000107077824 */ /* 0x020fe200078e0208 */
[----:B------:R-:W-:Y:S02]  /*22680*/  ULDC.64 UR4, c[0x0][0xa20] ;  /* 0x0002880000047ab9 */ /* 0x000fe40000000a00 */
[----:B------:R-:W-:Y:S02]  /*22690*/  ISETP.NE.U32.AND P0, PT, RZ, UR4, PT ;  /* 0x00000004ff007c0c */ /* 0x000fe4000bf05070 */
[----:B------:R0:W-:Y:S02]  /*226a0*/  STL [R1+0x34], R7 ;  /* 0x0000340701007387 */ /* 0x0001e40000100800 */
[----:B------:R-:W-:-:S13]  /*226b0*/  ISETP.NE.AND.EX P0, PT, RZ, UR5, PT, P0 ;  /* 0x00000005ff007c0c */ /* 0x000fda000bf05300 */
[----:B0-----:R-:W-:Y:S05]  /*226c0*/  @!P0 BRA `(.L_x_1550) ;  /* 0x0000000000108947 */ /* 0x001fea0003800000 */
[----:B------:R-:W0:Y:S02]  /*226d0*/  LDC.64 R6, c[0x0][0xa20] ;  /* 0x00028800ff067b82 */ /* 0x000e240000000a00 */
[----:B0-----:R-:W-:-:S06]  /*226e0*/  IMAD.WIDE R6, R14, 0x4, R6 ;  /* 0x000000040e067825 */ /* 0x001fcc00078e0206 */
[----:B------:R0:W5:Y:S01]  /*226f0*/  LDG.E R6, desc[UR40][R6.64] ;  /* 0x0000002806067981 */ /* 0x000162000c1e1900 */
[----:B------:R-:W-:Y:S05]  /*22700*/  BRA `(.L_x_1551) ;  /* 0x0000000000107947 */ /* 0x000fea0003800000 */
.L_x_1550:
[----:B------:R-:W-:Y:S05]  /*22710*/  @!P1 BRA `(.L_x_1551) ;  /* 0x00000000000c9947 */ /* 0x000fea0003800000 */
[----:B------:R-:W2:Y:S04]  /*22720*/  LDG.E R6, desc[UR40][R4.64] ;  /* 0x0000002804067981 */ /* 0x000ea8000c1e1900 */
[----:B------:R-:W2:Y:S02]  /*22730*/  LDG.E R4, desc[UR40][R4.64+0x4] ;  /* 0x0000042804047981 */ /* 0x000ea4000c1e1900 */
[----:B--2---:R-:W-:-:S07]  /*22740*/  IMAD.IADD R6, R4, 0x1, -R6 ;  /* 0x0000000104067824 */ /* 0x004fce00078e0a06 */
.L_x_1551:
[----:B------:R-:W2:Y:S04]  /*22750*/  @P2 LDG.E R4, desc[UR40][R2.64] ;  /* 0x0000002802042981 */ /* 0x000ea8000c1e1900 */
[----:B------:R-:W3:Y:S04]  /*22760*/  LDL R10, [R1+0x4] ;  /* 0x00000400010a7983 */ /* 0x000ee80000100800 */
[----:B------:R-:W2:Y:S01]  /*22770*/  @P2 LDG.E R2, desc[UR40][R2.64+0x4] ;  /* 0x0000042802022981 */ /* 0x000ea2000c1e1900 */
[----:B-----5:R-:W-:Y:S02]  /*22780*/  IMAD.IADD R8, R6, 0x1, -R8 ;  /* 0x0000000106087824 */ /* 0x020fe400078e0a08 */
[----:B--2---:R-:W-:-:S04]  /*22790*/  @P2 IMAD.IADD R9, R2, 0x1, -R4 ;  /* 0x0000000102092824 */ /* 0x004fc800078e0a04 */
[----:B------:R-:W-:-:S05]  /*227a0*/  IMAD.IADD R6, R8, 0x1, R9 ;  /* 0x0000000108067824 */ /* 0x000fca00078e0209 */
[----:B------:R-:W-:-:S04]  /*227b0*/  IADD3 R2, R6, 0x7f, RZ ;  /* 0x0000007f06027810 */ /* 0x000fc80007ffe0ff */
[----:B------:R-:W-:-:S04]  /*227c0*/  SHF.R.S32.HI R3, RZ, 0x1f, R2 ;  /* 0x0000001fff037819 */ /* 0x000fc80000011402 */
[----:B------:R-:W-:Y:S02]  /*227d0*/  LEA.HI R18, R3, R2, RZ, 0x7 ;  /* 0x0000000203127211 */ /* 0x000fe400078f38ff */
[----:B------:R-:W1:Y:S01]  /*227e0*/  LDC.64 R2, c[0x0][0x9e0] ;  /* 0x00027800ff027b82 */ /* 0x000e620000000a00 */
[----:B---3--:R-:W-:-:S04]  /*227f0*/  LEA R16, R10, 0x80, 0x7 ;  /* 0x000000800a107811 */ /* 0x008fc800078e38ff */
[----:B------:R-:W-:Y:S02]  /*22800*/  IADD3 R16, R6, R16, -R0 ;  /* 0x0000001006107210 */ /* 0x000fe40007ffe800 */
[----:B------:R-:W-:Y:S02]  /*22810*/  SHF.R.S32.HI R18, RZ, 0x7, R18 ;  /* 0x00000007ff127819 */ /* 0x000fe40000011412 */
[----:B-1----:R-:W-:Y:S01]  /*22820*/  ISETP.GE.AND P1, PT, R3, 0x1, PT ;  /* 0x000000010300780c */ /* 0x002fe20003f26270 */
[----:B------:R-:W-:-:S12]  /*22830*/  IMAD.IADD R2, R16, 0x1, R2 ;  /* 0x0000000110027824 */ /* 0x000fd800078e0202 */
[----:B------:R-:W-:Y:S05]  /*22840*/  @!P1 BRA `(.L_x_1552) ;  /* 0x0000000000489947 */ /* 0x000fea0003800000 */
[C---:B------:R-:W-:Y:S01]  /*22850*/  ISETP.GT.AND P0, PT, R16.reuse, RZ, PT ;  /* 0x000000ff1000720c */ /* 0x040fe20003f04270 */
[----:B------:R-:W-:Y:S01]  /*22860*/  BSSY B0, `(.L_x_1553) ;  /* 0x000000e000007945 */ /* 0x000fe20003800000 */
[----:B0-----:R-:W-:-:S11]  /*22870*/  VIADD R7, R16, 0xffffffff ;  /* 0xffffffff10077836 */ /* 0x001fd60000000000 */
        /* <DEDUP_REMOVED lines=8> */
.L_x_1554:
[----:B------:R-:W-:-:S13]  /*22900*/  ISETP.NE.AND P0, PT, R3, 0x1, PT ;  /* 0x000000010300780c */ /* 0x000fda0003f05270 */
[----:B------:R-:W0:Y:S02]  /*22910*/  @P0 LDC.64 R4, c[0x0][0x9e8] ;  /* 0x00027a00ff040b82 */ /* 0x000e240000000a00 */
[----:B0-----:R-:W-:-:S05]  /*22920*/  @P0 IMAD.HI.U32 R4, R7, R4, RZ ;  /* 0x0000000407040227 */ /* 0x001fca00078e00ff */
[----:B------:R-:W-:-:S07]  /*22930*/  @P0 SHF.R.U32.HI R7, RZ, R5, R4 ;  /* 0x00000005ff070219 */ /* 0x000fce0000011604 */
.L_x_1555:
[----:B------:R-:W-:Y:S05]  /*22940*/  BSYNC B0 ;  /* 0x0000000000007941 */ /* 0x000fea0003800000 */
.L_x_1553:
[----:B------:R-:W-:-:S05]  /*22950*/  IMAD R7, R7, R3, R3 ;  /* 0x0000000307077224 */ /* 0x000fca00078e0203 */
[----:B------:R-:W-:-:S07]  /*22960*/  VIMNMX R2, R2, R7, PT ;  /* 0x0000000702027248 */ /* 0x000fce0003fe0100 */
.L_x_1552:
        /* <DEDUP_REMOVED lines=10> */
[----:B0-----:R-:W0:Y:S02]  /*22a10*/  @P0 LDC.64 R6, c[0x0][0x9e8] ;  /* 0x00027a00ff060b82 */ /* 0x001e240000000a00 */
[----:B0-----:R-:W-:-:S05]  /*22a20*/  @P0 IMAD.HI.U32 R6, R5, R6, RZ ;  /* 0x0000000605060227 */ /* 0x001fca00078e00ff */
[----:B------:R-:W-:-:S04]  /*22a30*/  @P0 SHF.R.U32.HI R5, RZ, R7, R6 ;  /* 0x00000007ff050219 */ /* 0x000fc80000011606 */
[----:B------:R-:W-:Y:S01]  /*22a40*/  LOP3.LUT R5, RZ, R5, RZ, 0x33, !PT ;  /* 0x00000005ff057212 */ /* 0x000fe200078e33ff */
[----:B------:R-:W-:Y:S06]  /*22a50*/  BRA `(.L_x_1559) ;  /* 0x0000000000147947 */ /* 0x000fec0003800000 */
.L_x_1558:
[----:B------:R-:W-:Y:S01]  /*22a60*/  ISETP.NE.AND P0, PT, R3, 0x1, PT ;  /* 0x000000010300780c */ /* 0x000fe20003f05270 */
[----:B------:R-:W-:-:S12]  /*22a70*/  IMAD.MOV.U32 R5, RZ, RZ, R4 ;  /* 0x000000ffff057224 */ /* 0x000fd800078e0004 */
[----:B0-----:R-:W0:Y:S02]  /*22a80*/  @P0 LDC.64 R6, c[0x0][0x9e8] ;  /* 0x00027a00ff060b82 */ /* 0x001e240000000a00 */
[----:B0-----:R-:W-:-:S05]  /*22a90*/  @P0 IMAD.HI.U32 R6, R4, R6, RZ ;  /* 0x0000000604060227 */ /* 0x001fca00078e00ff */
[----:B------:R-:W-:-:S07]  /*22aa0*/  @P0 SHF.R.U32.HI R5, RZ, R7, R6 ;  /* 0x00000007ff050219 */ /* 0x000fce0000011606 */
.L_x_1559:
[----:B------:R-:W-:Y:S05]  /*22ab0*/  BSYNC B0 ;  /* 0x0000000000007941 */ /* 0x000fea0003800000 */
.L_x_1557:
[----:B------:R-:W-:-:S05]  /*22ac0*/  IMAD R3, R5, R3, RZ ;  /* 0x0000000305037224 */ /* 0x000fca00078e02ff */
[----:B------:R-:W-:-:S07]  /*22ad0*/  VIMNMX R0, R0, R3, !PT ;  /* 0x0000000300007248 */ /* 0x000fce0007fe0100 */
.L_x_1556:
[----:B------:R-:W-:Y:S01]  /*22ae0*/  VIADD R2, R2, 0x7f ;  /* 0x0000007f02027836 */ /* 0x000fe20000000000 */
[----:B------:R-:W-:Y:S04]  /*22af0*/  BSSY B0, `(.L_x_1560) ;  /* 0x0000137000007945 */ /* 0x000fe80003800000 */
[----:B------:R-:W-:-:S04]  /*22b00*/  SHF.R.S32.HI R3, RZ, 0x1f, R2 ;  /* 0x0000001fff037819 */ /* 0x000fc80000011402 */
[----:B------:R-:W-:Y:S02]  /*22b10*/  LEA.HI R3, R3, R2, RZ, 0x7 ;  /* 0x0000000203037211 */ /* 0x000fe400078f38ff */
[----:B------:R-:W-:Y:S02]  /*22b20*/  SHF.R.S32.HI R2, RZ, 0x1f, R0 ;  /* 0x0000001fff027819 */ /* 0x000fe40000011400 */
[----:B------:R-:W-:Y:S02]  /*22b30*/  SHF.R.S32.HI R3, RZ, 0x7, R3 ;  /* 0x00000007ff037819 */ /* 0x000fe40000011403 */
[----:B------:R-:W-:-:S04]  /*22b40*/  LEA.HI R0, R2, R0, RZ, 0x7 ;  /* 0x0000000002007211 */ /* 0x000fc800078f38ff */
[----:B------:R-:W-:-:S04]  /*22b50*/  SHF.R.S32.HI R0, RZ, 0x7, R0 ;  /* 0x00000007ff007819 */ /* 0x000fc80000011400 */
[----:B------:R-:W-:Y:S02]  /*22b60*/  VIMNMX R2, RZ, R0, !PT ;  /* 0x00000000ff027248 */ /* 0x000fe40007fe0100 */
[----:B------:R-:W-:-:S03]  /*22b70*/  VIMNMX R0, R18, R3, PT ;  /* 0x0000000312007248 */ /* 0x000fc60003fe0100 */
[--C-:B------:R-:W-:Y:S02]  /*22b80*/  IMAD R2, R2, 0x80, -R8.reuse ;  /* 0x0000008002027824 */ /* 0x100fe400078e0a08 */
[----:B------:R-:W-:-:S03]  /*22b90*/  IMAD R0, R0, 0x80, -R8 ;  /* 0x0000008000007824 */ /* 0x000fc600078e0a08 */
[----:B------:R-:W-:Y:S02]  /*22ba0*/  VIMNMX R3, RZ, R2, !PT ;  /* 0x00000002ff037248 */ /* 0x000fe40007fe0100 */
[----:B------:R-:W-:-:S04]  /*22bb0*/  VIMNMX R0, R0, R9, PT ;  /* 0x0000000900007248 */ /* 0x000fc80003fe0100 */
[----:B------:R-:W-:Y:S02]  /*22bc0*/  ISETP.GT.AND P0, PT, R0, R3, PT ;  /* 0x000000030000720c */ /* 0x000fe40003f04270 */
[----:B------:R-:W-:-:S05]  /*22bd0*/  SHF.R.U32.HI R3, RZ, 0x7, R3 ;  /* 0x00000007ff037819 */ /* 0x000fca0000011603 */
[----:B------:R-:W-:-:S06]  /*22be0*/  IMAD.MOV.U32 R9, RZ, RZ, R3 ;  /* 0x000000ffff097224 */ /* 0x000fcc00078e0003 */
[----:B------:R-:W-:-:S05]  /*22bf0*/  @P0 VIADD R0, R0, 0x7f ;  /* 0x0000007f00000836 */ /* 0x000fca0000000000 */
[----:B------:R-:W-:-:S04]  /*22c00*/  @P0 SHF.R.S32.HI R2, RZ, 0x1f, R0 ;  /* 0x0000001fff020819 */ /* 0x000fc80000011400 */
[----:B------:R-:W-:-:S04]  /*22c10*/  @P0 LEA.HI R0, R2, R0, RZ, 0x7 ;  /* 0x0000000002000211 */ /* 0x000fc800078f38ff */
[----:B------:R-:W-:Y:S02]  /*22c20*/  @P0 SHF.R.S32.HI R9, RZ, 0x7, R0 ;  /* 0x00000007ff090819 */ /* 0x000fe40000011400 */
[----:B------:R-:W-:Y:S02]  /*22c30*/  PLOP3.LUT P0, PT, PT, PT, PT, 0x80, 0x0 ;  /* 0x000000000000781c */ /* 0x000fe40003f0f070 */
[----:B------:R-:W-:-:S13]  /*22c40*/  ISETP.GT.AND P1, PT, R9, R3, PT ;  /* 0x000000030900720c */ /* 0x000fda0003f24270 */
[----:B------:R-:W-:Y:S05]  /*22c50*/  @!P1 BRA `(.L_x_1561) ;  /* 0x0000001000809947 */ /* 0x000fea0003800000 */
[----:B------:R-:W2:Y:S01]  /*22c60*/  LDL R6, [R1+0x8] ;  /* 0x0000080001067983 */ /* 0x000ea20000100800 */
[----:B------:R-:W1:Y:S01]  /*22c70*/  LDC R0, c[0x0][0x428] ;  /* 0x00010a00ff007b82 */ /* 0x000e620000000800 */
[----:B------:R-:W-:Y:S01]  /*22c80*/  UMOV UR4, 0xffffffff ;  /* 0xffffffff00047882 */ /* 0x000fe20000000000 */
[----:B-1----:R-:W-:-:S13]  /*22c90*/  ISETP.NE.AND P0, PT, R0, 0x1, PT ;  /* 0x000000010000780c */ /* 0x002fda0003f05270 */
[----:B------:R-:W2:Y:S08]  /*22ca0*/  @P0 LDC R0, c[0x0][0x42c] ;  /* 0x00010b00ff000b82 */ /* 0x000eb00000000800 */
[----:B------:R-:W1:Y:S01]  /*22cb0*/  @P0 LDC R5, c[0x0][0x430] ;  /* 0x00010c00ff050b82 */ /* 0x000e620000000800 */
[----:B--2---:R-:W-:-:S04]  /*22cc0*/  @P0 IMAD.HI.U32 R0, R6, R0, RZ ;  /* 0x0000000006000227 */ /* 0x004fc800078e00ff */
[----:B------:R-:W-:Y:S01]  /*22cd0*/  IMAD.MOV.U32 R2, RZ, RZ, R6 ;  /* 0x000000ffff027224 */ /* 0x000fe200078e0006 */
[----:B-1----:R-:W-:Y:S02]  /*22ce0*/  @P0 SHF.R.U32.HI R2, RZ, R5, R0 ;  /* 0x00000005ff020219 */ /* 0x002fe40000011600 */
[----:B------:R-:W-:Y:S01]  /*22cf0*/  SEL R0, R14, RZ, !P2 ;  /* 0x000000ff0e007207 */ /* 0x000fe20005000000 */
[----:B------:R-:W-:Y:S06]  /*22d00*/  BRA.DIV UR4, `(.L_x_1562) ;  /* 0x0000006e04cc7947 */ /* 0x000fec000b800000 */
[----:B------:R-:W1:Y:S02]  /*22d10*/  S2R R5, SR_TID.X ;  /* 0x0000000000057919 */ /* 0x000e640000002100 */
[----:B-1----:R-:W-:-:S04]  /*22d20*/  SHF.R.U32.HI R5, RZ, 0x5, R5 ;  /* 0x00000005ff057819 */ /* 0x002fc80000011605 */
[----:B------:R-:W-:-:S05]  /*22d30*/  LOP3.LUT R5, R5, 0x3, RZ, 0xc0, !PT ;  /* 0x0000000305057812 */ /* 0x000fca00078ec0ff */
[----:B------:R1:W2:Y:S02]  /*22d40*/  SHFL.IDX PT, R14, R5, RZ, 0x1f ;  /* 0x00001fff050e7589 */ /* 0x0002a400000e0000 */
.L_x_1752:
[----:B--2---:R-:W-:Y:S02]  /*22d50*/  ISETP.NE.AND P0, PT, R14, RZ, PT ;  /* 0x000000ff0e00720c */ /* 0x004fe40003f05270 */
[----:B------:R-:W-:-:S11]  /*22d60*/  PLOP3.LUT P6, PT, PT, PT, PT, 0x8, 0x0 ;  /* 0x000000000000781c */ /* 0x000fd60003fce170 */
[----:B------:R-:W-:Y:S05]  /*22d70*/  @P0 BRA `(.L_x_1563) ;  /* 0x00000000000c0947 */ /* 0x000fea0003800000 */
[----:B------:R-:W-:-:S03]  /*22d80*/  UMOV UR4, 0xffffffff ;  /* 0xffffffff00047882 */ /* 0x000fc60000000000 */
[----:B------:R-:W-:Y:S05]  /*22d90*/  BRA.DIV UR4, `(.L_x_1564) ;  /* 0x0000006e04dc7947 */ /* 0x000fea000b800000 */
[----:B------:R-:W-:-:S13]  /*22da0*/  ELECT P6, URZ, PT ;  /* 0x00000000003f782f */ /* 0x000fda00038c0000 */
.L_x_1563:
[----:B-1----:R-:W2:Y:S01]  /*22db0*/  LDL R5, [R1+0x44] ;  /* 0x0000440001057983 */ /* 0x002ea20000100800 */
        /* <DEDUP_REMOVED lines=11> */
.L_x_1755:
[----:B------:R-:W-:Y:S05]  /*22e70*/  BSYNC B1 ;  /* 0x0000000000017941 */ /* 0x000fea0003800000 */
.L_x_1565:
[----:B------:R-:W-:Y:S04]  /*22e80*/  BSSY B1, `(.L_x_1567) ;  /* 0x0000070000017945 */ /* 0x000fe80003800000 */
[----:B------:R-:W-:Y:S05]  /*22e90*/  @!P6 BRA `(.L_x_1568) ;  /* 0x0000000400b8e947 */ /* 0x000fea0003800000 */
[----:B------:R-:W2:Y:S04]  /*22ea0*/  LDL R8, [R1+0x14] ;  /* 0x0000140001087983 */ /* 0x000ea80000100800 */
[----:B0-----:R-:W3:Y:S01]  /*22eb0*/  LDL R7, [R1+0x1c] ;  /* 0x00001c0001077983 */ /* 0x001ee20000100800 */
[----:B------:R-:W0:Y:S01]  /*22ec0*/  S2R R6, SR_TID.X ;  /* 0x0000000000067919 */ /* 0x000e220000002100 */
[----:B------:R-:W-:Y:S01]  /*22ed0*/  BSSY B2, `(.L_x_1569) ;  /* 0x0000007000027945 */ /* 0x000fe20003800000 */
[----:B0-----:R-:W-:-:S04]  /*22ee0*/  LOP3.LUT R6, R6, 0x7f, RZ, 0xc0, !PT ;  /* 0x0000007f06067812 */ /* 0x001fc800078ec0ff */
[----:B------:R-:W-:Y:S01]  /*22ef0*/  ISETP.NE.AND P1, PT, R6, RZ, PT ;  /* 0x000000ff0600720c */ /* 0x000fe20003f25270 */
[----:B--2---:R-:W-:Y:S01]  /*22f00*/  IMAD R8, R8, 0x8, R12 ;  /* 0x0000000808087824 */ /* 0x004fe200078e020c */
[----:B---3--:R-:W-:-:S04]  /*22f10*/  SHF.L.U32 R11, R7, 0x1f, RZ ;  /* 0x0000001f070b7819 */ /* 0x008fc800000006ff */
[----:B------:R-:W0:Y:S02]  /*22f20*/  SYNCS.PHASECHK.TRANS64.TRYWAIT P0, [R8+URZ+0x228a0], R11 ;  /* 0x0228a00b080075a7 */ /* 0x000e24000800017f */
[----:B0-----:R-:W-:Y:S05]  /*22f30*/  @!P0 BRA `(.L_x_1570) ;  /* 0x0000006c00a88947 */ /* 0x001fea0003800000 */
.L_x_1756:
[----:B------:R-:W-:Y:S05]  /*22f40*/  BSYNC B2 ;  /* 0x0000000000027941 */ /* 0x000fea0003800000 */
.L_x_1569:
[----:B------:R-:W-:Y:S04]  /*22f50*/  BSSY B2, `(.L_x_1571) ;  /* 0x0000009000027945 */ /* 0x000fe80003800000 */
[----:B------:R-:W-:Y:S05]  /*22f60*/  @P1 BRA `(.L_x_1572) ;  /* 0x00000000001c1947 */ /* 0x000fea0003800000 */
[----:B-1----:R-:W1:Y:S02]  /*22f70*/  S2R R5, SR_TID.X ;  /* 0x0000000000057919 */ /* 0x002e640000002100 */
[----:B-1----:R-:W-:Y:S01]  /*22f80*/  LOP3.LUT R6, R5, 0x1f, RZ, 0xc0, !PT ;  /* 0x0000001f05067812 */ /* 0x002fe200078ec0ff */
[----:B------:R-:W-:-:S03]  /*22f90*/  IMAD.MOV.U32 R5, RZ, RZ, 0x6000 ;  /* 0x00006000ff057424 */ /* 0x000fc600078e00ff */
[----:B------:R-:W-:Y:S01]  /*22fa0*/  ISETP.NE.AND P0, PT, R6, RZ, PT ;  /* 0x000000ff0600720c */ /* 0x000fe20003f05270 */
[----:B------:R2:W-:-:S12]  /*22fb0*/  SYNCS.ARRIVE.TRANS64 RZ, [R8+URZ+0x22890], R5 ;  /* 0x0228900508ff79a7 */ /* 0x0005d8000800003f */
[----:B--2---:R-:W-:Y:S05]  /*22fc0*/  @!P0 BRA `(.L_x_1572) ;  /* 0x0000000000048947 */ /* 0x004fea0003800000 */
[----:B------:R-:W-:Y:S01]  /*22fd0*/  BPT.TRAP 0x1 ;  /* 0x000000040000795c */ /* 0x000fe20000300000 */
.L_x_1572:
[----:B------:R-:W-:Y:S05]  /*22fe0*/  BSYNC B2 ;  /* 0x0000000000027941 */ /* 0x000fea0003800000 */
.L_x_1571:
[----:B-1----:R-:W2:Y:S01]  /*22ff0*/  LDL R5, [R1+0x14] ;  /* 0x0000140001057983 */ /* 0x002ea20000100800 */
[----:B------:R-:W-:Y:S01]  /*23000*/  IMAD.MOV.U32 R13, RZ, RZ, RZ ;  /* 0x000000ffff0d7224 */ /* 0x000fe200078e00ff */
[----:B------:R-:W-:Y:S01]  /*23010*/  UIADD3 UR4, UP0, UR42, 0x570, URZ ;  /* 0x000005702a047890 */ /* 0x000fe2000ff1e03f */
[----:B------:R-:W-:Y:S01]  /*23020*/  IMAD R6, R9, 0x80, R17 ;  /* 0x0000008009067824 */ /* 0x000fe200078e0211 */
[----:B------:R-:W-:Y:S01]  /*23030*/  PLOP3.LUT P0, PT, PT, PT, PT, 0x80, 0x0 ;  /* 0x000000000000781c */ /* 0x000fe20003f0f070 */
[----:B------:R-:W-:Y:S01]  /*23040*/  UMOV UR6, 0x0 ;  /* 0x0000000000067882 */ /* 0x000fe20000000000 */
[----:B------:R-:W-:Y:S01]  /*23050*/  R2UR UR10, R13 ;  /* 0x000000000d0a72ca */ /* 0x000fe200000e0000 */
[----:B------:R-:W-:Y:S01]  /*23060*/  VIADD R6, R6, 0xffffff80 ;  /* 0xffffff8006067836 */ /* 0x000fe20000000000 */
[----:B------:R-:W-:Y:S01]  /*23070*/  UIADD3.X UR5, URZ, UR43, URZ, UP0, !UPT ;  /* 0x0000002b3f057290 */ /* 0x000fe200087fe43f */
[----:B------:R-:W-:Y:S01]  /*23080*/  UMOV UR7, 0x12f00000 ;  /* 0x12f0000000077882 */ /* 0x000fe20000000000 */
[----:B--2---:R-:W-:-:S02]  /*23090*/  IMAD R10, R5, 0x6000, R12 ;  /* 0x00006000050a7824 */ /* 0x004fc400078e020c */
[----:B------:R-:W-:Y:S02]  /*230a0*/  VIADD R5, R8, 0x22890 ;  /* 0x0002289008057836 */ /* 0x000fe40000000000 */
[----:B------:R-:W-:-:S07]  /*230b0*/  VIADD R7, R10, 0x16400 ;  /* 0x000164000a077836 */ /* 0x000fce0000000000 */
.L_x_1573:
        /* <DEDUP_REMOVED lines=15> */
.L_x_1574:
        /* <DEDUP_REMOVED lines=15> */
.L_x_1575:
        /* <DEDUP_REMOVED lines=13> */
.L_x_1757:
[----:B------:R-:W-:Y:S05]  /*23370*/  BSYNC B2 ;  /* 0x0000000000027941 */ /* 0x000fea0003800000 */
.L_x_1576:
[----:B------:R-:W-:Y:S01]  /*23380*/  BSSY B2, `(.L_x_1578) ;  /* 0x000000b000027945 */ /* 0x000fe20003800000 */
[----:B------:R-:W-:Y:S02]  /*23390*/  IMAD.MOV.U32 R10, RZ, RZ, 0x0 ;  /* 0x00000000ff0a7424 */ /* 0x000fe400078e00ff */
[----:B01----:R-:W-:Y:S01]  /*233a0*/  IMAD.MOV.U32 R11, RZ, RZ, 0x12f00000 ;  /* 0x12f00000ff0b7424 */ /* 0x003fe200078e00ff */
[----:B------:R-:W-:Y:S06]  /*233b0*/  @P1 BRA `(.L_x_1579) ;  /* 0x00000000001c1947 */ /* 0x000fec0003800000 */
[----:B------:R-:W0:Y:S02]  /*233c0*/  S2R R5, SR_TID.X ;  /* 0x0000000000057919 */ /* 0x000e240000002100 */
[----:B0-----:R-:W-:Y:S02]  /*233d0*/  LOP3.LUT R7, R5, 0x1f, RZ, 0xc0, !PT ;  /* 0x0000001f05077812 */ /* 0x001fe400078ec0ff */
[----:B------:R-:W-:Y:S02]  /*233e0*/  MOV R5, 0x4000 ;  /* 0x0000400000057802 */ /* 0x000fe40000000f00 */
[----:B------:R-:W-:Y:S02]  /*233f0*/  ISETP.NE.AND P0, PT, R7, RZ, PT ;  /* 0x000000ff0700720c */ /* 0x000fe40003f05270 */
[----:B------:R0:W-:Y:S11]  /*23400*/  SYNCS.ARRIVE.TRANS64 RZ, [R8+URZ+0x228b0], R5 ;  /* 0x0228b00508ff79a7 */ /* 0x0001f6000800003f */
[----:B0-----:R-:W-:Y:S05]  /*23410*/  @!P0 BRA `(.L_x_1579) ;  /* 0x0000000000048947 */ /* 0x001fea0003800000 */
[----:B------:R-:W-:Y:S01]  /*23420*/  BPT.TRAP 0x1 ;  /* 0x000000040000795c */ /* 0x000fe20000300000 */
.L_x_1579:
[----:B------:R-:W-:Y:S05]  /*23430*/  BSYNC B2 ;  /* 0x0000000000027941 */ /* 0x000fea0003800000 */
.L_x_1578:
[----:B------:R-:W2:Y:S01]  /*23440*/  LDL R5, [R1+0x14] ;  /* 0x0000140001057983 */ /* 0x000ea20000100800 */
        /* <DEDUP_REMOVED lines=9> */
.L_x_1580:
        /* <DEDUP_REMOVED lines=10> */
.L_x_1568:
[----:B------:R-:W-:Y:S05]  /*23580*/  BSYNC B1 ;  /* 0x0000000000017941 */ /* 0x000fea0003800000 */
.L_x_1567:
[----:B------:R-:W1:Y:S04]  /*23590*/  LDL.LU R10, [R1+0x14] ;  /* 0x00001400010a7983 */ /* 0x000e680000300800 */
[----:B0-----:R-:W2:Y:S01]  /*235a0*/  LDL.LU R7, [R1+0x1c] ;  /* 0x00001c0001077983 */ /* 0x001ea20000300800 */
[----:B------:R-:W-:Y:S01]  /*235b0*/  PLOP3.LUT P0, PT, PT, PT, PT, 0x8, 0x0 ;  /* 0x000000000000781c */ /* 0x000fe20003f0e170 */
[----:B-1----:R-:W-:-:S05]  /*235c0*/  VIADD R5, R10, 0x1 ;  /* 0x000000010a057836 */ /* 0x002fca0000000000 */
[----:B------:R-:W-:-:S04]  /*235d0*/  ISETP.NE.AND P1, PT, R5, 0x2, PT ;  /* 0x000000020500780c */ /* 0x000fc80003f25270 */
[----:B------:R-:W-:Y:S02]  /*235e0*/  SEL R6, RZ, 0x1, P1 ;  /* 0x00000001ff067807 */ /* 0x000fe40000800000 */
[----:B------:R-:W-:Y:S02]  /*235f0*/  SEL R5, R5, RZ, P1 ;  /* 0x000000ff05057207 */ /* 0x000fe40000800000 */
[----:B--2---:R-:W-:Y:S01]  /*23600*/  LOP3.LUT R7, R7, R6, RZ, 0x3c, !PT ;  /* 0x0000000607077212 */ /* 0x004fe200078e3cff */
[----:B------:R-:W-:-:S04]  /*23610*/  VIADD R6, R9, 0xfffffffe ;  /* 0xfffffffe09067836 */ /* 0x000fc80000000000 */
[----:B------:R1:W-:Y:S01]  /*23620*/  STL [R1+0x1c], R7 ;  /* 0x00001c0701007387 */ /* 0x0003e20000100800 */
[----:B------:R-:W-:-:S03]  /*23630*/  ISETP.GE.AND P2, PT, R6, R3, PT ;  /* 0x000000030600720c */ /* 0x000fc60003f46270 */
[----:B------:R1:W-:Y:S10]  /*23640*/  STL [R1+0x14], R5 ;  /* 0x0000140501007387 */ /* 0x0003f40000100800 */
[----:B-1----:R-:W-:Y:S05]  /*23650*/  @!P2 BRA `(.L_x_1561) ;  /* 0x000000080000a947 */ /* 0x002fea0003800000 */
[C---:B------:R-:W-:Y:S02]  /*23660*/  IMAD R17, R9.reuse, 0x80, R17 ;  /* 0x0000008009117824 */ /* 0x040fe400078e0211 */
[----:B------:R-:W-:Y:S02]  /*23670*/  VIADD R10, R9, 0xffffffff ;  /* 0xffffffff090a7836 */ /* 0x000fe40000000000 */
[----:B------:R-:W-:-:S07]  /*23680*/  VIADD R9, R17, 0xffffff00 ;  /* 0xffffff0011097836 */ /* 0x000fce0000000000 */
.L_x_1595:
[----:B------:R-:W-:Y:S05]  /*23690*/  YIELD ;  /* 0x0000000000007946 */ /* 0x000fea0003800000 */
[----:B------:R-:W-:Y:S04]  /*236a0*/  BSSY B1, `(.L_x_1581) ;  /* 0x000006e000017945 */ /* 0x000fe80003800000 */
[----:B-1----:R-:W-:Y:S05]  /*236b0*/  @!P6 BRA `(.L_x_1582) ;  /* 0x0000000400b0e947 */ /* 0x002fea0003800000 */
[----:B------:R-:W2:Y:S04]  /*236c0*/  LDL R7, [R1+0x14] ;  /* 0x0000140001077983 */ /* 0x000ea80000100800 */
[----:B------:R-:W3:Y:S01]  /*236d0*/  LDL R6, [R1+0x1c] ;  /* 0x00001c0001067983 */ /* 0x000ee20000100800 */
        /* <DEDUP_REMOVED lines=8> */
.L_x_1758:
[----:B------:R-:W-:Y:S05]  /*23760*/  BSYNC B2 ;  /* 0x0000000000027941 */ /* 0x000fea0003800000 */
.L_x_1583:
        /* <DEDUP_REMOVED lines=9> */
.L_x_1586:
[----:B------:R-:W-:Y:S05]  /*23800*/  BSYNC B2 ;  /* 0x0000000000027941 */ /* 0x000fea0003800000 */
.L_x_1585:
        /* <DEDUP_REMOVED lines=8> */
[----:B--2---:R-:W-:Y:S02]  /*23890*/  IMAD R6, R5, 0x6000, R12 ;  /* 0x0000600005067824 */ /* 0x004fe400078e020c */
[----:B------:R-:W-:-:S02]  /*238a0*/  VIADD R5, R8, 0x22890 ;  /* 0x0002289008057836 */ /* 0x000fc40000000000 */
[----:B------:R-:W-:-:S09]  /*238b0*/  VIADD R11, R6, 0x16400 ;  /* 0x00016400060b7836 */ /* 0x000fd20000000000 */
.L_x_1587:
        /* <DEDUP_REMOVED lines=15> */
.L_x_1588:
        /* <DEDUP_REMOVED lines=15> */
.L_x_1589:
        /* <DEDUP_REMOVED lines=13> */
.L_x_1759:
[----:B------:R-:W-:Y:S05]  /*23b70*/  BSYNC B2 ;  /* 0x0000000000027941 */ /* 0x000fea0003800000 */
.L_x_1590:
[----:B------:R-:W-:Y:S01]  /*23b80*/  BSSY B2, `(.L_x_1592) ;  /* 0x000000b000027945 */ /* 0x000fe20003800000 */
[----:B------:R-:W-:Y:S02]  /*23b90*/  IMAD.MOV.U32 R6, RZ, RZ, 0x0 ;  /* 0x00000000ff067424 */ /* 0x000fe400078e00ff */
[----:B01----:R-:W-:Y:S01]  /*23ba0*/  IMAD.MOV.U32 R7, RZ, RZ, 0x12f00000 ;  /* 0x12f00000ff077424 */ /* 0x003fe200078e00ff */
[----:B------:R-:W-:Y:S06]  /*23bb0*/  @P2 BRA `(.L_x_1593) ;  /* 0x00000000001c2947 */ /* 0x000fec0003800000 */
[----:B------:R-:W0:Y:S02]  /*23bc0*/  S2R R5, SR_TID.X ;  /* 0x0000000000057919 */ /* 0x000e240000002100 */
[----:B0-----:R-:W-:Y:S01]  /*23bd0*/  LOP3.LUT R11, R5, 0x1f, RZ, 0xc0, !PT ;  /* 0x0000001f050b7812 */ /* 0x001fe200078ec0ff */
[----:B------:R-:W-:-:S03]  /*23be0*/  IMAD.MOV.U32 R5, RZ, RZ, 0x4000 ;  /* 0x00004000ff057424 */ /* 0x000fc600078e00ff */
[----:B------:R-:W-:Y:S01]  /*23bf0*/  ISETP.NE.AND P1, PT, R11, RZ, PT ;  /* 0x000000ff0b00720c */ /* 0x000fe20003f25270 */
[----:B------:R0:W-:-:S12]  /*23c00*/  SYNCS.ARRIVE.TRANS64 RZ, [R8+URZ+0x228b0], R5 ;  /* 0x0228b00508ff79a7 */ /* 0x0001d8000800003f */
[----:B0-----:R-:W-:Y:S05]  /*23c10*/  @!P1 BRA `(.L_x_1593) ;  /* 0x0000000000049947 */ /* 0x001fea0003800000 */
[----:B------:R-:W-:Y:S01]  /*23c20*/  BPT.TRAP 0x1 ;  /* 0x000000040000795c */ /* 0x000fe20000300000 */
.L_x_1593:
[----:B------:R-:W-:Y:S05]  /*23c30*/  BSYNC B2 ;  /* 0x0000000000027941 */ /* 0x000fea0003800000 */
.L_x_1592:
        /* <DEDUP_REMOVED lines=10> */
.L_x_1594:
        /* <DEDUP_REMOVED lines=10> */
.L_x_1582:
[----:B------:R-:W-:Y:S05]  /*23d80*/  BSYNC B1 ;  /* 0x0000000000017941 */ /* 0x000fea0003800000 */
.L_x_1581:
[----:B------:R-:W2:Y:S04]  /*23d90*/  LDL.LU R6, [R1+0x14] ;  /* 0x0000140001067983 */ /* 0x000ea80000300800 */
[----:B------:R-:W3:Y:S01]  /*23da0*/  LDL.LU R7, [R1+0x1c] ;  /* 0x00001c0001077983 */ /* 0x000ee20000300800 */
[----:B------:R-:W-:Y:S02]  /*23db0*/  VIADD R10, R10, 0xffffffff ;  /* 0xffffffff0a0a7836 */ /* 0x000fe40000000000 */
[----:B------:R-:W-:-:S03]  /*23dc0*/  VIADD R9, R9, 0xffffff80 ;  /* 0xffffff8009097836 */ /* 0x000fc60000000000 */
[----:B------:R-:W-:Y:S01]  /*23dd0*/  ISETP.GT.AND P2, PT, R10, R3, PT ;  /* 0x000000030a00720c */ /* 0x000fe20003f44270 */
[----:B--2---:R-:W-:-:S05]  /*23de0*/  VIADD R5, R6, 0x1 ;  /* 0x0000000106057836 */ /* 0x004fca0000000000 */
[----:B------:R-:W-:-:S04]  /*23df0*/  ISETP.NE.AND P1, PT, R5, 0x2, PT ;  /* 0x000000020500780c */ /* 0x000fc80003f25270 */
[----:B------:R-:W-:Y:S02]  /*23e00*/  SEL R6, RZ, 0x1, P1 ;  /* 0x00000001ff067807 */ /* 0x000fe40000800000 */
[----:B------:R-:W-:Y:S02]  /*23e10*/  SEL R5, R5, RZ, P1 ;  /* 0x000000ff05057207 */ /* 0x000fe40000800000 */
[----:B---3--:R-:W-:-:S03]  /*23e20*/  LOP3.LUT R7, R7, R6, RZ, 0x3c, !PT ;  /* 0x0000000607077212 */ /* 0x008fc600078e3cff */
[----:B------:R1:W-:Y:S04]  /*23e30*/  STL [R1+0x14], R5 ;  /* 0x0000140501007387 */ /* 0x0003e80000100800 */
[----:B------:R1:W-:Y:S01]  /*23e40*/  STL [R1+0x1c], R7 ;  /* 0x00001c0701007387 */ /* 0x0003e20000100800 */
[----:B------:R-:W-:Y:S05]  /*23e50*/  @P2 BRA `(.L_x_1595) ;  /* 0xfffffff8000c2947 */ /* 0x000fea000383ffff */
.L_x_1561:
[----:B------:R-:W-:Y:S05]  /*23e60*/  BSYNC B0 ;  /* 0x0000000000007941 */ /* 0x000fea0003800000 */
.L_x_1560:
[----:B------:R-:W2:Y:S01]  /*23e70*/  LDC.64 R2, c[0x0][0x9e0] ;  /* 0x00027800ff027b82 */ /* 0x000ea20000000a00 */
[----:B------:R-:W-:Y:S07]  /*23e80*/  @!P0 WARPSYNC.ALL ;  /* 0x0000000000008948 */ /* 0x000fee0003800000 */
[----:B------:R-:W-:Y:S01]  /*23e90*/  @!P0 BAR.SYNC.DEFER_BLOCKING 0xc, 0x180 ;  /* 0x0306000000008b1d */ /* 0x000fe20000010000 */
[----:B--2---:R-:W-:Y:S01]  /*23ea0*/  ISETP.GE.AND P0, PT, R3, 0x1, PT ;  /* 0x000000010300780c */ /* 0x004fe20003f06270 */
[----:B------:R-:W-:-:S12]  /*23eb0*/  IMAD.IADD R2, R16, 0x1, R2 ;  /* 0x0000000110027824 */ /* 0x000fd800078e0202 */
[----:B------:R-:W-:Y:S05]  /*23ec0*/  @!P0 BRA `(.L_x_1596) ;  /* 0x0000000000488947 */ /* 0x000fea0003800000 */
[C---:B------:R-:W-:Y:S01]  /*23ed0*/  ISETP.GT.AND P1, PT, R16.reuse, RZ, PT ;  /* 0x000000ff1000720c */ /* 0x040fe20003f24270 */
[----:B------:R-:W-:Y:S01]  /*23ee0*/  BSSY B0, `(.L_x_1597) ;  /* 0x000000e000007945 */ /* 0x000fe20003800000 */
[----:B------:R-:W-:-:S11]  /*23ef0*/  VIADD R0, R16, 0xffffffff ;  /* 0xffffffff10007836 */ /* 0x000fd60000000000 */
[----:B------:R-:W-:Y:S05]  /*23f00*/  @P1 BRA `(.L_x_1598) ;  /* 0x00000000001c1947 */ /* 0x000fea0003800000 */
[----:B------:R-:W-:Y:S02]  /*23f10*/  ISETP.NE.AND P1, PT, R3, 0x1, PT ;  /* 0x000000010300780c */ /* 0x000fe40003f25270 */
[----:B------:R-:W-:-:S11]  /*23f20*/  IADD3 R0, -R16, RZ, RZ ;  /* 0x000000ff10007210 */ /* 0x000fd60007ffe1ff */
[----:B01----:R-:W0:Y:S02]  /*23f30*/  @P1 LDC.64 R6, c[0x0][0x9e8] ;  /* 0x00027a00ff061b82 */ /* 0x003e240000000a00 */
[----:B0-----:R-:W-:-:S05]  /*23f40*/  @P1 IMAD.HI.U32 R6, R0, R6, RZ ;  /* 0x0000000600061227 */ /* 0x001fca00078e00ff */
[----:B------:R-:W-:-:S04]  /*23f50*/  @P1 SHF.R.U32.HI R0, RZ, R7, R6 ;  /* 0x00000007ff001219 */ /* 0x000fc80000011606 */
[----:B------:R-:W-:Y:S01]  /*23f60*/  LOP3.LUT R0, RZ, R0, RZ, 0x33, !PT ;  /* 0x00000000ff007212 */ /* 0x000fe200078e33ff */
[----:B------:R-:W-:Y:S06]  /*23f70*/  BRA `(.L_x_1599) ;  /* 0x0000000000107947 */ /* 0x000fec0003800000 */
.L_x_1598:
[----:B------:R-:W-:-:S13]  /*23f80*/  ISETP.NE.AND P1, PT, R3, 0x1, PT ;  /* 0x000000010300780c */ /* 0x000fda0003f25270 */
[----:B01----:R-:W0:Y:S02]  /*23f90*/  @P1 LDC.64 R6, c[0x0][0x9e8] ;  /* 0x00027a00ff061b82 */ /* 0x003e240000000a00 */
[----:B0-----:R-:W-:-:S05]  /*23fa0*/  @P1 IMAD.HI.U32 R6, R0, R6, RZ ;  /* 0x0000000600061227 */ /* 0x001fca00078e00ff */
[----:B------:R-:W-:-:S07]  /*23fb0*/  @P1 SHF.R.U32.HI R0, RZ, R7, R6 ;  /* 0x00000007ff001219 */ /* 0x000fce0000011606 */
.L_x_1599:
[----:B------:R-:W-:Y:S05]  /*23fc0*/  BSYNC B0 ;  /* 0x0000000000007941 */ /* 0x000fea0003800000 */
.L_x_1597:
[----:B------:R-:W-:-:S05]  /*23fd0*/  IMAD R0, R0, R3, R3 ;  /* 0x0000000300007224 */ /* 0x000fca00078e0203 */
[----:B------:R-:W-:-:S07]  /*23fe0*/  VIMNMX R2, R2, R0, PT ;  /* 0x0000000002027248 */ /* 0x000fce0003fe0100 */
.L_x_1596:
[----:B------:R-:W-:Y:S01]  /*23ff0*/  VIADD R2, R2, 0x7f ;  /* 0x0000007f02027836 */ /* 0x000fe20000000000 */
[----:B------:R-:W-:-:S04]  /*24000*/  ULDC UR4, c[0x0][0x9dc] ;  /* 0x0002770000047ab9 */ /* 0x000fc80000000800 */
[----:B------:R-:W-:-:S04]  /*24010*/  SHF.R.S32.HI R0, RZ, 0x1f, R2 ;  /* 0x0000001fff007819 */ /* 0x000fc80000011402 */
[----:B------:R-:W-:-:S04]  /*24020*/  LEA.HI R0, R0, R2, RZ, 0x7 ;  /* 0x0000000200007211 */ /* 0x000fc800078f38ff */
[----:B------:R-:W-:-:S04]  /*24030*/  SHF.R.S32.HI R0, RZ, 0x7, R0 ;  /* 0x00000007ff007819 */ /* 0x000fc80000011400 */
[----:B------:R-:W-:Y:S01]  /*24040*/  VIMNMX R16, R18, R0, PT ;  /* 0x0000000012107248 */ /* 0x000fe20003fe0100 */
[----:B------:R-:W-:Y:S01]  /*24050*/  VIADD R0, R4, -UR4 ;  /* 0x8000000404007c36 */ /* 0x000fe20008000000 */
[----:B------:R-:W-:Y:S06]  /*24060*/  @!P0 BRA `(.L_x_1600) ;  /* 0x0000000000448947 */ /* 0x000fec0003800000 */
[----:B------:R-:W-:Y:S01]  /*24070*/  ISETP.GT.AND P0, PT, R4, -0x1, PT ;  /* 0xffffffff0400780c */ /* 0x000fe20003f04270 */
[----:B------:R-:W-:-:S12]  /*24080*/  BSSY B0, `(.L_x_1601) ;  /* 0x000000d000007945 */ /* 0x000fd80003800000 */
[----:B------:R-:W-:Y:S05]  /*24090*/  @P0 BRA `(.L_x_1602) ;  /* 0x00000000001c0947 */ /* 0x000fea0003800000 */
[----:B------:R-:W-:Y:S02]  /*240a0*/  ISETP.NE.AND P0, PT, R3, 0x1, PT ;  /* 0x000000010300780c */ /* 0x000fe40003f05270 */
[----:B------:R-:W-:-:S11]  /*240b0*/  LOP3.LUT R4, RZ, R4, RZ, 0x33, !PT ;  /* 0x00000004ff047212 */ /* 0x000fd600078e33ff */
[----:B01----:R-:W0:Y:S02]  /*240c0*/  @P0 LDC.64 R6, c[0x0][0x9e8] ;  /* 0x00027a00ff060b82 */ /* 0x003e240000000a00 */
[----:B0-----:R-:W-:-:S05]  /*240d0*/  @P0 IMAD.HI.U32 R6, R4, R6, RZ ;  /* 0x0000000604060227 */ /* 0x001fca00078e00ff */
[----:B------:R-:W-:-:S04]  /*240e0*/  @P0 SHF.R.U32.HI R4, RZ, R7, R6 ;  /* 0x00000007ff040219 */ /* 0x000fc80000011606 */
[----:B------:R-:W-:Y:S01]  /*240f0*/  LOP3.LUT R4, RZ, R4, RZ, 0x33, !PT ;  /* 0x00000004ff047212 */ /* 0x000fe200078e33ff */
[----:B------:R-:W-:Y:S06]  /*24100*/  BRA `(.L_x_1603) ;  /* 0x0000000000107947 */ /* 0x000fec0003800000 */
.L_x_1602:
[----:B------:R-:W-:-:S13]  /*24110*/  ISETP.NE.AND P0, PT, R3, 0x1, PT ;  /* 0x000000010300780c */ /* 0x000fda0003f05270 */
[----:B01----:R-:W0:Y:S02]  /*24120*/  @P0 LDC.64 R6, c[0x0][0x9e8] ;  /* 0x00027a00ff060b82 */ /* 0x003e240000000a00 */
[----:B0-----:R-:W-:-:S05]  /*24130*/  @P0 IMAD.HI.U32 R6, R4, R6, RZ ;  /* 0x0000000604060227 */ /* 0x001fca00078e00ff */
[----:B------:R-:W-:-:S07]  /*24140*/  @P0 SHF.R.U32.HI R4, RZ, R7, R6 ;  /* 0x00000007ff040219 */ /* 0x000fce0000011606 */
.L_x_1603:
[----:B------:R-:W-:Y:S05]  /*24150*/  BSYNC B0 ;  /* 0x0000000000007941 */ /* 0x000fea0003800000 */
.L_x_1601:
[----:B------:R-:W-:-:S05]  /*24160*/  IMAD R3, R4, R3, RZ ;  /* 0x0000000304037224 */ /* 0x000fca00078e02ff */
[----:B------:R-:W-:-:S07]  /*24170*/  VIMNMX R0, R0, R3, !PT ;  /* 0x0000000300007248 */ /* 0x000fce0007fe0100 */
.L_x_1600:
[----:B------:R-:W-:Y:S01]  /*24180*/  SHF.R.S32.HI R2, RZ, 0x1f, R0 ;  /* 0x0000001fff027819 */ /* 0x000fe20000011400 */
[----:B------:R-:W-:Y:S03]  /*24190*/  BSSY B6, `(.L_x_1604) ;  /* 0x00002f1000067945 */ /* 0x000fe60003800000 */
[----:B------:R-:W-:-:S04]  /*241a0*/  LEA.HI R2, R2, R0, RZ, 0x7 ;  /* 0x0000000002027211 */ /* 0x000fc800078f38ff */
[----:B------:R-:W-:-:S04]  /*241b0*/  SHF.R.S32.HI R2, RZ, 0x7, R2 ;  /* 0x00000007ff027819 */ /* 0x000fc80000011402 */
[----:B------:R-:W-:-:S04]  /*241c0*/  VIMNMX R3, RZ, R2, !PT ;  /* 0x00000002ff037248 */ /* 0x000fc80007fe0100 */
[----:B------:R-:W-:Y:S01]  /*241d0*/  ISETP.GT.AND P0, PT, R16, R3, PT ;  /* 0x000000031000720c */ /* 0x000fe20003f04270 */
[----:B------:R2:W-:-:S12]  /*241e0*/  STL [R1+0x30], R3 ;  /* 0x0000300301007387 */ /* 0x0005d80000100800 */
[----:B--2---:R-:W-:Y:S05]  /*241f0*/  @P0 BRA `(.L_x_1605) ;  /* 0x0000000000480947 */ /* 0x004fea0003800000 */
[----:B------:R-:W2:Y:S02]  /*24200*/  S2R R3, SR_TID.X ;  /* 0x0000000000037919 */ /* 0x000ea40000002100 */
[----:B--2---:R-:W-:-:S04]  /*24210*/  LOP3.LUT R3, R3, 0x7f, RZ, 0xc0, !PT ;  /* 0x0000007f03037812 */ /* 0x004fc800078ec0ff */
[----:B------:R-:W-:-:S13]  /*24220*/  ISETP.NE.AND P0, PT, R3, RZ, PT ;  /* 0x000000ff0300720c */ /* 0x000fda0003f05270 */
[----:B------:R-:W-:Y:S05]  /*24230*/  @P0 BRA `(.L_x_1606) ;  /* 0x0000002c00980947 */ /* 0x000fea0003800000 */
[----:B-1----:R-:W1:Y:S01]  /*24240*/  S2R R5, SR_LANEID ;  /* 0x0000000000057919 */ /* 0x002e620000000000 */
        /* <DEDUP_REMOVED lines=8> */
[----:B0-----:R-:W0:Y:S01]  /*242d0*/  POPC R7, R4 ;  /* 0x0000000400077309 */ /* 0x001e220000000000 */
[----:B--2---:R-:W0:Y:S02]  /*242e0*/  SHFL.IDX PT, R0, R3, R0, 0x1f ;  /* 0x00001f0003007589 */ /* 0x004e2400000e0000 */
[----:B0-----:R-:W-:-:S05]  /*242f0*/  IADD3 R0, R0, UR38, R7 ;  /* 0x0000002600007c10 */ /* 0x001fca000fffe007 */
[----:B------:R2:W-:Y:S01]  /*24300*/  STL [R1], R0 ;  /* 0x0000000001007387 */ /* 0x0005e20000100800 */
[----:B------:R-:W-:Y:S05]  /*24310*/  BRA `(.L_x_1606) ;  /* 0x0000002c00607947 */ /* 0x000fea0003800000 */
.L_x_1605:
[----:B------:R-:W2:Y:S01]  /*24320*/  S2R R0, SR_CgaCtaId ;  /* 0x0000000000007919 */ /* 0x000ea20000008800 */
[----:B------:R-:W-:-:S04]  /*24330*/  MOV R2, 0x400 ;  /* 0x0000040000027802 */ /* 0x000fc80000000f00 */
[----:B--2---:R-:W-:-:S05]  /*24340*/  LEA R18, R0, R2, 0x18 ;  /* 0x0000000200127211 */ /* 0x004fca00078ec0ff */
[----:B------:R-:W-:-:S05]  /*24350*/  VIADD R0, R18, 0x16400 ;  /* 0x0001640012007836 */ /* 0x000fca0000000000 */
[----:B------:R-:W-:-:S13]  /*24360*/  LOP3.LUT P0, RZ, R0, 0x1bf, RZ, 0xc0, !PT ;  /* 0x000001bf00ff7812 */ /* 0x000fda000780c0ff */
[----:B------:R-:W-:Y:S05]  /*24370*/  @!P0 BRA `(.L_x_1607) ;  /* 0x0000000000408947 */ /* 0x000fea0003800000 */
[----:B------:R-:W-:Y:S01]  /*24380*/  MOV R2, 0x0 ;  /* 0x0000000000027802 */ /* 0x000fe20000000f00 */
[----:B------:R-:W-:Y:S01]  /*24390*/  ULDC.64 UR6, c[0x4][0xc8] ;  /* 0x0100320000067ab9 */ /* 0x000fe20000000a00 */
[----:B------:R-:W-:Y:S01]  /*243a0*/  ULDC.64 UR8, c[0x4][0xd0] ;  /* 0x0100340000087ab9 */ /* 0x000fe20000000a00 */
[----:B------:R-:W-:Y:S01]  /*243b0*/  ULDC.64 UR4, c[0x4][0x48] ;  /* 0x0100120000047ab9 */ /* 0x000fe20000000a00 */
[----:B------:R-:W-:Y:S02]  /*243c0*/  IMAD.U32 R4, RZ, RZ, UR6 ;  /* 0x00000006ff047e24 */ /* 0x000fe4000f8e00ff */
[----:B------:R-:W2:Y:S01]  /*243d0*/  LDC.64 R2, c[0x4][R2] ;  /* 0x0100000002027b82 */ /* 0x000ea20000000a00 */
[----:B-1----:R-:W-:Y:S02]  /*243e0*/  IMAD.U32 R5, RZ, RZ, UR7 ;  /* 0x00000007ff057e24 */ /* 0x002fe4000f8e00ff */
[----:B------:R-:W-:Y:S02]  /*243f0*/  IMAD.U32 R6, RZ, RZ, UR8 ;  /* 0x00000008ff067e24 */ /* 0x000fe4000f8e00ff */
[----:B0-----:R-:W-:-:S02]  /*24400*/  IMAD.U32 R7, RZ, RZ, UR9 ;  /* 0x00000009ff077e24 */ /* 0x001fc4000f8e00ff */
[----:B------:R-:W-:Y:S02]  /*24410*/  IMAD.U32 R10, RZ, RZ, UR4 ;  /* 0x00000004ff0a7e24 */ /* 0x000fe4000f8e00ff */
[----:B------:R-:W-:Y:S02]  /*24420*/  IMAD.U32 R11, RZ, RZ, UR5 ;  /* 0x00000005ff0b7e24 */ /* 0x000fe4000f8e00ff */
[----:B------:R-:W-:Y:S02]  /*24430*/  IMAD.MOV.U32 R8, RZ, RZ, 0x70 ;  /* 0x00000070ff087424 */ /* 0x000fe400078e00ff */
[----:B------:R-:W-:Y:S02]  /*24440*/  IMAD.MOV.U32 R12, RZ, RZ, 0x1 ;  /* 0x00000001ff0c7424 */ /* 0x000fe400078e00ff */
[----:B------:R-:W-:-:S07]  /*24450*/  IMAD.MOV.U32 R13, RZ, RZ, RZ ;  /* 0x000000ffff0d7224 */ /* 0x000fce00078e00ff */
[----:B------:R-:W-:-:S07]  /*24460*/  LEPC R20, `(.L_x_1607) ;  /* 0x000000001014794e */ /* 0x000fce0000000000 */
[----:B--2---:R-:W-:Y:S05]  /*24470*/  CALL.ABS.NOINC R2 ;  /* 0x0000000002007343 */ /* 0x004fea0003c00000 */
.L_x_1607:
[----:B------:R-:W2:Y:S01]  /*24480*/  LDL.LU R2, [R1+0x40] ;  /* 0x0000400001027983 */ /* 0x000ea20000300800 */
[----:B------:R-:W-:-:S05]  /*24490*/  VIADD R17, R18, 0x8400 ;  /* 0x0000840012117836 */ /* 0x000fca0000000000 */
        /* <DEDUP_REMOVED lines=21> */
.L_x_1608:
[----:B------:R-:W-:-:S05]  /*245f0*/  VIADD R0, R18, 0x400 ;  /* 0x0000040012007836 */ /* 0x000fca0000000000 */
[----:B------:R-:W-:-:S13]  /*24600*/  LOP3.LUT P0, RZ, R0, 0x3ff, RZ, 0xc0, !PT ;  /* 0x000003ff00ff7812 */ /* 0x000fda000780c0ff */
[----:B------:R-:W-:Y:S05]  /*24610*/  @!P0 BRA `(.L_x_1609) ;  /* 0x0000000000408947 */ /* 0x000fea0003800000 */
[----:B--2---:R-:W-:Y:S01]  /*24620*/  MOV R2, 0x0 ;  /* 0x0000000000027802 */ /* 0x004fe20000000f00 */
[----:B------:R-:W-:Y:S01]  /*24630*/  ULDC.64 UR4, c[0x4][0xc8] ;  /* 0x0100320000047ab9 */ /* 0x000fe20000000a00 */
[----:B------:R-:W-:Y:S01]  /*24640*/  ULDC.64 UR6, c[0x4][0xd0] ;  /* 0x0100340000067ab9 */ /* 0x000fe20000000a00 */
[----:B------:R-:W-:Y:S01]  /*24650*/  ULDC.64 UR8, c[0x4][0x58] ;  /* 0x0100160000087ab9 */ /* 0x000fe20000000a00 */
[----:B------:R-:W-:Y:S01]  /*24660*/  IMAD.U32 R4, RZ, RZ, UR4 ;  /* 0x00000004ff047e24 */ /* 0x000fe2000f8e00ff */
[----:B01----:R-:W-:Y:S01]  /*24670*/  MOV R7, UR7 ;  /* 0x0000000700077c02 */ /* 0x003fe20008000f00 */
[----:B------:R-:W0:Y:S01]  /*24680*/  LDC.64 R2, c[0x4][R2] ;  /* 0x0100000002027b82 */ /* 0x000e220000000a00 */
[----:B------:R-:W-:Y:S02]  /*24690*/  IMAD.U32 R5, RZ, RZ, UR5 ;  /* 0x00000005ff057e24 */ /* 0x000fe4000f8e00ff */
[----:B------:R-:W-:Y:S02]  /*246a0*/  IMAD.U32 R6, RZ, RZ, UR6 ;  /* 0x00000006ff067e24 */ /* 0x000fe4000f8e00ff */
[----:B------:R-:W-:-:S02]  /*246b0*/  IMAD.U32 R10, RZ, RZ, UR8 ;  /* 0x00000008ff0a7e24 */ /* 0x000fc4000f8e00ff */
[----:B------:R-:W-:Y:S02]  /*246c0*/  IMAD.U32 R11, RZ, RZ, UR9 ;  /* 0x00000009ff0b7e24 */ /* 0x000fe4000f8e00ff */
[----:B------:R-:W-:Y:S02]  /*246d0*/  IMAD.MOV.U32 R8, RZ, RZ, 0x70 ;  /* 0x00000070ff087424 */ /* 0x000fe400078e00ff */
[----:B------:R-:W-:Y:S02]  /*246e0*/  IMAD.MOV.U32 R12, RZ, RZ, 0x1 ;  /* 0x00000001ff0c7424 */ /* 0x000fe400078e00ff */
[----:B------:R-:W-:-:S07]  /*246f0*/  IMAD.MOV.U32 R13, RZ, RZ, RZ ;  /* 0x000000ffff0d7224 */ /* 0x000fce00078e00ff */
[----:B------:R-:W-:-:S07]  /*24700*/  LEPC R20, `(.L_x_1609) ;  /* 0x000000001014794e */ /* 0x000fce0000000000 */
[----:B0-----:R-:W-:Y:S05]  /*24710*/  CALL.ABS.NOINC R2 ;  /* 0x0000000002007343 */ /* 0x001fea0003c00000 */
.L_x_1609:
        /* <DEDUP_REMOVED lines=18> */
.L_x_1610:
[----:B--2---:R-:W2:Y:S01]  /*24840*/  LDL.LU R2, [R1+0x4] ;  /* 0x0000040001027983 */ /* 0x004ea20000300800 */
[----:B------:R-:W3:Y:S01]  /*24850*/  LDC R0, c[0x0][0x428] ;  /* 0x00010a00ff007b82 */ /* 0x000ee20000000800 */
[----:B------:R-:W-:Y:S02]  /*24860*/  ULDC.64 UR4, c[0x0][0x9f8] ;  /* 0x00027e0000047ab9 */ /* 0x000fe40000000a00 */
[----:B------:R-:W4:Y:S04]  /*24870*/  LDL R18, [R1+0x8] ;  /* 0x0000080001127983 */ /* 0x000f280000100800 */
[----:B------:R-:W5:Y:S01]  /*24880*/  LDL R17, [R1+0xc] ;  /* 0x00000c0001117983 */ /* 0x000f620000100800 */
[----:B---3--:R-:W-:-:S13]  /*24890*/  ISETP.NE.AND P0, PT, R0, 0x1, PT ;  /* 0x000000010000780c */ /* 0x008fda0003f05270 */
[----:B------:R-:W3:Y:S01]  /*248a0*/  @P0 LDC R4, c[0x0][0x430] ;  /* 0x00010c00ff040b82 */ /* 0x000ee20000000800 */
[----:B--2---:R-:W-:-:S07]  /*248b0*/  IMAD R3, R2, 0x80, R19 ;  /* 0x0000008002037824 */ /* 0x004fce00078e0213 */
[----:B------:R-:W2:Y:S01]  /*248c0*/  @P0 LDC R2, c[0x0][0x42c] ;  /* 0x00010b00ff020b82 */ /* 0x000ea20000000800 */
[----:B----4-:R-:W-:Y:S02]  /*248d0*/  IMAD.MOV.U32 R0, RZ, RZ, R18 ;  /* 0x000000ffff007224 */ /* 0x010fe400078e0012 */
[----:B--2---:R-:W-:Y:S02]  /*248e0*/  @P0 IMAD.HI.U32 R2, R18, R2, RZ ;  /* 0x0000000212020227 */ /* 0x004fe400078e00ff */
[----:B------:R-:W2:Y:S03]  /*248f0*/  S2R R18, SR_TID.X ;  /* 0x0000000000127919 */ /* 0x000ea60000002100 */
[----:B---3--:R-:W-:Y:S01]  /*24900*/  @P0 SHF.R.U32.HI R0, RZ, R4, R2 ;  /* 0x00000004ff000219 */ /* 0x008fe20000011602 */
[----:B-----5:R-:W-:Y:S01]  /*24910*/  IMAD.MOV.U32 R2, RZ, RZ, R17 ;  /* 0x000000ffff027224 */ /* 0x020fe200078e0011 */
[----:B------:R-:W-:-:S04]  /*24920*/  ISETP.NE.U32.AND P0, PT, RZ, UR4, PT ;  /* 0x00000004ff007c0c */ /* 0x000fc8000bf05070 */
[----:B------:R-:W-:Y:S01]  /*24930*/  ISETP.NE.AND.EX P0, PT, RZ, UR5, PT, P0 ;  /* 0x00000005ff007c0c */ /* 0x000fe2000bf05300 */
[----:B------:R-:W-:-:S12]  /*24940*/  ULDC.64 UR4, c[0x0][0xa00] ;  /* 0x0002800000047ab9 */ /* 0x000fd80000000a00 */
[----:B-1----:R-:W1:Y:S01]  /*24950*/  @P0 LDC.64 R4, c[0x0][0x9f8] ;  /* 0x00027e00ff040b82 */ /* 0x002e620000000a00 */
[----:B--2---:R-:W-:Y:S01]  /*24960*/  LOP3.LUT R18, R18, 0x7f, RZ, 0xc0, !PT ;  /* 0x0000007f12127812 */ /* 0x004fe200078ec0ff */
[----:B-1----:R-:W-:-:S05]  /*24970*/  @P0 IMAD.WIDE R4, R17, 0x4, R4 ;  /* 0x0000000411040825 */ /* 0x002fca00078e0204 */
[----:B------:R1:W2:Y:S01]  /*24980*/  @P0 LDG.E R2, desc[UR40][R4.64] ;  /* 0x0000002804020981 */ /* 0x0002a2000c1e1900 */
[----:B------:R-:W-:Y:S02]  /*24990*/  ISETP.NE.AND P1, PT, R18, RZ, PT ;  /* 0x000000ff1200720c */ /* 0x000fe40003f25270 */
[----:B------:R-:W-:Y:S02]  /*249a0*/  ISETP.NE.U32.AND P0, PT, RZ, UR4, PT ;  /* 0x00000004ff007c0c */ /* 0x000fe4000bf05070 */
[----:B------:R-:W-:Y:S02]  /*249b0*/  PLOP3.LUT P3, PT, P1, PT, PT, 0x8, 0x0 ;  /* 0x000000000000781c */ /* 0x000fe40000f6e170 */
[----:B------:R-:W-:-:S04]  /*249c0*/  ISETP.NE.AND.EX P2, PT, RZ, UR5, PT, P0 ;  /* 0x00000005ff007c0c */ /* 0x000fc8000bf45300 */
[----:B-1----:R-:W-:-:S03]  /*249d0*/  SEL R4, R17, RZ, !P2 ;  /* 0x000000ff11047207 */ /* 0x002fc60005000000 */
[----:B------:R-:W-:-:S05]  /*249e0*/  VOTEU.ALL UP1, P1 ;  /* 0x00000000003f7886 */ /* 0x000fca0000820000 */
[----:B------:R-:W-:-:S04]  /*249f0*/  @!UP1 UIADD3 UR8, UP0, UR42, 0x270, URZ ;  /* 0x000002702a089890 */ /* 0x000fc8000ff1e03f */
[----:B------:R-:W-:-:S03]  /*24a00*/  @!UP1 UIADD3.X UR9, URZ, UR43, URZ, UP0, !UPT ;  /* 0x0000002b3f099290 */ /* 0x000fc600087fe43f */
[----:B------:R-:W-:Y:S01]  /*24a10*/  VOTEU.ALL UP0, P1 ;  /* 0x00000000003f7886 */ /* 0x000fe20000800000 */
[----:B--2---:R1:W-:Y:S08]  /*24a20*/  STL [R1+0x20], R2 ;  /* 0x0000200201007387 */ /* 0x0043f00000100800 */
.L_x_1611:
[----:B-1----:R-:W2:Y:S01]  /*24a30*/  LDL R2, [R1+0x8] ;  /* 0x0000080001027983 */ /* 0x002ea20000100800 */
        /* <DEDUP_REMOVED lines=9> */
[----:B--2---:R-:W-:Y:S05]  /*24ad0*/  @P3 BRA.U.ANY `(.L_x_1611) ;  /* 0xfffffffd00d43947 */ /* 0x004fea000393ffff */
[----:B------:R-:W-:Y:S01]  /*24ae0*/  PLOP3.LUT P2, PT, P1, PT, PT, 0x8, 0x0 ;  /* 0x000000000000781c */ /* 0x000fe20000f4e170 */
[----:B------:R-:W-:Y:S01]  /*24af0*/  VOTEU.ALL UP0, P1 ;  /* 0x00000000003f7886 */ /* 0x000fe20000800000 */
[----:B------:R-:W-:-:S11]  /*24b00*/  UMOV UR4, 0x40 ;  /* 0x0000004000047882 */ /* 0x000fd60000000000 */
.L_x_1612:
        /* <DEDUP_REMOVED lines=9> */
[----:B-1----:R-:W-:Y:S05]  /*24ba0*/  @P2 BRA.U.ANY `(.L_x_1612) ;  /* 0xfffffffd00d82947 */ /* 0x002fea000393ffff */
[----:B------:R-:W-:Y:S01]  /*24bb0*/  PLOP3.LUT P2, PT, P1, PT, PT, 0x8, 0x0 ;  /* 0x000000000000781c */ /* 0x000fe20000f4e170 */
[----:B------:R-:W-:Y:S01]  /*24bc0*/  VOTEU.ALL UP0, P1 ;  /* 0x00000000003f7886 */ /* 0x000fe20000800000 */
[----:B------:R-:W-:-:S11]  /*24bd0*/  UMOV UR4, 0x80 ;  /* 0x0000008000047882 */ /* 0x000fd60000000000 */
.L_x_1613:
        /* <DEDUP_REMOVED lines=10> */
[----:B------:R-:W2:Y:S01]  /*24c80*/  LDL R17, [R1+0x20] ;  /* 0x0000200001117983 */ /* 0x000ea20000100800 */
[----:B0-----:R-:W0:Y:S01]  /*24c90*/  LDC.64 R6, c[0x0][0x3f8] ;  /* 0x0000fe00ff067b82 */ /* 0x001e220000000a00 */
        /* <DEDUP_REMOVED lines=12> */
.L_x_1762:
[----:B--2---:R-:W-:Y:S02]  /*24d60*/  ISETP.NE.AND P0, PT, R14, RZ, PT ;  /* 0x000000ff0e00720c */ /* 0x004fe40003f05270 */
[----:B------:R-:W-:-:S11]  /*24d70*/  PLOP3.LUT P6, PT, PT, PT, PT, 0x8, 0x0 ;  /* 0x000000000000781c */ /* 0x000fd60003fce170 */
[----:B------:R-:W-:Y:S05]  /*24d80*/  @P0 BRA `(.L_x_1615) ;  /* 0x0000000800440947 */ /* 0x000fea0003800000 */
[----:B------:R-:W-:-:S03]  /*24d90*/  UMOV UR4, 0xffffffff ;  /* 0xffffffff00047882 */ /* 0x000fc60000000000 */
[----:B------:R-:W-:Y:S05]  /*24da0*/  BRA.DIV UR4, `(.L_x_1616) ;  /* 0x0000005204907947 */ /* 0x000fea000b800000 */
[----:B------:R-:W-:-:S13]  /*24db0*/  ELECT P6, URZ, PT ;  /* 0x00000000003f782f */ /* 0x000fda00038c0000 */
.L_x_1765:
[----:B------:R-:W-:Y:S05]  /*24dc0*/  @!P6 BRA `(.L_x_1617) ;  /* 0x000000040098e947 */ /* 0x000fea0003800000 */
[----:B------:R-:W-:Y:S01]  /*24dd0*/  ISETP.NE.U32.AND P0, PT, R6, RZ, PT ;  /* 0x000000ff0600720c */ /* 0x000fe20003f05070 */
[----:B------:R-:W-:-:S03]  /*24de0*/  VIADD R8, R16, 0xffffffff ;  /* 0xffffffff10087836 */ /* 0x000fc60000000000 */
[----:B------:R-:W-:-:S13]  /*24df0*/  ISETP.NE.AND.EX P0, PT, R7, RZ, PT, P0 ;  /* 0x000000ff0700720c */ /* 0x000fda0003f05300 */
[----:B------:R-:W-:Y:S05]  /*24e00*/  @!P0 BRA `(.L_x_1618) ;  /* 0x0000000000488947 */ /* 0x000fea0003800000 */
[----:B------:R-:W2:Y:S01]  /*24e10*/  LDC R9, c[0x0][0x41c] ;  /* 0x00010700ff097b82 */ /* 0x000ea20000000800 */
[----:B------:R-:W-:Y:S01]  /*24e20*/  IMAD.MOV.U32 R2, RZ, RZ, R8 ;  /* 0x000000ffff027224 */ /* 0x000fe200078e0008 */
[----:B------:R-:W-:Y:S01]  /*24e30*/  ULDC.64 UR4, c[0x0][0x408] ;  /* 0x0001020000047ab9 */ /* 0x000fe20000000a00 */
[----:B--2---:R-:W-:-:S13]  /*24e40*/  ISETP.NE.AND P0, PT, R9, 0x1, PT ;  /* 0x000000010900780c */ /* 0x004fda0003f05270 */
[----:B------:R-:W2:Y:S02]  /*24e50*/  @P0 LDC.64 R10, c[0x0][0x420] ;  /* 0x00010800ff0a0b82 */ /* 0x000ea40000000a00 */
[----:B--2---:R-:W-:-:S05]  /*24e60*/  @P0 IMAD.HI.U32 R10, R8, R10, RZ ;  /* 0x0000000a080a0227 */ /* 0x004fca00078e00ff */
[----:B------:R-:W-:-:S04]  /*24e70*/  @P0 SHF.R.U32.HI R2, RZ, R11, R10 ;  /* 0x0000000bff020219 */ /* 0x000fc8000001160a */
[--C-:B------:R-:W-:Y:S01]  /*24e80*/  SHF.R.S32.HI R11, RZ, 0x1f, R2.reuse ;  /* 0x0000001fff0b7819 */ /* 0x100fe20000011402 */
[--C-:B-1----:R-:W-:Y:S02]  /*24e90*/  IMAD.MOV R5, RZ, RZ, -R2.reuse ;  /* 0x000000ffff057224 */ /* 0x102fe400078e0a02 */
[----:B------:R-:W-:Y:S02]  /*24ea0*/  IMAD.MOV.U32 R10, RZ, RZ, R2 ;  /* 0x000000ffff0a7224 */ /* 0x000fe400078e0002 */
        /* <DEDUP_REMOVED lines=8> */
.L_x_1618:
[----:B-1----:R-:W3:Y:S01]  /*24f30*/  LDL R5, [R1+0x10] ;  /* 0x0000100001057983 */ /* 0x002ee20000100800 */
[----:B------:R-:W-:-:S03]  /*24f40*/  MOV R9, 0x400 ;  /* 0x0000040000097802 */ /* 0x000fc60000000f00 */
[----:B--2---:R-:W2:Y:S01]  /*24f50*/  LDL R6, [R1+0x18] ;  /* 0x0000180001067983 */ /* 0x004ea20000100800 */
[----:B------:R-:W1:Y:S01]  /*24f60*/  S2R R10, SR_CgaCtaId ;  /* 0x00000000000a7919 */ /* 0x000e620000008800 */
[----:B------:R-:W4:Y:S01]  /*24f70*/  S2R R7, SR_TID.X ;  /* 0x0000000000077919 */ /* 0x000f220000002100 */
[----:B-1----:R-:W-:Y:S02]  /*24f80*/  LEA R9, R10, R9, 0x18 ;  /* 0x000000090a097211 */ /* 0x002fe400078ec0ff */
[----:B----4-:R-:W-:-:S04]  /*24f90*/  LOP3.LUT R7, R7, 0x7f, RZ, 0xc0, !PT ;  /* 0x0000007f07077812 */ /* 0x010fc800078ec0ff */
[----:B------:R-:W-:Y:S01]  /*24fa0*/  ISETP.NE.AND P0, PT, R7, RZ, PT ;  /* 0x000000ff0700720c */ /* 0x000fe20003f05270 */
[----:B---3--:R-:W-:Y:S01]  /*24fb0*/  IMAD R5, R5, 0x8, R9 ;  /* 0x0000000805057824 */ /* 0x008fe200078e0209 */
[----:B--2---:R-:W-:-:S04]  /*24fc0*/  SHF.L.U32 R6, R6, 0x1f, RZ ;  /* 0x0000001f06067819 */ /* 0x004fc800000006ff */
[----:B------:R-:W1:Y:S02]  /*24fd0*/  SYNCS.PHASECHK.TRANS64.TRYWAIT P2, [R5+URZ+0x22880], R6 ;  /* 0x02288006050075a7 */ /* 0x000e64000804017f */
[----:B-1----:R-:W-:Y:S05]  /*24fe0*/  @!P2 BRA `(.L_x_1619) ;  /* 0x000000500020a947 */ /* 0x002fea0003800000 */
.L_x_1766:
        /* <DEDUP_REMOVED lines=8> */
.L_x_1620:
        /* <DEDUP_REMOVED lines=22> */
.L_x_1767:
[----:B------:R-:W-:Y:S05]  /*251d0*/  @P0 BRA `(.L_x_1622) ;  /* 0x00000000001c0947 */ /* 0x000fea0003800000 */
[----:B------:R-:W3:Y:S01]  /*251e0*/  S2R R7, SR_TID.X ;  /* 0x0000000000077919 */ /* 0x000ee20000002100 */
[----:B-12---:R-:W-:-:S04]  /*251f0*/  MOV R6, 0x6000 ;  /* 0x0000600000067802 */ /* 0x006fc80000000f00 */
[----:B------:R4:W-:Y:S01]  /*25200*/  SYNCS.ARRIVE.TRANS64 RZ, [R5+URZ+0x22830], R6 ;  /* 0x0228300605ff79a7 */ /* 0x0009e2000800003f */
[----:B---3--:R-:W-:-:S04]  /*25210*/  LOP3.LUT R7, R7, 0x1f, RZ, 0xc0, !PT ;  /* 0x0000001f07077812 */ /* 0x008fc800078ec0ff */
[----:B------:R-:W-:-:S13]  /*25220*/  ISETP.NE.AND P0, PT, R7, RZ, PT ;  /* 0x000000ff0700720c */ /* 0x000fda0003f05270 */
[----:B----4-:R-:W-:Y:S05]  /*25230*/  @!P0 BRA `(.L_x_1622) ;  /* 0x0000000000048947 */ /* 0x010fea0003800000 */
[----:B------:R-:W-:Y:S01]  /*25240*/  BPT.TRAP 0x1 ;  /* 0x000000040000795c */ /* 0x000fe20000300000 */
.L_x_1622:
[----:B-12---:R-:W2:Y:S01]  /*25250*/  LDL R6, [R1+0x10] ;  /* 0x0000100001067983 */ /* 0x006ea20000100800 */
[----:B------:R-:W-:Y:S01]  /*25260*/  MOV R7, 0x400 ;  /* 0x0000040000077802 */ /* 0x000fe20000000f00 */
[----:B------:R-:W1:Y:S01]  /*25270*/  S2R R9, SR_CgaCtaId ;  /* 0x0000000000097919 */ /* 0x000e620000008800 */
[----:B------:R-:W-:Y:S01]  /*25280*/  R2UR UR9, R5 ;  /* 0x00000000050972ca */ /* 0x000fe200000e0000 */
[----:B------:R-:W-:Y:S01]  /*25290*/  UIADD3 UR4, UP0, UR42, 0x370, URZ ;  /* 0x000003702a047890 */ /* 0x000fe2000ff1e03f */
[----:B------:R-:W-:Y:S02]  /*252a0*/  R2UR UR11, R8 ;  /* 0x00000000080b72ca */ /* 0x000fe400000e0000 */
[----:B------:R-:W-:Y:S02]  /*252b0*/  R2UR UR12, R0 ;  /* 0x00000000000c72ca */ /* 0x000fe400000e0000 */
[----:B------:R-:W-:Y:S01]  /*252c0*/  R2UR UR13, R2 ;  /* 0x00000000020d72ca */ /* 0x000fe200000e0000 */
[----:B------:R-:W-:Y:S01]  /*252d0*/  UIADD3.X UR5, URZ, UR43, URZ, UP0, !UPT ;  /* 0x0000002b3f057290 */ /* 0x000fe200087fe43f */
[----:B-1----:R-:W-:-:S05]  /*252e0*/  LEA R7, R9, R7, 0x18 ;  /* 0x0000000709077211 */ /* 0x002fca00078ec0ff */
        /* <DEDUP_REMOVED lines=20> */
.L_x_1617:
        /* <DEDUP_REMOVED lines=39> */
.L_x_1615:
[----:B------:R-:W2:Y:S01]  /*256a0*/  LDL.LU R6, [R1+0x44] ;  /* 0x0000440001067983 */ /* 0x000ea20000300800 */
[----:B------:R-:W-:Y:S01]  /*256b0*/  MOV R4, 0x400 ;  /* 0x0000040000047802 */ /* 0x000fe20000000f00 */
[----:B------:R-:W-:Y:S01]  /*256c0*/  BSSY B0, `(.L_x_1623) ;  /* 0x000000b000007945 */ /* 0x000fe20003800000 */
[----:B-1----:R-:W1:Y:S02]  /*256d0*/  S2R R5, SR_CgaCtaId ;  /* 0x0000000000057919 */ /* 0x002e640000008800 */
[----:B-1----:R-:W-:Y:S01]  /*256e0*/  LEA R4, R5, R4, 0x18 ;  /* 0x0000000405047211 */ /* 0x002fe200078ec0ff */
[----:B--2---:R-:W-:-:S05]  /*256f0*/  VIADD R6, R6, 0x1 ;  /* 0x0000000106067836 */ /* 0x004fca0000000000 */
[----:B------:R-:W-:Y:S01]  /*25700*/  LEA.HI R3, R6, R6, RZ, 0x1 ;  /* 0x0000000606037211 */ /* 0x000fe200078f08ff */
[----:B------:R1:W-:Y:S03]  /*25710*/  STL [R1+0x44], R6 ;  /* 0x0000440601007387 */ /* 0x0003e60000100800 */
[----:B------:R-:W-:-:S05]  /*25720*/  LOP3.LUT R3, R3, 0xfffffffe, RZ, 0xc0, !PT ;  /* 0xfffffffe03037812 */ /* 0x000fca00078ec0ff */
[----:B------:R-:W-:-:S05]  /*25730*/  IMAD.IADD R3, R6, 0x1, -R3 ;  /* 0x0000000106037824 */ /* 0x000fca00078e0a03 */
[----:B------:R-:W-:-:S04]  /*25740*/  SHF.L.U32 R3, R3, 0x1f, RZ ;  /* 0x0000001f03037819 */ /* 0x000fc800000006ff */
[----:B------:R-:W2:Y:S02]  /*25750*/  SYNCS.PHASECHK.TRANS64.TRYWAIT P0, [R4+URZ+0x22820], R3 ;  /* 0x02282003040075a7 */ /* 0x000ea4000800017f */
[----:B-12---:R-:W-:Y:S05]  /*25760*/  @!P0 BRA `(.L_x_1624) ;  /* 0x0000004800688947 */ /* 0x006fea0003800000 */
.L_x_1768:
[----:B------:R-:W-:Y:S05]  /*25770*/  BSYNC B0 ;  /* 0x0000000000007941 */ /* 0x000fea0003800000 */
.L_x_1623:
[----:B-1----:R-:W2:Y:S01]  /*25780*/  LDL R4, [R1+0x30] ;  /* 0x0000300001047983 */ /* 0x002ea20000100800 */
[----:B------:R-:W-:-:S05]  /*25790*/  VIADD R3, R16, 0xfffffffe ;  /* 0xfffffffe10037836 */ /* 0x000fca0000000000 */
[----:B--2---:R-:W-:-:S13]  /*257a0*/  ISETP.GE.AND P0, PT, R3, R4, PT ;  /* 0x000000040300720c */ /* 0x004fda0003f06270 */
[----:B------:R-:W-:Y:S05]  /*257b0*/  @!P0 BRA `(.L_x_1625) ;  /* 0x00000010002c8947 */ /* 0x000fea0003800000 */
[----:B------:R1:W5:Y:S04]  /*257c0*/  LDL.LU R8, [R1+0x10] ;  /* 0x0000100001087983 */ /* 0x0003680000300800 */
[----:B------:R1:W5:Y:S02]  /*257d0*/  LDL.LU R9, [R1+0x18] ;  /* 0x0000180001097983 */ /* 0x0003640000300800 */
.L_x_1647:
[----:B-----5:R-:W-:Y:S01]  /*257e0*/  VIADD R5, R8, 0x1 ;  /* 0x0000000108057836 */ /* 0x020fe20000000000 */
[----:B------:R-:W-:Y:S05]  /*257f0*/  YIELD ;  /* 0x0000000000007946 */ /* 0x000fea0003800000 */
[----:B------:R-:W-:Y:S01]  /*25800*/  ISETP.NE.AND P0, PT, R5, 0x2, PT ;  /* 0x000000020500780c */ /* 0x000fe20003f05270 */
[----:B------:R-:W-:Y:S03]  /*25810*/  BSSY B0, `(.L_x_1626) ;  /* 0x0000094000007945 */ /* 0x000fe60003800000 */
[----:B--2---:R-:W-:-:S02]  /*25820*/  SEL R4, RZ, 0x1, P0 ;  /* 0x00000001ff047807 */ /* 0x004fc40000000000 */
[----:B------:R-:W-:Y:S02]  /*25830*/  SEL R12, R5, RZ, P0 ;  /* 0x000000ff050c7207 */ /* 0x000fe40000000000 */
        /* <DEDUP_REMOVED lines=23> */
[----:B------:R-:W-:-:S04]  /*259b0*/  IMAD.WIDE.U32 R4, R7, UR6, R4 ;  /* 0x0000000607047c25 */ /* 0x000fc8000f8e0004 */
[----:B------:R-:W-:Y:S01]  /*259c0*/  IMAD.IADD R2, R2, 0x1, R5 ;  /* 0x0000000102027824 */ /* 0x000fe200078e0205 */
[----:B------:R-:W-:-:S04]  /*259d0*/  LEA R6, P0, R4, UR4, 0x2 ;  /* 0x0000000404067c11 */ /* 0x000fc8000f8010ff */
[----:B------:R-:W-:-:S05]  /*259e0*/  LEA.HI.X R7, R4, UR5, R2, 0x2, P0 ;  /* 0x0000000504077c11 */ /* 0x000fca00080f1402 */
[----:B------:R3:W5:Y:S04]  /*259f0*/  LDG.E R2, desc[UR40][R6.64] ;  /* 0x0000002806027981 */ /* 0x000768000c1e1900 */
.L_x_1628:
[----:B------:R-:W4:Y:S01]  /*25a00*/  S2R R5, SR_CgaCtaId ;  /* 0x0000000000057919 */ /* 0x000f220000008800 */
[----:B------:R-:W-:Y:S01]  /*25a10*/  MOV R4, 0x400 ;  /* 0x0000040000047802 */ /* 0x000fe20000000f00 */
[----:B------:R-:W-:Y:S01]  /*25a20*/  BSSY B1, `(.L_x_1629) ;  /* 0x0000009000017945 */ /* 0x000fe20003800000 */
[----:B---3--:R-:W3:Y:S02]  /*25a30*/  S2R R6, SR_TID.X ;  /* 0x0000000000067919 */ /* 0x008ee40000002100 */
[----:B----4-:R-:W-:Y:S02]  /*25a40*/  LEA R4, R5, R4, 0x18 ;  /* 0x0000000405047211 */ /* 0x010fe400078ec0ff */
[----:B---3--:R-:W-:-:S03]  /*25a50*/  LOP3.LUT R6, R6, 0x7f, RZ, 0xc0, !PT ;  /* 0x0000007f06067812 */ /* 0x008fc600078ec0ff */
[----:B------:R-:W-:Y:S01]  /*25a60*/  IMAD R5, R12, 0x8, R4 ;  /* 0x000000080c057824 */ /* 0x000fe200078e0204 */
[----:B------:R-:W-:Y:S02]  /*25a70*/  SHF.L.U32 R4, R11, 0x1f, RZ ;  /* 0x0000001f0b047819 */ /* 0x000fe400000006ff */
[----:B------:R-:W-:Y:S02]  /*25a80*/  ISETP.NE.AND P2, PT, R6, RZ, PT ;  /* 0x000000ff0600720c */ /* 0x000fe40003f45270 */
[----:B------:R-:W3:Y:S02]  /*25a90*/  SYNCS.PHASECHK.TRANS64.TRYWAIT P0, [R5+URZ+0x22880], R4 ;  /* 0x02288004050075a7 */ /* 0x000ee4000800017f */
[----:B---3--:R-:W-:Y:S09]  /*25aa0*/  @!P0 BRA `(.L_x_1630) ;  /* 0x0000004400b88947 */ /* 0x008ff20003800000 */
.L_x_1769:
[----:B------:R-:W-:Y:S05]  /*25ab0*/  BSYNC B1 ;  /* 0x0000000000017941 */ /* 0x000fea0003800000 */
.L_x_1629:
        /* <DEDUP_REMOVED lines=9> */
.L_x_1632:
[----:B------:R-:W-:Y:S05]  /*25b50*/  BSYNC B1 ;  /* 0x0000000000017941 */ /* 0x000fea0003800000 */
.L_x_1631:
[----:B------:R-:W4:Y:S04]  /*25b60*/  LDL R7, [R1+0x10] ;  /* 0x0000100001077983 */ /* 0x000f280000100800 */
[----:B------:R-:W3:Y:S01]  /*25b70*/  LDL R6, [R1+0x34] ;  /* 0x0000340001067983 */ /* 0x000ee20000100800 */
[----:B--2---:R-:W-:Y:S01]  /*25b80*/  IMAD.MOV.U32 R12, RZ, RZ, RZ ;  /* 0x000000ffff0c7224 */ /* 0x004fe200078e00ff */
[----:B------:R-:W-:Y:S01]  /*25b90*/  MOV R11, 0x400 ;  /* 0x00000400000b7802 */ /* 0x000fe20000000f00 */
[----:B------:R-:W-:Y:S01]  /*25ba0*/  UIADD3 UR4, UP0, UR42, 0x470, URZ ;  /* 0x000004702a047890 */ /* 0x000fe2000ff1e03f */
[----:B------:R-:W2:Y:S01]  /*25bb0*/  S2R R13, SR_CgaCtaId ;  /* 0x00000000000d7919 */ /* 0x000ea20000008800 */
[----:B------:R-:W-:Y:S01]  /*25bc0*/  PLOP3.LUT P0, PT, PT, PT, PT, 0x80, 0x0 ;  /* 0x000000000000781c */ /* 0x000fe20003f0f070 */
[----:B------:R-:W-:Y:S01]  /*25bd0*/  UMOV UR6, 0x0 ;  /* 0x0000000000067882 */ /* 0x000fe20000000000 */
[----:B------:R-:W-:Y:S01]  /*25be0*/  R2UR UR10, R12 ;  /* 0x000000000c0a72ca */ /* 0x000fe200000e0000 */
[----:B------:R-:W-:Y:S01]  /*25bf0*/  UIADD3.X UR5, URZ, UR43, URZ, UP0, !UPT ;  /* 0x0000002b3f057290 */ /* 0x000fe200087fe43f */
[----:B------:R-:W-:Y:S01]  /*25c00*/  UMOV UR7, 0x14f00000 ;  /* 0x14f0000000077882 */ /* 0x000fe20000000000 */
[----:B--2---:R-:W-:-:S05]  /*25c10*/  LEA R11, R13, R11, 0x18 ;  /* 0x0000000b0d0b7211 */ /* 0x004fca00078ec0ff */
[----:B----4-:R-:W-:Y:S02]  /*25c20*/  IMAD R7, R7, 0x4000, R11 ;  /* 0x0000400007077824 */ /* 0x010fe400078e020b */
[----:B---3--:R-:W-:Y:S02]  /*25c30*/  IMAD R6, R10, 0x80, R6 ;  /* 0x000000800a067824 */ /* 0x008fe400078e0206 */
[----:B------:R-:W-:Y:S02]  /*25c40*/  VIADD R7, R7, 0x8400 ;  /* 0x0000840007077836 */ /* 0x000fe40000000000 */
[----:B------:R-:W-:-:S07]  /*25c50*/  VIADD R10, R5, 0x22870 ;  /* 0x00022870050a7836 */ /* 0x000fce0000000000 */
.L_x_1633:
        /* <DEDUP_REMOVED lines=10> */
[----:B------:R-:W2:Y:S01]  /*25d00*/  SYNCS.PHASECHK.TRANS64.TRYWAIT P0, [R5+URZ+0x22840], R4 ;  /* 0x02284004050075a7 */ /* 0x000ea2000800017f */
[----:B------:R-:W-:Y:S04]  /*25d10*/  BSSY B1, `(.L_x_1634) ;  /* 0x0000002000017945 */ /* 0x000fe80003800000 */
[----:B--2---:R-:W-:Y:S05]  /*25d20*/  @!P0 BRA `(.L_x_1635) ;  /* 0x00000044002c8947 */ /* 0x004fea0003800000 */
.L_x_1770:
[----:B------:R-:W-:Y:S05]  /*25d30*/  BSYNC B1 ;  /* 0x0000000000017941 */ /* 0x000fea0003800000 */
.L_x_1634:
[----:B------:R-:W-:Y:S01]  /*25d40*/  BSSY B1, `(.L_x_1636) ;  /* 0x000000b000017945 */ /* 0x000fe20003800000 */
[----:B------:R-:W-:Y:S02]  /*25d50*/  IMAD.MOV.U32 R10, RZ, RZ, 0x0 ;  /* 0x00000000ff0a7424 */ /* 0x000fe400078e00ff */
[----:B------:R-:W-:Y:S01]  /*25d60*/  IMAD.MOV.U32 R11, RZ, RZ, 0x14f00000 ;  /* 0x14f00000ff0b7424 */ /* 0x000fe200078e00ff */
[----:B------:R-:W-:Y:S06]  /*25d70*/  @P2 BRA `(.L_x_1637) ;  /* 0x00000000001c2947 */ /* 0x000fec0003800000 */
[----:B------:R-:W3:Y:S01]  /*25d80*/  S2R R7, SR_TID.X ;  /* 0x0000000000077919 */ /* 0x000ee20000002100 */
[----:B--2---:R-:W-:-:S04]  /*25d90*/  IMAD.MOV.U32 R4, RZ, RZ, 0x6000 ;  /* 0x00006000ff047424 */ /* 0x004fc800078e00ff */
[----:B------:R4:W-:Y:S01]  /*25da0*/  SYNCS.ARRIVE.TRANS64 RZ, [R5+URZ+0x22830], R4 ;  /* 0x0228300405ff79a7 */ /* 0x0009e2000800003f */
[----:B---3--:R-:W-:-:S04]  /*25db0*/  LOP3.LUT R7, R7, 0x1f, RZ, 0xc0, !PT ;  /* 0x0000001f07077812 */ /* 0x008fc800078ec0ff */
[----:B------:R-:W-:-:S13]  /*25dc0*/  ISETP.NE.AND P0, PT, R7, RZ, PT ;  /* 0x000000ff0700720c */ /* 0x000fda0003f05270 */
[----:B----4-:R-:W-:Y:S05]  /*25dd0*/  @!P0 BRA `(.L_x_1637) ;  /* 0x0000000000048947 */ /* 0x010fea0003800000 */
[----:B------:R-:W-:Y:S01]  /*25de0*/  BPT.TRAP 0x1 ;  /* 0x000000040000795c */ /* 0x000fe20000300000 */
.L_x_1637:
[----:B------:R-:W-:Y:S05]  /*25df0*/  BSYNC B1 ;  /* 0x0000000000017941 */ /* 0x000fea0003800000 */
.L_x_1636:
[----:B--2---:R-:W2:Y:S01]  /*25e00*/  LDL R4, [R1+0x10] ;  /* 0x0000100001047983 */ /* 0x004ea20000100800 */
[----:B------:R-:W-:Y:S01]  /*25e10*/  MOV R7, 0x400 ;  /* 0x0000040000077802 */ /* 0x000fe20000000f00 */
[----:B------:R-:W-:Y:S01]  /*25e20*/  UIADD3 UR4, UP0, UR42, 0x370, URZ ;  /* 0x000003702a047890 */ /* 0x000fe2000ff1e03f */
[----:B------:R-:W-:Y:S01]  /*25e30*/  R2UR UR10, R12 ;  /* 0x000000000c0a72ca */ /* 0x000fe200000e0000 */
[----:B------:R-:W3:Y:S01]  /*25e40*/  S2R R13, SR_CgaCtaId ;  /* 0x00000000000d7919 */ /* 0x000ee20000008800 */
[----:B------:R-:W-:Y:S01]  /*25e50*/  R2UR UR6, R10 ;  /* 0x000000000a0672ca */ /* 0x000fe200000e0000 */
[----:B------:R-:W-:Y:S01]  /*25e60*/  VIADD R5, R5, 0x22830 ;  /* 0x0002283005057836 */ /* 0x000fe20000000000 */
[----:B------:R-:W-:Y:S01]  /*25e70*/  R2UR UR7, R11 ;  /* 0x000000000b0772ca */ /* 0x000fe200000e0000 */
[----:B------:R-:W-:Y:S01]  /*25e80*/  UIADD3.X UR5, URZ, UR43, URZ, UP0, !UPT ;  /* 0x0000002b3f057290 */ /* 0x000fe200087fe43f */
[----:B------:R-:W-:Y:S02]  /*25e90*/  PLOP3.LUT P0, PT, PT, PT, PT, 0x80, 0x0 ;  /* 0x000000000000781c */ /* 0x000fe40003f0f070 */
[----:B---3--:R-:W-:-:S05]  /*25ea0*/  LEA R7, R13, R7, 0x18 ;  /* 0x000000070d077211 */ /* 0x008fca00078ec0ff */
[----:B--2---:R-:W-:-:S04]  /*25eb0*/  IMAD R4, R4, 0x6000, R7 ;  /* 0x0000600004047824 */ /* 0x004fc800078e0207 */
[----:B------:R-:W-:-:S07]  /*25ec0*/  VIADD R7, R4, 0x16400 ;  /* 0x0001640004077836 */ /* 0x000fce0000000000 */
.L_x_1638:
        /* <DEDUP_REMOVED lines=10> */
[----:B------:R-:W-:Y:S01]  /*25f70*/  R2UR UR6, R10 ;  /* 0x000000000a0672ca */ /* 0x000fe200000e0000 */
[----:B------:R-:W-:Y:S01]  /*25f80*/  VIADD R7, R4, 0x18400 ;  /* 0x0001840004077836 */ /* 0x000fe20000000000 */
[----:B------:R-:W-:Y:S01]  /*25f90*/  R2UR UR7, R11 ;  /* 0x000000000b0772ca */ /* 0x000fe200000e0000 */
[----:B------:R-:W-:Y:S01]  /*25fa0*/  UMOV UR10, 0x40 ;  /* 0x00000040000a7882 */ /* 0x000fe20000000000 */
[----:B------:R-:W-:-:S13]  /*25fb0*/  PLOP3.LUT P0, PT, PT, PT, PT, 0x80, 0x0 ;  /* 0x000000000000781c */ /* 0x000fda0003f0f070 */
.L_x_1639:
        /* <DEDUP_REMOVED lines=15> */
.L_x_1640:
        /* <DEDUP_REMOVED lines=9> */
[----:B---3--:R-:W-:Y:S05]  /*26140*/  @P0 BRA.U.ANY `(.L_x_1640) ;  /* 0xfffffffd00d80947 */ /* 0x008fea000393ffff */
.L_x_1627:
[----:B------:R-:W-:Y:S05]  /*26150*/  BSYNC B0 ;  /* 0x0000000000007941 */ /* 0x000fea0003800000 */
.L_x_1626:
[----:B------:R-:W-:-:S06]  /*26160*/  UISETP.NE.AND UP0, UPT, UR36, 0x3, UPT ;  /* 0x000000032400788c */ /* 0x000fcc000bf05270 */
[----:B------:R-:W-:-:S13]  /*26170*/  PLOP3.LUT P0, PT, PT, PT, UP0, 0x80, 0x0 ;  /* 0x000000000000781c */ /* 0x000fda0003f0f008 */
[----:B------:R-:W-:Y:S05]  /*26180*/  @!P0 BRA `(.L_x_1641) ;  /* 0x0000000000048947 */ /* 0x000fea0003800000 */
[----:B------:R-:W-:Y:S01]  /*26190*/  BPT.TRAP 0x1 ;  /* 0x000000040000795c */ /* 0x000fe20000300000 */
.L_x_1641:
[----:B------:R-:W3:Y:S01]  /*261a0*/  S2R R6, SR_CgaCtaId ;  /* 0x0000000000067919 */ /* 0x000ee20000008800 */
[----:B------:R-:W-:Y:S01]  /*261b0*/  IMAD.U32 R4, RZ, RZ, UR39 ;  /* 0x00000027ff047e24 */ /* 0x000fe2000f8e00ff */
[----:B------:R-:W-:Y:S01]  /*261c0*/  MOV R5, 0x400 ;  /* 0x0000040000057802 */ /* 0x000fe20000000f00 */
[----:B------:R-:W-:Y:S03]  /*261d0*/  BSSY B0, `(.L_x_1642) ;  /* 0x0000009000007945 */ /* 0x000fe60003800000 */
[----:B------:R-:W-:Y:S02]  /*261e0*/  ISETP.NE.AND P0, PT, R4, 0x3, PT ;  /* 0x000000030400780c */ /* 0x000fe40003f05270 */
[----:B------:R-:W-:-:S04]  /*261f0*/  LOP3.LUT R4, R9, 0x1, RZ, 0x3c, !PT ;  /* 0x0000000109047812 */ /* 0x000fc800078e3cff */
[----:B------:R-:W-:Y:S02]  /*26200*/  SHF.L.U32 R4, R4, 0x1f, RZ ;  /* 0x0000001f04047819 */ /* 0x000fe400000006ff */
[----:B---3--:R-:W-:-:S05]  /*26210*/  LEA R5, R6, R5, 0x18 ;  /* 0x0000000506057211 */ /* 0x008fca00078ec0ff */
[----:B------:R-:W-:-:S04]  /*26220*/  IMAD R5, R8, 0x8, R5 ;  /* 0x0000000808057824 */ /* 0x000fc800078e0205 */
[----:B------:R-:W3:Y:S01]  /*26230*/  SYNCS.PHASECHK.TRANS64.TRYWAIT P2, [R5+URZ+0x22870], R4 ;  /* 0x02287004050075a7 */ /* 0x000ee2000804017f */
[----:B------:R4:W-:Y:S02]  /*26240*/  STL [R1+0x4], R5 ;  /* 0x0000040501007387 */ /* 0x0009e40000100800 */
[----:B---34-:R-:W-:Y:S05]  /*26250*/  @!P2 BRA `(.L_x_1643) ;  /* 0x0000003c00f4a947 */ /* 0x018fea0003800000 */
.L_x_1771:
[----:B------:R-:W-:Y:S05]  /*26260*/  BSYNC B0 ;  /* 0x0000000000007941 */ /* 0x000fea0003800000 */
.L_x_1642:
[----:B------:R-:W-:Y:S05]  /*26270*/  @!P0 BRA `(.L_x_1644) ;  /* 0x0000000000048947 */ /* 0x000fea0003800000 */
[----:B------:R-:W-:Y:S01]  /*26280*/  BPT.TRAP 0x1 ;  /* 0x000000040000795c */ /* 0x000fe20000300000 */
.L_x_1644:
[----:B---3--:R-:W3:Y:S01]  /*26290*/  LDL R5, [R1+0x4] ;  /* 0x0000040001057983 */ /* 0x008ee20000100800 */
[----:B------:R-:W-:Y:S01]  /*262a0*/  SHF.L.U32 R4, R9, 0x1f, RZ ;  /* 0x0000001f09047819 */ /* 0x000fe200000006ff */
[----:B--2---:R-:W-:-:S03]  /*262b0*/  IMAD.SHL.U32 R12, R8, 0x4000, RZ ;  /* 0x00004000080c7824 */ /* 0x004fc600078e00ff */
[----:B---3--:R-:W2:Y:S02]  /*262c0*/  SYNCS.PHASECHK.TRANS64.TRYWAIT P2, [R5+URZ+0x22860], R4 ;  /* 0x02286004050075a7 */ /* 0x008ea4000804017f */
[----:B--2---:R-:W-:Y:S05]  /*262d0*/  @!P2 BRA `(.L_x_1645) ;  /* 0x0000003c00eca947 */ /* 0x004fea0003800000 */
.L_x_1772:
[----:B--2---:R-:W2:Y:S04]  /*262e0*/  LDL R5, [R1+0x3c] ;  /* 0x00003c0001057983 */ /* 0x004ea80000100800 */
[----:B0-----:R-:W3:Y:S04]  /*262f0*/  LDL R18, [R1+0x28] ;  /* 0x0000280001127983 */ /* 0x001ee80000100800 */
[----:B------:R-:W4:Y:S01]  /*26300*/  LDL R15, [R1+0x38] ;  /* 0x00003800010f7983 */ /* 0x000f220000100800 */
[----:B------:R-:W-:-:S03]  /*26310*/  MOV R13, 0x400 ;  /* 0x00000400000d7802 */ /* 0x000fc60000000f00 */
[----:B------:R-:W5:Y:S01]  /*26320*/  LDL R17, [R1+0x24] ;  /* 0x0000240001117983 */ /* 0x000f620000100800 */
[----:B------:R-:W0:Y:S01]  /*26330*/  S2R R14, SR_CgaCtaId ;  /* 0x00000000000e7919 */ /* 0x000e220000008800 */
[----:B------:R-:W-:Y:S05]  /*26340*/  WARPSYNC.ALL ;  /* 0x0000000000007948 */ /* 0x000fea0003800000 */
[----:B0-----:R-:W-:Y:S02]  /*26350*/  LEA R13, R14, R13, 0x18 ;  /* 0x0000000d0e0d7211 */ /* 0x001fe400078ec0ff */
[----:B--2---:R-:W-:-:S04]  /*26360*/  LOP3.LUT R20, R12, R5, RZ, 0xfc, !PT ;  /* 0x000000050c147212 */ /* 0x004fc800078efcff */
[----:B------:R-:W-:-:S05]  /*26370*/  IADD3 R20, R13, R20, RZ ;  /* 0x000000140d147210 */ /* 0x000fca0007ffe0ff */
[----:B------:R-:W0:Y:S01]  /*26380*/  LDSM.16.MT88.4 R4, [R20+0x8400] ;  /* 0x008400001404783b */ /* 0x000e220000004200 */
[----:B---3--:R-:W-:Y:S01]  /*26390*/  IMAD.IADD R21, R18, 0x1, R20 ;  /* 0x0000000112157824 */ /* 0x008fe200078e0214 */
[----:B----4-:R-:W-:Y:S02]  /*263a0*/  LOP3.LUT R12, R12, R15, RZ, 0xfc, !PT ;  /* 0x0000000f0c0c7212 */ /* 0x010fe400078efcff */
[C-C-:B0-----:R-:W-:Y:S02]  /*263b0*/  PRMT R8, R4.reuse, 0x6420, R5.reuse ;  /* 0x0000642004087816 */ /* 0x141fe40000000005 */
[----:B------:R-:W-:Y:S02]  /*263c0*/  PRMT R9, R4, 0x7531, R5 ;  /* 0x0000753104097816 */ /* 0x000fe40000000005 */
[C-C-:B------:R-:W-:Y:S02]  /*263d0*/  PRMT R10, R6.reuse, 0x6420, R7.reuse ;  /* 0x00006420060a7816 */ /* 0x140fe40000000007 */
[----:B------:R-:W-:-:S02]  /*263e0*/  PRMT R11, R6, 0x7531, R7 ;  /* 0x00007531060b7816 */ /* 0x000fc40000000007 */
[----:B------:R-:W0:Y:S01]  /*263f0*/  LDSM.16.MT88.4 R4, [R21+0x8400] ;  /* 0x008400001504783b */ /* 0x000e220000004200 */
[----:B------:R-:W-:-:S05]  /*26400*/  IMAD.IADD R19, R13, 0x1, R12 ;  /* 0x000000010d137824 */ /* 0x000fca00078e020c */
[----:B------:R0:W-:Y:S02]  /*26410*/  STSM.16.M88.4 [R19+0x400], R8 ;  /* 0x0004000813007844 */ /* 0x0001e40000000200 */
[C-C-:B0-----:R-:W-:Y:S02]  /*26420*/  PRMT R8, R4.reuse, 0x6420, R5.reuse ;  /* 0x0000642004087816 */ /* 0x141fe40000000005 */
        /* <DEDUP_REMOVED lines=9> */
[----:B------:R-:W0:Y:S01]  /*264c0*/  LDSM.16.MT88.4 R4, [R21+0x9400] ;  /* 0x009400001504783b */ /* 0x000e220000004200 */
[----:B-----5:R-:W-:-:S05]  /*264d0*/  IADD3 R16, R17, 0x400, R19 ;  /* 0x0000040011107810 */ /* 0x020fca0007ffe013 */
[----:B------:R2:W-:Y:S01]  /*264e0*/  STSM.16.M88.4 [R16], R12 ;  /* 0x0000000c10007844 */ /* 0x0005e20000000200 */
[C-C-:B0-----:R-:W-:Y:S02]  /*264f0*/  PRMT R8, R4.reuse, 0x6420, R5.reuse ;  /* 0x0000642004087816 */ /* 0x141fe40000000005 */
[----:B------:R-:W-:Y:S02]  /*26500*/  PRMT R9, R4, 0x7531, R5 ;  /* 0x0000753104097816 */ /* 0x000fe40000000005 */
[C-C-:B------:R-:W-:Y:S02]  /*26510*/  PRMT R10, R6.reuse, 0x6420, R7.reuse ;  /* 0x00006420060a7816 */ /* 0x140fe40000000007 */
[----:B------:R-:W-:-:S05]  /*26520*/  PRMT R11, R6, 0x7531, R7 ;  /* 0x00007531060b7816 */ /* 0x000fca0000000007 */
[----:B------:R-:W-:Y:S04]  /*26530*/  STSM.16.M88.4 [R16+0x2000], R8 ;  /* 0x0020000810007844 */ /* 0x000fe80000000200 */
[----:B------:R-:W0:Y:S01]  /*26540*/  LDSM.16.MT88.4 R4, [R20+0xa400] ;  /* 0x00a400001404783b */ /* 0x000e220000004200 */
[----:B--2---:R-:W-:Y:S02]  /*26550*/  IMAD.MOV.U32 R13, RZ, RZ, R19 ;  /* 0x000000ffff0d7224 */ /* 0x004fe400078e0013 */
[----:B------:R-:W-:Y:S02]  /*26560*/  IMAD.MOV.U32 R14, RZ, RZ, R18 ;  /* 0x000000ffff0e7224 */ /* 0x000fe400078e0012 */
[----:B------:R-:W-:Y:S01]  /*26570*/  IMAD.MOV.U32 R15, RZ, RZ, R17 ;  /* 0x000000ffff0f7224 */ /* 0x000fe200078e0011 */
[----:B0-----:R-:W-:-:S02]  /*26580*/  PRMT R16, R4, 0x6420, R5 ;  /* 0x0000642004107816 */ /* 0x001fc40000000005 */
[----:B------:R-:W-:Y:S02]  /*26590*/  PRMT R17, R4, 0x7531, R5 ;  /* 0x0000753104117816 */ /* 0x000fe40000000005 */
[C-C-:B------:R-:W-:Y:S02]  /*265a0*/  PRMT R18, R6.reuse, 0x6420, R7.reuse ;  /* 0x0000642006127816 */ /* 0x140fe40000000007 */
[----:B------:R-:W-:Y:S02]  /*265b0*/  PRMT R19, R6, 0x7531, R7 ;  /* 0x0000753106137816 */ /* 0x000fe40000000007 */
[----:B------:R-:W0:Y:S01]  /*265c0*/  LDSM.16.MT88.4 R4, [R21+0xa400] ;  /* 0x00a400001504783b */ /* 0x000e220000004200 */
[----:B------:R-:W-:-:S05]  /*265d0*/  IADD3 R12, R14, 0x400, R13 ;  /* 0x000004000e0c7810 */ /* 0x000fca0007ffe00d */
[----:B------:R2:W-:Y:S02]  /*265e0*/  STSM.16.M88.4 [R12], R16 ;  /* 0x000000100c007844 */ /* 0x0005e40000000200 */
[----:B--2---:R-:W-:Y:S01]  /*265f0*/  IMAD.MOV.U32 R18, RZ, RZ, R12 ;  /* 0x000000ffff127224 */ /* 0x004fe200078e000c */
[C-C-:B0-----:R-:W-:Y:S02]  /*26600*/  PRMT R8, R4.reuse, 0x6420, R5.reuse ;  /* 0x0000642004087816 */ /* 0x141fe40000000005 */
[----:B------:R-:W-:Y:S02]  /*26610*/  PRMT R9, R4, 0x7531, R5 ;  /* 0x0000753104097816 */ /* 0x000fe40000000005 */
[C-C-:B------:R-:W-:Y:S02]  /*26620*/  PRMT R10, R6.reuse, 0x6420, R7.reuse ;  /* 0x00006420060a7816 */ /* 0x140fe40000000007 */
[----:B------:R-:W-:-:S05]  /*26630*/  PRMT R11, R6, 0x7531, R7 ;  /* 0x00007531060b7816 */ /* 0x000fca0000000007 */
[----:B------:R-:W-:Y:S04]  /*26640*/  STSM.16.M88.4 [R18+0x2000], R8 ;  /* 0x0020000812007844 */ /* 0x000fe80000000200 */
[----:B------:R-:W0:Y:S01]  /*26650*/  LDSM.16.MT88.4 R4, [R20+0xb400] ;  /* 0x00b400001404783b */ /* 0x000e220000004200 */
[----:B------:R-:W-:Y:S01]  /*26660*/  IMAD.MOV.U32 R19, RZ, RZ, R15 ;  /* 0x000000ffff137224 */ /* 0x000fe200078e000f */
        /* <DEDUP_REMOVED lines=20> */
.L_x_1646:
[----:B------:R-:W0:Y:S04]  /*267b0*/  LDL.LU R4, [R1+0x4] ;  /* 0x0000040001047983 */ /* 0x000e280000300800 */
[----:B------:R-:W3:Y:S04]  /*267c0*/  LDL R5, [R1+0x30] ;  /* 0x0000300001057983 */ /* 0x000ee80000100800 */
[----:B--2---:R2:W5:Y:S04]  /*267d0*/  LDL R8, [R1+0x10] ;  /* 0x0000100001087983 */ /* 0x0045680000100800 */
[----:B------:R2:W5:Y:S01]  /*267e0*/  LDL R9, [R1+0x18] ;  /* 0x0000180001097983 */ /* 0x0005620000100800 */
[----:B0-----:R0:W-:Y:S01]  /*267f0*/  SYNCS.ARRIVE.TRANS64.A1T0 RZ, [R4+URZ+0x22850], RZ ;  /* 0x022850ff04ff79a7 */ /* 0x0011e2000810003f */
[----:B------:R-:W-:Y:S01]  /*26800*/  BAR.SYNC.DEFER_BLOCKING 0x2, 0x80 ;  /* 0x0082000000007b1d */ /* 0x000fe20000010000 */
[C---:B---3--:R-:W-:Y:S01]  /*26810*/  ISETP.GT.AND P0, PT, R3.reuse, R5, PT ;  /* 0x000000050300720c */ /* 0x048fe20003f04270 */
[----:B------:R-:W-:-:S02]  /*26820*/  VIADD R3, R3, 0xffffffff ;  /* 0xffffffff03037836 */ /* 0x000fc40000000000 */
[----:B0-----:R-:W-:-:S05]  /*26830*/  @!P1 VIADD R4, R4, 0x22880 ;  /* 0x0002288004049836 */ /* 0x001fca0000000000 */
[----:B------:R-:W-:-:S04]  /*26840*/  @!P1 PRMT R4, RZ, 0x654, R4 ;  /* 0x00000654ff049816 */ /* 0x000fc80000000004 */
[----:B------:R2:W-:Y:S01]  /*26850*/  @!P1 SYNCS.ARRIVE.TRANS64.RED.A1T0 RZ, [R4+URZ], RZ ;  /* 0x000000ff04ff99a7 */ /* 0x0005e2000810043f */
[----:B------:R-:W-:Y:S05]  /*26860*/  @P0 BRA `(.L_x_1647) ;  /* 0xffffffec00dc0947 */ /* 0x000fea000383ffff */
.L_x_1625:
[----:B------:R-:W-:Y:S04]  /*26870*/  BSSY B0, `(.L_x_1648) ;  /* 0x000000f000007945 */ /* 0x000fe80003800000 */
[----:B------:R-:W-:Y:S05]  /*26880*/  @P1 BRA `(.L_x_1649) ;  /* 0x0000000000341947 */ /* 0x000fea0003800000 */
[----:B------:R-:W3:Y:S01]  /*26890*/  S2R R5, SR_LANEID ;  /* 0x0000000000057919 */ /* 0x000ee20000000000 */
[----:B------:R-:W-:Y:S01]  /*268a0*/  VOTEU.ANY UR4, UPT, PT ;  /* 0x0000000000047886 */ /* 0x000fe200038e0100 */
[----:B------:R-:W4:Y:S01]  /*268b0*/  LDC.64 R2, c[0x0][0xc38] ;  /* 0x00030e00ff027b82 */ /* 0x000f220000000a00 */
[----:B------:R-:W3:Y:S02]  /*268c0*/  FLO.U32 R0, UR4 ;  /* 0x0000000400007d00 */ /* 0x000ee400080e0000 */
[----:B---3--:R-:W-:-:S06]  /*268d0*/  ISETP.EQ.U32.AND P0, PT, R0, R5, PT ;  /* 0x000000050000720c */ /* 0x008fcc0003f02070 */
[----:B------:R-:W4:Y:S07]  /*268e0*/  POPC R5, UR4 ;  /* 0x0000000400057d09 */ /* 0x000f2e0008000000 */
[----:B----4-:R-:W3:Y:S01]  /*268f0*/  @P0 ATOMG.E.ADD.STRONG.GPU PT, R3, desc[UR40][R2.64], R5 ;  /* 0x00000005020309a8 */ /* 0x010ee200081ee1e8 */
[----:B--2---:R-:W2:Y:S02]  /*26900*/  S2R R4, SR_LTMASK ;  /* 0x0000000000047919 */ /* 0x004ea40000003900 */
[----:B--2---:R-:W-:-:S04]  /*26910*/  LOP3.LUT R4, R4, UR4, RZ, 0xc0, !PT ;  /* 0x0000000404047c12 */ /* 0x004fc8000f8ec0ff */
[----:B------:R-:W2:Y:S01]  /*26920*/  POPC R7, R4 ;  /* 0x0000000400077309 */ /* 0x000ea20000000000 */
[----:B---3--:R-:W2:Y:S02]  /*26930*/  SHFL.IDX PT, R0, R3, R0, 0x1f ;  /* 0x00001f0003007589 */ /* 0x008ea400000e0000 */
[----:B--2---:R-:W-:-:S05]  /*26940*/  IADD3 R0, R0, UR38, R7 ;  /* 0x0000002600007c10 */ /* 0x004fca000fffe007 */
[----:B------:R3:W-:Y:S02]  /*26950*/  STL [R1], R0 ;  /* 0x0000000001007387 */ /* 0x0007e40000100800 */
.L_x_1649:
[----:B------:R-:W-:Y:S05]  /*26960*/  BSYNC B0 ;  /* 0x0000000000007941 */ /* 0x000fea0003800000 */
.L_x_1648:
[----:B------:R-:W-:-:S06]  /*26970*/  UISETP.NE.AND UP0, UPT, UR36, 0x3, UPT ;  /* 0x000000032400788c */ /* 0x000fcc000bf05270 */
[----:B------:R-:W-:-:S13]  /*26980*/  PLOP3.LUT P0, PT, PT, PT, UP0, 0x80, 0x0 ;  /* 0x000000000000781c */ /* 0x000fda0003f0f008 */
[----:B------:R-:W-:Y:S05]  /*26990*/  @!P0 BRA `(.L_x_1650) ;  /* 0x0000000000048947 */ /* 0x000fea0003800000 */
[----:B------:R-:W-:Y:S01]  /*269a0*/  BPT.TRAP 0x1 ;  /* 0x000000040000795c */ /* 0x000fe20000300000 */
.L_x_1650:
[----:B------:R-:W4:Y:S04]  /*269b0*/  LDL R3, [R1+0x18] ;  /* 0x0000180001037983 */ /* 0x000f280000100800 */
[----:B---3--:R-:W3:Y:S01]  /*269c0*/  LDL R0, [R1+0x10] ;  /* 0x0000100001007983 */ /* 0x008ee20000100800 */
[----:B--2---:R-:W2:Y:S01]  /*269d0*/  S2R R4, SR_CgaCtaId ;  /* 0x0000000000047919 */ /* 0x004ea20000008800 */
[----:B------:R-:W-:-:S04]  /*269e0*/  MOV R2, 0x400 ;  /* 0x0000040000027802 */ /* 0x000fc80000000f00 */
[----:B--2---:R-:W-:Y:S01]  /*269f0*/  LEA R2, R4, R2, 0x18 ;  /* 0x0000000204027211 */ /* 0x004fe200078ec0ff */
[----:B------:R-:W-:Y:S01]  /*26a00*/  BSSY B0, `(.L_x_1651) ;  /* 0x0000008000007945 */ /* 0x000fe20003800000 */
[----:B----4-:R-:W-:-:S04]  /*26a10*/  LOP3.LUT R3, R3, 0x1, RZ, 0x3c, !PT ;  /* 0x0000000103037812 */ /* 0x010fc800078e3cff */
[----:B------:R-:W-:Y:S01]  /*26a20*/  SHF.L.U32 R3, R3, 0x1f, RZ ;  /* 0x0000001f03037819 */ /* 0x000fe200000006ff */
[----:B---3--:R-:W-:-:S04]  /*26a30*/  IMAD R20, R0, 0x8, R2 ;  /* 0x0000000800147824 */ /* 0x008fc800078e0202 */
[----:B------:R-:W2:Y:S01]  /*26a40*/  SYNCS.PHASECHK.TRANS64.TRYWAIT P0, [R20+URZ+0x22870], R3 ;  /* 0x02287003140075a7 */ /* 0x000ea2000800017f */
[----:B------:R-:W-:-:S05]  /*26a50*/  IMAD.U32 R0, RZ, RZ, UR39 ;  /* 0x00000027ff007e24 */ /* 0x000fca000f8e00ff */
[----:B------:R-:W-:Y:S01]  /*26a60*/  ISETP.NE.AND P2, PT, R0, 0x3, PT ;  /* 0x000000030000780c */ /* 0x000fe20003f45270 */
[----:B--2---:R-:W-:-:S12]  /*26a70*/  @!P0 BRA `(.L_x_1652) ;  /* 0x00000038001c8947 */ /* 0x004fd80003800000 */
.L_x_1773:
[----:B------:R-:W-:Y:S05]  /*26a80*/  BSYNC B0 ;  /* 0x0000000000007941 */ /* 0x000fea0003800000 */
.L_x_1651:
[----:B------:R-:W-:Y:S05]  /*26a90*/  @!P2 BRA `(.L_x_1653) ;  /* 0x000000000004a947 */ /* 0x000fea0003800000 */
[----:B------:R-:W-:Y:S01]  /*26aa0*/  BPT.TRAP 0x1 ;  /* 0x000000040000795c */ /* 0x000fe20000300000 */
.L_x_1653:
[----:B------:R-:W2:Y:S02]  /*26ab0*/  LDL R0, [R1+0x18] ;  /* 0x0000180001007983 */ /* 0x000ea40000100800 */
[----:B--2---:R-:W-:-:S04]  /*26ac0*/  SHF.L.U32 R3, R0, 0x1f, RZ ;  /* 0x0000001f00037819 */ /* 0x004fc800000006ff */
[----:B------:R-:W2:Y:S02]  /*26ad0*/  SYNCS.PHASECHK.TRANS64.TRYWAIT P0, [R20+URZ+0x22860], R3 ;  /* 0x02286003140075a7 */ /* 0x000ea4000800017f */
[----:B--2---:R-:W-:Y:S05]  /*26ae0*/  @!P0 BRA `(.L_x_1654) ;  /* 0x0000003800148947 */ /* 0x004fea0003800000 */
.L_x_1774:
[----:B------:R-:W3:Y:S04]  /*26af0*/  LDL R2, [R1+0x10] ;  /* 0x0000100001027983 */ /* 0x000ee80000100800 */
[----:B------:R-:W4:Y:S04]  /*26b00*/  LDL R0, [R1+0x3c] ;  /* 0x00003c0001007983 */ /* 0x000f280000100800 */
[----:B------:R-:W2:Y:S01]  /*26b10*/  LDL R10, [R1+0x38] ;  /* 0x00003800010a7983 */ /* 0x000ea20000100800 */
[----:B-----5:R-:W-:-:S03]  /*26b20*/  MOV R8, 0x400 ;  /* 0x0000040000087802 */ /* 0x020fc60000000f00 */
[----:B0-----:R-:W2:Y:S04]  /*26b30*/  LDL R18, [R1+0x28] ;  /* 0x0000280001127983 */ /* 0x001ea80000100800 */
[----:B------:R-:W2:Y:S01]  /*26b40*/  LDL R17, [R1+0x24] ;  /* 0x0000240001117983 */ /* 0x000ea20000100800 */
[----:B------:R-:W0:Y:S01]  /*26b50*/  S2R R9, SR_CgaCtaId ;  /* 0x0000000000097919 */ /* 0x000e220000008800 */
[----:B------:R-:W-:Y:S05]  /*26b60*/  WARPSYNC.ALL ;  /* 0x0000000000007948 */ /* 0x000fea0003800000 */
[----:B0-----:R-:W-:Y:S01]  /*26b70*/  LEA R8, R9, R8, 0x18 ;  /* 0x0000000809087211 */ /* 0x001fe200078ec0ff */
[----:B---3--:R-:W-:-:S05]  /*26b80*/  IMAD.SHL.U32 R2, R2, 0x4000, RZ ;  /* 0x0000400002027824 */ /* 0x008fca00078e00ff */
[----:B----4-:R-:W-:-:S05]  /*26b90*/  LOP3.LUT R0, R2, R0, RZ, 0xfc, !PT ;  /* 0x0000000002007212 */ /* 0x010fca00078efcff */
[----:B------:R-:W-:-:S05]  /*26ba0*/  IMAD.IADD R0, R8, 0x1, R0 ;  /* 0x0000000108007824 */ /* 0x000fca00078e0200 */
[----:B------:R-:W0:Y:S01]  /*26bb0*/  LDSM.16.MT88.4 R4, [R0+0x8400] ;  /* 0x008400000004783b */ /* 0x000e220000004200 */
[----:B--2---:R-:W-:Y:S01]  /*26bc0*/  LOP3.LUT R2, R2, R10, RZ, 0xfc, !PT ;  /* 0x0000000a02027212 */ /* 0x004fe200078efcff */
[----:B------:R-:W-:-:S04]  /*26bd0*/  IMAD.IADD R3, R18, 0x1, R0 ;  /* 0x0000000112037824 */ /* 0x000fc800078e0200 */
        /* <DEDUP_REMOVED lines=62> */
.L_x_1655:
[----:B--2---:R-:W2:Y:S01]  /*26fc0*/  LDL.LU R2, [R1+0x10] ;  /* 0x0000100001027983 */ /* 0x004ea20000300800 */
        /* <DEDUP_REMOVED lines=13> */
.L_x_1606:
[----:B------:R-:W-:Y:S05]  /*270a0*/  BSYNC B6 ;  /* 0x0000000000067941 */ /* 0x000fea0003800000 */
.L_x_1604:
[----:B0-2---:R-:W2:Y:S02]  /*270b0*/  LDL R0, [R1+0x40] ;  /* 0x0000400001007983 */ /* 0x005ea40000100800 */
[----:B--2---:R-:W-:-:S13]  /*270c0*/  LOP3.LUT P0, RZ, R0, 0x2, RZ, 0xc0, !PT ;  /* 0x0000000200ff7812 */ /* 0x004fda000780c0ff */
[----:B------:R-:W-:Y:S05]  /*270d0*/  @!P0 BRA `(.L_x_1656) ;  /* 0x0000000000288947 */ /* 0x000fea0003800000 */
[----:B------:R-:W-:Y:S05]  /*270e0*/  WARPSYNC.ALL ;  /* 0x0000000000007948 */ /* 0x000fea0003800000 */
[----:B------:R-:W0:Y:S08]  /*270f0*/  S2UR UR5, SR_CgaCtaId ;  /* 0x00000000000579c3 */ /* 0x000e300000008800 */
[----:B------:R-:W-:Y:S06]  /*27100*/  BAR.SYNC.DEFER_BLOCKING 0x5, 0x180 ;  /* 0x0146000000007b1d */ /* 0x000fec0000010000 */
[----:B------:R-:W-:-:S02]  /*27110*/  UMOV UR4, 0x400 ;  /* 0x0000040000047882 */ /* 0x000fc40000000000 */
[----:B0-----:R-:W-:-:S09]  /*27120*/  ULEA UR4, UR5, UR4, 0x18 ;  /* 0x0000000405047291 */ /* 0x001fd2000f8ec03f */
[----:B-1----:R-:W0:Y:S04]  /*27130*/  LDS.128 R4, [UR4+0x228d0] ;  /* 0x0228d004ff047984 */ /* 0x002e280008000c00 */
[----:B0-----:R0:W-:Y:S04]  /*27140*/  STL.64 [R1], R4 ;  /* 0x0000000401007387 */ /* 0x0011e80000100a00 */
[----:B------:R0:W-:Y:S01]  /*27150*/  STL.64 [R1+0x8], R6 ;  /* 0x0000080601007387 */ /* 0x0001e20000100a00 */
[----:B------:R-:W-:Y:S06]  /*27160*/  BAR.ARV 0x4, 0x180 ;  /* 0x0106000000007b1d */ /* 0x000fec0000002000 */
[----:B------:R-:W-:Y:S05]  /*27170*/  BRA `(.L_x_1657) ;  /* 0x0000000c00187947 */ /* 0x000fea0003800000 */
.L_x_1656:
[----:B------:R-:W1:Y:S01]  /*27180*/  S2R R0, SR_TID.X ;  /* 0x0000000000007919 */ /* 0x000e620000002100 */
[----:B------:R-:W-:Y:S01]  /*27190*/  UMOV UR4, 0xffffffff ;  /* 0xffffffff00047882 */ /* 0x000fe20000000000 */
[----:B-1----:R-:W-:-:S04]  /*271a0*/  LOP3.LUT R7, R0, 0x1f, RZ, 0xc0, !PT ;  /* 0x0000001f00077812 */ /* 0x002fc800078ec0ff */
[----:B------:R-:W-:Y:S01]  /*271b0*/  ISETP.NE.AND P0, PT, R7, 0x1f, PT ;  /* 0x0000001f0700780c */ /* 0x000fe20003f05270 */
[----:B------:R-:W-:-:S12]  /*271c0*/  BRA.DIV UR4, `(.L_x_1658) ;  /* 0x0000003204707947 */ /* 0x000fd8000b800000 */
[----:B------:R-:W2:Y:S01]  /*271d0*/  LDL.LU R6, [R1] ;  /* 0x0000000001067983 */ /* 0x000ea20000300800 */
[----:B------:R-:W-:-:S03]  /*271e0*/  ULDC UR4, c[0x0][0xc14] ;  /* 0x0003050000047ab9 */ /* 0x000fc60000000800 */
[----:B------:R-:W3:Y:S02]  /*271f0*/  LDL R5, [R1+0xc] ;  /* 0x00000c0001057983 */ /* 0x000ee40000100800 */
[----:B---3--:R-:W-:-:S05]  /*27200*/  IMAD.IADD R5, R5, 0x1, R7 ;  /* 0x0000000105057824 */ /* 0x008fca00078e0207 */
        /* <DEDUP_REMOVED lines=28> */
[----:B------:R0:W1:Y:S02]  /*273d0*/  SHFL.IDX PT, R14, R2, 0x1f, 0x1f ;  /* 0x03e01f00020e7f89 */ /* 0x00006400000e0000 */
.L_x_1784:
[----:B------:R-:W-:Y:S02]  /*273e0*/  ULDC UR4, c[0x0][0xc10] ;  /* 0x0003040000047ab9 */ /* 0x000fe40000000800 */
[----:B------:R-:W-:-:S04]  /*273f0*/  IMAD.U32 R5, RZ, RZ, UR4 ;  /* 0x00000004ff057e24 */ /* 0x000fc8000f8e00ff */
[----:B-1----:R-:W-:-:S04]  /*27400*/  IMAD R8, R14, R5, RZ ;  /* 0x000000050e087224 */ /* 0x002fc800078e02ff */
[----:B------:R-:W-:-:S05]  /*27410*/  IMAD.IADD R4, R4, 0x1, R8 ;  /* 0x0000000104047824 */ /* 0x000fca00078e0208 */
[----:B------:R-:W-:-:S13]  /*27420*/  ISETP.GT.AND P6, PT, R4, R0, PT ;  /* 0x000000000400720c */ /* 0x000fda0003fc4270 */
[----:B------:R-:W-:Y:S05]  /*27430*/  @P6 BRA `(.L_x_1659) ;  /* 0x0000000000a46947 */ /* 0x000fea0003800000 */
.L_x_1664:
        /* <DEDUP_REMOVED lines=9> */
[----:B------:R-:W-:Y:S02]  /*274d0*/  IMAD.IADD R6, R2, 0x1, R3 ;  /* 0x0000000102067824 */ /* 0x000fe400078e0203 */
[----:B------:R-:W-:-:S03]  /*274e0*/  IMAD.MOV.U32 R3, RZ, RZ, RZ ;  /* 0x000000ffff037224 */ /* 0x000fc600078e00ff */
[----:B------:R-:W-:-:S13]  /*274f0*/  ISETP.GE.OR P6, PT, R6, R5, !P0 ;  /* 0x000000050600720c */ /* 0x000fda00047c6670 */
[----:B-1----:R-:W-:Y:S05]  /*27500*/  @P6 BRA `(.L_x_1662) ;  /* 0x00000000000c6947 */ /* 0x002fea0003800000 */
[----:B------:R-:W0:Y:S02]  /*27510*/  LDC.64 R2, c[0x0][0xc58] ;  /* 0x00031600ff027b82 */ /* 0x000e240000000a00 */
[----:B0-----:R-:W-:-:S06]  /*27520*/  IMAD.WIDE R2, R6, 0x4, R2 ;  /* 0x0000000406027825 */ /* 0x001fcc00078e0202 */
[----:B------:R0:W5:Y:S02]  /*27530*/  LDG.E R3, desc[UR40][R2.64] ;  /* 0x0000002802037981 */ /* 0x000164000c1e1900 */
.L_x_1662:
[----:B------:R-:W-:Y:S05]  /*27540*/  BSYNC B0 ;  /* 0x0000000000007941 */ /* 0x000fea0003800000 */
.L_x_1661:
[----:B------:R-:W-:-:S03]  /*27550*/  UMOV UR4, 0xffffffff ;  /* 0xffffffff00047882 */ /* 0x000fc60000000000 */
[----:B------:R-:W-:Y:S05]  /*27560*/  BRA.DIV UR4, `(.L_x_1663) ;  /* 0x0000003204b47947 */ /* 0x000fea000b800000 */
[----:B-----5:R-:W0:Y:S02]  /*27570*/  SHFL.UP PT, R14, R3, 0x1, RZ ;  /* 0x04200000030e7989 */ /* 0x020e2400000e00ff */
        /* <DEDUP_REMOVED lines=15> */
.L_x_1792:
[----:B------:R-:W-:Y:S02]  /*27670*/  ULDC UR4, c[0x0][0xc10] ;  /* 0x0003040000047ab9 */ /* 0x000fe40000000800 */
[----:B------:R-:W-:-:S04]  /*27680*/  IMAD.U32 R5, RZ, RZ, UR4 ;  /* 0x00000004ff057e24 */ /* 0x000fc8000f8e00ff */
[----:B-1----:R-:W-:-:S04]  /*27690*/  IMAD R8, R14, R5, RZ ;  /* 0x000000050e087224 */ /* 0x002fc800078e02ff */
[----:B------:R-:W-:-:S05]  /*276a0*/  IMAD.IADD R4, R8, 0x1, R4 ;  /* 0x0000000108047824 */ /* 0x000fca00078e0204 */
[----:B------:R-:W-:-:S13]  /*276b0*/  ISETP.GT.AND P6, PT, R4, R0, PT ;  /* 0x000000000400720c */ /* 0x000fda0003fc4270 */
[----:B------:R-:W-:Y:S05]  /*276c0*/  @!P6 BRA `(.L_x_1664) ;  /* 0xfffffffc005ce947 */ /* 0x000fea000383ffff */
.L_x_1659:
        /* <DEDUP_REMOVED lines=8> */
.L_x_1796:
[----:B------:R-:W-:Y:S01]  /*27750*/  ISETP.NE.AND P0, PT, R6, RZ, PT ;  /* 0x000000ff0600720c */ /* 0x000fe20003f05270 */
[----:B------:R-:W-:-:S12]  /*27760*/  IMAD.MOV.U32 R9, RZ, RZ, RZ ;  /* 0x000000ffff097224 */ /* 0x000fd800078e00ff */
[----:B------:R-:W-:Y:S05]  /*27770*/  @!P0 BRA `(.L_x_1666) ;  /* 0x0000000000108947 */ /* 0x000fea0003800000 */
[----:B------:R-:W-:Y:S01]  /*27780*/  UMOV UR4, 0xffffffff ;  /* 0xffffffff00047882 */ /* 0x000fe20000000000 */
[----:B------:R-:W-:Y:S02]  /*27790*/  VIADD R12, R7, 0xffffffff ;  /* 0xffffffff070c7836 */ /* 0x000fe40000000000 */
[----:B------:R-:W-:Y:S05]  /*277a0*/  BRA.DIV UR4, `(.L_x_1667) ;  /* 0x00000036042c7947 */ /* 0x000fea000b800000 */
[----:B------:R3:W4:Y:S02]  /*277b0*/  SHFL.IDX PT, R9, R2, R12, 0x1f ;  /* 0x00001f0c02097589 */ /* 0x00072400000e0000 */
.L_x_1666:
[----:B------:R-:W5:Y:S01]  /*277c0*/  LDL.LU R6, [R1+0xc] ;  /* 0x00000c0001067983 */ /* 0x000f620000300800 */
[----:B01-3--:R-:W0:Y:S01]  /*277d0*/  LDC.64 R2, c[0x0][0xc68] ;  /* 0x00031a00ff027b82 */ /* 0x00be220000000a00 */
[----:B-----5:R-:W-:-:S04]  /*277e0*/  IMAD.IADD R6, R7, 0x1, R6 ;  /* 0x0000000107067824 */ /* 0x020fc800078e0206 */
[----:B0-----:R-:W-:Y:S01]  /*277f0*/  IMAD.WIDE R2, R6, 0x4, R2 ;  /* 0x0000000406027825 */ /* 0x001fe200078e0202 */
[----:B------:R2:W-:Y:S04]  /*27800*/  STL [R1+0xc], R6 ;  /* 0x00000c0601007387 */ /* 0x0005e80000100800 */
[----:B------:R-:W2:Y:S01]  /*27810*/  LDG.E R7, desc[UR40][R2.64] ;  /* 0x0000002802077981 */ /* 0x000ea2000c1e1900 */
[----:B----4-:R-:W-:-:S04]  /*27820*/  IMAD R9, R9, R5, R8 ;  /* 0x0000000509097224 */ /* 0x010fc800078e0208 */
[----:B------:R-:W-:Y:S01]  /*27830*/  IMAD.IADD R0, R0, 0x1, -R9 ;  /* 0x0000000100007824 */ /* 0x000fe200078e0a09 */
[----:B------:R0:W-:Y:S01]  /*27840*/  STL [R1], R9 ;  /* 0x0000000901007387 */ /* 0x0001e20000100800 */
[----:B--2---:R-:W-:-:S05]  /*27850*/  IMAD R6, R4, R7, RZ ;  /* 0x0000000704067224 */ /* 0x004fca00078e02ff */
[----:B------:R-:W-:-:S04]  /*27860*/  IABS R10, R6 ;  /* 0x00000006000a7213 */ /* 0x000fc80000000000 */
[----:B------:R-:W1:Y:S08]  /*27870*/  I2F.RP R2, R10 ;  /* 0x0000000a00027306 */ /* 0x000e700000209400 */
[----:B-1----:R-:W1:Y:S02]  /*27880*/  MUFU.RCP R2, R2 ;  /* 0x0000000200027308 */ /* 0x002e640000001000 */
[----:B-1----:R-:W-:-:S06]  /*27890*/  VIADD R2, R2, 0xffffffe ;  /* 0x0ffffffe02027836 */ /* 0x002fcc0000000000 */
[----:B------:R-:W1:Y:S02]  /*278a0*/  F2I.FTZ.U32.TRUNC.NTZ R3, R2 ;  /* 0x0000000200037305 */ /* 0x000e64000021f000 */
[----:B-1----:R-:W-:-:S04]  /*278b0*/  IMAD.MOV R2, RZ, RZ, -R3 ;  /* 0x000000ffff027224 */ /* 0x002fc800078e0a03 */
[----:B------:R-:W-:Y:S02]  /*278c0*/  IMAD R8, R2, R10, RZ ;  /* 0x0000000a02087224 */ /* 0x000fe400078e02ff */
[----:B------:R-:W-:-:S04]  /*278d0*/  IMAD.MOV.U32 R2, RZ, RZ, RZ ;  /* 0x000000ffff027224 */ /* 0x000fc800078e00ff */
[----:B------:R-:W-:Y:S01]  /*278e0*/  IMAD.HI.U32 R8, R3, R8, R2 ;  /* 0x0000000803087227 */ /* 0x000fe200078e0002 */
[----:B------:R-:W-:Y:S02]  /*278f0*/  IABS R2, R0 ;  /* 0x0000000000027213 */ /* 0x000fe40000000000 */
[----:B------:R-:W-:-:S03]  /*27900*/  IABS R3, R6 ;  /* 0x0000000600037213 */ /* 0x000fc60000000000 */
[----:B------:R-:W-:-:S04]  /*27910*/  IMAD.HI.U32 R8, R8, R2, RZ ;  /* 0x0000000208087227 */ /* 0x000fc800078e00ff */
[----:B------:R-:W-:-:S04]  /*27920*/  IMAD.MOV R3, RZ, RZ, -R3 ;  /* 0x000000ffff037224 */ /* 0x000fc800078e0a03 */
        /* <DEDUP_REMOVED lines=8> */
[----:B------:R-:W-:-:S05]  /*279b0*/  @P0 IADD3 R8, R8, 0x1, RZ ;  /* 0x0000000108080810 */ /* 0x000fca0007ffe0ff */
[----:B------:R-:W-:-:S04]  /*279c0*/  IMAD.MOV.U32 R2, RZ, RZ, R8 ;  /* 0x000000ffff027224 */ /* 0x000fc800078e0008 */
[----:B------:R-:W-:Y:S01]  /*279d0*/  @!P2 IMAD.MOV R2, RZ, RZ, -R2 ;  /* 0x000000ffff02a224 */ /* 0x000fe200078e0a02 */
[----:B------:R-:W-:-:S05]  /*279e0*/  @!P1 LOP3.LUT R2, RZ, R6, RZ, 0x33, !PT ;  /* 0x00000006ff029212 */ /* 0x000fca00078e33ff */
[----:B------:R-:W-:Y:S02]  /*279f0*/  IMAD R8, R7, R2, RZ ;  /* 0x0000000207087224 */ /* 0x000fe400078e02ff */
[----:B------:R-:W-:Y:S02]  /*27a00*/  IMAD.MOV R2, RZ, RZ, -R2 ;  /* 0x000000ffff027224 */ /* 0x000fe400078e0a02 */
[----:B------:R-:W-:Y:S02]  /*27a10*/  IMAD.MOV R3, RZ, RZ, -R8 ;  /* 0x000000ffff037224 */ /* 0x000fe400078e0a08 */
[----:B------:R-:W-:-:S03]  /*27a20*/  IMAD R0, R6, R2, R0 ;  /* 0x0000000206007224 */ /* 0x000fc600078e0200 */
[----:B------:R-:W-:-:S04]  /*27a30*/  VIADDMNMX R5, R3, R5, R7, PT ;  /* 0x0000000503057246 */ /* 0x000fc80003800107 */
        /* <DEDUP_REMOVED lines=32> */
.L_x_1660:
[----:B------:R-:W-:Y:S01]  /*27c40*/  UMOV UR4, URZ ;  /* 0x0000003f00047c82 */ /* 0x000fe20008000000 */
[----:B------:R-:W-:Y:S01]  /*27c50*/  ULDC UR6, c[0x0][0xc14] ;  /* 0x0003050000067ab9 */ /* 0x000fe20000000800 */
[----:B------:R-:W-:Y:S01]  /*27c60*/  UMOV UR5, URZ ;  /* 0x0000003f00057c82 */ /* 0x000fe20008000000 */
[----:B------:R0:W-:Y:S01]  /*27c70*/  STL [R1], R0 ;  /* 0x0000000001007387 */ /* 0x0001e20000100800 */
[----:B------:R-:W-:Y:S02]  /*27c80*/  IMAD.U32 R3, RZ, RZ, UR4 ;  /* 0x00000004ff037e24 */ /* 0x000fe4000f8e00ff */
[----:B------:R-:W-:-:S03]  /*27c90*/  IMAD.U32 R2, RZ, RZ, UR5 ;  /* 0x00000005ff027e24 */ /* 0x000fc6000f8e00ff */
[----:B------:R1:W-:Y:S01]  /*27ca0*/  STL [R1+0x4], R3 ;  /* 0x0000040301007387 */ /* 0x0003e20000100800 */
[----:B0-----:R-:W-:-:S05]  /*27cb0*/  IMAD.U32 R0, RZ, RZ, UR6 ;  /* 0x00000006ff007e24 */ /* 0x001fca000f8e00ff */
[----:B------:R1:W-:Y:S04]  /*27cc0*/  STL [R1+0xc], R0 ;  /* 0x00000c0001007387 */ /* 0x0003e80000100800 */
[----:B------:R1:W-:Y:S02]  /*27cd0*/  STL [R1+0x8], R2 ;  /* 0x0000080201007387 */ /* 0x0003e40000100800 */
.L_x_1668:
[----:B-1----:R-:W2:Y:S04]  /*27ce0*/  LDL R3, [R1+0x8] ;  /* 0x0000080001037983 */ /* 0x002ea80000100800 */
[----:B------:R-:W3:Y:S04]  /*27cf0*/  LDL R2, [R1+0xc] ;  /* 0x00000c0001027983 */ /* 0x000ee80000100800 */
[----:B------:R-:W4:Y:S04]  /*27d00*/  LDL R4, [R1] ;  /* 0x0000000001047983 */ /* 0x000f280000100800 */
[----:B0-----:R-:W4:Y:S01]  /*27d10*/  LDL R5, [R1+0x4] ;  /* 0x0000040001057983 */ /* 0x001f220000100800 */
        /* <DEDUP_REMOVED lines=12> */
.L_x_1657:
[----:B-1----:R-:W2:Y:S01]  /*27de0*/  LDL R0, [R1+0xc] ;  /* 0x00000c0001007983 */ /* 0x002ea20000100800 */
[----:B------:R-:W-:Y:S02]  /*27df0*/  ULDC UR4, c[0x0][0xc14] ;  /* 0x0003050000047ab9 */ /* 0x000fe40000000800 */
[----:B--2---:R-:W-:-:S13]  /*27e00*/  ISETP.GE.AND P0, PT, R0, UR4, PT ;  /* 0x0000000400007c0c */ /* 0x004fda000bf06270 */
[----:B------:R-:W-:Y:S05]  /*27e10*/  @!P0 BRA `(.L_x_1669) ;  /* 0xffffffa400408947 */ /* 0x000fea000383ffff */
[----:B------:R-:W-:Y:S05]  /*27e20*/  BSYNC B7 ;  /* 0x0000000000077941 */ /* 0x000fea0003800000 */
.L_x_1548:
[----:B-1----:R-:W3:Y:S01]  /*27e30*/  LDL.LU R0, [R1+0x44] ;  /* 0x0000440001007983 */ /* 0x002ee20000300800 */
[----:B------:R-:W-:Y:S01]  /*27e40*/  BSSY B0, `(.L_x_1670) ;  /* 0x000000b000007945 */ /* 0x000fe20003800000 */
[----:B0-2---:R-:W0:Y:S01]  /*27e50*/  S2R R5, SR_CgaCtaId ;  /* 0x0000000000057919 */ /* 0x005e220000008800 */
[----:B---3--:R-:W-:-:S05]  /*27e60*/  VIADD R0, R0, 0x1 ;  /* 0x0000000100007836 */ /* 0x008fca0000000000 */
        /* <DEDUP_REMOVED lines=8> */
.L_x_1799:
[----:B------:R-:W-:Y:S05]  /*27ef0*/  BSYNC B0 ;  /* 0x0000000000007941 */ /* 0x000fea0003800000 */
.L_x_1670:
[----:B------:R-:W-:-:S03]  /*27f00*/  UMOV UR4, 0xffffffff ;  /* 0xffffffff00047882 */ /* 0x000fc60000000000 */
[----:B------:R-:W-:Y:S05]  /*27f10*/  BRA.DIV UR4, `(.L_x_1672) ;  /* 0x0000002e048c7947 */ /* 0x000fea000b800000 */
[----:B------:R-:W1:Y:S02]  /*27f20*/  S2R R2, SR_TID.X ;  /* 0x0000000000027919 */ /* 0x000e640000002100 */
[----:B-1----:R-:W-:-:S04]  /*27f30*/  SHF.R.U32.HI R2, RZ, 0x5, R2 ;  /* 0x00000005ff027819 */ /* 0x002fc80000011602 */
[----:B------:R-:W-:-:S05]  /*27f40*/  LOP3.LUT R2, R2, 0x3, RZ, 0xc0, !PT ;  /* 0x0000000302027812 */ /* 0x000fca00078ec0ff */
[----:B------:R1:W2:Y:S02]  /*27f50*/  SHFL.IDX PT, R14, R2, RZ, 0x1f ;  /* 0x00001fff020e7589 */ /* 0x0002a400000e0000 */
.L_x_1802:
[----:B--2---:R-:W-:-:S13]  /*27f60*/  ISETP.NE.AND P0, PT, R14, RZ, PT ;  /* 0x000000ff0e00720c */ /* 0x004fda0003f05270 */
[----:B------:R-:W-:Y:S05]  /*27f70*/  @P0 BRA `(.L_x_1317) ;  /* 0x0000000000b00947 */ /* 0x000fea0003800000 */
[----:B------:R-:W-:-:S03]  /*27f80*/  UMOV UR4, 0xffffffff ;  /* 0xffffffff00047882 */ /* 0x000fc60000000000 */
[----:B------:R-:W-:Y:S05]  /*27f90*/  BRA.DIV UR4, `(.L_x_1673) ;  /* 0x0000002e04a07947 */ /* 0x000fea000b800000 */
[----:B------:R-:W-:-:S13]  /*27fa0*/  ELECT P6, URZ, PT ;  /* 0x00000000003f782f */ /* 0x000fda00038c0000 */
.L_x_1805:
[----:B------:R-:W-:Y:S05]  /*27fb0*/  @!P6 BRA `(.L_x_1317) ;  /* 0x0000000000a0e947 */ /* 0x000fea0003800000 */
[----:B------:R-:W-:-:S06]  /*27fc0*/  ULOP3.LUT UR4, UR37, 0x2, URZ, 0xfc, !UPT ;  /* 0x0000000225047892 */ /* 0x000fcc000f8efc3f */
[----:B-1----:R-:W-:-:S05]  /*27fd0*/  IMAD.U32 R2, RZ, RZ, UR4 ;  /* 0x00000004ff027e24 */ /* 0x002fca000f8e00ff */
[----:B------:R-:W-:-:S13]  /*27fe0*/  ISETP.NE.AND P0, PT, R2, 0x3, PT ;  /* 0x000000030200780c */ /* 0x000fda0003f05270 */
[----:B------:R-:W-:Y:S05]  /*27ff0*/  @!P0 BRA `(.L_x_1674) ;  /* 0x0000000000048947 */ /* 0x000fea0003800000 */
[----:B------:R-:W-:Y:S01]  /*28000*/  BPT.TRAP 0x1 ;  /* 0x000000040000795c */ /* 0x000fe20000300000 */
.L_x_1674:
[----:B0-----:R-:W2:Y:S04]  /*28010*/  LDL R3, [R1+0x10] ;  /* 0x0000100001037983 */ /* 0x001ea80000100800 */
        /* <DEDUP_REMOVED lines=13> */
.L_x_1806:
[----:B------:R-:W1:Y:S02]  /*280f0*/  SYNCS.PHASECHK.TRANS64.TRYWAIT P1, [R7+URZ], R2 ;  /* 0x00000002070075a7 */ /* 0x000e64000802017f */
[----:B-1----:R-:W-:Y:S05]  /*28100*/  @!P1 BRA `(.L_x_1676) ;  /* 0x0000002c00789947 */ /* 0x002fea0003800000 */
.L_x_1807:
[----:B------:R-:W-:Y:S05]  /*28110*/  @!P0 BRA `(.L_x_1677) ;  /* 0x0000000000048947 */ /* 0x000fea0003800000 */
[----:B------:R-:W-:Y:S01]  /*28120*/  BPT.TRAP 0x1 ;  /* 0x000000040000795c */ /* 0x000fe20000300000 */
.L_x_1677:
[----:B------:R-:W2:Y:S02]  /*28130*/  LDL.LU R4, [R1+0x10] ;  /* 0x0000100001047983 */ /* 0x000ea40000300800 */
[----:B--2---:R-:W-:-:S04]  /*28140*/  IMAD R4, R4, 0x8, R0 ;  /* 0x0000000804047824 */ /* 0x004fc800078e0200 */
[----:B------:R-:W2:Y:S02]  /*28150*/  SYNCS.PHASECHK.TRANS64.TRYWAIT P1, [R4+URZ+0x22860], R5 ;  /* 0x02286005040075a7 */ /* 0x000ea4000802017f */
[----:B--2---:R-:W-:Y:S05]  /*28160*/  @!P1 BRA `(.L_x_1678) ;  /* 0x0000002c00749947 */ /* 0x004fea0003800000 */
.L_x_1808:
[----:B------:R-:W-:Y:S05]  /*28170*/  @!P0 BRA `(.L_x_1679) ;  /* 0x0000000000048947 */ /* 0x000fea0003800000 */
[----:B------:R-:W-:Y:S01]  /*28180*/  BPT.TRAP 0x1 ;  /* 0x000000040000795c */ /* 0x000fe20000300000 */
.L_x_1679:
[----:B------:R-:W-:-:S04]  /*28190*/  IMAD R3, R3, 0x8, R0 ;  /* 0x0000000803037824 */ /* 0x000fc800078e0200 */
[----:B------:R-:W3:Y:S02]  /*281a0*/  SYNCS.PHASECHK.TRANS64.TRYWAIT P1, [R3+URZ+0x22860], R2 ;  /* 0x02286002030075a7 */ /* 0x000ee4000802017f */
[----:B---3--:R-:W-:Y:S05]  /*281b0*/  @!P1 BRA `(.L_x_1680) ;  /* 0x0000002c00749947 */ /* 0x008fea0003800000 */
.L_x_1809:
[----:B------:R-:W-:Y:S05]  /*281c0*/  @!P0 BRA `(.L_x_1681) ;  /* 0x0000000000048947 */ /* 0x000fea0003800000 */
[----:B------:R-:W-:Y:S01]  /*281d0*/  BPT.TRAP 0x1 ;  /* 0x000000040000795c */ /* 0x000fe20000300000 */
.L_x_1681:
[----:B------:R-:W4:Y:S02]  /*281e0*/  SYNCS.PHASECHK.TRANS64.TRYWAIT P0, [R4+URZ+0x22880], R5 ;  /* 0x02288005040075a7 */ /* 0x000f24000800017f */
[----:B----4-:R-:W-:Y:S05]  /*281f0*/  @!P0 BRA `(.L_x_1682) ;  /* 0x0000002c00788947 */ /* 0x010fea0003800000 */
.L_x_1683:
[----:B------:R0:W0:Y:S02]  /*28200*/  SYNCS.PHASECHK.TRANS64.TRYWAIT P0, [R3+URZ+0x22880], R2 ;  /* 0x02288002030075a7 */ /* 0x000024000800017f */
[----:B0-----:R-:W-:Y:S05]  /*28210*/  @!P0 NANOSLEEP.SYNCS 0x989680 ;  /* 0x009896800000895d */ /* 0x001fea0003900000 */
[----:B------:R-:W0:Y:S02]  /*28220*/  @!P0 SYNCS.PHASECHK.TRANS64 P0, [R3+URZ+0x22880], R2 ;  /* 0x02288002030085a7 */ /* 0x000e24000800007f */
[----:B0-----:R-:W-:Y:S05]  /*28230*/  @!P0 BRA `(.L_x_1683) ;  /* 0xfffffffc00f08947 */ /* 0x001fea000383ffff */
.L_x_1317:
[----:B------:R-:W-:Y:S05]  /*28240*/  BSYNC B8 ;  /* 0x0000000000087941 */ /* 0x000fea0003800000 */
.L_x_1314:
[----:B------:R-:W-:Y:S05]  /*28250*/  EXIT ;  /* 0x000000000000794d */ /* 0x000fea0003800000 */
.L_x_1341:
[----:B0-----:R0:W1:Y:S02]  /*28260*/  SYNCS.PHASECHK.TRANS64.TRYWAIT P3, [R92+URZ+0x22890], R95 ;  /* 0x0228905f5c0075a7 */ /* 0x001064000806017f */
[----:B-1----:R-:W-:Y:S05]  /*28270*/  @!P3 NANOSLEEP.SYNCS 0x989680 ;  /* 0x009896800000b95d */ /* 0x002fea0003900000 */
[----:B------:R-:W1:Y:S02]  /*28280*/  @!P3 SYNCS.PHASECHK.TRANS64 P3, [R92+URZ+0x22890], R95 ;  /* 0x0228905f5c00b5a7 */ /* 0x000e64000806007f */
[----:B-1----:R-:W-:Y:S05]  /*28290*/  @!P3 BRA `(.L_x_1341) ;  /* 0xfffffffc00f0b947 */ /* 0x002fea000383ffff */
[----:B------:R-:W-:Y:S05]  /*282a0*/  BRA `(.L_x_1684) ;  /* 0xfffffdac00307947 */ /* 0x000fea000383ffff */
.L_x_1369:
[----:B-1----:R1:W2:Y:S02]  /*282b0*/  SYNCS.PHASECHK.TRANS64.TRYWAIT P3, [R92+URZ+0x22890], R95 ;  /* 0x0228905f5c0075a7 */ /* 0x0022a4000806017f */
[----:B--2---:R-:W-:Y:S05]  /*282c0*/  @!P3 NANOSLEEP.SYNCS 0x989680 ;  /* 0x009896800000b95d */ /* 0x004fea0003900000 */
[----:B------:R-:W2:Y:S02]  /*282d0*/  @!P3 SYNCS.PHASECHK.TRANS64 P3, [R92+URZ+0x22890], R95 ;  /* 0x0228905f5c00b5a7 */ /* 0x000ea4000806007f */
[----:B--2---:R-:W-:Y:S05]  /*282e0*/  @!P3 BRA `(.L_x_1369) ;  /* 0xfffffffc00f0b947 */ /* 0x004fea000383ffff */
[----:B------:R-:W-:Y:S05]  /*282f0*/  BRA `(.L_x_1685) ;  /* 0xfffffdd800fc7947 */ /* 0x000fea000383ffff */
.L_x_1382:
[----:B0-----:R0:W1:Y:S02]  /*28300*/  SYNCS.PHASECHK.TRANS64.TRYWAIT P2, [R92+URZ+0x22890], R95 ;  /* 0x0228905f5c0075a7 */ /* 0x001064000804017f */
[----:B-1----:R-:W-:Y:S05]  /*28310*/  @!P2 NANOSLEEP.SYNCS 0x989680 ;  /* 0x009896800000a95d */ /* 0x002fea0003900000 */
[----:B------:R-:W1:Y:S02]  /*28320*/  @!P2 SYNCS.PHASECHK.TRANS64 P2, [R92+URZ+0x22890], R95 ;  /* 0x0228905f5c00a5a7 */ /* 0x000e64000804007f */
[----:B-1----:R-:W-:Y:S05]  /*28330*/  @!P2 BRA `(.L_x_1382) ;  /* 0xfffffffc00f0a947 */ /* 0x002fea000383ffff */
[----:B------:R-:W-:Y:S05]  /*28340*/  BRA `(.L_x_1686) ;  /* 0xfffffe0800d87947 */ /* 0x000fea000383ffff */
.L_x_1386:
[----:B--2---:R2:W3:Y:S02]  /*28350*/  SYNCS.PHASECHK.TRANS64.TRYWAIT P1, [R92+URZ+0x228b0], R95 ;  /* 0x0228b05f5c0075a7 */ /* 0x0044e4000802017f */
[----:B---3--:R-:W-:Y:S05]  /*28360*/  @!P1 NANOSLEEP.SYNCS 0x989680 ;  /* 0x009896800000995d */ /* 0x008fea0003900000 */
[----:B------:R-:W3:Y:S02]  /*28370*/  @!P1 SYNCS.PHASECHK.TRANS64 P1, [R92+URZ+0x228b0], R95 ;  /* 0x0228b05f5c0095a7 */ /* 0x000ee4000802007f */
[----:B---3--:R-:W-:Y:S05]  /*28380*/  @!P1 BRA `(.L_x_1386) ;  /* 0xfffffffc00f09947 */ /* 0x008fea000383ffff */
[----:B------:R-:W-:Y:S05]  /*28390*/  BRA `(.L_x_1687) ;  /* 0xfffffe0c00707947 */ /* 0x000fea000383ffff */
.L_x_1400:
[----:B------:R-:W-:Y:S01]  /*283a0*/  BSSY B0, `(.L_x_1688) ;  /* 0x0000008000007945 */ /* 0x000fe20003800000 */
[----:B------:R-:W-:Y:S02]  /*283b0*/  IMAD.MOV.U32 R13, RZ, RZ, R202 ;  /* 0x000000ffff0d7224 */ /* 0x000fe400078e00ca */
[----:B------:R-:W-:Y:S02]  /*283c0*/  IMAD.MOV.U32 R12, RZ, RZ, RZ ;  /* 0x000000ffff0c7224 */ /* 0x000fe400078e00ff */
[----:B------:R-:W-:Y:S02]  /*283d0*/  IMAD.MOV.U32 R11, RZ, RZ, 0x1f ;  /* 0x0000001fff0b7424 */ /* 0x000fe400078e00ff */
[----:B------:R-:W-:-:S07]  /*283e0*/  IMAD.MOV.U32 R15, RZ, RZ, -0x1 ;  /* 0xffffffffff0f7424 */ /* 0x000fce00078e00ff */
[----:B-----5:R-:W-:Y:S05]  /*283f0*/  WARPSYNC.COLLECTIVE R15, `(.L_x_1689) ;  /* 0x000000000f087348 */ /* 0x020fea0003c00000 */
[----:B------:R0:W1:Y:S02]  /*28400*/  SHFL.IDX P6, R14, R13, R12, R11 ;  /* 0x0000000c0d0e7389 */ /* 0x00006400000c000b */
[----:B01---5:R-:W-:Y:S01]  /*28410*/  ENDCOLLECTIVE ;  /* 0x000000000000791b */ /* 0x023fe20003800000 */
.L_x_1689:
[----:B------:R-:W-:Y:S05]  /*28420*/  BSYNC B0 ;  /* 0x0000000000007941 */ /* 0x000fea0003800000 */
.L_x_1688:
[----:B------:R-:W-:Y:S01]  /*28430*/  IMAD.MOV.U32 R176, RZ, RZ, R14 ;  /* 0x000000ffffb07224 */ /* 0x000fe200078e000e */
[----:B------:R-:W-:Y:S06]  /*28440*/  BRA `(.L_x_1690) ;  /* 0xfffffe1800107947 */ /* 0x000fec000383ffff */
.L_x_1412:
[----:B------:R-:W-:Y:S01]  /*28450*/  BSSY B1, `(.L_x_1691) ;  /* 0x0000007000017945 */ /* 0x000fe20003800000 */
[----:B------:R-:W-:Y:S02]  /*28460*/  IMAD.MOV.U32 R12, RZ, RZ, RZ ;  /* 0x000000ffff0c7224 */ /* 0x000fe400078e00ff */
[----:B------:R-:W-:Y:S02]  /*28470*/  IMAD.MOV.U32 R11, RZ, RZ, 0x1e1f ;  /* 0x00001e1fff0b7424 */ /* 0x000fe400078e00ff */
[----:B-1----:R-:W-:-:S07]  /*28480*/  IMAD.MOV.U32 R15, RZ, RZ, -0x1 ;  /* 0xffffffffff0f7424 */ /* 0x002fce00078e00ff */
[----:B0----5:R-:W-:Y:S05]  /*28490*/  WARPSYNC.COLLECTIVE R15, `(.L_x_1692) ;  /* 0x000000000f087348 */ /* 0x021fea0003c00000 */
[----:B------:R1:W2:Y:S02]  /*284a0*/  SHFL.IDX P6, R14, R13, R12, R11 ;  /* 0x0000000c0d0e7389 */ /* 0x0002a400000c000b */
[----:B012--5:R-:W-:Y:S01]  /*284b0*/  ENDCOLLECTIVE ;  /* 0x000000000000791b */ /* 0x027fe20003800000 */
.L_x_1692:
[----:B------:R-:W-:Y:S05]  /*284c0*/  BSYNC B1 ;  /* 0x0000000000017941 */ /* 0x000fea0003800000 */
.L_x_1691:
[----:B------:R-:W-:Y:S05]  /*284d0*/  BRA `(.L_x_1693) ;  /* 0xfffffe24009c7947 */ /* 0x000fea000383ffff */
.L_x_1413:
[----:B------:R-:W-:Y:S01]  /*284e0*/  BSSY B1, `(.L_x_1694) ;  /* 0x0000008000017945 */ /* 0x000fe20003800000 */
[----:B------:R-:W-:Y:S02]  /*284f0*/  IMAD.MOV.U32 R13, RZ, RZ, R4 ;  /* 0x000000ffff0d7224 */ /* 0x000fe400078e0004 */
[----:B------:R-:W-:Y:S02]  /*28500*/  IMAD.MOV.U32 R12, RZ, RZ, RZ ;  /* 0x000000ffff0c7224 */ /* 0x000fe400078e00ff */
[----:B------:R-:W-:Y:S02]  /*28510*/  IMAD.MOV.U32 R11, RZ, RZ, 0x1e1f ;  /* 0x00001e1fff0b7424 */ /* 0x000fe400078e00ff */
[----:B-1----:R-:W-:-:S07]  /*28520*/  IMAD.MOV.U32 R15, RZ, RZ, -0x1 ;  /* 0xffffffffff0f7424 */ /* 0x002fce00078e00ff */
[----:B0----5:R-:W-:Y:S05]  /*28530*/  WARPSYNC.COLLECTIVE R15, `(.L_x_1695) ;  /* 0x000000000f087348 */ /* 0x021fea0003c00000 */
[----:B------:R1:W2:Y:S02]  /*28540*/  SHFL.IDX P6, R14, R13, R12, R11 ;  /* 0x0000000c0d0e7389 */ /* 0x0002a400000c000b */
[----:B012--5:R-:W-:Y:S01]  /*28550*/  ENDCOLLECTIVE ;  /* 0x000000000000791b */ /* 0x027fe20003800000 */
.L_x_1695:
[----:B------:R-:W-:Y:S05]  /*28560*/  BSYNC B1 ;  /* 0x0000000000017941 */ /* 0x000fea0003800000 */
.L_x_1694:
[----:B------:R-:W-:Y:S05]  /*28570*/  BRA `(.L_x_1696) ;  /* 0xfffffe24007c7947 */ /* 0x000fea000383ffff */
.L_x_1414:
        /* <DEDUP_REMOVED lines=8> */
.L_x_1698:
[----:B------:R-:W-:Y:S05]  /*28600*/  BSYNC B1 ;  /* 0x0000000000017941 */ /* 0x000fea0003800000 */
.L_x_1697:
[----:B------:R-:W-:Y:S05]  /*28610*/  BRA `(.L_x_1699) ;  /* 0xfffffe24005c7947 */ /* 0x000fea000383ffff */
.L_x_1415:
        /* <DEDUP_REMOVED lines=8> */
.L_x_1701:
[----:B------:R-:W-:Y:S05]  /*286a0*/  BSYNC B1 ;  /* 0x0000000000017941 */ /* 0x000fea0003800000 */
.L_x_1700:
[----:B------:R-:W-:Y:S05]  /*286b0*/  BRA `(.L_x_1702) ;  /* 0xfffffe24003c7947 */ /* 0x000fea000383ffff */
.L_x_1417:
[----:B--2---:R2:W3:Y:S02]  /*286c0*/  SYNCS.PHASECHK.TRANS64.TRYWAIT P1, [R16+URZ+0x22800], R3 ;  /* 0x02280003100075a7 */ /* 0x0044e4000802017f */
[----:B---3--:R-:W-:Y:S05]  /*286d0*/  @!P1 NANOSLEEP.SYNCS 0x989680 ;  /* 0x009896800000995d */ /* 0x008fea0003900000 */
[----:B------:R-:W3:Y:S02]  /*286e0*/  @!P1 SYNCS.PHASECHK.TRANS64 P1, [R16+URZ+0x22800], R3 ;  /* 0x02280003100095a7 */ /* 0x000ee4000802007f */
[----:B---3--:R-:W-:Y:S05]  /*286f0*/  @!P1 BRA `(.L_x_1417) ;  /* 0xfffffffc00f09947 */ /* 0x008fea000383ffff */
[----:B------:R-:W-:Y:S05]  /*28700*/  BRA `(.L_x_1703) ;  /* 0xfffffe2400487947 */ /* 0x000fea000383ffff */
.L_x_1431:
[----:B------:R-:W-:Y:S01]  /*28710*/  BSSY B1, `(.L_x_1704) ;  /* 0x0000007000017945 */ /* 0x000fe20003800000 */
[----:B------:R-:W-:Y:S02]  /*28720*/  IMAD.MOV.U32 R12, RZ, RZ, RZ ;  /* 0x000000ffff0c7224 */ /* 0x000fe400078e00ff */
[----:B------:R-:W-:Y:S02]  /*28730*/  IMAD.MOV.U32 R11, RZ, RZ, 0x1e1f ;  /* 0x00001e1fff0b7424 */ /* 0x000fe400078e00ff */
[----:B------:R-:W-:-:S07]  /*28740*/  IMAD.MOV.U32 R15, RZ, RZ, -0x1 ;  /* 0xffffffffff0f7424 */ /* 0x000fce00078e00ff */
[----:B0----5:R-:W-:Y:S05]  /*28750*/  WARPSYNC.COLLECTIVE R15, `(.L_x_1705) ;  /* 0x000000000f087348 */ /* 0x021fea0003c00000 */
[----:B------:R1:W2:Y:S02]  /*28760*/  SHFL.IDX P6, R14, R13, R12, R11 ;  /* 0x0000000c0d0e7389 */ /* 0x0002a400000c000b */
[----:B012--5:R-:W-:Y:S01]  /*28770*/  ENDCOLLECTIVE ;  /* 0x000000000000791b */ /* 0x027fe20003800000 */
.L_x_1705:
[----:B------:R-:W-:Y:S05]  /*28780*/  BSYNC B1 ;  /* 0x0000000000017941 */ /* 0x000fea0003800000 */
.L_x_1704:
[----:B------:R-:W-:Y:S05]  /*28790*/  BRA `(.L_x_1706) ;  /* 0xfffffe5800307947 */ /* 0x000fea000383ffff */
.L_x_1432:
[----:B------:R-:W-:Y:S01]  /*287a0*/  BSSY B1, `(.L_x_1707) ;  /* 0x0000008000017945 */ /* 0x000fe20003800000 */
[----:B------:R-:W-:Y:S01]  /*287b0*/  IMAD.MOV.U32 R13, RZ, RZ, R8 ;  /* 0x000000ffff0d7224 */ /* 0x000fe200078e0008 */
[----:B------:R-:W-:Y:S01]  /*287c0*/  MOV R12, RZ ;  /* 0x000000ff000c7202 */ /* 0x000fe20000000f00 */
[----:B------:R-:W-:Y:S02]  /*287d0*/  IMAD.MOV.U32 R11, RZ, RZ, 0x1e1f ;  /* 0x00001e1fff0b7424 */ /* 0x000fe400078e00ff */
[----:B------:R-:W-:-:S07]  /*287e0*/  IMAD.MOV.U32 R15, RZ, RZ, -0x1 ;  /* 0xffffffffff0f7424 */ /* 0x000fce00078e00ff */
[----:B0----5:R-:W-:Y:S05]  /*287f0*/  WARPSYNC.COLLECTIVE R15, `(.L_x_1708) ;  /* 0x000000000f087348 */ /* 0x021fea0003c00000 */
[----:B------:R1:W2:Y:S02]  /*28800*/  SHFL.IDX P6, R14, R13, R12, R11 ;  /* 0x0000000c0d0e7389 */ /* 0x0002a400000c000b */
[----:B012--5:R-:W-:Y:S01]  /*28810*/  ENDCOLLECTIVE ;  /* 0x000000000000791b */ /* 0x027fe20003800000 */
.L_x_1708:
[----:B------:R-:W-:Y:S05]  /*28820*/  BSYNC B1 ;  /* 0x0000000000017941 */ /* 0x000fea0003800000 */
.L_x_1707:
[----:B------:R-:W-:Y:S05]  /*28830*/  BRA `(.L_x_1709) ;  /* 0xfffffe5800107947 */ /* 0x000fea000383ffff */
.L_x_1433:
[----:B------:R-:W-:Y:S01]  /*28840*/  BSSY B1, `(.L_x_1710) ;  /* 0x0000008000017945 */ /* 0x000fe20003800000 */
[----:B------:R-:W-:Y:S02]  /*28850*/  IMAD.MOV.U32 R13, RZ, RZ, R3 ;  /* 0x000000ffff0d7224 */ /* 0x000fe400078e0003 */
[----:B------:R-:W-:Y:S02]  /*28860*/  IMAD.MOV.U32 R12, RZ, RZ, RZ ;  /* 0x000000ffff0c7224 */ /* 0x000fe400078e00ff */
[----:B------:R-:W-:Y:S02]  /*28870*/  IMAD.MOV.U32 R11, RZ, RZ, 0x1e1f ;  /* 0x00001e1fff0b7424 */ /* 0x000fe400078e00ff */
[----:B------:R-:W-:-:S07]  /*28880*/  IMAD.MOV.U32 R15, RZ, RZ, -0x1 ;  /* 0xffffffffff0f7424 */ /* 0x000fce00078e00ff */
[----:B0----5:R-:W-:Y:S05]  /*28890*/  WARPSYNC.COLLECTIVE R15, `(.L_x_1711) ;  /* 0x000000000f087348 */ /* 0x021fea0003c00000 */
[----:B------:R1:W2:Y:S02]  /*288a0*/  SHFL.IDX P6, R14, R13, R12, R11 ;  /* 0x0000000c0d0e7389 */ /* 0x0002a400000c000b */
[----:B012--5:R-:W-:Y:S01]  /*288b0*/  ENDCOLLECTIVE ;  /* 0x000000000000791b */ /* 0x027fe20003800000 */
.L_x_1711:
[----:B------:R-:W-:Y:S05]  /*288c0*/  BSYNC B1 ;  /* 0x0000000000017941 */ /* 0x000fea0003800000 */
.L_x_1710:
[----:B------:R-:W-:Y:S05]  /*288d0*/  BRA `(.L_x_1712) ;  /* 0xfffffe5400f07947 */ /* 0x000fea000383ffff */
.L_x_1434:
        /* <DEDUP_REMOVED lines=8> */
.L_x_1714:
[----:B------:R-:W-:Y:S05]  /*28960*/  BSYNC B1 ;  /* 0x0000000000017941 */ /* 0x000fea0003800000 */
.L_x_1713:
[----:B------:R-:W-:Y:S05]  /*28970*/  BRA `(.L_x_1715) ;  /* 0xfffffe5400d07947 */ /* 0x000fea000383ffff */
.L_x_1436:
[----:B-1----:R1:W2:Y:S02]  /*28980*/  SYNCS.PHASECHK.TRANS64.TRYWAIT P1, [R16+URZ+0x22800], R3 ;  /* 0x02280003100075a7 */ /* 0x0022a4000802017f */
[----:B--2---:R-:W-:Y:S05]  /*28990*/  @!P1 NANOSLEEP.SYNCS 0x989680 ;  /* 0x009896800000995d */ /* 0x004fea0003900000 */
[----:B------:R-:W2:Y:S02]  /*289a0*/  @!P1 SYNCS.PHASECHK.TRANS64 P1, [R16+URZ+0x22800], R3 ;  /* 0x02280003100095a7 */ /* 0x000ea4000802007f */
[----:B--2---:R-:W-:Y:S05]  /*289b0*/  @!P1 BRA `(.L_x_1436) ;  /* 0xfffffffc00f09947 */ /* 0x004fea000383ffff */
[----:B------:R-:W-:Y:S05]  /*289c0*/  BRA `(.L_x_1716) ;  /* 0xfffffe5400dc7947 */ /* 0x000fea000383ffff */
.L_x_1444:
[----:B--2---:R2:W3:Y:S02]  /*289d0*/  SYNCS.PHASECHK.TRANS64.TRYWAIT P2, [R0+URZ+0x22830], R3 ;  /* 0x02283003000075a7 */ /* 0x0044e4000804017f */
[----:B---3--:R-:W-:Y:S05]  /*289e0*/  @!P2 NANOSLEEP.SYNCS 0x989680 ;  /* 0x009896800000a95d */ /* 0x008fea0003900000 */
[----:B------:R-:W3:Y:S02]  /*289f0*/  @!P2 SYNCS.PHASECHK.TRANS64 P2, [R0+URZ+0x22830], R3 ;  /* 0x022830030000a5a7 */ /* 0x000ee4000804007f */
[----:B---3--:R-:W-:Y:S05]  /*28a00*/  @!P2 BRA `(.L_x_1444) ;  /* 0xfffffffc00f0a947 */ /* 0x008fea000383ffff */
[----:B------:R-:W-:Y:S05]  /*28a10*/  BRA `(.L_x_1443) ;  /* 0xfffffe8800047947 */ /* 0x000fea000383ffff */
.L_x_1462:
[----:B-1----:R1:W2:Y:S02]  /*28a20*/  SYNCS.PHASECHK.TRANS64.TRYWAIT P4, [R9+URZ+0x22830], R8 ;  /* 0x02283008090075a7 */ /* 0x0022a4000808017f */
[----:B--2---:R-:W-:Y:S05]  /*28a30*/  @!P4 NANOSLEEP.SYNCS 0x989680 ;  /* 0x009896800000c95d */ /* 0x004fea0003900000 */
[----:B------:R-:W2:Y:S02]  /*28a40*/  @!P4 SYNCS.PHASECHK.TRANS64 P4, [R9+URZ+0x22830], R8 ;  /* 0x022830080900c5a7 */ /* 0x000ea4000808007f */
[----:B--2---:R-:W-:Y:S05]  /*28a50*/  @!P4 BRA `(.L_x_1462) ;  /* 0xfffffffc00f0c947 */ /* 0x004fea000383ffff */
[----:B------:R-:W-:Y:S05]  /*28a60*/  BRA `(.L_x_1461) ;  /* 0xfffffec000607947 */ /* 0x000fea000383ffff */
.L_x_1466:
[----:B-1----:R1:W2:Y:S02]  /*28a70*/  SYNCS.PHASECHK.TRANS64.TRYWAIT P3, [R9+URZ+0x22850], R8 ;  /* 0x02285008090075a7 */ /* 0x0022a4000806017f */
[----:B--2---:R-:W-:Y:S05]  /*28a80*/  @!P3 NANOSLEEP.SYNCS 0x989680 ;  /* 0x009896800000b95d */ /* 0x004fea0003900000 */
[----:B------:R-:W2:Y:S02]  /*28a90*/  @!P3 SYNCS.PHASECHK.TRANS64 P3, [R9+URZ+0x22850], R8 ;  /* 0x022850080900b5a7 */ /* 0x000ea4000806007f */
[----:B--2---:R-:W-:Y:S05]  /*28aa0*/  @!P3 BRA `(.L_x_1466) ;  /* 0xfffffffc00f0b947 */ /* 0x004fea000383ffff */
[----:B------:R-:W-:Y:S05]  /*28ab0*/  BRA `(.L_x_1463) ;  /* 0xfffffec400387947 */ /* 0x000fea000383ffff */
.L_x_1486:
[----:B-1----:R1:W2:Y:S02]  /*28ac0*/  SYNCS.PHASECHK.TRANS64.TRYWAIT P3, [R7+URZ+0x22830], R6 ;  /* 0x02283006070075a7 */ /* 0x0022a4000806017f */
[----:B--2---:R-:W-:Y:S05]  /*28ad0*/  @!P3 NANOSLEEP.SYNCS 0x989680 ;  /* 0x009896800000b95d */ /* 0x004fea0003900000 */
[----:B------:R-:W2:Y:S02]  /*28ae0*/  @!P3 SYNCS.PHASECHK.TRANS64 P3, [R7+URZ+0x22830], R6 ;  /* 0x022830060700b5a7 */ /* 0x000ea4000806007f */
[----:B--2---:R-:W-:Y:S05]  /*28af0*/  @!P3 BRA `(.L_x_1486) ;  /* 0xfffffffc00f0b947 */ /* 0x004fea000383ffff */
[----:B------:R-:W-:Y:S05]  /*28b00*/  BRA `(.L_x_1485) ;  /* 0xfffffef800b07947 */ /* 0x000fea000383ffff */
.L_x_1490:
[----:B-1----:R1:W2:Y:S02]  /*28b10*/  SYNCS.PHASECHK.TRANS64.TRYWAIT P2, [R7+URZ+0x22850], R6 ;  /* 0x02285006070075a7 */ /* 0x0022a4000804017f */
[----:B--2---:R-:W-:Y:S05]  /*28b20*/  @!P2 NANOSLEEP.SYNCS 0x989680 ;  /* 0x009896800000a95d */ /* 0x004fea0003900000 */
[----:B------:R-:W2:Y:S02]  /*28b30*/  @!P2 SYNCS.PHASECHK.TRANS64 P2, [R7+URZ+0x22850], R6 ;  /* 0x022850060700a5a7 */ /* 0x000ea4000804007f */
[----:B--2---:R-:W-:Y:S05]  /*28b40*/  @!P2 BRA `(.L_x_1490) ;  /* 0xfffffffc00f0a947 */ /* 0x004fea000383ffff */
[----:B------:R-:W-:Y:S05]  /*28b50*/  BRA `(.L_x_1487) ;  /* 0xfffffefc00947947 */ /* 0x000fea000383ffff */
.L_x_1498:
[----:B-1----:R1:W2:Y:S02]  /*28b60*/  SYNCS.PHASECHK.TRANS64.TRYWAIT P3, [R7+URZ+0x22830], R8 ;  /* 0x02283008070075a7 */ /* 0x0022a4000806017f */
[----:B--2---:R-:W-:Y:S05]  /*28b70*/  @!P3 NANOSLEEP.SYNCS 0x989680 ;  /* 0x009896800000b95d */ /* 0x004fea0003900000 */
[----:B------:R-:W2:Y:S02]  /*28b80*/  @!P3 SYNCS.PHASECHK.TRANS64 P3, [R7+URZ+0x22830], R8 ;  /* 0x022830080700b5a7 */ /* 0x000ea4000806007f */
[----:B--2---:R-:W-:Y:S05]  /*28b90*/  @!P3 BRA `(.L_x_1498) ;  /* 0xfffffffc00f0b947 */ /* 0x004fea000383ffff */
[----:B------:R-:W-:Y:S05]  /*28ba0*/  BRA `(.L_x_1497) ;  /* 0xffffff2000a47947 */ /* 0x000fea000383ffff */
.L_x_1502:
[----:B-1----:R1:W2:Y:S02]  /*28bb0*/  SYNCS.PHASECHK.TRANS64.TRYWAIT P2, [R8+URZ+0x22850], R7 ;  /* 0x02285007080075a7 */ /* 0x0022a4000804017f */
[----:B--2---:R-:W-:Y:S05]  /*28bc0*/  @!P2 NANOSLEEP.SYNCS 0x989680 ;  /* 0x009896800000a95d */ /* 0x004fea0003900000 */
[----:B------:R-:W2:Y:S02]  /*28bd0*/  @!P2 SYNCS.PHASECHK.TRANS64 P2, [R8+URZ+0x22850], R7 ;  /* 0x022850070800a5a7 */ /* 0x000ea4000804007f */
[----:B--2---:R-:W-:Y:S05]  /*28be0*/  @!P2 BRA `(.L_x_1502) ;  /* 0xfffffffc00f0a947 */ /* 0x004fea000383ffff */
[----:B------:R-:W-:Y:S05]  /*28bf0*/  BRA `(.L_x_1499) ;  /* 0xffffff2400887947 */ /* 0x000fea000383ffff */
.L_x_1516:
[----:B-1----:R1:W2:Y:S02]  /*28c00*/  SYNCS.PHASECHK.TRANS64.TRYWAIT P1, [R13+URZ+0x22850], R0 ;  /* 0x022850000d0075a7 */ /* 0x0022a4000802017f */
[----:B--2---:R-:W-:Y:S05]  /*28c10*/  @!P1 NANOSLEEP.SYNCS 0x989680 ;  /* 0x009896800000995d */ /* 0x004fea0003900000 */
[----:B------:R-:W2:Y:S02]  /*28c20*/  @!P1 SYNCS.PHASECHK.TRANS64 P1, [R13+URZ+0x22850], R0 ;  /* 0x022850000d0095a7 */ /* 0x000ea4000802007f */
[----:B--2---:R-:W-:Y:S05]  /*28c30*/  @!P1 BRA `(.L_x_1516) ;  /* 0xfffffffc00f09947 */ /* 0x004fea000383ffff */
[----:B------:R-:W-:Y:S05]  /*28c40*/  BRA `(.L_x_1515) ;  /* 0xffffff5800687947 */ /* 0x000fea000383ffff */
.L_x_1520:
[----:B------:R-:W-:Y:S01]  /*28c50*/  IMAD.MOV.U32 R12, RZ, RZ, R0 ;  /* 0x000000ffff0c7224 */ /* 0x000fe200078e0000 */
[----:B------:R-:W-:Y:S01]  /*28c60*/  SEL R5, R37, R36, P0 ;  /* 0x0000002425057207 */ /* 0x000fe20000000000 */
[----:B------:R-:W-:Y:S01]  /*28c70*/  IMAD.MOV.U32 R11, RZ, RZ, 0x1c1f ;  /* 0x00001c1fff0b7424 */ /* 0x000fe200078e00ff */
[----:B------:R-:W-:Y:S01]  /*28c80*/  SEL R7, R36, R37, P0 ;  /* 0x0000002524077207 */ /* 0x000fe20000000000 */
[----:B------:R-:W-:Y:S01]  /*28c90*/  IMAD.MOV.U32 R15, RZ, RZ, -0x1 ;  /* 0xffffffffff0f7424 */ /* 0x000fe200078e00ff */
[----:B------:R-:W-:Y:S02]  /*28ca0*/  SEL R9, R33, R32, P0 ;  /* 0x0000002021097207 */ /* 0x000fe40000000000 */
[----:B------:R-:W-:-:S07]  /*28cb0*/  SEL R21, R32, R33, P0 ;  /* 0x0000002120157207 */ /* 0x000fce0000000000 */
[----:B01----:R-:W-:Y:S05]  /*28cc0*/  WARPSYNC.COLLECTIVE R15, `(.L_x_1717) ;  /* 0x000000000f087348 */ /* 0x003fea0003c00000 */
[----:B------:R2:W3:Y:S02]  /*28cd0*/  SHFL.IDX P6, R14, R13, R12, R11 ;  /* 0x0000000c0d0e7389 */ /* 0x0004e400000c000b */
[----:B0123--:R-:W-:Y:S01]  /*28ce0*/  ENDCOLLECTIVE ;  /* 0x000000000000791b */ /* 0x00ffe20003800000 */
.L_x_1717:
        /* <DEDUP_REMOVED lines=8> */
[----:B------:R-:W-:Y:S01]  /*28d70*/  SEL R51, R34, R51, P0 ;  /* 0x0000003322337207 */ /* 0x000fe20000000000 */
[----:B------:R-:W-:Y:S01]  /*28d80*/  IMAD.MOV.U32 R12, RZ, RZ, R2 ;  /* 0x000000ffff0c7224 */ /* 0x000fe200078e0002 */
        /* <DEDUP_REMOVED lines=9> */
.L_x_1718:
        /* <DEDUP_REMOVED lines=19> */
.L_x_1719:
[----:B------:R-:W-:Y:S02]  /*28f50*/  SEL R4, R6, R3, P0 ;  /* 0x0000000306047207 */ /* 0x000fe40000000000 */
[----:B------:R-:W-:Y:S01]  /*28f60*/  SEL R6, R3, R6, P0 ;  /* 0x0000000603067207 */ /* 0x000fe20000000000 */
[----:B------:R-:W-:Y:S02]  /*28f70*/  IMAD.MOV.U32 R13, RZ, RZ, R7 ;  /* 0x000000ffff0d7224 */ /* 0x000fe400078e0007 */
[----:B------:R-:W-:Y:S02]  /*28f80*/  IMAD.MOV.U32 R12, RZ, RZ, R2 ;  /* 0x000000ffff0c7224 */ /* 0x000fe400078e0002 */
[----:B------:R-:W-:-:S07]  /*28f90*/  IMAD.MOV.U32 R10, RZ, RZ, R14 ;  /* 0x000000ffff0a7224 */ /* 0x000fce00078e000e */
[----:B------:R-:W-:Y:S05]  /*28fa0*/  WARPSYNC.COLLECTIVE R15, `(.L_x_1720) ;  /* 0x000000000f087348 */ /* 0x000fea0003c00000 */
[----:B------:R0:W1:Y:S02]  /*28fb0*/  SHFL.IDX P6, R14, R13, R12, R11 ;  /* 0x0000000c0d0e7389 */ /* 0x00006400000c000b */
[----:B01----:R-:W-:Y:S01]  /*28fc0*/  ENDCOLLECTIVE ;  /* 0x000000000000791b */ /* 0x003fe20003800000 */
.L_x_1720:
[----:B------:R-:W-:Y:S02]  /*28fd0*/  IMAD.MOV.U32 R13, RZ, RZ, R9 ;  /* 0x000000ffff0d7224 */ /* 0x000fe400078e0009 */
[----:B------:R-:W-:Y:S02]  /*28fe0*/  IMAD.MOV.U32 R12, RZ, RZ, R0 ;  /* 0x000000ffff0c7224 */ /* 0x000fe400078e0000 */
[----:B------:R-:W-:-:S07]  /*28ff0*/  IMAD.MOV.U32 R7, RZ, RZ, R14 ;  /* 0x000000ffff077224 */ /* 0x000fce00078e000e */
[----:B------:R-:W-:Y:S05]  /*29000*/  WARPSYNC.COLLECTIVE R15, `(.L_x_1721) ;  /* 0x000000000f087348 */ /* 0x000fea0003c00000 */
[----:B------:R0:W1:Y:S02]  /*29010*/  SHFL.IDX P6, R14, R13, R12, R11 ;  /* 0x0000000c0d0e7389 */ /* 0x00006400000c000b */
[----:B01----:R-:W-:Y:S01]  /*29020*/  ENDCOLLECTIVE ;  /* 0x000000000000791b */ /* 0x003fe20003800000 */
.L_x_1721:
[----:B------:R-:W-:Y:S02]  /*29030*/  SEL R8, R10, R7, P0 ;  /* 0x000000070a087207 */ /* 0x000fe40000000000 */
[----:B------:R-:W-:Y:S02]  /*29040*/  SEL R10, R7, R10, P0 ;  /* 0x0000000a070a7207 */ /* 0x000fe40000000000 */
[----:B------:R-:W-:Y:S01]  /*29050*/  MOV R13, R21 ;  /* 0x00000015000d7202 */ /* 0x000fe20000000f00 */
[----:B------:R-:W-:Y:S02]  /*29060*/  IMAD.MOV.U32 R12, RZ, RZ, R2 ;  /* 0x000000ffff0c7224 */ /* 0x000fe400078e0002 */
[----:B------:R-:W-:-:S07]  /*29070*/  IMAD.MOV.U32 R26, RZ, RZ, R14 ;  /* 0x000000ffff1a7224 */ /* 0x000fce00078e000e */
[----:B------:R-:W-:Y:S05]  /*29080*/  WARPSYNC.COLLECTIVE R15, `(.L_x_1722) ;  /* 0x000000000f087348 */ /* 0x000fea0003c00000 */
[----:B------:R0:W1:Y:S02]  /*29090*/  SHFL.IDX P6, R14, R13, R12, R11 ;  /* 0x0000000c0d0e7389 */ /* 0x00006400000c000b */
[----:B01----:R-:W-:Y:S01]  /*290a0*/  ENDCOLLECTIVE ;  /* 0x000000000000791b */ /* 0x003fe20003800000 */
.L_x_1722:
[----:B------:R-:W-:Y:S02]  /*290b0*/  IMAD.MOV.U32 R13, RZ, RZ, R25 ;  /* 0x000000ffff0d7224 */ /* 0x000fe400078e0019 */
[----:B------:R-:W-:Y:S02]  /*290c0*/  IMAD.MOV.U32 R12, RZ, RZ, R0 ;  /* 0x000000ffff0c7224 */ /* 0x000fe400078e0000 */
[----:B------:R-:W-:-:S07]  /*290d0*/  IMAD.MOV.U32 R21, RZ, RZ, R14 ;  /* 0x000000ffff157224 */ /* 0x000fce00078e000e */
[----:B------:R-:W-:Y:S05]  /*290e0*/  WARPSYNC.COLLECTIVE R15, `(.L_x_1723) ;  /* 0x000000000f087348 */ /* 0x000fea0003c00000 */
[----:B------:R0:W1:Y:S02]  /*290f0*/  SHFL.IDX P6, R14, R13, R12, R11 ;  /* 0x0000000c0d0e7389 */ /* 0x00006400000c000b */
[----:B01----:R-:W-:Y:S01]  /*29100*/  ENDCOLLECTIVE ;  /* 0x000000000000791b */ /* 0x003fe20003800000 */
.L_x_1723:
        /* <DEDUP_REMOVED lines=8> */
.L_x_1724:
[----:B------:R-:W-:Y:S02]  /*29190*/  IMAD.MOV.U32 R13, RZ, RZ, R29 ;  /* 0x000000ffff0d7224 */ /* 0x000fe400078e001d */
[----:B------:R-:W-:Y:S02]  /*291a0*/  IMAD.MOV.U32 R12, RZ, RZ, R0 ;  /* 0x000000ffff0c7224 */ /* 0x000fe400078e0000 */
[----:B------:R-:W-:-:S07]  /*291b0*/  IMAD.MOV.U32 R27, RZ, RZ, R14 ;  /* 0x000000ffff1b7224 */ /* 0x000fce00078e000e */
[----:B------:R-:W-:Y:S05]  /*291c0*/  WARPSYNC.COLLECTIVE R15, `(.L_x_1725) ;  /* 0x000000000f087348 */ /* 0x000fea0003c00000 */
[----:B------:R0:W1:Y:S02]  /*291d0*/  SHFL.IDX P6, R14, R13, R12, R11 ;  /* 0x0000000c0d0e7389 */ /* 0x00006400000c000b */
[----:B01----:R-:W-:Y:S01]  /*291e0*/  ENDCOLLECTIVE ;  /* 0x000000000000791b */ /* 0x003fe20003800000 */
.L_x_1725:
        /* <DEDUP_REMOVED lines=8> */
.L_x_1726:
[----:B------:R-:W-:Y:S02]  /*29270*/  IMAD.MOV.U32 R13, RZ, RZ, R33 ;  /* 0x000000ffff0d7224 */ /* 0x000fe400078e0021 */
[----:B------:R-:W-:Y:S02]  /*29280*/  IMAD.MOV.U32 R12, RZ, RZ, R0 ;  /* 0x000000ffff0c7224 */ /* 0x000fe400078e0000 */
[----:B------:R-:W-:-:S07]  /*29290*/  IMAD.MOV.U32 R31, RZ, RZ, R14 ;  /* 0x000000ffff1f7224 */ /* 0x000fce00078e000e */
[----:B------:R-:W-:Y:S05]  /*292a0*/  WARPSYNC.COLLECTIVE R15, `(.L_x_1727) ;  /* 0x000000000f087348 */ /* 0x000fea0003c00000 */
[----:B------:R0:W1:Y:S02]  /*292b0*/  SHFL.IDX P6, R14, R13, R12, R11 ;  /* 0x0000000c0d0e7389 */ /* 0x00006400000c000b */
[----:B01----:R-:W-:Y:S01]  /*292c0*/  ENDCOLLECTIVE ;  /* 0x000000000000791b */ /* 0x003fe20003800000 */
.L_x_1727:
        /* <DEDUP_REMOVED lines=8> */
.L_x_1728:
[----:B------:R-:W-:Y:S02]  /*29350*/  IMAD.MOV.U32 R13, RZ, RZ, R37 ;  /* 0x000000ffff0d7224 */ /* 0x000fe400078e0025 */
[----:B------:R-:W-:Y:S02]  /*29360*/  IMAD.MOV.U32 R12, RZ, RZ, R0 ;  /* 0x000000ffff0c7224 */ /* 0x000fe400078e0000 */
[----:B------:R-:W-:-:S07]  /*29370*/  IMAD.MOV.U32 R35, RZ, RZ, R14 ;  /* 0x000000ffff237224 */ /* 0x000fce00078e000e */
[----:B------:R-:W-:Y:S05]  /*29380*/  WARPSYNC.COLLECTIVE R15, `(.L_x_1729) ;  /* 0x000000000f087348 */ /* 0x000fea0003c00000 */
[----:B------:R0:W1:Y:S02]  /*29390*/  SHFL.IDX P6, R14, R13, R12, R11 ;  /* 0x0000000c0d0e7389 */ /* 0x00006400000c000b */
[----:B01----:R-:W-:Y:S01]  /*293a0*/  ENDCOLLECTIVE ;  /* 0x000000000000791b */ /* 0x003fe20003800000 */
.L_x_1729:
        /* <DEDUP_REMOVED lines=8> */
.L_x_1730:
[----:B------:R-:W-:Y:S01]  /*29430*/  MOV R13, R41 ;  /* 0x00000029000d7202 */ /* 0x000fe20000000f00 */
[----:B------:R-:W-:Y:S02]  /*29440*/  IMAD.MOV.U32 R12, RZ, RZ, R0 ;  /* 0x000000ffff0c7224 */ /* 0x000fe400078e0000 */
[----:B------:R-:W-:-:S07]  /*29450*/  IMAD.MOV.U32 R20, RZ, RZ, R14 ;  /* 0x000000ffff147224 */ /* 0x000fce00078e000e */
[----:B------:R-:W-:Y:S05]  /*29460*/  WARPSYNC.COLLECTIVE R15, `(.L_x_1731) ;  /* 0x000000000f087348 */ /* 0x000fea0003c00000 */
[----:B------:R0:W1:Y:S02]  /*29470*/  SHFL.IDX P6, R14, R13, R12, R11 ;  /* 0x0000000c0d0e7389 */ /* 0x00006400000c000b */
[----:B01----:R-:W-:Y:S01]  /*29480*/  ENDCOLLECTIVE ;  /* 0x000000000000791b */ /* 0x003fe20003800000 */
.L_x_1731:
[----:B------:R-:W-:Y:S02]  /*29490*/  IMAD.MOV.U32 R13, RZ, RZ, R43 ;  /* 0x000000ffff0d7224 */ /* 0x000fe400078e002b */
[----:B------:R-:W-:Y:S02]  /*294a0*/  IMAD.MOV.U32 R12, RZ, RZ, R2 ;  /* 0x000000ffff0c7224 */ /* 0x000fe400078e0002 */
[----:B------:R-:W-:-:S07]  /*294b0*/  IMAD.MOV.U32 R41, RZ, RZ, R14 ;  /* 0x000000ffff297224 */ /* 0x000fce00078e000e */
[----:B------:R-:W-:Y:S05]  /*294c0*/  WARPSYNC.COLLECTIVE R15, `(.L_x_1732) ;  /* 0x000000000f087348 */ /* 0x000fea0003c00000 */
[----:B------:R0:W1:Y:S02]  /*294d0*/  SHFL.IDX P6, R14, R13, R12, R11 ;  /* 0x0000000c0d0e7389 */ /* 0x00006400000c000b */
[----:B01----:R-:W-:Y:S01]  /*294e0*/  ENDCOLLECTIVE ;  /* 0x000000000000791b */ /* 0x003fe20003800000 */
.L_x_1732:
[----:B------:R-:W-:Y:S02]  /*294f0*/  IMAD.MOV.U32 R13, RZ, RZ, R45 ;  /* 0x000000ffff0d7224 */ /* 0x000fe400078e002d */
[----:B------:R-:W-:Y:S02]  /*29500*/  IMAD.MOV.U32 R12, RZ, RZ, R0 ;  /* 0x000000ffff0c7224 */ /* 0x000fe400078e0000 */
[----:B------:R-:W-:-:S07]  /*29510*/  IMAD.MOV.U32 R40, RZ, RZ, R14 ;  /* 0x000000ffff287224 */ /* 0x000fce00078e000e */
[----:B------:R-:W-:Y:S05]  /*29520*/  WARPSYNC.COLLECTIVE R15, `(.L_x_1733) ;  /* 0x000000000f087348 */ /* 0x000fea0003c00000 */
[----:B------:R0:W1:Y:S02]  /*29530*/  SHFL.IDX P6, R14, R13, R12, R11 ;  /* 0x0000000c0d0e7389 */ /* 0x00006400000c000b */
[----:B01----:R-:W-:Y:S01]  /*29540*/  ENDCOLLECTIVE ;  /* 0x000000000000791b */ /* 0x003fe20003800000 */
.L_x_1733:
        /* <DEDUP_REMOVED lines=8> */
.L_x_1734:
[----:B------:R-:W-:Y:S02]  /*295d0*/  IMAD.MOV.U32 R13, RZ, RZ, R49 ;  /* 0x000000ffff0d7224 */ /* 0x000fe400078e0031 */
[----:B------:R-:W-:Y:S02]  /*295e0*/  IMAD.MOV.U32 R12, RZ, RZ, R0 ;  /* 0x000000ffff0c7224 */ /* 0x000fe400078e0000 */
[----:B------:R-:W-:-:S07]  /*295f0*/  IMAD.MOV.U32 R42, RZ, RZ, R14 ;  /* 0x000000ffff2a7224 */ /* 0x000fce00078e000e */
[----:B------:R-:W-:Y:S05]  /*29600*/  WARPSYNC.COLLECTIVE R15, `(.L_x_1735) ;  /* 0x000000000f087348 */ /* 0x000fea0003c00000 */
[----:B------:R0:W1:Y:S02]  /*29610*/  SHFL.IDX P6, R14, R13, R12, R11 ;  /* 0x0000000c0d0e7389 */ /* 0x00006400000c000b */
[----:B01----:R-:W-:Y:S01]  /*29620*/  ENDCOLLECTIVE ;  /* 0x000000000000791b */ /* 0x003fe20003800000 */
.L_x_1735:
[----:B------:R-:W-:Y:S02]  /*29630*/  SEL R5, R45, R42, P0 ;  /* 0x0000002a2d057207 */ /* 0x000fe40000000000 */
[----:B------:R-:W-:Y:S02]  /*29640*/  SEL R7, R42, R45, P0 ;  /* 0x0000002d2a077207 */ /* 0x000fe40000000000 */
[----:B------:R-:W-:Y:S01]  /*29650*/  MOV R45, RZ ;  /* 0x000000ff002d7202 */ /* 0x000fe20000000f00 */
[----:B------:R-:W-:Y:S02]  /*29660*/  IMAD.MOV.U32 R13, RZ, RZ, R51 ;  /* 0x000000ffff0d7224 */ /* 0x000fe400078e0033 */
[----:B------:R-:W-:Y:S02]  /*29670*/  IMAD.MOV.U32 R12, RZ, RZ, R2 ;  /* 0x000000ffff0c7224 */ /* 0x000fe400078e0002 */
[----:B------:R-:W-:-:S07]  /*29680*/  IMAD.MOV.U32 R49, RZ, RZ, R14 ;  /* 0x000000ffff317224 */ /* 0x000fce00078e000e */
[----:B------:R-:W-:Y:S05]  /*29690*/  WARPSYNC.COLLECTIVE R15, `(.L_x_1736) ;  /* 0x000000000f087348 */ /* 0x000fea0003c00000 */
[----:B------:R0:W1:Y:S02]  /*296a0*/  SHFL.IDX P6, R14, R13, R12, R11 ;  /* 0x0000000c0d0e7389 */ /* 0x00006400000c000b */
[----:B01----:R-:W-:Y:S01]  /*296b0*/  ENDCOLLECTIVE ;  /* 0x000000000000791b */ /* 0x003fe20003800000 */
.L_x_1736:
[----:B------:R-:W-:Y:S02]  /*296c0*/  IMAD.MOV.U32 R13, RZ, RZ, R53 ;  /* 0x000000ffff0d7224 */ /* 0x000fe400078e0035 */
[----:B------:R-:W-:Y:S02]  /*296d0*/  IMAD.MOV.U32 R12, RZ, RZ, R0 ;  /* 0x000000ffff0c7224 */ /* 0x000fe400078e0000 */
[----:B------:R-:W-:-:S07]  /*296e0*/  IMAD.MOV.U32 R44, RZ, RZ, R14 ;  /* 0x000000ffff2c7224 */ /* 0x000fce00078e000e */
[----:B------:R-:W-:Y:S05]  /*296f0*/  WARPSYNC.COLLECTIVE R15, `(.L_x_1737) ;  /* 0x000000000f087348 */ /* 0x000fea0003c00000 */
[----:B------:R0:W1:Y:S02]  /*29700*/  SHFL.IDX P6, R14, R13, R12, R11 ;  /* 0x0000000c0d0e7389 */ /* 0x00006400000c000b */
[----:B01----:R-:W-:Y:S01]  /*29710*/  ENDCOLLECTIVE ;  /* 0x000000000000791b */ /* 0x003fe20003800000 */
.L_x_1737:
[----:B------:R-:W-:Y:S01]  /*29720*/  SEL R9, R49, R44, P0 ;  /* 0x0000002c31097207 */ /* 0x000fe20000000000 */
[----:B------:R-:W-:Y:S02]  /*29730*/  IMAD.MOV.U32 R13, RZ, RZ, R55 ;  /* 0x000000ffff0d7224 */ /* 0x000fe400078e0037 */
[----:B------:R-:W-:Y:S02]  /*29740*/  IMAD.MOV.U32 R12, RZ, RZ, R2 ;  /* 0x000000ffff0c7224 */ /* 0x000fe400078e0002 */
[----:B------:R-:W-:-:S07]  /*29750*/  IMAD.MOV.U32 R53, RZ, RZ, R14 ;  /* 0x000000ffff357224 */ /* 0x000fce00078e000e */
[----:B------:R-:W-:Y:S05]  /*29760*/  WARPSYNC.COLLECTIVE R15, `(.L_x_1738) ;  /* 0x000000000f087348 */ /* 0x000fea0003c00000 */
[----:B------:R0:W1:Y:S02]  /*29770*/  SHFL.IDX P6, R14, R13, R12, R11 ;  /* 0x0000000c0d0e7389 */ /* 0x00006400000c000b */
[----:B01----:R-:W-:Y:S01]  /*29780*/  ENDCOLLECTIVE ;  /* 0x000000000000791b */ /* 0x003fe20003800000 */
.L_x_1738:
[----:B------:R-:W-:Y:S02]  /*29790*/  IMAD.MOV.U32 R13, RZ, RZ, R57 ;  /* 0x000000ffff0d7224 */ /* 0x000fe400078e0039 */
[----:B------:R-:W-:Y:S02]  /*297a0*/  IMAD.MOV.U32 R12, RZ, RZ, R0 ;  /* 0x000000ffff0c7224 */ /* 0x000fe400078e0000 */
[----:B------:R-:W-:-:S07]  /*297b0*/  IMAD.MOV.U32 R46, RZ, RZ, R14 ;  /* 0x000000ffff2e7224 */ /* 0x000fce00078e000e */
[----:B------:R-:W-:Y:S05]  /*297c0*/  WARPSYNC.COLLECTIVE R15, `(.L_x_1739) ;  /* 0x000000000f087348 */ /* 0x000fea0003c00000 */
[----:B------:R0:W1:Y:S02]  /*297d0*/  SHFL.IDX P6, R14, R13, R12, R11 ;  /* 0x0000000c0d0e7389 */ /* 0x00006400000c000b */
[----:B01----:R-:W-:Y:S01]  /*297e0*/  ENDCOLLECTIVE ;  /* 0x000000000000791b */ /* 0x003fe20003800000 */
.L_x_1739:
        /* <DEDUP_REMOVED lines=8> */
.L_x_1740:
[----:B------:R-:W-:Y:S02]  /*29870*/  IMAD.MOV.U32 R13, RZ, RZ, R61 ;  /* 0x000000ffff0d7224 */ /* 0x000fe400078e003d */
[----:B------:R-:W-:Y:S02]  /*29880*/  IMAD.MOV.U32 R12, RZ, RZ, R0 ;  /* 0x000000ffff0c7224 */ /* 0x000fe400078e0000 */
[----:B------:R-:W-:-:S07]  /*29890*/  IMAD.MOV.U32 R48, RZ, RZ, R14 ;  /* 0x000000ffff307224 */ /* 0x000fce00078e000e */
[----:B------:R-:W-:Y:S05]  /*298a0*/  WARPSYNC.COLLECTIVE R15, `(.L_x_1741) ;  /* 0x000000000f087348 */ /* 0x000fea0003c00000 */
[----:B------:R0:W1:Y:S02]  /*298b0*/  SHFL.IDX P6, R14, R13, R12, R11 ;  /* 0x0000000c0d0e7389 */ /* 0x00006400000c000b */
[----:B01----:R-:W-:Y:S01]  /*298c0*/  ENDCOLLECTIVE ;  /* 0x000000000000791b */ /* 0x003fe20003800000 */
.L_x_1741:
        /* <DEDUP_REMOVED lines=8> */
.L_x_1742:
[----:B------:R-:W-:Y:S02]  /*29950*/  IMAD.MOV.U32 R13, RZ, RZ, R65 ;  /* 0x000000ffff0d7224 */ /* 0x000fe400078e0041 */
[----:B------:R-:W-:Y:S02]  /*29960*/  IMAD.MOV.U32 R12, RZ, RZ, R0 ;  /* 0x000000ffff0c7224 */ /* 0x000fe400078e0000 */
[----:B------:R-:W-:-:S07]  /*29970*/  IMAD.MOV.U32 R50, RZ, RZ, R14 ;  /* 0x000000ffff327224 */ /* 0x000fce00078e000e */
[----:B------:R-:W-:Y:S05]  /*29980*/  WARPSYNC.COLLECTIVE R15, `(.L_x_1743) ;  /* 0x000000000f087348 */ /* 0x000fea0003c00000 */
[----:B------:R0:W1:Y:S02]  /*29990*/  SHFL.IDX P6, R14, R13, R12, R11 ;  /* 0x0000000c0d0e7389 */ /* 0x00006400000c000b */
[----:B01----:R-:W-:Y:S01]  /*299a0*/  ENDCOLLECTIVE ;  /* 0x000000000000791b */ /* 0x003fe20003800000 */
.L_x_1743:
        /* <DEDUP_REMOVED lines=8> */
.L_x_1744:
[----:B------:R-:W-:Y:S02]  /*29a30*/  IMAD.MOV.U32 R13, RZ, RZ, R71 ;  /* 0x000000ffff0d7224 */ /* 0x000fe400078e0047 */
[----:B------:R-:W-:Y:S02]  /*29a40*/  IMAD.MOV.U32 R12, RZ, RZ, R0 ;  /* 0x000000ffff0c7224 */ /* 0x000fe400078e0000 */
[----:B------:R-:W-:-:S07]  /*29a50*/  IMAD.MOV.U32 R56, RZ, RZ, R14 ;  /* 0x000000ffff387224 */ /* 0x000fce00078e000e */
[----:B------:R-:W-:Y:S05]  /*29a60*/  WARPSYNC.COLLECTIVE R15, `(.L_x_1745) ;  /* 0x000000000f087348 */ /* 0x000fea0003c00000 */
[----:B------:R0:W1:Y:S02]  /*29a70*/  SHFL.IDX P6, R14, R13, R12, R11 ;  /* 0x0000000c0d0e7389 */ /* 0x00006400000c000b */
[----:B01----:R-:W-:Y:S01]  /*29a80*/  ENDCOLLECTIVE ;  /* 0x000000000000791b */ /* 0x003fe20003800000 */
.L_x_1745:
[----:B------:R-:W-:Y:S01]  /*29a90*/  SEL R39, R56, R65, P0 ;  /* 0x0000004138277207 */ /* 0x000fe20000000000 */
[----:B------:R-:W-:Y:S02]  /*29aa0*/  IMAD.MOV.U32 R13, RZ, RZ, R73 ;  /* 0x000000ffff0d7224 */ /* 0x000fe400078e0049 */
[----:B------:R-:W-:Y:S02]  /*29ab0*/  IMAD.MOV.U32 R12, RZ, RZ, R2 ;  /* 0x000000ffff0c7224 */ /* 0x000fe400078e0002 */
[----:B------:R-:W-:-:S07]  /*29ac0*/  IMAD.MOV.U32 R71, RZ, RZ, R14 ;  /* 0x000000ffff477224 */ /* 0x000fce00078e000e */
[----:B------:R-:W-:Y:S05]  /*29ad0*/  WARPSYNC.COLLECTIVE R15, `(.L_x_1746) ;  /* 0x000000000f087348 */ /* 0x000fea0003c00000 */
[----:B------:R0:W1:Y:S02]  /*29ae0*/  SHFL.IDX P6, R14, R13, R12, R11 ;  /* 0x0000000c0d0e7389 */ /* 0x00006400000c000b */
[----:B01----:R-:W-:Y:S01]  /*29af0*/  ENDCOLLECTIVE ;  /* 0x000000000000791b */ /* 0x003fe20003800000 */
.L_x_1746:
[----:B------:R-:W-:Y:S02]  /*29b00*/  IMAD.MOV.U32 R13, RZ, RZ, R75 ;  /* 0x000000ffff0d7224 */ /* 0x000fe400078e004b */
[----:B------:R-:W-:Y:S02]  /*29b10*/  IMAD.MOV.U32 R12, RZ, RZ, R0 ;  /* 0x000000ffff0c7224 */ /* 0x000fe400078e0000 */
[----:B------:R-:W-:-:S07]  /*29b20*/  IMAD.MOV.U32 R58, RZ, RZ, R14 ;  /* 0x000000ffff3a7224 */ /* 0x000fce00078e000e */
[----:B------:R-:W-:Y:S05]  /*29b30*/  WARPSYNC.COLLECTIVE R15, `(.L_x_1747) ;  /* 0x000000000f087348 */ /* 0x000fea0003c00000 */
[----:B------:R0:W1:Y:S02]  /*29b40*/  SHFL.IDX P6, R14, R13, R12, R11 ;  /* 0x0000000c0d0e7389 */ /* 0x00006400000c000b */
[----:B01----:R-:W-:Y:S01]  /*29b50*/  ENDCOLLECTIVE ;  /* 0x000000000000791b */ /* 0x003fe20003800000 */
.L_x_1747:
[----:B------:R-:W-:Y:S02]  /*29b60*/  IMAD.MOV.U32 R13, RZ, RZ, R77 ;  /* 0x000000ffff0d7224 */ /* 0x000fe400078e004d */
[----:B------:R-:W-:Y:S02]  /*29b70*/  IMAD.MOV.U32 R12, RZ, RZ, R2 ;  /* 0x000000ffff0c7224 */ /* 0x000fe400078e0002 */
[----:B------:R-:W-:-:S07]  /*29b80*/  IMAD.MOV.U32 R75, RZ, RZ, R14 ;  /* 0x000000ffff4b7224 */ /* 0x000fce00078e000e */
[----:B------:R-:W-:Y:S05]  /*29b90*/  WARPSYNC.COLLECTIVE R15, `(.L_x_1748) ;  /* 0x000000000f087348 */ /* 0x000fea0003c00000 */
[----:B------:R0:W1:Y:S02]  /*29ba0*/  SHFL.IDX P6, R14, R13, R12, R11 ;  /* 0x0000000c0d0e7389 */ /* 0x00006400000c000b */
[----:B01----:R-:W-:Y:S01]  /*29bb0*/  ENDCOLLECTIVE ;  /* 0x000000000000791b */ /* 0x003fe20003800000 */
.L_x_1748:
[----:B------:R-:W-:Y:S02]  /*29bc0*/  SEL R12, R37, R20, P0 ;  /* 0x00000014250c7207 */ /* 0x000fe40000000000 */
[----:B------:R-:W-:Y:S02]  /*29bd0*/  SEL R11, R44, R49, P0 ;  /* 0x000000312c0b7207 */ /* 0x000fe40000000000 */
[----:B------:R-:W-:Y:S02]  /*29be0*/  SEL R13, R71, R58, P0 ;  /* 0x0000003a470d7207 */ /* 0x000fe40000000000 */
[----:B------:R-:W-:Y:S01]  /*29bf0*/  SEL R15, R58, R71, P0 ;  /* 0x000000473a0f7207 */ /* 0x000fe20000000000 */
[----:B------:R-:W-:Y:S01]  /*29c00*/  IMAD.MOV.U32 R60, RZ, RZ, R14 ;  /* 0x000000ffff3c7224 */ /* 0x000fe200078e000e */
[----:B------:R-:W-:Y:S02]  /*29c10*/  SEL R14, R20, R37, P0 ;  /* 0x00000025140e7207 */ /* 0x000fe40000000000 */
[----:B------:R-:W-:Y:S01]  /*29c20*/  SEL R37, R65, R56, P0 ;  /* 0x0000003841257207 */ /* 0x000fe20000000000 */
[----:B------:R-:W-:Y:S06]  /*29c30*/  BRA `(.L_x_1749) ;  /* 0xffffff5c00fc7947 */ /* 0x000fec000383ffff */
.L_x_1562:
        /* <DEDUP_REMOVED lines=11> */
.L_x_1751:
[----:B------:R-:W-:Y:S05]  /*29cf0*/  BSYNC B1 ;  /* 0x0000000000017941 */ /* 0x000fea0003800000 */
.L_x_1750:
[----:B------:R-:W-:Y:S05]  /*29d00*/  BRA `(.L_x_1752) ;  /* 0xffffff9000107947 */ /* 0x000fea000383ffff */
.L_x_1564:
[----:B------:R-:W-:Y:S01]  /*29d10*/  BSSY B1, `(.L_x_1753) ;  /* 0x0000006000017945 */ /* 0x000fe20003800000 */
[----:B------:R-:W-:-:S07]  /*29d20*/  IMAD.MOV.U32 R15, RZ, RZ, -0x1 ;  /* 0xffffffffff0f7424 */ /* 0x000fce00078e00ff */
[----:B01----:R-:W-:Y:S05]  /*29d30*/  WARPSYNC.COLLECTIVE R15, `(.L_x_1754) ;  /* 0x000000000f0c7348 */ /* 0x003fea0003c00000 */
[----:B------:R-:W-:Y:S02]  /*29d40*/  ELECT P6, UR62, PT ;  /* 0x00000000003e782f */ /* 0x000fe400038c0000 */
[----:B------:R-:W-:Y:S01]  /*29d50*/  MOV R14, UR62 ;  /* 0x0000003e000e7c02 */ /* 0x000fe20008000f00 */
[----:B01----:R-:W-:Y:S10]  /*29d60*/  ENDCOLLECTIVE ;  /* 0x000000000000791b */ /* 0x003ff40003800000 */
.L_x_1754:
[----:B------:R-:W-:Y:S05]  /*29d70*/  BSYNC B1 ;  /* 0x0000000000017941 */ /* 0x000fea0003800000 */
.L_x_1753:
[----:B------:R-:W-:Y:S05]  /*29d80*/  BRA `(.L_x_1563) ;  /* 0xffffff9000087947 */ /* 0x000fea000383ffff */
.L_x_1566:
[----:B-1----:R1:W2:Y:S02]  /*29d90*/  SYNCS.PHASECHK.TRANS64.TRYWAIT P0, [R12+URZ+0x22820], R5 ;  /* 0x022820050c0075a7 */ /* 0x0022a4000800017f */
[----:B--2---:R-:W-:Y:S05]  /*29da0*/  @!P0 NANOSLEEP.SYNCS 0x989680 ;  /* 0x009896800000895d */ /* 0x004fea0003900000 */
[----:B------:R-:W2:Y:S02]  /*29db0*/  @!P0 SYNCS.PHASECHK.TRANS64 P0, [R12+URZ+0x22820], R5 ;  /* 0x022820050c0085a7 */ /* 0x000ea4000800007f */
[----:B--2---:R-:W-:Y:S05]  /*29dc0*/  @!P0 BRA `(.L_x_1566) ;  /* 0xfffffffc00f08947 */ /* 0x004fea000383ffff */
[----:B------:R-:W-:Y:S05]  /*29dd0*/  BRA `(.L_x_1755) ;  /* 0xffffff9000247947 */ /* 0x000fea000383ffff */
.L_x_1570:
[----:B0-----:R0:W2:Y:S02]  /*29de0*/  SYNCS.PHASECHK.TRANS64.TRYWAIT P0, [R8+URZ+0x228a0], R11 ;  /* 0x0228a00b080075a7 */ /* 0x0010a4000800017f */
[----:B--2---:R-:W-:Y:S05]  /*29df0*/  @!P0 NANOSLEEP.SYNCS 0x989680 ;  /* 0x009896800000895d */ /* 0x004fea0003900000 */
[----:B------:R-:W2:Y:S02]  /*29e00*/  @!P0 SYNCS.PHASECHK.TRANS64 P0, [R8+URZ+0x228a0], R11 ;  /* 0x0228a00b080085a7 */ /* 0x000ea4000800007f */
[----:B--2---:R-:W-:Y:S05]  /*29e10*/  @!P0 BRA `(.L_x_1570) ;  /* 0xfffffffc00f08947 */ /* 0x004fea000383ffff */
[----:B------:R-:W-:Y:S05]  /*29e20*/  BRA `(.L_x_1756) ;  /* 0xffffff9000447947 */ /* 0x000fea000383ffff */
.L_x_1577:
[----:B-1----:R1:W2:Y:S02]  /*29e30*/  SYNCS.PHASECHK.TRANS64.TRYWAIT P0, [R8+URZ+0x228c0], R11 ;  /* 0x0228c00b080075a7 */ /* 0x0022a4000800017f */
[----:B--2---:R-:W-:Y:S05]  /*29e40*/  @!P0 NANOSLEEP.SYNCS 0x989680 ;  /* 0x009896800000895d */ /* 0x004fea0003900000 */
[----:B------:R-:W2:Y:S02]  /*29e50*/  @!P0 SYNCS.PHASECHK.TRANS64 P0, [R8+URZ+0x228c0], R11 ;  /* 0x0228c00b080085a7 */ /* 0x000ea4000800007f */
[----:B--2---:R-:W-:Y:S05]  /*29e60*/  @!P0 BRA `(.L_x_1577) ;  /* 0xfffffffc00f08947 */ /* 0x004fea000383ffff */
[----:B------:R-:W-:Y:S05]  /*29e70*/  BRA `(.L_x_1757) ;  /* 0xffffff94003c7947 */ /* 0x000fea000383ffff */
.L_x_1584:
[----:B0-----:R0:W1:Y:S02]  /*29e80*/  SYNCS.PHASECHK.TRANS64.TRYWAIT P1, [R8+URZ+0x228a0], R7 ;  /* 0x0228a007080075a7 */ /* 0x001064000802017f */
[----:B-1----:R-:W-:Y:S05]  /*29e90*/  @!P1 NANOSLEEP.SYNCS 0x989680 ;  /* 0x009896800000995d */ /* 0x002fea0003900000 */
[----:B------:R-:W1:Y:S02]  /*29ea0*/  @!P1 SYNCS.PHASECHK.TRANS64 P1, [R8+URZ+0x228a0], R7 ;  /* 0x0228a007080095a7 */ /* 0x000e64000802007f */
[----:B-1----:R-:W-:Y:S05]  /*29eb0*/  @!P1 BRA `(.L_x_1584) ;  /* 0xfffffffc00f09947 */ /* 0x002fea000383ffff */
[----:B------:R-:W-:Y:S05]  /*29ec0*/  BRA `(.L_x_1758) ;  /* 0xffffff9800247947 */ /* 0x000fea000383ffff */
.L_x_1591:
[----:B-1----:R1:W2:Y:S02]  /*29ed0*/  SYNCS.PHASECHK.TRANS64.TRYWAIT P1, [R8+URZ+0x228c0], R7 ;  /* 0x0228c007080075a7 */ /* 0x0022a4000802017f */
[----:B--2---:R-:W-:Y:S05]  /*29ee0*/  @!P1 NANOSLEEP.SYNCS 0x989680 ;  /* 0x009896800000995d */ /* 0x004fea0003900000 */
[----:B------:R-:W2:Y:S02]  /*29ef0*/  @!P1 SYNCS.PHASECHK.TRANS64 P1, [R8+URZ+0x228c0], R7 ;  /* 0x0228c007080095a7 */ /* 0x000ea4000802007f */
[----:B--2---:R-:W-:Y:S05]  /*29f00*/  @!P1 BRA `(.L_x_1591) ;  /* 0xfffffffc00f09947 */ /* 0x004fea000383ffff */
[----:B------:R-:W-:Y:S05]  /*29f10*/  BRA `(.L_x_1759) ;  /* 0xffffff9c00147947 */ /* 0x000fea000383ffff */
.L_x_1614:
        /* <DEDUP_REMOVED lines=11> */
.L_x_1761:
[----:B------:R-:W-:Y:S05]  /*29fd0*/  BSYNC B0 ;  /* 0x0000000000007941 */ /* 0x000fea0003800000 */
.L_x_1760:
[----:B------:R-:W-:Y:S05]  /*29fe0*/  BRA `(.L_x_1762) ;  /* 0xffffffac005c7947 */ /* 0x000fea000383ffff */
.L_x_1616:
[----:B------:R-:W-:Y:S01]  /*29ff0*/  BSSY B0, `(.L_x_1763) ;  /* 0x0000006000007945 */ /* 0x000fe20003800000 */
[----:B------:R-:W-:-:S07]  /*2a000*/  IMAD.MOV.U32 R15, RZ, RZ, -0x1 ;  /* 0xffffffffff0f7424 */ /* 0x000fce00078e00ff */
[----:B01----:R-:W-:Y:S05]  /*2a010*/  WARPSYNC.COLLECTIVE R15, `(.L_x_1764) ;  /* 0x000000000f0c7348 */ /* 0x003fea0003c00000 */
[----:B------:R-:W-:Y:S02]  /*2a020*/  ELECT P6, UR62, PT ;  /* 0x00000000003e782f */ /* 0x000fe400038c0000 */
[----:B------:R-:W-:Y:S01]  /*2a030*/  MOV R14, UR62 ;  /* 0x0000003e000e7c02 */ /* 0x000fe20008000f00 */
[----:B01----:R-:W-:Y:S10]  /*2a040*/  ENDCOLLECTIVE ;  /* 0x000000000000791b */ /* 0x003ff40003800000 */
.L_x_1764:
[----:B------:R-:W-:Y:S05]  /*2a050*/  BSYNC B0 ;  /* 0x0000000000007941 */ /* 0x000fea0003800000 */
.L_x_1763:
[----:B------:R-:W-:Y:S05]  /*2a060*/  BRA `(.L_x_1765) ;  /* 0xffffffac00547947 */ /* 0x000fea000383ffff */
.L_x_1619:
[----:B-1----:R1:W2:Y:S02]  /*2a070*/  SYNCS.PHASECHK.TRANS64.TRYWAIT P2, [R5+URZ+0x22880], R6 ;  /* 0x02288006050075a7 */ /* 0x0022a4000804017f */
[----:B--2---:R-:W-:Y:S05]  /*2a080*/  @!P2 NANOSLEEP.SYNCS 0x989680 ;  /* 0x009896800000a95d */ /* 0x004fea0003900000 */
[----:B------:R-:W2:Y:S02]  /*2a090*/  @!P2 SYNCS.PHASECHK.TRANS64 P2, [R5+URZ+0x22880], R6 ;  /* 0x022880060500a5a7 */ /* 0x000ea4000804007f */
[----:B--2---:R-:W-:Y:S05]  /*2a0a0*/  @!P2 BRA `(.L_x_1619) ;  /* 0xfffffffc00f0a947 */ /* 0x004fea000383ffff */
[----:B------:R-:W-:Y:S05]  /*2a0b0*/  BRA `(.L_x_1766) ;  /* 0xffffffac00cc7947 */ /* 0x000fea000383ffff */
.L_x_1621:
[----:B--2---:R2:W3:Y:S02]  /*2a0c0*/  SYNCS.PHASECHK.TRANS64.TRYWAIT P2, [R5+URZ+0x22840], R6 ;  /* 0x02284006050075a7 */ /* 0x0044e4000804017f */
[----:B---3--:R-:W-:Y:S05]  /*2a0d0*/  @!P2 NANOSLEEP.SYNCS 0x989680 ;  /* 0x009896800000a95d */ /* 0x008fea0003900000 */
[----:B------:R-:W3:Y:S02]  /*2a0e0*/  @!P2 SYNCS.PHASECHK.TRANS64 P2, [R5+URZ+0x22840], R6 ;  /* 0x022840060500a5a7 */ /* 0x000ee4000804007f */
[----:B---3--:R-:W-:Y:S05]  /*2a0f0*/  @!P2 BRA `(.L_x_1621) ;  /* 0xfffffffc00f0a947 */ /* 0x008fea000383ffff */
[----:B------:R-:W-:Y:S05]  /*2a100*/  BRA `(.L_x_1767) ;  /* 0xffffffb000307947 */ /* 0x000fea000383ffff */
.L_x_1624:
        /* <DEDUP_REMOVED lines=8> */
.L_x_1630:
[----:B---3--:R3:W4:Y:S02]  /*2a190*/  SYNCS.PHASECHK.TRANS64.TRYWAIT P0, [R5+URZ+0x22880], R4 ;  /* 0x02288004050075a7 */ /* 0x008724000800017f */
[----:B----4-:R-:W-:Y:S05]  /*2a1a0*/  @!P0 NANOSLEEP.SYNCS 0x989680 ;  /* 0x009896800000895d */ /* 0x010fea0003900000 */
[----:B------:R-:W4:Y:S02]  /*2a1b0*/  @!P0 SYNCS.PHASECHK.TRANS64 P0, [R5+URZ+0x22880], R4 ;  /* 0x02288004050085a7 */ /* 0x000f24000800007f */
[----:B----4-:R-:W-:Y:S05]  /*2a1c0*/  @!P0 BRA `(.L_x_1630) ;  /* 0xfffffffc00f08947 */ /* 0x010fea000383ffff */
[----:B------:R-:W-:Y:S05]  /*2a1d0*/  BRA `(.L_x_1769) ;  /* 0xffffffb800347947 */ /* 0x000fea000383ffff */
.L_x_1635:
[----:B--2---:R2:W3:Y:S02]  /*2a1e0*/  SYNCS.PHASECHK.TRANS64.TRYWAIT P0, [R5+URZ+0x22840], R4 ;  /* 0x02284004050075a7 */ /* 0x0044e4000800017f */
[----:B---3--:R-:W-:Y:S05]  /*2a1f0*/  @!P0 NANOSLEEP.SYNCS 0x989680 ;  /* 0x009896800000895d */ /* 0x008fea0003900000 */
[----:B------:R-:W3:Y:S02]  /*2a200*/  @!P0 SYNCS.PHASECHK.TRANS64 P0, [R5+URZ+0x22840], R4 ;  /* 0x02284004050085a7 */ /* 0x000ee4000800007f */
[----:B---3--:R-:W-:Y:S05]  /*2a210*/  @!P0 BRA `(.L_x_1635) ;  /* 0xfffffffc00f08947 */ /* 0x008fea000383ffff */
[----:B------:R-:W-:Y:S05]  /*2a220*/  BRA `(.L_x_1770) ;  /* 0xffffffb800c07947 */ /* 0x000fea000383ffff */
.L_x_1643:
[----:B---3--:R-:W3:Y:S02]  /*2a230*/  LDL R5, [R1+0x4] ;  /* 0x0000040001057983 */ /* 0x008ee40000100800 */
[----:B---3--:R3:W4:Y:S02]  /*2a240*/  SYNCS.PHASECHK.TRANS64.TRYWAIT P2, [R5+URZ+0x22870], R4 ;  /* 0x02287004050075a7 */ /* 0x008724000804017f */
[----:B----4-:R-:W-:Y:S05]  /*2a250*/  @!P2 NANOSLEEP.SYNCS 0x989680 ;  /* 0x009896800000a95d */ /* 0x010fea0003900000 */
[----:B------:R-:W4:Y:S02]  /*2a260*/  @!P2 SYNCS.PHASECHK.TRANS64 P2, [R5+URZ+0x22870], R4 ;  /* 0x022870040500a5a7 */ /* 0x000f24000804007f */
[----:B----4-:R-:W-:Y:S05]  /*2a270*/  @!P2 BRA `(.L_x_1643) ;  /* 0xfffffffc00eca947 */ /* 0x010fea000383ffff */
[----:B------:R-:W-:Y:S05]  /*2a280*/  BRA `(.L_x_1771) ;  /* 0xffffffbc00f47947 */ /* 0x000fea000383ffff */
.L_x_1645:
[----:B--2---:R-:W2:Y:S02]  /*2a290*/  LDL R5, [R1+0x4] ;  /* 0x0000040001057983 */ /* 0x004ea40000100800 */
[----:B--2---:R2:W3:Y:S02]  /*2a2a0*/  SYNCS.PHASECHK.TRANS64.TRYWAIT P2, [R5+URZ+0x22860], R4 ;  /* 0x02286004050075a7 */ /* 0x0044e4000804017f */
[----:B---3--:R-:W-:Y:S05]  /*2a2b0*/  @!P2 NANOSLEEP.SYNCS 0x989680 ;  /* 0x009896800000a95d */ /* 0x008fea0003900000 */
[----:B------:R-:W3:Y:S02]  /*2a2c0*/  @!P2 SYNCS.PHASECHK.TRANS64 P2, [R5+URZ+0x22860], R4 ;  /* 0x022860040500a5a7 */ /* 0x000ee4000804007f */
[----:B---3--:R-:W-:Y:S05]  /*2a2d0*/  @!P2 BRA `(.L_x_1645) ;  /* 0xfffffffc00eca947 */ /* 0x008fea000383ffff */
[----:B------:R-:W-:Y:S05]  /*2a2e0*/  BRA `(.L_x_1772) ;  /* 0xffffffbc00fc7947 */ /* 0x000fea000383ffff */
.L_x_1652:
[----:B--2---:R2:W3:Y:S02]  /*2a2f0*/  SYNCS.PHASECHK.TRANS64.TRYWAIT P0, [R20+URZ+0x22870], R3 ;  /* 0x02287003140075a7 */ /* 0x0044e4000800017f */
[----:B---3--:R-:W-:Y:S05]  /*2a300*/  @!P0 NANOSLEEP.SYNCS 0x989680 ;  /* 0x009896800000895d */ /* 0x008fea0003900000 */
[----:B------:R-:W3:Y:S02]  /*2a310*/  @!P0 SYNCS.PHASECHK.TRANS64 P0, [R20+URZ+0x22870], R3 ;  /* 0x02287003140085a7 */ /* 0x000ee4000800007f */
[----:B---3--:R-:W-:Y:S05]  /*2a320*/  @!P0 BRA `(.L_x_1652) ;  /* 0xfffffffc00f08947 */ /* 0x008fea000383ffff */
[----:B------:R-:W-:Y:S05]  /*2a330*/  BRA `(.L_x_1773) ;  /* 0xffffffc400d07947 */ /* 0x000fea000383ffff */
.L_x_1654:
[----:B--2---:R2:W3:Y:S02]  /*2a340*/  SYNCS.PHASECHK.TRANS64.TRYWAIT P0, [R20+URZ+0x22860], R3 ;  /* 0x02286003140075a7 */ /* 0x0044e4000800017f */
[----:B---3--:R-:W-:Y:S05]  /*2a350*/  @!P0 NANOSLEEP.SYNCS 0x989680 ;  /* 0x009896800000895d */ /* 0x008fea0003900000 */
[----:B------:R-:W3:Y:S02]  /*2a360*/  @!P0 SYNCS.PHASECHK.TRANS64 P0, [R20+URZ+0x22860], R3 ;  /* 0x02286003140085a7 */ /* 0x000ee4000800007f */
[----:B---3--:R-:W-:Y:S05]  /*2a370*/  @!P0 BRA `(.L_x_1654) ;  /* 0xfffffffc00f08947 */ /* 0x008fea000383ffff */
[----:B------:R-:W-:Y:S05]  /*2a380*/  BRA `(.L_x_1774) ;  /* 0xffffffc400d87947 */ /* 0x000fea000383ffff */
.L_x_1658:
[----:B------:R-:W2:Y:S01]  /*2a390*/  LDL R3, [R1] ;  /* 0x0000000001037983 */ /* 0x000ea20000100800 */
[----:B------:R-:W-:Y:S01]  /*2a3a0*/  BSSY B0, `(.L_x_1775) ;  /* 0x0000008000007945 */ /* 0x000fe20003800000 */
[----:B------:R-:W-:Y:S02]  /*2a3b0*/  IMAD.MOV.U32 R12, RZ, RZ, RZ ;  /* 0x000000ffff0c7224 */ /* 0x000fe400078e00ff */
[----:B------:R-:W-:Y:S02]  /*2a3c0*/  IMAD.MOV.U32 R11, RZ, RZ, 0x1f ;  /* 0x0000001fff0b7424 */ /* 0x000fe400078e00ff */
[----:B------:R-:W-:Y:S02]  /*2a3d0*/  IMAD.MOV.U32 R15, RZ, RZ, -0x1 ;  /* 0xffffffffff0f7424 */ /* 0x000fe400078e00ff */
[----:B--2---:R-:W-:-:S07]  /*2a3e0*/  IMAD.MOV.U32 R13, RZ, RZ, R3 ;  /* 0x000000ffff0d7224 */ /* 0x004fce00078e0003 */
[----:B------:R-:W-:Y:S05]  /*2a3f0*/  WARPSYNC.COLLECTIVE R15, `(.L_x_1776) ;  /* 0x000000000f087348 */ /* 0x000fea0003c00000 */
[----:B------:R0:W1:Y:S02]  /*2a400*/  SHFL.IDX P6, R14, R13, R12, R11 ;  /* 0x0000000c0d0e7389 */ /* 0x00006400000c000b */
[----:B01----:R-:W-:Y:S01]  /*2a410*/  ENDCOLLECTIVE ;  /* 0x000000000000791b */ /* 0x003fe20003800000 */
.L_x_1776:
[----:B------:R-:W-:Y:S05]  /*2a420*/  BSYNC B0 ;  /* 0x0000000000007941 */ /* 0x000fea0003800000 */
.L_x_1775:
[----:B------:R0:W5:Y:S01]  /*2a430*/  LDL R2, [R1+0xc] ;  /* 0x00000c0001027983 */ /* 0x0001620000100800 */
[----:B------:R-:W-:Y:S02]  /*2a440*/  IMAD.MOV.U32 R13, RZ, RZ, R3 ;  /* 0x000000ffff0d7224 */ /* 0x000fe400078e0003 */
[----:B------:R-:W-:Y:S02]  /*2a450*/  IMAD.MOV.U32 R12, RZ, RZ, 0x1 ;  /* 0x00000001ff0c7424 */ /* 0x000fe400078e00ff */
[----:B------:R-:W-:Y:S02]  /*2a460*/  IMAD.MOV.U32 R11, RZ, RZ, 0x1f ;  /* 0x0000001fff0b7424 */ /* 0x000fe400078e00ff */
[----:B------:R-:W-:Y:S02]  /*2a470*/  IMAD.MOV.U32 R15, RZ, RZ, -0x1 ;  /* 0xffffffffff0f7424 */ /* 0x000fe400078e00ff */
[----:B0-----:R-:W-:-:S07]  /*2a480*/  IMAD.MOV.U32 R0, RZ, RZ, R14 ;  /* 0x000000ffff007224 */ /* 0x001fce00078e000e */
[----:B-----5:R-:W-:Y:S05]  /*2a490*/  WARPSYNC.COLLECTIVE R15, `(.L_x_1777) ;  /* 0x000000000f087348 */ /* 0x020fea0003c00000 */
[----:B------:R0:W1:Y:S02]  /*2a4a0*/  SHFL.IDX P6, R14, R13, R12, R11 ;  /* 0x0000000c0d0e7389 */ /* 0x00006400000c000b */
[----:B01---5:R-:W-:Y:S01]  /*2a4b0*/  ENDCOLLECTIVE ;  /* 0x000000000000791b */ /* 0x023fe20003800000 */
.L_x_1777:
[----:B------:R-:W-:Y:S01]  /*2a4c0*/  ULDC UR4, c[0x0][0xc14] ;  /* 0x0003050000047ab9 */ /* 0x000fe20000000800 */
[----:B------:R-:W-:Y:S02]  /*2a4d0*/  IMAD.IADD R5, R2, 0x1, R7 ;  /* 0x0000000102057824 */ /* 0x000fe400078e0207 */
[----:B------:R-:W-:Y:S02]  /*2a4e0*/  IMAD.MOV.U32 R11, RZ, RZ, RZ ;  /* 0x000000ffff0b7224 */ /* 0x000fe400078e00ff */
[----:B------:R-:W-:Y:S01]  /*2a4f0*/  IMAD.MOV.U32 R4, RZ, RZ, R14 ;  /* 0x000000ffff047224 */ /* 0x000fe200078e000e */
[----:B------:R-:W-:-:S13]  /*2a500*/  ISETP.GE.OR P1, PT, R5, UR4, !P0 ;  /* 0x0000000405007c0c */ /* 0x000fda000c726670 */
[----:B------:R-:W0:Y:S02]  /*2a510*/  @!P1 LDC.64 R2, c[0x0][0xc58] ;  /* 0x00031600ff029b82 */ /* 0x000e240000000a00 */
[----:B0-----:R-:W-:-:S06]  /*2a520*/  @!P1 IMAD.WIDE R2, R5, 0x4, R2 ;  /* 0x0000000405029825 */ /* 0x001fcc00078e0202 */
[----:B------:R0:W2:Y:S01]  /*2a530*/  @!P1 LDG.E R2, desc[UR40][R2.64] ;  /* 0x0000002802029981 */ /* 0x0000a2000c1e1900 */
[C---:B------:R-:W-:Y:S02]  /*2a540*/  ISETP.GE.U32.AND P2, PT, R7.reuse, 0x2, PT ;  /* 0x000000020700780c */ /* 0x040fe40003f46070 */
[C---:B------:R-:W-:Y:S02]  /*2a550*/  ISETP.GE.U32.AND P3, PT, R7.reuse, 0x4, PT ;  /* 0x000000040700780c */ /* 0x040fe40003f66070 */
[C---:B------:R-:W-:Y:S02]  /*2a560*/  ISETP.GE.U32.AND P4, PT, R7.reuse, 0x8, PT ;  /* 0x000000080700780c */ /* 0x040fe40003f86070 */
[C---:B------:R-:W-:Y:S01]  /*2a570*/  ISETP.GE.U32.AND P5, PT, R7.reuse, 0x10, PT ;  /* 0x000000100700780c */ /* 0x040fe20003fa6070 */
[----:B0-----:R-:W-:Y:S02]  /*2a580*/  IMAD.MOV.U32 R3, RZ, RZ, RZ ;  /* 0x000000ffff037224 */ /* 0x001fe400078e00ff */
[----:B--2---:R-:W-:Y:S01]  /*2a590*/  @!P1 IMAD.MOV.U32 R3, RZ, RZ, R2 ;  /* 0x000000ffff039224 */ /* 0x004fe200078e0002 */
[----:B------:R-:W-:-:S03]  /*2a5a0*/  ISETP.NE.AND P1, PT, R7, RZ, PT ;  /* 0x000000ff0700720c */ /* 0x000fc60003f25270 */
[----:B------:R-:W-:-:S10]  /*2a5b0*/  IMAD.MOV.U32 R13, RZ, RZ, R3 ;  /* 0x000000ffff0d7224 */ /* 0x000fd400078e0003 */
[----:B------:R-:W-:Y:S05]  /*2a5c0*/  WARPSYNC.COLLECTIVE R15, `(.L_x_1778) ;  /* 0x000000000f087348 */ /* 0x000fea0003c00000 */
[----:B------:R0:W1:Y:S02]  /*2a5d0*/  SHFL.UP P6, R14, R13, R12, R11 ;  /* 0x0400000c0d0e7389 */ /* 0x00006400000c000b */
[----:B01----:R-:W-:Y:S01]  /*2a5e0*/  ENDCOLLECTIVE ;  /* 0x000000000000791b */ /* 0x003fe20003800000 */
.L_x_1778:
[----:B------:R-:W-:Y:S01]  /*2a5f0*/  IMAD.MOV.U32 R12, RZ, RZ, 0x2 ;  /* 0x00000002ff0c7424 */ /* 0x000fe200078e00ff */
[----:B------:R-:W-:-:S05]  /*2a600*/  SEL R14, R14, RZ, P1 ;  /* 0x000000ff0e0e7207 */ /* 0x000fca0000800000 */
[----:B------:R-:W-:-:S05]  /*2a610*/  IMAD.IADD R2, R3, 0x1, R14 ;  /* 0x0000000103027824 */ /* 0x000fca00078e020e */
[----:B------:R-:W-:-:S07]  /*2a620*/  MOV R13, R2 ;  /* 0x00000002000d7202 */ /* 0x000fce0000000f00 */
[----:B------:R-:W-:Y:S05]  /*2a630*/  WARPSYNC.COLLECTIVE R15, `(.L_x_1779) ;  /* 0x000000000f087348 */ /* 0x000fea0003c00000 */
[----:B------:R0:W1:Y:S02]  /*2a640*/  SHFL.UP P6, R14, R13, R12, R11 ;  /* 0x0400000c0d0e7389 */ /* 0x00006400000c000b */
[----:B01----:R-:W-:Y:S01]  /*2a650*/  ENDCOLLECTIVE ;  /* 0x000000000000791b */ /* 0x003fe20003800000 */
.L_x_1779:
[----:B------:R-:W-:Y:S01]  /*2a660*/  IMAD.MOV.U32 R12, RZ, RZ, 0x4 ;  /* 0x00000004ff0c7424 */ /* 0x000fe200078e00ff */
[----:B------:R-:W-:-:S05]  /*2a670*/  SEL R5, R14, RZ, P2 ;  /* 0x000000ff0e057207 */ /* 0x000fca0001000000 */
[----:B------:R-:W-:-:S04]  /*2a680*/  IMAD.IADD R2, R2, 0x1, R5 ;  /* 0x0000000102027824 */ /* 0x000fc800078e0205 */
[----:B------:R-:W-:-:S07]  /*2a690*/  IMAD.MOV.U32 R13, RZ, RZ, R2 ;  /* 0x000000ffff0d7224 */ /* 0x000fce00078e0002 */
[----:B------:R-:W-:Y:S05]  /*2a6a0*/  WARPSYNC.COLLECTIVE R15, `(.L_x_1780) ;  /* 0x000000000f087348 */ /* 0x000fea0003c00000 */
[----:B------:R0:W1:Y:S02]  /*2a6b0*/  SHFL.UP P6, R14, R13, R12, R11 ;  /* 0x0400000c0d0e7389 */ /* 0x00006400000c000b */
[----:B01----:R-:W-:Y:S01]  /*2a6c0*/  ENDCOLLECTIVE ;  /* 0x000000000000791b */ /* 0x003fe20003800000 */
.L_x_1780:
[----:B------:R-:W-:Y:S01]  /*2a6d0*/  IMAD.MOV.U32 R12, RZ, RZ, 0x8 ;  /* 0x00000008ff0c7424 */ /* 0x000fe200078e00ff */
[----:B------:R-:W-:-:S05]  /*2a6e0*/  SEL R5, R14, RZ, P3 ;  /* 0x000000ff0e057207 */ /* 0x000fca0001800000 */
[----:B------:R-:W-:-:S04]  /*2a6f0*/  IMAD.IADD R2, R2, 0x1, R5 ;  /* 0x0000000102027824 */ /* 0x000fc800078e0205 */
[----:B------:R-:W-:-:S07]  /*2a700*/  IMAD.MOV.U32 R13, RZ, RZ, R2 ;  /* 0x000000ffff0d7224 */ /* 0x000fce00078e0002 */
[----:B------:R-:W-:Y:S05]  /*2a710*/  WARPSYNC.COLLECTIVE R15, `(.L_x_1781) ;  /* 0x000000000f087348 */ /* 0x000fea0003c00000 */
[----:B------:R0:W1:Y:S02]  /*2a720*/  SHFL.UP P6, R14, R13, R12, R11 ;  /* 0x0400000c0d0e7389 */ /* 0x00006400000c000b */
[----:B01----:R-:W-:Y:S01]  /*2a730*/  ENDCOLLECTIVE ;  /* 0x000000000000791b */ /* 0x003fe20003800000 */
.L_x_1781:
[----:B------:R-:W-:Y:S01]  /*2a740*/  IMAD.MOV.U32 R12, RZ, RZ, 0x10 ;  /* 0x00000010ff0c7424 */ /* 0x000fe200078e00ff */
[----:B------:R-:W-:-:S05]  /*2a750*/  SEL R5, R14, RZ, P4 ;  /* 0x000000ff0e057207 */ /* 0x000fca0002000000 */
[----:B------:R-:W-:-:S04]  /*2a760*/  IMAD.IADD R2, R2, 0x1, R5 ;  /* 0x0000000102027824 */ /* 0x000fc800078e0205 */
[----:B------:R-:W-:-:S07]  /*2a770*/  IMAD.MOV.U32 R13, RZ, RZ, R2 ;  /* 0x000000ffff0d7224 */ /* 0x000fce00078e0002 */
[----:B------:R-:W-:Y:S05]  /*2a780*/  WARPSYNC.COLLECTIVE R15, `(.L_x_1782) ;  /* 0x000000000f087348 */ /* 0x000fea0003c00000 */
[----:B------:R0:W1:Y:S02]  /*2a790*/  SHFL.UP P6, R14, R13, R12, R11 ;  /* 0x0400000c0d0e7389 */ /* 0x00006400000c000b */
[----:B01----:R-:W-:Y:S01]  /*2a7a0*/  ENDCOLLECTIVE ;  /* 0x000000000000791b */ /* 0x003fe20003800000 */
.L_x_1782:
[----:B------:R-:W-:Y:S02]  /*2a7b0*/  IMAD.MOV.U32 R12, RZ, RZ, 0x1f ;  /* 0x0000001fff0c7424 */ /* 0x000fe400078e00ff */
[----:B------:R-:W-:Y:S01]  /*2a7c0*/  IMAD.MOV.U32 R11, RZ, RZ, 0x1f ;  /* 0x0000001fff0b7424 */ /* 0x000fe200078e00ff */
[----:B------:R-:W-:-:S05]  /*2a7d0*/  SEL R5, R14, RZ, P5 ;  /* 0x000000ff0e057207 */ /* 0x000fca0002800000 */
[----:B------:R-:W-:-:S04]  /*2a7e0*/  IMAD.IADD R2, R2, 0x1, R5 ;  /* 0x0000000102027824 */ /* 0x000fc800078e0205 */
[----:B------:R-:W-:-:S07]  /*2a7f0*/  IMAD.MOV.U32 R13, RZ, RZ, R2 ;  /* 0x000000ffff0d7224 */ /* 0x000fce00078e0002 */
[----:B------:R-:W-:Y:S05]  /*2a800*/  WARPSYNC.COLLECTIVE R15, `(.L_x_1783) ;  /* 0x000000000f087348 */ /* 0x000fea0003c00000 */
[----:B------:R0:W1:Y:S02]  /*2a810*/  SHFL.IDX P6, R14, R13, R12, R11 ;  /* 0x0000000c0d0e7389 */ /* 0x00006400000c000b */
[----:B01----:R-:W-:Y:S01]  /*2a820*/  ENDCOLLECTIVE ;  /* 0x000000000000791b */ /* 0x003fe20003800000 */
.L_x_1783:
[----:B------:R-:W-:Y:S05]  /*2a830*/  BRA `(.L_x_1784) ;  /* 0xffffffc800e87947 */ /* 0x000fea000383ffff */
.L_x_1663:
[----:B------:R-:W-:Y:S01]  /*2a840*/  BSSY B0, `(.L_x_1785) ;  /* 0x0000008000007945 */ /* 0x000fe20003800000 */
[----:B-----5:R-:W-:Y:S02]  /*2a850*/  IMAD.MOV.U32 R13, RZ, RZ, R3 ;  /* 0x000000ffff0d7224 */ /* 0x020fe400078e0003 */
[----:B------:R-:W-:Y:S02]  /*2a860*/  IMAD.MOV.U32 R12, RZ, RZ, 0x1 ;  /* 0x00000001ff0c7424 */ /* 0x000fe400078e00ff */
[----:B------:R-:W-:Y:S02]  /*2a870*/  IMAD.MOV.U32 R11, RZ, RZ, RZ ;  /* 0x000000ffff0b7224 */ /* 0x000fe400078e00ff */
[----:B------:R-:W-:-:S07]  /*2a880*/  IMAD.MOV.U32 R15, RZ, RZ, -0x1 ;  /* 0xffffffffff0f7424 */ /* 0x000fce00078e00ff */
[----:B0-----:R-:W-:Y:S05]  /*2a890*/  WARPSYNC.COLLECTIVE R15, `(.L_x_1786) ;  /* 0x000000000f087348 */ /* 0x001fea0003c00000 */
[----:B------:R1:W2:Y:S02]  /*2a8a0*/  SHFL.UP P6, R14, R13, R12, R11 ;  /* 0x0400000c0d0e7389 */ /* 0x0002a400000c000b */
[----:B012---:R-:W-:Y:S01]  /*2a8b0*/  ENDCOLLECTIVE ;  /* 0x000000000000791b */ /* 0x007fe20003800000 */
.L_x_1786:
[----:B------:R-:W-:Y:S05]  /*2a8c0*/  BSYNC B0 ;  /* 0x0000000000007941 */ /* 0x000fea0003800000 */
.L_x_1785:
[----:B------:R-:W-:Y:S01]  /*2a8d0*/  SEL R2, R14, RZ, P1 ;  /* 0x000000ff0e027207 */ /* 0x000fe20000800000 */
[----:B------:R-:W-:Y:S02]  /*2a8e0*/  IMAD.MOV.U32 R12, RZ, RZ, 0x2 ;  /* 0x00000002ff0c7424 */ /* 0x000fe400078e00ff */
[----:B------:R-:W-:Y:S02]  /*2a8f0*/  IMAD.MOV.U32 R11, RZ, RZ, RZ ;  /* 0x000000ffff0b7224 */ /* 0x000fe400078e00ff */
[----:B------:R-:W-:Y:S02]  /*2a900*/  IMAD.IADD R2, R3, 0x1, R2 ;  /* 0x0000000103027824 */ /* 0x000fe400078e0202 */
[----:B------:R-:W-:Y:S02]  /*2a910*/  IMAD.MOV.U32 R15, RZ, RZ, -0x1 ;  /* 0xffffffffff0f7424 */ /* 0x000fe400078e00ff */
[----:B------:R-:W-:-:S07]  /*2a920*/  IMAD.MOV.U32 R13, RZ, RZ, R2 ;  /* 0x000000ffff0d7224 */ /* 0x000fce00078e0002 */
[----:B------:R-:W-:Y:S05]  /*2a930*/  WARPSYNC.COLLECTIVE R15, `(.L_x_1787) ;  /* 0x000000000f087348 */ /* 0x000fea0003c00000 */
[----:B------:R0:W1:Y:S02]  /*2a940*/  SHFL.UP P6, R14, R13, R12, R11 ;  /* 0x0400000c0d0e7389 */ /* 0x00006400000c000b */
[----:B01----:R-:W-:Y:S01]  /*2a950*/  ENDCOLLECTIVE ;  /* 0x000000000000791b */ /* 0x003fe20003800000 */
.L_x_1787:
[----:B------:R-:W-:Y:S01]  /*2a960*/  IMAD.MOV.U32 R12, RZ, RZ, 0x4 ;  /* 0x00000004ff0c7424 */ /* 0x000fe200078e00ff */
[----:B------:R-:W-:-:S05]  /*2a970*/  SEL R5, R14, RZ, P2 ;  /* 0x000000ff0e057207 */ /* 0x000fca0001000000 */
[----:B------:R-:W-:-:S04]  /*2a980*/  IMAD.IADD R2, R2, 0x1, R5 ;  /* 0x0000000102027824 */ /* 0x000fc800078e0205 */
[----:B------:R-:W-:-:S07]  /*2a990*/  IMAD.MOV.U32 R13, RZ, RZ, R2 ;  /* 0x000000ffff0d7224 */ /* 0x000fce00078e0002 */
[----:B------:R-:W-:Y:S05]  /*2a9a0*/  WARPSYNC.COLLECTIVE R15, `(.L_x_1788) ;  /* 0x000000000f087348 */ /* 0x000fea0003c00000 */
[----:B------:R0:W1:Y:S02]  /*2a9b0*/  SHFL.UP P6, R14, R13, R12, R11 ;  /* 0x0400000c0d0e7389 */ /* 0x00006400000c000b */
[----:B01----:R-:W-:Y:S01]  /*2a9c0*/  ENDCOLLECTIVE ;  /* 0x000000000000791b */ /* 0x003fe20003800000 */
.L_x_1788:
[----:B------:R-:W-:Y:S01]  /*2a9d0*/  IMAD.MOV.U32 R12, RZ, RZ, 0x8 ;  /* 0x00000008ff0c7424 */ /* 0x000fe200078e00ff */
[----:B------:R-:W-:-:S04]  /*2a9e0*/  SEL R5, R14, RZ, P3 ;  /* 0x000000ff0e057207 */ /* 0x000fc80001800000 */
[----:B------:R-:W-:-:S05]  /*2a9f0*/  IADD3 R2, R2, R5, RZ ;  /* 0x0000000502027210 */ /* 0x000fca0007ffe0ff */
[----:B------:R-:W-:-:S07]  /*2aa00*/  IMAD.MOV.U32 R13, RZ, RZ, R2 ;  /* 0x000000ffff0d7224 */ /* 0x000fce00078e0002 */
[----:B------:R-:W-:Y:S05]  /*2aa10*/  WARPSYNC.COLLECTIVE R15, `(.L_x_1789) ;  /* 0x000000000f087348 */ /* 0x000fea0003c00000 */
[----:B------:R0:W1:Y:S02]  /*2aa20*/  SHFL.UP P6, R14, R13, R12, R11 ;  /* 0x0400000c0d0e7389 */ /* 0x00006400000c000b */
[----:B01----:R-:W-:Y:S01]  /*2aa30*/  ENDCOLLECTIVE ;  /* 0x000000000000791b */ /* 0x003fe20003800000 */
.L_x_1789:
[----:B------:R-:W-:Y:S01]  /*2aa40*/  IMAD.MOV.U32 R12, RZ, RZ, 0x10 ;  /* 0x00000010ff0c7424 */ /* 0x000fe200078e00ff */
[----:B------:R-:W-:-:S05]  /*2aa50*/  SEL R5, R14, RZ, P4 ;  /* 0x000000ff0e057207 */ /* 0x000fca0002000000 */
[----:B------:R-:W-:-:S04]  /*2aa60*/  IMAD.IADD R2, R2, 0x1, R5 ;  /* 0x0000000102027824 */ /* 0x000fc800078e0205 */
[----:B------:R-:W-:-:S07]  /*2aa70*/  IMAD.MOV.U32 R13, RZ, RZ, R2 ;  /* 0x000000ffff0d7224 */ /* 0x000fce00078e0002 */
[----:B------:R-:W-:Y:S05]  /*2aa80*/  WARPSYNC.COLLECTIVE R15, `(.L_x_1790) ;  /* 0x000000000f087348 */ /* 0x000fea0003c00000 */
[----:B------:R0:W1:Y:S02]  /*2aa90*/  SHFL.UP P6, R14, R13, R12, R11 ;  /* 0x0400000c0d0e7389 */ /* 0x00006400000c000b */
[----:B01----:R-:W-:Y:S01]  /*2aaa0*/  ENDCOLLECTIVE ;  /* 0x000000000000791b */ /* 0x003fe20003800000 */
.L_x_1790:
        /* <DEDUP_REMOVED lines=8> */
.L_x_1791:
[----:B------:R-:W-:Y:S05]  /*2ab30*/  BRA `(.L_x_1792) ;  /* 0xffffffc800cc7947 */ /* 0x000fea000383ffff */
.L_x_1665:
[----:B------:R-:W-:Y:S01]  /*2ab40*/  BSSY B0, `(.L_x_1793) ;  /* 0x0000006000007945 */ /* 0x000fe20003800000 */
[----:B------:R-:W-:Y:S01]  /*2ab50*/  PLOP3.LUT P6, PT, P6, PT, PT, 0x8, 0x0 ;  /* 0x000000000000781c */ /* 0x000fe200037ce170 */
[----:B------:R-:W-:-:S12]  /*2ab60*/  IMAD.MOV.U32 R15, RZ, RZ, -0x1 ;  /* 0xffffffffff0f7424 */ /* 0x000fd800078e00ff */
[----:B0-----:R-:W-:Y:S05]  /*2ab70*/  WARPSYNC.COLLECTIVE R15, `(.L_x_1794) ;  /* 0x000000000f087348 */ /* 0x001fea0003c00000 */
[----:B------:R-:W-:Y:S01]  /*2ab80*/  VOTE.ANY R14, PT, P6 ;  /* 0x00000000000e7806 */ /* 0x000fe200030e0100 */
[----:B0-----:R-:W-:Y:S06]  /*2ab90*/  ENDCOLLECTIVE ;  /* 0x000000000000791b */ /* 0x001fec0003800000 */
.L_x_1794:
[----:B------:R-:W-:Y:S05]  /*2aba0*/  BSYNC B0 ;  /* 0x0000000000007941 */ /* 0x000fea0003800000 */
.L_x_1793:
[----:B------:R-:W-:Y:S02]  /*2abb0*/  IMAD.MOV.U32 R6, RZ, RZ, R14 ;  /* 0x000000ffff067224 */ /* 0x000fe400078e000e */
[----:B------:R-:W-:Y:S02]  /*2abc0*/  IMAD.MOV.U32 R13, RZ, RZ, R3 ;  /* 0x000000ffff0d7224 */ /* 0x000fe400078e0003 */
[----:B------:R-:W0:Y:S01]  /*2abd0*/  POPC R7, R6 ;  /* 0x0000000600077309 */ /* 0x000e220000000000 */
[----:B------:R-:W-:Y:S02]  /*2abe0*/  IMAD.MOV.U32 R11, RZ, RZ, 0x1f ;  /* 0x0000001fff0b7424 */ /* 0x000fe400078e00ff */
[----:B------:R-:W-:Y:S02]  /*2abf0*/  IMAD.MOV.U32 R15, RZ, RZ, -0x1 ;  /* 0xffffffffff0f7424 */ /* 0x000fe400078e00ff */
[----:B0-----:R-:W-:-:S07]  /*2ac00*/  IMAD.MOV.U32 R12, RZ, RZ, R7 ;  /* 0x000000ffff0c7224 */ /* 0x001fce00078e0007 */
[----:B------:R-:W-:Y:S05]  /*2ac10*/  WARPSYNC.COLLECTIVE R15, `(.L_x_1795) ;  /* 0x000000000f087348 */ /* 0x000fea0003c00000 */
[----:B------:R0:W1:Y:S02]  /*2ac20*/  SHFL.IDX P6, R14, R13, R12, R11 ;  /* 0x0000000c0d0e7389 */ /* 0x00006400000c000b */
[----:B01----:R-:W-:Y:S01]  /*2ac30*/  ENDCOLLECTIVE ;  /* 0x000000000000791b */ /* 0x003fe20003800000 */
.L_x_1795:
[----:B------:R-:W-:Y:S01]  /*2ac40*/  IMAD.MOV.U32 R4, RZ, RZ, R14 ;  /* 0x000000ffff047224 */ /* 0x000fe200078e000e */
[----:B------:R-:W-:Y:S06]  /*2ac50*/  BRA `(.L_x_1796) ;  /* 0xffffffc800bc7947 */ /* 0x000fec000383ffff */
.L_x_1667:
[----:B------:R-:W-:Y:S01]  /*2ac60*/  BSSY B0, `(.L_x_1797) ;  /* 0x0000007000007945 */ /* 0x000fe20003800000 */
[----:B------:R-:W-:Y:S02]  /*2ac70*/  IMAD.MOV.U32 R13, RZ, RZ, R2 ;  /* 0x000000ffff0d7224 */ /* 0x000fe400078e0002 */
[----:B------:R-:W-:Y:S02]  /*2ac80*/  IMAD.MOV.U32 R11, RZ, RZ, 0x1f ;  /* 0x0000001fff0b7424 */ /* 0x000fe400078e00ff */
[----:B------:R-:W-:-:S07]  /*2ac90*/  IMAD.MOV.U32 R15, RZ, RZ, -0x1 ;  /* 0xffffffffff0f7424 */ /* 0x000fce00078e00ff */
[----:B012---:R-:W-:Y:S05]  /*2aca0*/  WARPSYNC.COLLECTIVE R15, `(.L_x_1798) ;  /* 0x000000000f087348 */ /* 0x007fea0003c00000 */
[----:B------:R3:W4:Y:S02]  /*2acb0*/  SHFL.IDX P6, R14, R13, R12, R11 ;  /* 0x0000000c0d0e7389 */ /* 0x00072400000c000b */
[----:B01234-:R-:W-:Y:S01]  /*2acc0*/  ENDCOLLECTIVE ;  /* 0x000000000000791b */ /* 0x01ffe20003800000 */
.L_x_1798:
[----:B------:R-:W-:Y:S05]  /*2acd0*/  BSYNC B0 ;  /* 0x0000000000007941 */ /* 0x000fea0003800000 */
.L_x_1797:
[----:B------:R-:W-:Y:S01]  /*2ace0*/  IMAD.MOV.U32 R9, RZ, RZ, R14 ;  /* 0x000000ffff097224 */ /* 0x000fe200078e000e */
[----:B------:R-:W-:Y:S06]  /*2acf0*/  BRA `(.L_x_1666) ;  /* 0xffffffc800b07947 */ /* 0x000fec000383ffff */
.L_x_1671:
[----:B0-----:R0:W1:Y:S02]  /*2ad00*/  SYNCS.PHASECHK.TRANS64.TRYWAIT P0, [R0+URZ+0x22820], R3 ;  /* 0x02282003000075a7 */ /* 0x001064000800017f */
[----:B-1----:R-:W-:Y:S05]  /*2ad10*/  @!P0 NANOSLEEP.SYNCS 0x989680 ;  /* 0x009896800000895d */ /* 0x002fea0003900000 */
[----:B------:R-:W1:Y:S02]  /*2ad20*/  @!P0 SYNCS.PHASECHK.TRANS64 P0, [R0+URZ+0x22820], R3 ;  /* 0x02282003000085a7 */ /* 0x000e64000800007f */
[----:B-1----:R-:W-:Y:S05]  /*2ad30*/  @!P0 BRA `(.L_x_1671) ;  /* 0xfffffffc00f08947 */ /* 0x002fea000383ffff */
[----:B------:R-:W-:Y:S05]  /*2ad40*/  BRA `(.L_x_1799) ;  /* 0xffffffd000687947 */ /* 0x000fea000383ffff */
.L_x_1672:
        /* <DEDUP_REMOVED lines=11> */
.L_x_1801:
[----:B------:R-:W-:Y:S05]  /*2ae00*/  BSYNC B0 ;  /* 0x0000000000007941 */ /* 0x000fea0003800000 */
.L_x_1800:
[----:B------:R-:W-:Y:S05]  /*2ae10*/  BRA `(.L_x_1802) ;  /* 0xffffffd000507947 */ /* 0x000fea000383ffff */
.L_x_1673:
[----:B------:R-:W-:Y:S01]  /*2ae20*/  BSSY B0, `(.L_x_1803) ;  /* 0x0000006000007945 */ /* 0x000fe20003800000 */
[----:B------:R-:W-:-:S07]  /*2ae30*/  IMAD.MOV.U32 R15, RZ, RZ, -0x1 ;  /* 0xffffffffff0f7424 */ /* 0x000fce00078e00ff */
[----:B01----:R-:W-:Y:S05]  /*2ae40*/  WARPSYNC.COLLECTIVE R15, `(.L_x_1804) ;  /* 0x000000000f0c7348 */ /* 0x003fea0003c00000 */
[----:B------:R-:W-:Y:S02]  /*2ae50*/  ELECT P6, UR62, PT ;  /* 0x00000000003e782f */ /* 0x000fe400038c0000 */
[----:B------:R-:W-:Y:S01]  /*2ae60*/  MOV R14, UR62 ;  /* 0x0000003e000e7c02 */ /* 0x000fe20008000f00 */
[----:B01----:R-:W-:Y:S10]  /*2ae70*/  ENDCOLLECTIVE ;  /* 0x000000000000791b */ /* 0x003ff40003800000 */
.L_x_1804:
[----:B------:R-:W-:Y:S05]  /*2ae80*/  BSYNC B0 ;  /* 0x0000000000007941 */ /* 0x000fea0003800000 */
.L_x_1803:
[----:B------:R-:W-:Y:S05]  /*2ae90*/  BRA `(.L_x_1805) ;  /* 0xffffffd000447947 */ /* 0x000fea000383ffff */
.L_x_1675:
[----:B0-----:R0:W1:Y:S02]  /*2aea0*/  SYNCS.PHASECHK.TRANS64.TRYWAIT P1, [R6+URZ], R5 ;  /* 0x00000005060075a7 */ /* 0x001064000802017f */
[----:B-1----:R-:W-:Y:S05]  /*2aeb0*/  @!P1 NANOSLEEP.SYNCS 0x989680 ;  /* 0x009896800000995d */ /* 0x002fea0003900000 */
[----:B------:R-:W1:Y:S02]  /*2aec0*/  @!P1 SYNCS.PHASECHK.TRANS64 P1, [R6+URZ], R5 ;  /* 0x00000005060095a7 */ /* 0x000e64000802007f */
[----:B-1----:R-:W-:Y:S05]  /*2aed0*/  @!P1 BRA `(.L_x_1675) ;  /* 0xfffffffc00f09947 */ /* 0x002fea000383ffff */
[----:B------:R-:W-:Y:S05]  /*2aee0*/  BRA `(.L_x_1806) ;  /* 0xffffffd000807947 */ /* 0x000fea000383ffff */
.L_x_1676:
[----:B-1----:R1:W2:Y:S02]  /*2aef0*/  SYNCS.PHASECHK.TRANS64.TRYWAIT P1, [R7+URZ], R2 ;  /* 0x00000002070075a7 */ /* 0x0022a4000802017f */
[----:B--2---:R-:W-:Y:S05]  /*2af00*/  @!P1 NANOSLEEP.SYNCS 0x989680 ;  /* 0x009896800000995d */ /* 0x004fea0003900000 */
[----:B------:R-:W2:Y:S02]  /*2af10*/  @!P1 SYNCS.PHASECHK.TRANS64 P1, [R7+URZ], R2 ;  /* 0x00000002070095a7 */ /* 0x000ea4000802007f */
[----:B--2---:R-:W-:Y:S05]  /*2af20*/  @!P1 BRA `(.L_x_1676) ;  /* 0xfffffffc00f09947 */ /* 0x004fea000383ffff */
[----:B------:R-:W-:Y:S05]  /*2af30*/  BRA `(.L_x_1807) ;  /* 0xffffffd000747947 */ /* 0x000fea000383ffff */
.L_x_1678:
[----:B--2---:R2:W3:Y:S02]  /*2af40*/  SYNCS.PHASECHK.TRANS64.TRYWAIT P1, [R4+URZ+0x22860], R5 ;  /* 0x02286005040075a7 */ /* 0x0044e4000802017f */
[----:B---3--:R-:W-:Y:S05]  /*2af50*/  @!P1 NANOSLEEP.SYNCS 0x989680 ;  /* 0x009896800000995d */ /* 0x008fea0003900000 */
[----:B------:R-:W3:Y:S02]  /*2af60*/  @!P1 SYNCS.PHASECHK.TRANS64 P1, [R4+URZ+0x22860], R5 ;  /* 0x02286005040095a7 */ /* 0x000ee4000802007f */
[----:B---3--:R-:W-:Y:S05]  /*2af70*/  @!P1 BRA `(.L_x_1678) ;  /* 0xfffffffc00f09947 */ /* 0x008fea000383ffff */
[----:B------:R-:W-:Y:S05]  /*2af80*/  BRA `(.L_x_1808) ;  /* 0xffffffd000787947 */ /* 0x000fea000383ffff */
.L_x_1680:
[----:B---3--:R3:W4:Y:S02]  /*2af90*/  SYNCS.PHASECHK.TRANS64.TRYWAIT P1, [R3+URZ+0x22860], R2 ;  /* 0x02286002030075a7 */ /* 0x008724000802017f */
[----:B----4-:R-:W-:Y:S05]  /*2afa0*/  @!P1 NANOSLEEP.SYNCS 0x989680 ;  /* 0x009896800000995d */ /* 0x010fea0003900000 */
[----:B------:R-:W4:Y:S02]  /*2afb0*/  @!P1 SYNCS.PHASECHK.TRANS64 P1, [R3+URZ+0x22860], R2 ;  /* 0x02286002030095a7 */ /* 0x000f24000802007f */
[----:B----4-:R-:W-:Y:S05]  /*2afc0*/  @!P1 BRA `(.L_x_1680) ;  /* 0xfffffffc00f09947 */ /* 0x010fea000383ffff */
[----:B------:R-:W-:Y:S05]  /*2afd0*/  BRA `(.L_x_1809) ;  /* 0xffffffd000787947 */ /* 0x000fea000383ffff */
.L_x_1682:
[----:B----4-:R4:W0:Y:S02]  /*2afe0*/  SYNCS.PHASECHK.TRANS64.TRYWAIT P0, [R4+URZ+0x22880], R5 ;  /* 0x02288005040075a7 */ /* 0x010824000800017f */
[----:B0-----:R-:W-:Y:S05]  /*2aff0*/  @!P0 NANOSLEEP.SYNCS 0x989680 ;  /* 0x009896800000895d */ /* 0x001fea0003900000 */
[----:B------:R-:W0:Y:S02]  /*2b000*/  @!P0 SYNCS.PHASECHK.TRANS64 P0, [R4+URZ+0x22880], R5 ;  /* 0x02288005040085a7 */ /* 0x000e24000800007f */
[----:B0-----:R-:W-:Y:S05]  /*2b010*/  @!P0 BRA `(.L_x_1682) ;  /* 0xfffffffc00f08947 */ /* 0x001fea000383ffff */
[----:B------:R-:W-:Y:S05]  /*2b020*/  BRA `(.L_x_1683) ;  /* 0xffffffd000747947 */ /* 0x000fea000383ffff */
.L_x_1810:
        /* <DEDUP_REMOVED lines=13> */
.L_x_2628:


//--------------------- .text._ZN7cutlass13device_kernelIN5flash11enable_sm90INS1_16FlashAttnFwdSm90INS1_25CollectiveMainloopFwdSm90ILi2EN4cute5tupleIJNS5_1CILi1EEES8_S8_EEENS6_IJNS7_ILi128EEENS7_ILi160EEENS7_ILi192EEEEEELi128ENS_12float_e4m3_tEfNS_4arch4Sm90ELb1ELb0ELb1ELb0ELb0ELb0ELb0ELb1ELb1ELb0ELb0ELb0EEENS1_21CollectiveEpilogueFwdINS6_IJSA_SA_SB_EEES9_NS_10bfloat16_tESG_Li256ELb0ELb0ELb0ELb1EEENS1_30DynamicPersistentTileSchedulerILi256ELi128ELb0ELb0ELb1EEEEEEEEEvNT_6ParamsE --------------------------
	.section	.text._ZN7cutlass13device_kernelIN5flash11enable_sm90INS1_16FlashAttnFwdSm90INS1_25CollectiveMainloopFwdSm90ILi2EN4cute5tupleIJNS5_1CILi1EEES8_S8_EEENS6_IJNS7_ILi128EEENS7_ILi160EEENS7_ILi192EEEEEELi128ENS_12float_e4m3_tEfNS_4arch4Sm90ELb1ELb0ELb1ELb0ELb0ELb0ELb0ELb1ELb1ELb0ELb0ELb0EEENS1_21CollectiveEpilogueFwdINS6_IJSA_SA_SB_EEES9_NS_10bfloat16_tESG_Li256ELb0ELb0ELb0ELb1EEENS1_30DynamicPersistentTileSchedulerILi256ELi128ELb0ELb0ELb1EEEEEEEEEvNT_6ParamsE,"ax",@progbits
	.align	128
.text._ZN7cutlass13device_kernelIN5flash11enable_sm90INS1_16FlashAttnFwdSm90INS1_25CollectiveMainloopFwdSm90ILi2EN4cute5tupleIJNS5_1CILi1EEES8_S8_EEENS6_IJNS7_ILi128EEENS7_ILi160EEENS7_ILi192EEEEEELi128ENS_12float_e4m3_tEfNS_4arch4Sm90ELb1ELb0ELb1ELb0ELb0ELb0ELb0ELb1ELb1ELb0ELb0ELb0EEENS1_21CollectiveEpilogueFwdINS6_IJSA_SA_SB_EEES9_NS_10bfloat16_tESG_Li256ELb0ELb0ELb0ELb1EEENS1_30DynamicPersistentTileSchedulerILi256ELi128ELb0ELb0ELb1EEEEEEEEEvNT_6ParamsE:
        .type           _ZN7cutlass13device_kernelIN5flash11enable_sm90INS1_16FlashAttnFwdSm90INS1_25CollectiveMainloopFwdSm90ILi2EN4cute5tupleIJNS5_1CILi1EEES8_S8_EEENS6_IJNS7_ILi128EEENS7_ILi160EEENS7_ILi192EEEEEELi128ENS_12float_e4m3_tEfNS_4arch4Sm90ELb1ELb0ELb1ELb0ELb0ELb0ELb0ELb1ELb1ELb0ELb0ELb0EEENS1_21CollectiveEpilogueFwdINS6_IJSA_SA_SB_EEES9_NS_10bfloat16_tESG_Li256ELb0ELb0ELb0ELb1EEENS1_30DynamicPersistentTileSchedulerILi256ELi128ELb0ELb0ELb1EEEEEEEEEvNT_6ParamsE,@function
        .size           _ZN7cutlass13device_kernelIN5flash11enable_sm90INS1_16FlashAttnFwdSm90INS1_25CollectiveMainloopFwdSm90ILi2EN4cute5tupleIJNS5_1CILi1EEES8_S8_EEENS6_IJNS7_ILi128EEENS7_ILi160EEENS7_ILi192EEEEEELi128ENS_12float_e4m3_tEfNS_4arch4Sm90ELb1ELb0ELb1ELb0ELb0ELb0ELb0ELb1ELb1ELb0ELb0ELb0EEENS1_21CollectiveEpilogueFwdINS6_IJSA_SA_SB_EEES9_NS_10bfloat16_tESG_Li256ELb0ELb0ELb0ELb1EEENS1_30DynamicPersistentTileSchedulerILi256ELi128ELb0ELb0ELb1EEEEEEEEEvNT_6ParamsE,(.L_x_2629 - _ZN7cutlass13device_kernelIN5flash11enable_sm90INS1_16FlashAttnFwdSm90INS1_25CollectiveMainloopFwdSm90ILi2EN4cute5tupleIJNS5_1CILi1EEES8_S8_EEENS6_IJNS7_ILi128EEENS7_ILi160EEENS7_ILi192EEEEEELi128ENS_12float_e4m3_tEfNS_4arch4Sm90ELb1ELb0ELb1ELb0ELb0ELb0ELb0ELb1ELb1ELb0ELb0ELb0EEENS1_21CollectiveEpilogueFwdINS6_IJSA_SA_SB_EEES9_NS_10bfloat16_tESG_Li256ELb0ELb0ELb0ELb1EEENS1_30DynamicPersistentTileSchedulerILi256ELi128ELb0ELb0ELb1EEEEEEEEEvNT_6ParamsE)
        .other          _ZN7cutlass13device_kernelIN5flash11enable_sm90INS1_16FlashAttnFwdSm90INS1_25CollectiveMainloopFwdSm90ILi2EN4cute5tupleIJNS5_1CILi1EEES8_S8_EEENS6_IJNS7_ILi128EEENS7_ILi160EEENS7_ILi192EEEEEELi128ENS_12float_e4m3_tEfNS_4arch4Sm90ELb1ELb0ELb1ELb0ELb0ELb0ELb0ELb1ELb1ELb0ELb0ELb0EEENS1_21CollectiveEpilogueFwdINS6_IJSA_SA_SB_EEES9_NS_10bfloat16_tESG_Li256ELb0ELb0ELb0ELb1EEENS1_30DynamicPersistentTileSchedulerILi256ELi128ELb0ELb0ELb1EEEEEEEEEvNT_6ParamsE,@"STO_CUDA_ENTRY STV_DEFAULT"
_ZN7cutlass13device_kernelIN5flash11enable_sm90INS1_16FlashAttnFwdSm90INS1_25CollectiveMainloopFwdSm90ILi2EN4cute5tupleIJNS5_1CILi1EEES8_S8_EEENS6_IJNS7_ILi128EEENS7_ILi160EEENS7_ILi192EEEEEELi128ENS_12float_e4m3_tEfNS_4arch4Sm90ELb1ELb0ELb1ELb0ELb0ELb0ELb0ELb1ELb1ELb0ELb0ELb0EEENS1_21CollectiveEpilogueFwdINS6_IJSA_SA_SB_EEES9_NS_10bfloat16_tESG_Li256ELb0ELb0ELb0ELb1EEENS1_30DynamicPersistentTileSchedulerILi256ELi128ELb0ELb0ELb1EEEEEEEEEvNT_6ParamsE:
        /* <DEDUP_REMOVED lines=24> */
.L_x_1812:
[----:B------:R-:W-:Y:S05]  /*0180*/  BSYNC B0 ;  /* 0x0000000000007941 */ /* 0x000fea0003800000 */
.L_x_1811:
        /* <DEDUP_REMOVED lines=37> */
.L_x_1813:
        /* <DEDUP_REMOVED lines=22> */
.L_x_1814:
        /* <DEDUP_REMOVED lines=18> */
.L_x_1815:
        /* <DEDUP_REMOVED lines=22> */
.L_x_1816:
        /* <DEDUP_REMOVED lines=22> */
.L_x_1817:
[----:B-1----:R-:W-:Y:S01]  /*0920*/  UMOV UR4, 0x1 ;  /* 0x0000000100047882 */ /* 0x002fe20000000000 */
[----:B------:R-:W-:Y:S01]  /*0930*/  PLOP3.LUT P0, PT, PT, PT, UP0, 0x80, 0x0 ;  /* 0x000000000000781c */ /* 0x000fe20003f0f008 */
[----:B------:R-:W-:Y:S01]  /*0940*/  USEL UR4, UR4, 0x2, !UP0 ;  /* 0x0000000204047887 */ /* 0x000fe2000c000000 */
[----:B------:R-:W-:Y:S01]  /*0950*/  NOP ;  /* 0x0000000000007918 */ /* 0x000fe20000000000 */
[----:B------:R-:W-:-:S04]  /*0960*/  ULDC.64 UR54, c[0x0][0x208] ;  /* 0x0000820000367ab9 */ /* 0x000fc80000000a00 */
[----:B------:R-:W-:-:S05]  /*0970*/  IMAD.U32 R2, RZ, RZ, UR4 ;  /* 0x00000004ff027e24 */ /* 0x000fca000f8e00ff */
[----:B------:R1:W-:Y:S01]  /*0980*/  STL [R1+0x2c], R2 ;  /* 0x00002c0201007387 */ /* 0x0003e20000100800 */
[----:B--23--:R-:W-:Y:S06]  /*0990*/  BAR.SYNC.DEFER_BLOCKING 0x0 ;  /* 0x0000000000007b1d */ /* 0x00cfec0000010000 */
[----:B------:R-:W-:Y:S05]  /*09a0*/  @!P0 BRA `(.L_x_1818) ;  /* 0x000000ec002c8947 */ /* 0x000fea0003800000 */
.L_x_1819:
[----:B------:R-:W-:-:S08]  /*09b0*/  NOP ;  /* 0x0000000000007918 */ /* 0x000fd00000000000 */
[----:B------:R-:W2:Y:S02]  /*09c0*/  USETMAXREG.TRY_ALLOC.CTAPOOL UP0, 0xf0 ;  /* 0x000000f0000079c8 */ /* 0x000ea40008000600 */
[----:B--2---:R-:W-:-:S13]  /*09d0*/  PLOP3.LUT P0, PT, PT, PT, UP0, 0x80, 0x0 ;  /* 0x000000000000781c */ /* 0x004fda0003f0f008 */
[----:B------:R-:W-:Y:S05]  /*09e0*/  @!P0 BRA `(.L_x_1819) ;  /* 0xfffffffc00f08947 */ /* 0x000fea000383ffff */
[----:B-1----:R-:W1:Y:S01]  /*09f0*/  S2R R2, SR_TID.X ;  /* 0x0000000000027919 */ /* 0x002e620000002100 */
        /* <DEDUP_REMOVED lines=9> */
[----:B------:R-:W2:Y:S01]  /*0a90*/  LDL R3, [R1+0x2c] ;  /* 0x00002c0001037983 */ /* 0x000ea20000100800 */
[----:B------:R-:W-:Y:S01]  /*0aa0*/  VIADD R193, R2, 0xffffff80 ;  /* 0xffffff8002c17836 */ /* 0x000fe20000000000 */
[----:B------:R-:W1:Y:S01]  /*0ab0*/  S2UR UR47, SR_CgaCtaId ;  /* 0x00000000002f79c3 */ /* 0x000e620000008800 */
[----:B------:R-:W-:Y:S01]  /*0ac0*/  UMOV UR37, 0x400 ;  /* 0x0000040000257882 */ /* 0x000fe20000000000 */
[----:B------:R-:W-:Y:S01]  /*0ad0*/  ULDC.64 UR60, c[0x0][0x198] ;  /* 0x00006600003c7ab9 */ /* 0x000fe20000000a00 */
[----:B------:R-:W-:Y:S01]  /*0ae0*/  UMOV UR58, URZ ;  /* 0x0000003f003a7c82 */ /* 0x000fe20008000000 */
[----:B------:R-:W-:Y:S01]  /*0af0*/  SHF.R.S32.HI R0, RZ, 0x1f, R193 ;  /* 0x0000001fff007819 */ /* 0x000fe200000114c1 */
[----:B------:R-:W-:Y:S01]  /*0b00*/  UMOV UR46, URZ ;  /* 0x0000003f002e7c82 */ /* 0x000fe20008000000 */
[----:B------:R-:W-:Y:S02]  /*0b10*/  UMOV UR36, URZ ;  /* 0x0000003f00247c82 */ /* 0x000fe40008000000 */
[CC--:B------:R-:W-:Y:S01]  /*0b20*/  LEA.HI R2, R0.reuse, R193.reuse, RZ, 0x7 ;  /* 0x000000c100027211 */ /* 0x0c0fe200078f38ff */
[----:B------:R-:W3:Y:S01]  /*0b30*/  S2UR UR6, SR_SWINHI ;  /* 0x00000000000679c3 */ /* 0x000ee20000002f00 */
[----:B------:R-:W-:-:S02]  /*0b40*/  LEA.HI R192, R0, R193, RZ, 0x5 ;  /* 0x000000c100c07211 */ /* 0x000fc400078f28ff */
[----:B------:R-:W-:Y:S02]  /*0b50*/  LOP3.LUT R190, R2, 0xffffff80, RZ, 0xc0, !PT ;  /* 0xffffff8002be7812 */ /* 0x000fe400078ec0ff */
[----:B------:R-:W-:Y:S02]  /*0b60*/  SHF.R.S32.HI R192, RZ, 0x5, R192 ;  /* 0x00000005ffc07819 */ /* 0x000fe400000114c0 */
[----:B------:R-:W-:Y:S01]  /*0b70*/  SHF.R.S32.HI R191, RZ, 0x7, R2 ;  /* 0x00000007ffbf7819 */ /* 0x000fe20000011402 */
[----:B------:R-:W-:-:S03]  /*0b80*/  IMAD.IADD R190, R193, 0x1, -R190 ;  /* 0x00000001c1be7824 */ /* 0x000fc600078e0abe */
[----:B------:R-:W-:Y:S02]  /*0b90*/  LEA.HI R2, R2, R191, RZ, 0x1 ;  /* 0x000000bf02027211 */ /* 0x000fe400078f08ff */
[----:B------:R-:W-:Y:S01]  /*0ba0*/  SHF.R.S32.HI R7, RZ, 0x1f, R190 ;  /* 0x0000001fff077819 */ /* 0x000fe200000114be */
[----:B-1----:R-:W-:Y:S01]  /*0bb0*/  ULEA UR37, UR47, UR37, 0x18 ;  /* 0x000000252f257291 */ /* 0x002fe2000f8ec03f */
[----:B------:R-:W-:Y:S02]  /*0bc0*/  LOP3.LUT R2, R2, 0x3fffffe, RZ, 0xc0, !PT ;  /* 0x03fffffe02027812 */ /* 0x000fe400078ec0ff */
[CC--:B------:R-:W-:Y:S02]  /*0bd0*/  LEA.HI R6, R7.reuse, R190.reuse, RZ, 0x2 ;  /* 0x000000be07067211 */ /* 0x0c0fe400078f10ff */
[----:B------:R-:W-:Y:S01]  /*0be0*/  LEA.HI R7, R7, R190, RZ, 0x5 ;  /* 0x000000be07077211 */ /* 0x000fe200078f28ff */
[----:B------:R-:W-:Y:S01]  /*0bf0*/  IMAD.IADD R23, R191, 0x1, -R2 ;  /* 0x00000001bf177824 */ /* 0x000fe200078e0a02 */
[----:B------:R-:W-:Y:S01]  /*0c00*/  SHF.R.S32.HI R9, RZ, 0x1f, R6 ;  /* 0x0000001fff097819 */ /* 0x000fe20000011406 */
[----:B------:R-:W-:Y:S01]  /*0c10*/  UMOV UR4, UR37 ;  /* 0x0000002500047c82 */ /* 0x000fe20008000000 */
[----:B---3--:R-:W-:Y:S01]  /*0c20*/  UMOV UR5, UR6 ;  /* 0x0000000600057c82 */ /* 0x008fe20008000000 */
[----:B------:R-:W-:Y:S01]  /*0c30*/  SHF.R.S32.HI R7, RZ, 0x5, R7 ;  /* 0x00000005ff077819 */ /* 0x000fe20000011407 */
[----:B------:R-:W-:Y:S01]  /*0c40*/  IMAD.U32 R16, RZ, RZ, UR4 ;  /* 0x00000004ff107e24 */ /* 0x000fe2000f8e00ff */
[----:B------:R-:W-:Y:S01]  /*0c50*/  UMOV UR4, UR7 ;  /* 0x0000000700047c82 */ /* 0x000fe20008000000 */
[----:B------:R-:W-:Y:S01]  /*0c60*/  IMAD.U32 R17, RZ, RZ, UR5 ;  /* 0x00000005ff117e24 */ /* 0x000fe2000f8e00ff */
[----:B--2---:R-:W-:-:S02]  /*0c70*/  R2UR UR8, R3 ;  /* 0x00000000030872ca */ /* 0x004fc400000e0000 */
[CC--:B------:R-:W-:Y:S02]  /*0c80*/  LEA.HI R3, R0.reuse, R193.reuse, RZ, 0x4 ;  /* 0x000000c100037211 */ /* 0x0c0fe400078f20ff */
[----:B------:R-:W-:Y:S02]  /*0c90*/  LEA.HI R0, R0, R193, RZ, 0x3 ;  /* 0x000000c100007211 */ /* 0x000fe400078f18ff */
[----:B------:R-:W-:Y:S02]  /*0ca0*/  SHF.R.S32.HI R4, RZ, 0x4, R3 ;  /* 0x00000004ff047819 */ /* 0x000fe40000011403 */
[----:B------:R-:W-:Y:S02]  /*0cb0*/  LOP3.LUT R2, R0, 0x1ffffff8, RZ, 0xc0, !PT ;  /* 0x1ffffff800027812 */ /* 0x000fe400078ec0ff */
[----:B------:R-:W-:Y:S02]  /*0cc0*/  LEA.HI R5, R3, R4, RZ, 0x1 ;  /* 0x0000000403057211 */ /* 0x000fe400078f08ff */
[----:B------:R-:W-:Y:S01]  /*0cd0*/  SHF.R.S32.HI R188, RZ, 0x3, R0 ;  /* 0x00000003ffbc7819 */ /* 0x000fe20000011400 */
[----:B------:R-:W-:Y:S01]  /*0ce0*/  IMAD.IADD R2, R193, 0x1, -R2 ;  /* 0x00000001c1027824 */ /* 0x000fe200078e0a02 */
[----:B------:R-:W-:Y:S01]  /*0cf0*/  LOP3.LUT R5, R5, 0x1ffffffe, RZ, 0xc0, !PT ;  /* 0x1ffffffe05057812 */ /* 0x000fe200078ec0ff */
[----:B------:R-:W-:-:S02]  /*0d00*/  ULOP3.LUT UR59, UR8, 0x1, URZ, 0xfc, !UPT ;  /* 0x00000001083b7892 */ /* 0x000fc4000f8efc3f */
[----:B------:R-:W-:Y:S02]  /*0d10*/  IMAD.SHL.U32 R18, R2, 0x8, RZ ;  /* 0x0000000802127824 */ /* 0x000fe400078e00ff */
[----:B------:R-:W-:Y:S01]  /*0d20*/  IMAD.IADD R5, R4, 0x1, -R5 ;  /* 0x0000000104057824 */ /* 0x000fe200078e0a05 */
[----:B------:R-:W-:-:S05]  /*0d30*/  LOP3.LUT R4, R3, 0x3fffff0, RZ, 0xc0, !PT ;  /* 0x03fffff003047812 */ /* 0x000fca00078ec0ff */
[----:B------:R-:W-:Y:S01]  /*0d40*/  IMAD.IADD R3, R193, 0x1, -R4 ;  /* 0x00000001c1037824 */ /* 0x000fe200078e0a04 */
[----:B------:R-:W-:-:S03]  /*0d50*/  SHF.R.S32.HI R4, RZ, 0x2, R6 ;  /* 0x00000002ff047819 */ /* 0x000fc60000011406 */
[----:B------:R-:W-:Y:S01]  /*0d60*/  IMAD R8, R192, 0x10, R3 ;  /* 0x00000010c0087824 */ /* 0x000fe200078e0203 */
[----:B------:R-:W-:-:S03]  /*0d70*/  LEA.HI R9, R9, R4, RZ, 0x3 ;  /* 0x0000000409097211 */ /* 0x000fc600078f18ff */
[----:B------:R-:W-:Y:S01]  /*0d80*/  IMAD R3, R8, 0x8, R5 ;  /* 0x0000000808037824 */ /* 0x000fe200078e0205 */
[----:B------:R-:W-:-:S03]  /*0d90*/  LOP3.LUT R9, R9, 0xfffffff8, RZ, 0xc0, !PT ;  /* 0xfffffff809097812 */ /* 0x000fc600078ec0ff */
[----:B------:R-:W-:Y:S02]  /*0da0*/  IMAD.SHL.U32 R3, R3, 0x8, RZ ;  /* 0x0000000803037824 */ /* 0x000fe400078e00ff */
[----:B------:R-:W-:Y:S02]  /*0db0*/  IMAD.IADD R4, R4, 0x1, -R9 ;  /* 0x0000000104047824 */ /* 0x000fe400078e0a09 */
[----:B------:R-:W-:Y:S01]  /*0dc0*/  IMAD.WIDE R16, R3, 0x2, R16 ;  /* 0x0000000203107825 */ /* 0x000fe200078e0210 */
[----:B------:R-:W-:-:S03]  /*0dd0*/  LOP3.LUT R3, R6, 0x7ffffffc, RZ, 0xc0, !PT ;  /* 0x7ffffffc06037812 */ /* 0x000fc600078ec0ff */
[----:B------:R-:W-:Y:S02]  /*0de0*/  IMAD R4, R7, 0x10, R4 ;  /* 0x0000001007047824 */ /* 0x000fe400078e0204 */
[----:B------:R-:W-:Y:S02]  /*0df0*/  IMAD.IADD R22, R190, 0x1, -R3 ;  /* 0x00000001be167824 */ /* 0x000fe400078e0a03 */
[----:B------:R-:W-:-:S07]  /*0e00*/  IMAD R23, R23, 0x40, R4 ;  /* 0x0000004017177824 */ /* 0x000fce00078e0204 */
.L_x_1869:
[----:B------:R-:W-:Y:S01]  /*0e10*/  ULDC UR5, c[0x0][0xdd0] ;  /* 0x0003740000057ab9 */ /* 0x000fe20000000800 */
[----:B-1----:R-:W1:Y:S01]  /*0e20*/  LDC R0, c[0x0][0xde8] ;  /* 0x00037a00ff007b82 */ /* 0x002e620000000800 */
        /* <DEDUP_REMOVED lines=9> */
[----:B---34-:R-:W-:Y:S05]  /*0ec0*/  @!P0 BRA `(.L_x_1820) ;  /* 0x0000000000208947 */ /* 0x018fea0003800000 */
        /* <DEDUP_REMOVED lines=8> */
.L_x_1820:
[----:B------:R-:W-:Y:S01]  /*0f50*/  ULDC UR6, c[0x0][0xdc4] ;  /* 0x0003710000067ab9 */ /* 0x000fe20000000800 */
[----:B------:R-:W-:Y:S01]  /*0f60*/  UMOV UR53, UR7 ;  /* 0x0000000700357c82 */ /* 0x000fe20008000000 */
[----:B------:R-:W-:-:S11]  /*0f70*/  UISETP.NE.AND UP0, UPT, UR6, 0x1, UPT ;  /* 0x000000010600788c */ /* 0x000fd6000bf05270 */
[----:B------:R-:W-:Y:S02]  /*0f80*/  @UP0 ULDC.64 UR10, c[0x0][0xdc8] ;  /* 0x00037200000a0ab9 */ /* 0x000fe40000000a00 */
[----:B------:R-:W-:-:S04]  /*0f90*/  UIMAD.WIDE.U32 UR4, UR7, UR10, URZ ;  /* 0x0000000a070472a5 */ /* 0x000fc8000f8e003f */
[----:B------:R-:W-:-:S04]  /*0fa0*/  @UP0 USHF.R.U32.HI UR53, URZ, UR11, UR5 ;  /* 0x0000000b3f350299 */ /* 0x000fc80008011605 */
[----:B------:R-:W-:-:S12]  /*0fb0*/  UIMAD UR4, UR53, UR6, URZ ;  /* 0x00000006350472a4 */ /* 0x000fd8000f8e023f */
.L_x_1821:
[----:B------:R-:W-:Y:S01]  /*0fc0*/  ULDC.64 UR12, c[0x0][0x3f8] ;  /* 0x0000fe00000c7ab9 */ /* 0x000fe20000000a00 */
[----:B------:R-:W-:Y:S01]  /*0fd0*/  ULDC UR38, c[0x0][0x404] ;  /* 0x0001010000267ab9 */ /* 0x000fe20000000800 */
[----:B------:R-:W-:Y:S01]  /*0fe0*/  UISETP.NE.U32.AND UP0, UPT, UR12, URZ, UPT ;  /* 0x0000003f0c00728c */ /* 0x000fe2000bf05070 */
[----:B------:R-:W-:Y:S01]  /*0ff0*/  PLOP3.LUT P0, PT, PT, PT, PT, 0x80, 0x0 ;  /* 0x000000000000781c */ /* 0x000fe20003f0f070 */
[----:B------:R-:W-:Y:S01]  /*1000*/  ULDC UR43, c[0x0][0xdb8] ;  /* 0x00036e00002b7ab9 */ /* 0x000fe20000000800 */
[----:B------:R-:W-:Y:S01]  /*1010*/  ULOP3.LUT UR5, URZ, UR53, URZ, 0x33, !UPT ;  /* 0x000000353f057292 */ /* 0x000fe2000f8e333f */
[----:B------:R-:W-:Y:S01]  /*1020*/  IMAD.MOV.U32 R0, RZ, RZ, RZ ;  /* 0x000000ffff007224 */ /* 0x000fe200078e00ff */
[----:B------:R-:W-:Y:S01]  /*1030*/  UISETP.NE.AND.EX UP0, UPT, UR13, URZ, UPT, UP0 ;  /* 0x0000003f0d00728c */ /* 0x000fe2000bf05300 */
[----:B------:R-:W-:Y:S01]  /*1040*/  CS2R R2, SRZ ;  /* 0x0000000000027805 */ /* 0x000fe2000001ff00 */
[----:B------:R-:W-:Y:S01]  /*1050*/  UIADD3 UR4, UR7, -UR4, URZ ;  /* 0x8000000407047290 */ /* 0x000fe2000fffe03f */
[----:B------:R-:W-:Y:S01]  /*1060*/  IMAD.MOV.U32 R87, RZ, RZ, RZ ;  /* 0x000000ffff577224 */ /* 0x000fe200078e00ff */
[----:B------:R-:W-:Y:S01]  /*1070*/  USEL UR38, UR38, 0x1, UP0 ;  /* 0x0000000126267887 */ /* 0x000fe20008000000 */
[----:B------:R-:W-:Y:S01]  /*1080*/  CS2R R6, SRZ ;  /* 0x0000000000067805 */ /* 0x000fe2000001ff00 */
[----:B------:R-:W-:Y:S01]  /*1090*/  ULDC UR6, c[0x0][0xdac] ;  /* 0x00036b0000067ab9 */ /* 0x000fe20000000800 */
[----:B------:R-:W-:Y:S01]  /*10a0*/  ULDC UR7, c[0x0][0x2e0] ;  /* 0x0000b80000077ab9 */ /* 0x000fe20000000800 */
[----:B------:R-:W-:Y:S01]  /*10b0*/  UISETP.NE.AND UP2, UPT, UR43, 0x1, UPT ;  /* 0x000000012b00788c */ /* 0x000fe2000bf45270 */
[----:B------:R-:W-:Y:S01]  /*10c0*/  CS2R R8, SRZ ;  /* 0x0000000000087805 */ /* 0x000fe2000001ff00 */
[----:B------:R-:W-:Y:S01]  /*10d0*/  UIADD3 UR5, UR5, UR6, URZ ;  /* 0x0000000605057290 */ /* 0x000fe2000fffe03f */
[----:B------:R-:W-:Y:S01]  /*10e0*/  CS2R R10, SRZ ;  /* 0x00000000000a7805 */ /* 0x000fe2000001ff00 */
[----:B------:R-:W-:Y:S01]  /*10f0*/  UIMAD UR38, UR38, UR7, URZ ;  /* 0x00000007262672a4 */ /* 0x000fe2000f8e023f */
[----:B------:R-:W-:Y:S01]  /*1100*/  CS2R R12, SRZ ;  /* 0x00000000000c7805 */ /* 0x000fe2000001ff00 */
[----:B------:R-:W-:Y:S01]  /*1110*/  ULDC UR9, c[0x0][0x288] ;  /* 0x0000a20000097ab9 */ /* 0x000fe20000000800 */
[----:B------:R-:W-:Y:S01]  /*1120*/  USHF.L.U32 UR42, UR5, 0x7, URZ ;  /* 0x00000007052a7899 */ /* 0x000fe2000800063f */
[----:B------:R-:W-:Y:S01]  /*1130*/  CS2R R14, SRZ ;  /* 0x00000000000e7805 */ /* 0x000fe2000001ff00 */
[----:B------:R-:W-:Y:S01]  /*1140*/  UIADD3 UR7, UR38, 0x11f, -UR9 ;  /* 0x0000011f26077890 */ /* 0x000fe2000fffe809 */
[----:B------:R-:W-:Y:S01]  /*1150*/  CS2R R20, SRZ ;  /* 0x0000000000147805 */ /* 0x000fe2000001ff00 */
[----:B------:R-:W-:Y:S01]  /*1160*/  ULDC UR11, c[0x0][0xdc4] ;  /* 0x00037100000b7ab9 */ /* 0x000fe20000000800 */
[----:B------:R-:W-:Y:S01]  /*1170*/  UIADD3 UR6, UR38, 0x9f, URZ ;  /* 0x0000009f26067890 */ /* 0x000fe2000fffe03f */
[----:B------:R-:W-:Y:S01]  /*1180*/  CS2R R24, SRZ ;  /* 0x0000000000187805 */ /* 0x000fe2000001ff00 */
[----:B------:R-:W-:Y:S01]  /*1190*/  UIMAD UR11, UR8, UR11, UR4 ;  /* 0x0000000b080b72a4 */ /* 0x000fe2000f8e0204 */
[----:B------:R-:W-:Y:S01]  /*11a0*/  CS2R R28, SRZ ;  /* 0x00000000001c7805 */ /* 0x000fe2000001ff00 */
[----:B------:R-:W-:Y:S01]  /*11b0*/  UIADD3 UR8, UR7, UR42, URZ ;  /* 0x0000002a07087290 */ /* 0x000fe2000fffe03f */
[----:B------:R-:W-:Y:S01]  /*11c0*/  CS2R R26, SRZ ;  /* 0x00000000001a7805 */ /* 0x000fe2000001ff00 */
[----:B------:R-:W-:Y:S01]  /*11d0*/  @UP2 ULDC UR4, c[0x0][0xdbc] ;  /* 0x00036f0000042ab9 */ /* 0x000fe20000000800 */
[----:B------:R-:W-:Y:S01]  /*11e0*/  UIMAD.WIDE UR6, UR6, 0x66666667, URZ ;  /* 0x66666667060678a5 */ /* 0x000fe2000f8e023f */
[----:B------:R-:W-:Y:S01]  /*11f0*/  CS2R R32, SRZ ;  /* 0x0000000000207805 */ /* 0x000fe2000001ff00 */
[----:B------:R-:W-:Y:S01]  /*1200*/  UIMAD.WIDE.U32 UR4, UR11, UR4, URZ ;  /* 0x000000040b0472a5 */ /* 0x000fe2000f8e003f */
[----:B------:R-:W-:Y:S01]  /*1210*/  CS2R R30, SRZ ;  /* 0x00000000001e7805 */ /* 0x000fe2000001ff00 */
[----:B------:R-:W-:Y:S01]  /*1220*/  UIMAD.WIDE UR8, UR8, 0x66666667, URZ ;  /* 0x66666667080878a5 */ /* 0x000fe2000f8e023f */
[----:B------:R-:W-:Y:S01]  /*1230*/  CS2R R36, SRZ ;  /* 0x0000000000247805 */ /* 0x000fe2000001ff00 */
[----:B------:R-:W-:Y:S01]  /*1240*/  @UP2 ULDC UR12, c[0x0][0xdc0] ;  /* 0x00037000000c2ab9 */ /* 0x000fe20000000800 */
[----:B------:R-:W-:Y:S01]  /*1250*/  UMOV UR44, UR11 ;  /* 0x0000000b002c7c82 */ /* 0x000fe20008000000 */
[----:B------:R-:W-:Y:S01]  /*1260*/  @UP2 USHF.R.U32.HI UR44, URZ, UR12, UR5 ;  /* 0x0000000c3f2c2299 */ /* 0x000fe20008011605 */
[----:B------:R-:W-:Y:S01]  /*1270*/  CS2R R34, SRZ ;  /* 0x0000000000227805 */ /* 0x000fe2000001ff00 */
[----:B------:R-:W-:Y:S01]  /*1280*/  USHF.R.U32.HI UR4, URZ, 0x1f, UR7 ;  /* 0x0000001f3f047899 */ /* 0x000fe20008011607 */
[----:B------:R-:W-:Y:S01]  /*1290*/  CS2R R40, SRZ ;  /* 0x0000000000287805 */ /* 0x000fe2000001ff00 */
[----:B------:R-:W-:Y:S01]  /*12a0*/  USHF.R.U32.HI UR5, URZ, 0x1f, UR9 ;  /* 0x0000001f3f057899 */ /* 0x000fe20008011609 */
[----:B------:R-:W-:Y:S01]  /*12b0*/  CS2R R38, SRZ ;  /* 0x0000000000267805 */ /* 0x000fe2000001ff00 */
[----:B------:R-:W-:Y:S01]  /*12c0*/  ULEA.HI.SX32 UR4, UR7, UR4, 0x1a ;  /* 0x0000000407047291 */ /* 0x000fe2000f8fd23f */
[----:B------:R-:W-:Y:S01]  /*12d0*/  CS2R R44, SRZ ;  /* 0x00000000002c7805 */ /* 0x000fe2000001ff00 */
[----:B------:R-:W-:Y:S01]  /*12e0*/  ULEA.HI.SX32 UR5, UR9, UR5, 0x1a ;  /* 0x0000000509057291 */ /* 0x000fe2000f8fd23f */
[----:B------:R-:W-:Y:S01]  /*12f0*/  CS2R R42, SRZ ;  /* 0x00000000002a7805 */ /* 0x000fe2000001ff00 */
[----:B------:R-:W-:Y:S01]  /*1300*/  ULDC UR10, c[0x0][0x428] ;  /* 0x00010a00000a7ab9 */ /* 0x000fe20000000800 */
[----:B------:R-:W-:Y:S01]  /*1310*/  UIADD3 UR6, -UR44, URZ, URZ ;  /* 0x0000003f2c067290 */ /* 0x000fe2000fffe13f */
[----:B------:R-:W-:Y:S01]  /*1320*/  CS2R R48, SRZ ;  /* 0x0000000000307805 */ /* 0x000fe2000001ff00 */
[----:B------:R-:W-:Y:S01]  /*1330*/  UISETP.LT.AND UP0, UPT, UR4, UR5, UPT ;  /* 0x000000050400728c */ /* 0x000fe2000bf01270 */
[----:B------:R-:W-:Y:S01]  /*1340*/  CS2R R46, SRZ ;  /* 0x00000000002e7805 */ /* 0x000fe2000001ff00 */
[----:B------:R-:W-:Y:S01]  /*1350*/  UISETP.NE.AND UP1, UPT, UR10, 0x1, UPT ;  /* 0x000000010a00788c */ /* 0x000fe2000bf25270 */
[----:B------:R-:W-:Y:S01]  /*1360*/  CS2R R88, SRZ ;  /* 0x0000000000587805 */ /* 0x000fe2000001ff00 */
[----:B------:R-:W-:Y:S01]  /*1370*/  USEL UR39, UR4, UR5, UP0 ;  /* 0x0000000504277287 */ /* 0x000fe20008000000 */
[----:B------:R-:W-:Y:S01]  /*1380*/  CS2R R52, SRZ ;  /* 0x0000000000347805 */ /* 0x000fe2000001ff00 */
[----:B------:R-:W-:Y:S01]  /*1390*/  UIMAD UR43, UR43, UR6, UR11 ;  /* 0x000000062b2b72a4 */ /* 0x000fe2000f8e020b */
[----:B------:R-:W-:Y:S01]  /*13a0*/  CS2R R90, SRZ ;  /* 0x00000000005a7805 */ /* 0x000fe2000001ff00 */
[----:B------:R-:W-:Y:S01]  /*13b0*/  UISETP.GE.AND UP0, UPT, UR39, 0x1, UPT ;  /* 0x000000012700788c */ /* 0x000fe2000bf06270 */
[----:B------:R-:W-:-:S02]  /*13c0*/  CS2R R56, SRZ ;  /* 0x0000000000387805 */ /* 0x000fc4000001ff00 */
[----:B------:R-:W-:Y:S02]  /*13d0*/  CS2R R92, SRZ ;  /* 0x00000000005c7805 */ /* 0x000fe4000001ff00 */
[----:B------:R-:W-:Y:S02]  /*13e0*/  CS2R R60, SRZ ;  /* 0x00000000003c7805 */ /* 0x000fe4000001ff00 */
[----:B------:R-:W-:Y:S01]  /*13f0*/  CS2R R94, SRZ ;  /* 0x00000000005e7805 */ /* 0x000fe2000001ff00 */
[----:B------:R-:W-:Y:S01]  /*1400*/  @UP1 ULDC UR10, c[0x0][0x42c] ;  /* 0x00010b00000a1ab9 */ /* 0x000fe20000000800 */
[----:B------:R-:W-:Y:S01]  /*1410*/  PLOP3.LUT P1, PT, PT, PT, UP0, 0x80, 0x0 ;  /* 0x000000000000781c */ /* 0x000fe20003f2f008 */
[----:B------:R-:W-:Y:S01]  /*1420*/  UIMAD.WIDE.U32 UR4, UR43, UR10, URZ ;  /* 0x0000000a2b0472a5 */ /* 0x000fe2000f8e003f */
[----:B------:R-:W-:Y:S01]  /*1430*/  CS2R R64, SRZ ;  /* 0x0000000000407805 */ /* 0x000fe2000001ff00 */
[----:B------:R-:W-:Y:S01]  /*1440*/  @UP1 ULDC UR6, c[0x0][0x430] ;  /* 0x00010c0000061ab9 */ /* 0x000fe20000000800 */
[----:B------:R-:W-:Y:S01]  /*1450*/  UMOV UR52, UR43 ;  /* 0x0000002b00347c82 */ /* 0x000fe20008000000 */
[----:B------:R-:W-:Y:S01]  /*1460*/  @UP1 USHF.R.U32.HI UR52, URZ, UR6, UR5 ;  /* 0x000000063f341299 */ /* 0x000fe20008011605 */
[----:B------:R-:W-:-:S02]  /*1470*/  CS2R R96, SRZ ;  /* 0x0000000000607805 */ /* 0x000fc4000001ff00 */
[----:B------:R-:W-:Y:S02]  /*1480*/  CS2R R68, SRZ ;  /* 0x0000000000447805 */ /* 0x000fe4000001ff00 */
[----:B------:R-:W-:Y:S01]  /*1490*/  CS2R R98, SRZ ;  /* 0x0000000000627805 */ /* 0x000fe2000001ff00 */
[----:B------:R-:W-:Y:S02]  /*14a0*/  IMAD.MOV.U32 R72, RZ, RZ, RZ ;  /* 0x000000ffff487224 */ /* 0x000fe400078e00ff */
[----:B------:R-:W-:Y:S01]  /*14b0*/  IMAD.MOV.U32 R100, RZ, RZ, RZ ;  /* 0x000000ffff647224 */ /* 0x000fe200078e00ff */
        /* <DEDUP_REMOVED lines=29> */
.L_x_1823:
        /* <DEDUP_REMOVED lines=19> */
[----:B------:R-:W-:Y:S02]  /*17c0*/  @UP1 USHF.R.S32.HI UR19, URZ, 0x1f, UR52 ;  /* 0x0000001f3f131899 */ /* 0x000fe40008011434 */
[----:B------:R-:W-:Y:S02]  /*17d0*/  @UP1 UIMAD.WIDE.U32 UR12, UR44, UR14, URZ ;  /* 0x0000000e2c0c12a5 */ /* 0x000fe4000f8e003f */
[----:B------:R-:W-:Y:S02]  /*17e0*/  @UP1 UIMAD UR18, UR44, UR15, UR9 ;  /* 0x0000000f2c1212a4 */ /* 0x000fe4000f8e0209 */
[----:B------:R-:W-:Y:S01]  /*17f0*/  @UP0 UIADD3 UR11, UR11, UR17, URZ ;  /* 0x000000110b0b0290 */ /* 0x000fe2000fffe03f */
[----:B------:R-:W-:Y:S01]  /*1800*/  @UP0 ULDC.64 UR14, c[0x0][0x9b0] ;  /* 0x00026c00000e0ab9 */ /* 0x000fe20000000a00 */
[----:B------:R-:W-:Y:S01]  /*1810*/  @UP1 ULDC.64 UR8, c[0x0][0x9c0] ;  /* 0x0002700000081ab9 */ /* 0x000fe20000000a00 */
[----:B------:R-:W-:-:S02]  /*1820*/  @UP0 UIMAD UR16, UR16, UR14, URZ ;  /* 0x0000000e101002a4 */ /* 0x000fc4000f8e023f */
[----:B------:R-:W-:Y:S02]  /*1830*/  @UP1 UIMAD UR17, UR19, UR8, URZ ;  /* 0x00000008131112a4 */ /* 0x000fe4000f8e023f */
[----:B------:R-:W-:Y:S02]  /*1840*/  @UP1 UIADD3 UR13, UR13, UR18, URZ ;  /* 0x000000120d0d1290 */ /* 0x000fe4000fffe03f */
[----:B------:R-:W-:Y:S02]  /*1850*/  @UP0 UIMAD UR16, UR52, UR15, UR16 ;  /* 0x0000000f341002a4 */ /* 0x000fe4000f8e0210 */
[----:B------:R-:W-:Y:S02]  /*1860*/  @UP1 UIMAD UR17, UR52, UR9, UR17 ;  /* 0x00000009341112a4 */ /* 0x000fe4000f8e0211 */
[----:B------:R-:W-:Y:S02]  /*1870*/  @UP0 UIMAD.WIDE.U32 UR14, UR52, UR14, UR10 ;  /* 0x0000000e340e02a5 */ /* 0x000fe4000f8e000a */
        /* <DEDUP_REMOVED lines=13> */
[----:B------:R-:W-:Y:S01]  /*1950*/  ULEA.HI UR4, UR58, UR58, URZ, 0x1 ;  /* 0x0000003a3a047291 */ /* 0x000fe2000f8f083f */
[----:B------:R-:W-:-:S03]  /*1960*/  IMAD.U32 R8, RZ, RZ, UR59 ;  /* 0x0000003bff087e24 */ /* 0x000fc6000f8e00ff */
[----:B------:R-:W-:Y:S02]  /*1970*/  ULOP3.LUT UR4, UR4, 0xfffffffe, URZ, 0xc0, !UPT ;  /* 0xfffffffe04047892 */ /* 0x000fe4000f8ec03f */
[----:B------:R-:W-:Y:S02]  /*1980*/  ISETP.NE.AND P0, PT, R8, 0x3, PT ;  /* 0x000000030800780c */ /* 0x000fe40003f05270 */
[----:B------:R-:W-:-:S06]  /*1990*/  UIADD3 UR4, UR58, -UR4, URZ ;  /* 0x800000043a047290 */ /* 0x000fcc000fffe03f */
[----:B------:R-:W-:Y:S01]  /*19a0*/  IMAD.U32 R6, RZ, RZ, UR4 ;  /* 0x00000004ff067e24 */ /* 0x000fe2000f8e00ff */
[----:B------:R-:W-:-:S04]  /*19b0*/  ULDC UR4, c[0x0][0x9d8] ;  /* 0x0002760000047ab9 */ /* 0x000fc80000000800 */
[----:B------:R-:W-:-:S04]  /*19c0*/  SHF.L.U32 R6, R6, 0x1f, RZ ;  /* 0x0000001f06067819 */ /* 0x000fc800000006ff */
[----:B------:R-:W1:Y:S01]  /*19d0*/  SYNCS.PHASECHK.TRANS64.TRYWAIT P1, [UR37+0x29800], R6 ;  /* 0x02980006ff0075a7 */ /* 0x000e620008020165 */
[----:B--2---:R-:W-:-:S04]  /*19e0*/  FMUL.FTZ R0, R7, R0 ;  /* 0x0000000007007220 */ /* 0x004fc80000410000 */
[----:B------:R-:W-:Y:S01]  /*19f0*/  FMUL.FTZ R0, R0, UR4 ;  /* 0x0000000400007c20 */ /* 0x000fe20008410000 */
[----:B-1----:R-:W-:Y:S06]  /*1a00*/  @!P1 BRA `(.L_x_1824) ;  /* 0x0000011400189947 */ /* 0x002fec0003800000 */
.L_x_1941:
[----:B------:R-:W-:Y:S05]  /*1a10*/  @!P0 BRA `(.L_x_1825) ;  /* 0x0000000000048947 */ /* 0x000fea0003800000 */
[----:B------:R-:W-:Y:S01]  /*1a20*/  BPT.TRAP 0x1 ;  /* 0x000000040000795c */ /* 0x000fe20000300000 */
.L_x_1825:
[----:B------:R-:W-:Y:S02]  /*1a30*/  IMAD.U32 R2, RZ, RZ, UR36 ;  /* 0x00000024ff027e24 */ /* 0x000fe4000f8e00ff */
[----:B-1----:R-:W-:-:S03]  /*1a40*/  IMAD.U32 R3, RZ, RZ, UR46 ;  /* 0x0000002eff037e24 */ /* 0x002fc6000f8e00ff */
[----:B------:R-:W-:Y:S02]  /*1a50*/  LEA R2, R2, UR37, 0x3 ;  /* 0x0000002502027c11 */ /* 0x000fe4000f8e18ff */
[----:B------:R-:W-:-:S04]  /*1a60*/  SHF.L.U32 R3, R3, 0x1f, RZ ;  /* 0x0000001f03037819 */ /* 0x000fc800000006ff */
[----:B------:R1:W2:Y:S01]  /*1a70*/  SYNCS.PHASECHK.TRANS64.TRYWAIT P2, [R2+URZ+0x29830], R3 ;  /* 0x02983003020075a7 */ /* 0x0002a2000804017f */
[----:B------:R-:W-:Y:S05]  /*1a80*/  @!P0 BRA `(.L_x_1826) ;  /* 0x0000000000048947 */ /* 0x000fea0003800000 */
[----:B------:R-:W-:Y:S01]  /*1a90*/  BPT.TRAP 0x1 ;  /* 0x000000040000795c */ /* 0x000fe20000300000 */
.L_x_1826:
[----:B------:R-:W3:Y:S01]  /*1aa0*/  S2R R4, SR_TID.X ;  /* 0x0000000000047919 */ /* 0x000ee20000002100 */
[----:B------:R-:W-:Y:S01]  /*1ab0*/  IMAD.MOV.U32 R87, RZ, RZ, RZ ;  /* 0x000000ffff577224 */ /* 0x000fe200078e00ff */
[----:B---3--:R-:W-:Y:S01]  /*1ac0*/  LOP3.LUT P1, RZ, R4, 0x7f, RZ, 0xc0, !PT ;  /* 0x0000007f04ff7812 */ /* 0x008fe2000782c0ff */
[----:B--2---:R-:W-:-:S12]  /*1ad0*/  @P2 BRA `(.L_x_1827) ;  /* 0x0000000000082947 */ /* 0x004fd80003800000 */
[----:B------:R-:W2:Y:S02]  /*1ae0*/  SYNCS.PHASECHK.TRANS64.TRYWAIT P2, [R2+URZ+0x29830], R3 ;  /* 0x02983003020075a7 */ /* 0x000ea4000804017f */
[----:B--2---:R-:W-:Y:S05]  /*1af0*/  @!P2 BRA `(.L_x_1828) ;  /* 0x0000011000f4a947 */ /* 0x004fea0003800000 */
.L_x_1827:
[----:B------:R-:W-:Y:S05]  /*1b00*/  WARPSYNC.ALL ;  /* 0x0000000000007948 */ /* 0x000fea0003800000 */
[----:B------:R-:W-:Y:S01]  /*1b10*/  UIADD3 UR4, UR37, 0x1a400, URZ ;  /* 0x0001a40025047890 */ /* 0x000fe2000fffe03f */
[----:B------:R-:W-:Y:S01]  /*1b20*/  WARPGROUP.ARRIVE ;  /* 0x00000000000079c5 */ /* 0x000fe20000000000 */
[----:B------:R-:W-:Y:S01]  /*1b30*/  ULOP3.LUT UR6, UR40, 0x10000, URZ, 0xfc, !UPT ;  /* 0x0001000028067892 */ /* 0x000fe2000f8efc3f */
[----:B-12---:R-:W-:Y:S01]  /*1b40*/  @!P1 VIADD R2, R2, 0x29840 ;  /* 0x0002984002029836 */ /* 0x006fe20000000000 */
[----:B------:R-:W-:Y:S01]  /*1b50*/  USHF.R.U32.HI UR4, URZ, 0x4, UR4 ;  /* 0x000000043f047899 */ /* 0x000fe20008011604 */
[----:B------:R-:W-:Y:S01]  /*1b60*/  IMAD.MOV.U32 R86, RZ, RZ, R87 ;  /* 0x000000ffff567224 */ /* 0x000fe200078e0057 */
[----:B------:R-:W-:Y:S01]  /*1b70*/  UMOV UR9, 0x80000020 ;  /* 0x8000002000097882 */ /* 0x000fe20000000000 */
[----:B------:R-:W-:Y:S01]  /*1b80*/  UMOV UR11, 0x80000020 ;  /* 0x80000020000b7882 */ /* 0x000fe20000000000 */
[----:B------:R-:W-:Y:S01]  /*1b90*/  ULOP3.LUT UR4, UR4, 0x3fff, URZ, 0xc0, !UPT ;  /* 0x00003fff04047892 */ /* 0x000fe2000f8ec03f */
[----:B------:R-:W-:Y:S01]  /*1ba0*/  @!P1 PRMT R2, RZ, 0x654, R2 ;  /* 0x00000654ff029816 */ /* 0x000fe20000000002 */
[----:B------:R-:W-:Y:S01]  /*1bb0*/  UMOV UR8, UR6 ;  /* 0x0000000600087c82 */ /* 0x000fe20008000000 */
[----:B------:R-:W-:Y:S01]  /*1bc0*/  UMOV UR13, UR9 ;  /* 0x00000009000d7c82 */ /* 0x000fe20008000000 */
[----:B------:R-:W-:Y:S01]  /*1bd0*/  ULOP3.LUT UR4, UR4, 0x10000, URZ, 0xfc, !UPT ;  /* 0x0001000004047892 */ /* 0x000fe2000f8efc3f */
[----:B------:R-:W-:Y:S01]  /*1be0*/  UMOV UR12, UR8 ;  /* 0x00000008000c7c82 */ /* 0x000fe20008000000 */
[----:B------:R-:W-:-:S02]  /*1bf0*/  UMOV UR15, 0x80000020 ;  /* 0x80000020000f7882 */ /* 0x000fc40000000000 */
[----:B------:R-:W-:Y:S01]  /*1c00*/  UIMAD UR5, UR36, 0x780, UR4 ;  /* 0x00000780240578a4 */ /* 0x000fe2000f8e0204 */
[----:B------:R-:W-:Y:S01]  /*1c10*/  UMOV UR16, UR8 ;  /* 0x0000000800107c82 */ /* 0x000fe20008000000 */
[----:B------:R-:W-:Y:S02]  /*1c20*/  UMOV UR17, UR9 ;  /* 0x0000000900117c82 */ /* 0x000fe40008000000 */
[----:B------:R-:W-:Y:S02]  /*1c30*/  UIADD3 UR14, UR5, 0x100, URZ ;  /* 0x00000100050e7890 */ /* 0x000fe4000fffe03f */
[----:B------:R-:W-:Y:S02]  /*1c40*/  UIADD3 UR18, UR5, 0x180, URZ ;  /* 0x0000018005127890 */ /* 0x000fe4000fffe03f */
[----:B------:R-:W-:Y:S01]  /*1c50*/  UMOV UR10, UR5 ;  /* 0x00000005000a7c82 */ /* 0x000fe20008000000 */
[----:B------:R-:W-:Y:S01]  /*1c60*/  UMOV UR19, 0x80000020 ;  /* 0x8000002000137882 */ /* 0x000fe20000000000 */
[----:B------:R-:W-:Y:S01]  /*1c70*/  QGMMA.64x32x32.F32.E4M3.E4M3 R104, gdesc[UR8], RZ, !UPT, gsb0 ;  /* 0x00600000086879f3 */ /* 0x000fe2000c0008ff */
        /* <DEDUP_REMOVED lines=36> */
[----:B------:R-:W-:Y:S02]  /*1ec0*/  ULDC UR10, c[0x0][0x288] ;  /* 0x0000a200000a7ab9 */ /* 0x000fe40000000800 */
        /* <DEDUP_REMOVED lines=49> */
[----:B------:R-:W-:Y:S02]  /*21e0*/  UIADD3 UR7, UR6, 0x400, URZ ;  /* 0x0000040006077890 */ /* 0x000fe4000fffe03f */
[----:B------:R-:W-:Y:S01]  /*21f0*/  UIADD3 UR6, UR6, 0x402, URZ ;  /* 0x0000040206067890 */ /* 0x000fe2000fffe03f */
[----:B------:R-:W-:-:S02]  /*2200*/  WARPGROUP.DEPBAR.LE gsb0, 0x0 ;  /* 0x00008000000079c5 */ /* 0x000fc40000010000 */
        /* <DEDUP_REMOVED lines=55> */
[----:B------:R-:W-:-:S04]  /*2580*/  UIMAD UR6, UR39, -0xa0, UR38 ;  /* 0xffffff60270678a4 */ /* 0x000fc8000f8e0226 */
[----:B------:R-:W-:Y:S02]  /*2590*/  UIADD3 UR7, UR6, 0xa0, URZ ;  /* 0x000000a006077890 */ /* 0x000fe4000fffe03f */
[----:B------:R-:W-:Y:S02]  /*25a0*/  UIADD3 UR6, -UR10, 0xa1, UR6 ;  /* 0x000000a10a067890 */ /* 0x000fe4000fffe106 */
[----:B------:R-:W-:-:S04]  /*25b0*/  UIADD3 UR10, UR42, -UR10, UR38 ;  /* 0x8000000a2a0a7290 */ /* 0x000fc8000fffe026 */
[----:B------:R-:W-:Y:S01]  /*25c0*/  UIMAD.WIDE UR10, UR10, 0x66666667, URZ ;  /* 0x666666670a0a78a5 */ /* 0x000fe2000f8e023f */
        /* <DEDUP_REMOVED lines=20> */
[----:B------:R-:W1:Y:S01]  /*2710*/  MUFU.TANH R104, R104 ;  /* 0x0000006800687308 */ /* 0x000e620000002400 */
[----:B------:R-:W-:Y:S01]  /*2720*/  UMOV UR31, 0x80000020 ;  /* 0x80000020001f7882 */ /* 0x000fe20000000000 */
[C---:B------:R-:W-:Y:S01]  /*2730*/  FMUL.FTZ R113, R0.reuse, R113 ;  /* 0x0000007100717220 */ /* 0x040fe20000410000 */
[C---:B------:R-:W-:Y:S01]  /*2740*/  FMUL.FTZ R116, R0.reuse, R116 ;  /* 0x0000007400747220 */ /* 0x040fe20000410000 */
[C---:B------:R-:W-:Y:S01]  /*2750*/  FMUL.FTZ R117, R0.reuse, R117 ;  /* 0x0000007500757220 */ /* 0x040fe20000410000 */
[C---:B------:R-:W-:Y:S01]  /*2760*/  FMUL.FTZ R10, R0.reuse, R119 ;  /* 0x00000077000a7220 */ /* 0x040fe20000410000 */
[C---:B------:R-:W-:Y:S01]  /*2770*/  FMUL.FTZ R8, R0.reuse, R115 ;  /* 0x0000007300087220 */ /* 0x040fe20000410000 */
[C---:B------:R-:W-:Y:S01]  /*2780*/  FMUL.FTZ R6, R0.reuse, R111 ;  /* 0x0000006f00067220 */ /* 0x040fe20000410000 */
[----:B------:R-:W-:Y:S01]  /*2790*/  MUFU.TANH R105, R105 ;  /* 0x0000006900697308 */ /* 0x000fe20000002400 */
[C---:B------:R-:W-:Y:S01]  /*27a0*/  FMUL.FTZ R3, R0.reuse, R107 ;  /* 0x0000006b00037220 */ /* 0x040fe20000410000 */
[C---:B------:R-:W-:Y:S01]  /*27b0*/  FMUL.FTZ R4, R0.reuse, R106 ;  /* 0x0000006a00047220 */ /* 0x040fe20000410000 */
[C---:B------:R-:W-:Y:S01]  /*27c0*/  FMUL.FTZ R5, R0.reuse, R110 ;  /* 0x0000006e00057220 */ /* 0x040fe20000410000 */
[C---:B------:R-:W-:Y:S01]  /*27d0*/  FMUL.FTZ R7, R0.reuse, R114 ;  /* 0x0000007200077220 */ /* 0x040fe20000410000 */
[----:B------:R-:W-:-:S03]  /*27e0*/  FMUL.FTZ R9, R0, R118 ;  /* 0x0000007600097220 */ /* 0x000fc60000410000 */
[----:B------:R-:W2:Y:S08]  /*27f0*/  MUFU.TANH R108, R108 ;  /* 0x0000006c006c7308 */ /* 0x000eb00000002400 */
[----:B------:R-:W3:Y:S08]  /*2800*/  MUFU.TANH R109, R109 ;  /* 0x0000006d006d7308 */ /* 0x000ef00000002400 */
[----:B------:R-:W4:Y:S08]  /*2810*/  MUFU.TANH R112, R112 ;  /* 0x0000007000707308 */ /* 0x000f300000002400 */
[----:B------:R-:W5:Y:S08]  /*2820*/  MUFU.TANH R125, R113 ;  /* 0x00000071007d7308 */ /* 0x000f700000002400 */
[----:B------:R-:W5:Y:S08]  /*2830*/  MUFU.TANH R116, R116 ;  /* 0x0000007400747308 */ /* 0x000f700000002400 */
[----:B------:R-:W5:Y:S01]  /*2840*/  MUFU.TANH R127, R117 ;  /* 0x00000075007f7308 */ /* 0x000f620000002400 */
[----:B------:R-:W-:-:S02]  /*2850*/  WARPGROUP.DEPBAR.LE gsb0, 0x0 ;  /* 0x00008000000079c5 */ /* 0x000fc40000010000 */
[----:B------:R-:W-:Y:S01]  /*2860*/  WARPGROUP.ARRIVE ;  /* 0x00000000000079c5 */ /* 0x000fe20000000000 */
[C---:B------:R-:W-:Y:S01]  /*2870*/  FMUL.FTZ R12, R0.reuse, R91 ;  /* 0x0000005b000c7220 */ /* 0x040fe20000410000 */
[----:B------:R-:W-:Y:S02]  /*2880*/  IMAD.U32 R91, RZ, RZ, UR6 ;  /* 0x00000006ff5b7e24 */ /* 0x000fe4000f8e00ff */
[C---:B------:R-:W-:Y:S01]  /*2890*/  FMUL.FTZ R88, R0.reuse, R88 ;  /* 0x0000005800587220 */ /* 0x040fe20000410000 */
[C---:B------:R-:W-:Y:S01]  /*28a0*/  FMUL.FTZ R89, R0.reuse, R89 ;  /* 0x0000005900597220 */ /* 0x040fe20000410000 */
[----:B------:R-:W-:Y:S01]  /*28b0*/  FMUL.FTZ R92, R0, R92 ;  /* 0x0000005c005c7220 */ /* 0x000fe20000410000 */
[----:B------:R-:W-:Y:S01]  /*28c0*/  QGMMA.64x32x32.F32.E4M3.E4M3 R56, gdesc[UR28], R56, gsb0 ;  /* 0x006000001c3879f3 */ /* 0x000fe20008000838 */
[----:B------:R-:W-:Y:S01]  /*28d0*/  UIADD3 UR30, UR5, 0x682, URZ ;  /* 0x00000682051e7890 */ /* 0x000fe2000fffe03f */
[----:B------:R-:W-:Y:S01]  /*28e0*/  IMAD R91, R22, -0x2, R91 ;  /* 0xfffffffe165b7824 */ /* 0x000fe200078e025b */
[----:B------:R-:W-:Y:S01]  /*28f0*/  UMOV UR31, 0x80000020 ;  /* 0x80000020001f7882 */ /* 0x000fe20000000000 */
[----:B------:R-:W5:Y:S01]  /*2900*/  MUFU.TANH R88, R88 ;  /* 0x0000005800587308 */ /* 0x000f620000002400 */
[C---:B------:R-:W-:Y:S01]  /*2910*/  FMUL.FTZ R93, R0.reuse, R93 ;  /* 0x0000005d005d7220 */ /* 0x040fe20000410000 */
        /* <DEDUP_REMOVED lines=12> */
[----:B------:R-:W5:Y:S08]  /*29e0*/  MUFU.TANH R92, R92 ;  /* 0x0000005c005c7308 */ /* 0x000f700000002400 */
[----:B------:R-:W5:Y:S08]  /*29f0*/  MUFU.TANH R93, R93 ;  /* 0x0000005d005d7308 */ /* 0x000f700000002400 */
[----:B------:R-:W5:Y:S08]  /*2a00*/  MUFU.TANH R96, R96 ;  /* 0x0000006000607308 */ /* 0x000f700000002400 */
[----:B------:R-:W5:Y:S08]  /*2a10*/  MUFU.TANH R97, R97 ;  /* 0x0000006100617308 */ /* 0x000f700000002400 */
[----:B------:R-:W5:Y:S01]  /*2a20*/  MUFU.TANH R95, R100 ;  /* 0x00000064005f7308 */ /* 0x000f620000002400 */
[----:B------:R-:W-:-:S02]  /*2a30*/  WARPGROUP.DEPBAR.LE gsb0, 0x0 ;  /* 0x00008000000079c5 */ /* 0x000fc40000010000 */
[----:B------:R-:W-:Y:S01]  /*2a40*/  WARPGROUP.ARRIVE ;  /* 0x00000000000079c5 */ /* 0x000fe20000000000 */
[C---:B------:R-:W-:Y:S01]  /*2a50*/  FMUL.FTZ R74, R0.reuse, R57 ;  /* 0x00000039004a7220 */ /* 0x040fe20000410000 */
[C---:B------:R-:W-:Y:S01]  /*2a60*/  FMUL.FTZ R57, R0.reuse, R59 ;  /* 0x0000003b00397220 */ /* 0x040fe20000410000 */
[C---:B------:R-:W-:Y:S01]  /*2a70*/  FMUL.FTZ R60, R0.reuse, R60 ;  /* 0x0000003c003c7220 */ /* 0x040fe20000410000 */
[C---:B------:R-:W-:Y:S01]  /*2a80*/  FMUL.FTZ R59, R0.reuse, R63 ;  /* 0x0000003f003b7220 */ /* 0x040fe20000410000 */
[C---:B------:R-:W-:Y:S01]  /*2a90*/  FMUL.FTZ R64, R0.reuse, R64 ;  /* 0x0000004000407220 */ /* 0x040fe20000410000 */
[----:B------:R-:W-:Y:S01]  /*2aa0*/  QGMMA.64x32x32.F32.E4M3.E4M3 R40, gdesc[UR28], R40, gsb0 ;  /* 0x006000001c2879f3 */ /* 0x000fe20008000828 */
[----:B------:R-:W-:Y:S01]  /*2ab0*/  IMAD.U32 R63, RZ, RZ, UR7 ;  /* 0x00000007ff3f7e24 */ /* 0x000fe2000f8e00ff */
[----:B------:R1:W-:Y:S01]  /*2ac0*/  MUFU.TANH R76, R60 ;  /* 0x0000003c004c7308 */ /* 0x0003e20000002400 */
[C---:B------:R-:W-:Y:S01]  /*2ad0*/  FMUL.FTZ R61, R0.reuse, R61 ;  /* 0x0000003d003d7220 */ /* 0x040fe20000410000 */
[C---:B------:R-:W-:Y:S01]  /*2ae0*/  FMUL.FTZ R68, R0.reuse, R68 ;  /* 0x0000004400447220 */ /* 0x040fe20000410000 */
[----:B------:R-:W-:Y:S01]  /*2af0*/  UIADD3 UR30, UR5, 0x702, URZ ;  /* 0x00000702051e7890 */ /* 0x000fe2000fffe03f */
[C---:B------:R-:W-:Y:S01]  /*2b00*/  FMUL.FTZ R73, R0.reuse, R56 ;  /* 0x0000003800497220 */ /* 0x040fe20000410000 */
[----:B------:R-:W-:Y:S01]  /*2b10*/  UMOV UR31, 0x80000020 ;  /* 0x80000020001f7882 */ /* 0x000fe20000000000 */
[C---:B------:R-:W-:Y:S01]  /*2b20*/  FMUL.FTZ R65, R0.reuse, R65 ;  /* 0x0000004100417220 */ /* 0x040fe20000410000 */
[C---:B------:R-:W-:Y:S01]  /*2b30*/  FMUL.FTZ R69, R0.reuse, R69 ;  /* 0x0000004500457220 */ /* 0x040fe20000410000 */
[----:B------:R2:W-:Y:S01]  /*2b40*/  MUFU.TANH R79, R64 ;  /* 0x00000040004f7308 */ /* 0x0005e20000002400 */
[----:B-1----:R-:W-:Y:S01]  /*2b50*/  FMUL.FTZ R60, R0, R66 ;  /* 0x00000042003c7220 */ /* 0x002fe20000410000 */
[----:B------:R-:W-:-:S02]  /*2b60*/  VIADD R66, R23, UR42 ;  /* 0x0000002a17427c36 */ /* 0x000fc40008000000 */
[C---:B------:R-:W-:Y:S01]  /*2b70*/  FMUL.FTZ R56, R0.reuse, R58 ;  /* 0x0000003a00387220 */ /* 0x040fe20000410000 */
[C---:B------:R-:W-:Y:S01]  /*2b80*/  FMUL.FTZ R58, R0.reuse, R62 ;  /* 0x0000003e003a7220 */ /* 0x040fe20000410000 */
[----:B------:R-:W-:Y:S01]  /*2b90*/  FMUL.FTZ R62, R0, R70 ;  /* 0x00000046003e7220 */ /* 0x000fe20000410000 */
[----:B------:R-:W-:Y:S01]  /*2ba0*/  ULDC UR5, c[0x0][0x988] ;  /* 0x0002620000057ab9 */ /* 0x000fe20000000800 */
[----:B------:R-:W-:Y:S01]  /*2bb0*/  UIADD3 UR7, UR39, -0x2, URZ ;  /* 0xfffffffe27077890 */ /* 0x000fe2000fffe03f */
[----:B------:R1:W-:Y:S01]  /*2bc0*/  MUFU.TANH R78, R61 ;  /* 0x0000003d004e7308 */ /* 0x0003e20000002400 */
[----:B--2---:R-:W-:Y:S02]  /*2bd0*/  IMAD R64, R22, -0x2, R63 ;  /* 0xfffffffe16407824 */ /* 0x004fe400078e023f */
[----:B------:R-:W-:-:S03]  /*2be0*/  FMUL.FTZ R63, R0, R71 ;  /* 0x00000047003f7220 */ /* 0x000fc60000410000 */
[----:B------:R-:W-:Y:S02]  /*2bf0*/  VIADDMNMX R82, R66, R91, R64, PT ;  /* 0x0000005b42527246 */ /* 0x000fe40003800140 */
[----:B------:R-:W2:Y:S01]  /*2c00*/  MUFU.TANH R83, R101 ;  /* 0x0000006500537308 */ /* 0x000ea20000002400 */
[----:B-1----:R-:W-:Y:S01]  /*2c10*/  FMUL.FTZ R61, R0, R67 ;  /* 0x00000043003d7220 */ /* 0x002fe20000410000 */
[C---:B------:R-:W-:Y:S02]  /*2c20*/  ISETP.GT.AND P5, PT, R82.reuse, RZ, PT ;  /* 0x000000ff5200720c */ /* 0x040fe40003fa4270 */
[C---:B------:R-:W-:Y:S02]  /*2c30*/  ISETP.GT.AND P6, PT, R82.reuse, 0x1, PT ;  /* 0x000000015200780c */ /* 0x040fe40003fc4270 */
[----:B------:R-:W-:Y:S02]  /*2c40*/  ISETP.GT.AND P4, PT, R82, 0x8, PT ;  /* 0x000000085200780c */ /* 0x000fe40003f84270 */
[----:B------:R1:W-:Y:S01]  /*2c50*/  MUFU.TANH R67, R68 ;  /* 0x0000004400437308 */ /* 0x0003e20000002400 */
[----:B------:R-:W-:-:S02]  /*2c60*/  FSEL R113, R104, -INF , P5 ;  /* 0xff80000068717808 */ /* 0x000fc40002800000 */
[----:B------:R-:W-:Y:S02]  /*2c70*/  ISETP.GT.AND P2, PT, R82, 0x9, PT ;  /* 0x000000095200780c */ /* 0x000fe40003f44270 */
[----:B------:R-:W-:Y:S02]  /*2c80*/  FSEL R117, R108, -INF , P4 ;  /* 0xff8000006c757808 */ /* 0x000fe40002000000 */
[----:B------:R-:W-:Y:S01]  /*2c90*/  ISETP.GT.AND P3, PT, R82, 0x10, PT ;  /* 0x000000105200780c */ /* 0x000fe20003f64270 */
[----:B------:R-:W2:Y:S01]  /*2ca0*/  MUFU.TANH R73, R73 ;  /* 0x0000004900497308 */ /* 0x000ea20000002400 */
[----:B-1----:R-:W-:Y:S02]  /*2cb0*/  FSEL R68, R105, -INF , P6 ;  /* 0xff80000069447808 */ /* 0x002fe40003000000 */
[----:B---3--:R-:W-:Y:S02]  /*2cc0*/  FSEL R119, R109, -INF , P2 ;  /* 0xff8000006d777808 */ /* 0x008fe40001000000 */
[----:B------:R-:W-:-:S02]  /*2cd0*/  FMNMX.FTZ R84, R113, R68, !PT ;  /* 0x0000004471547209 */ /* 0x000fc40007810000 */
[----:B------:R-:W-:Y:S01]  /*2ce0*/  ISETP.GT.AND P5, PT, R82, 0x11, PT ;  /* 0x000000115200780c */ /* 0x000fe20003fa4270 */
[----:B------:R-:W1:Y:S01]  /*2cf0*/  MUFU.TANH R74, R74 ;  /* 0x0000004a004a7308 */ /* 0x000e620000002400 */
[----:B------:R-:W-:Y:S02]  /*2d00*/  FMNMX.FTZ R84, R117, R84, !PT ;  /* 0x0000005475547209 */ /* 0x000fe40007810000 */
[----:B----4-:R-:W-:Y:S02]  /*2d10*/  FSEL R123, R112, -INF , P3 ;  /* 0xff800000707b7808 */ /* 0x010fe40001800000 */
[----:B------:R-:W-:Y:S02]  /*2d20*/  FMNMX.FTZ R84, R119, R84, !PT ;  /* 0x0000005477547209 */ /* 0x000fe40007810000 */
[----:B------:R-:W-:Y:S01]  /*2d30*/  ISETP.GT.AND P4, PT, R82, 0x18, PT ;  /* 0x000000185200780c */ /* 0x000fe20003f84270 */
[----:B------:R-:W3:Y:S01]  /*2d40*/  MUFU.TANH R65, R65 ;  /* 0x0000004100417308 */ /* 0x000ee20000002400 */
[----:B-----5:R-:W-:Y:S01]  /*2d50*/  FSEL R125, R125, -INF , P5 ;  /* 0xff8000007d7d7808 */ /* 0x020fe20002800000 */
[----:B------:R-:W-:-:S02]  /*2d60*/  WARPGROUP.DEPBAR.LE gsb0, 0x0 ;  /* 0x00008000000079c5 */ /* 0x000fc40000010000 */
[----:B------:R-:W-:Y:S01]  /*2d70*/  FMNMX.FTZ R84, R123, R84, !PT ;  /* 0x000000547b547209 */ /* 0x000fe20007810000 */
[----:B------:R-:W-:Y:S01]  /*2d80*/  WARPGROUP.ARRIVE ;  /* 0x00000000000079c5 */ /* 0x000fe20000000000 */
[----:B------:R-:W-:Y:S01]  /*2d90*/  ISETP.GT.AND P2, PT, R82, 0x19, PT ;  /* 0x000000195200780c */ /* 0x000fe20003f44270 */
[----:B------:R-:W-:Y:S01]  /*2da0*/  FMUL.FTZ R40, R0, R40 ;  /* 0x0000002800287220 */ /* 0x000fe20000410000 */
[----:B------:R-:W-:Y:S01]  /*2db0*/  FSEL R129, R116, -INF , P4 ;  /* 0xff80000074817808 */ /* 0x000fe20002000000 */
[----:B------:R-:W4:Y:S01]  /*2dc0*/  MUFU.TANH R80, R69 ;  /* 0x0000004500507308 */ /* 0x000f220000002400 */
[----:B------:R-:W-:Y:S01]  /*2dd0*/  FMNMX.FTZ R84, R125, R84, !PT ;  /* 0x000000547d547209 */ /* 0x000fe20007810000 */
[----:B------:R-:W-:Y:S01]  /*2de0*/  QGMMA.64x32x32.F32.E4M3.E4M3 R24, gdesc[UR28], R24, gsb0 ;  /* 0x006000001c1879f3 */ /* 0x000fe20008000818 */
[----:B------:R-:W-:Y:S01]  /*2df0*/  ISETP.GT.AND P3, PT, R82, 0x20, PT ;  /* 0x000000205200780c */ /* 0x000fe20003f64270 */
[C---:B------:R-:W-:Y:S01]  /*2e00*/  FMUL.FTZ R41, R0.reuse, R41 ;  /* 0x0000002900297220 */ /* 0x040fe20000410000 */
[----:B------:R-:W-:Y:S01]  /*2e10*/  FSEL R127, R127, -INF , P2 ;  /* 0xff8000007f7f7808 */ /* 0x000fe20001000000 */
[----:B------:R-:W-:Y:S01]  /*2e20*/  FMUL.FTZ R44, R0, R44 ;  /* 0x0000002c002c7220 */ /* 0x000fe20000410000 */
[----:B------:R-:W-:Y:S01]  /*2e30*/  FMNMX.FTZ R84, R129, R84, !PT ;  /* 0x0000005481547209 */ /* 0x000fe20007810000 */
[----:B------:R5:W4:Y:S01]  /*2e40*/  MUFU.TANH R70, R40 ;  /* 0x0000002800467308 */ /* 0x000b220000002400 */
[----:B------:R-:W-:Y:S01]  /*2e50*/  ISETP.GT.AND P2, PT, R82, 0x21, PT ;  /* 0x000000215200780c */ /* 0x000fe20003f44270 */
[----:B------:R-:W-:Y:S01]  /*2e60*/  FMUL.FTZ R45, R0, R45 ;  /* 0x0000002d002d7220 */ /* 0x000fe20000410000 */
[----:B------:R-:W-:Y:S01]  /*2e70*/  FSEL R121, R88, -INF , P3 ;  /* 0xff80000058797808 */ /* 0x000fe20001800000 */
[C---:B------:R-:W-:Y:S01]  /*2e80*/  FMUL.FTZ R49, R0.reuse, R49 ;  /* 0x0000003100317220 */ /* 0x040fe20000410000 */
[----:B------:R-:W-:Y:S01]  /*2e90*/  FMNMX.FTZ R84, R127, R84, !PT ;  /* 0x000000547f547209 */ /* 0x000fe20007810000 */
[----:B------:R-:W-:Y:S01]  /*2ea0*/  FMUL.FTZ R48, R0, R48 ;  /* 0x0000003000307220 */ /* 0x000fe20000410000 */
[----:B------:R-:W-:Y:S01]  /*2eb0*/  ISETP.GT.AND P3, PT, R82, 0x28, PT ;  /* 0x000000285200780c */ /* 0x000fe20003f64270 */
[----:B------:R2:W4:Y:S01]  /*2ec0*/  MUFU.TANH R81, R41 ;  /* 0x0000002900517308 */ /* 0x0005220000002400 */
[----:B------:R-:W-:Y:S01]  /*2ed0*/  FSEL R115, R89, -INF , P2 ;  /* 0xff80000059737808 */ /* 0x000fe20001000000 */
[C---:B-----5:R-:W-:Y:S01]  /*2ee0*/  FMUL.FTZ R40, R0.reuse, R42 ;  /* 0x0000002a00287220 */ /* 0x060fe20000410000 */
[----:B------:R-:W-:Y:S01]  /*2ef0*/  FMNMX.FTZ R84, R121, R84, !PT ;  /* 0x0000005479547209 */ /* 0x000fe20007810000 */
[----:B------:R-:W-:Y:S01]  /*2f00*/  FMUL.FTZ R53, R0, R53 ;  /* 0x0000003500357220 */ /* 0x000fe20000410000 */
[----:B------:R-:W-:Y:S01]  /*2f10*/  ISETP.GT.AND P2, PT, R82, 0x29, PT ;  /* 0x000000295200780c */ /* 0x000fe20003f44270 */
[----:B------:R-:W-:Y:S01]  /*2f20*/  FMUL.FTZ R52, R0, R52 ;  /* 0x0000003400347220 */ /* 0x000fe20000410000 */
[----:B------:R-:W-:Y:S01]  /*2f30*/  FSEL R111, R92, -INF , P3 ;  /* 0xff8000005c6f7808 */ /* 0x000fe20001800000 */
[----:B------:R-:W5:Y:S01]  /*2f40*/  MUFU.TANH R44, R44 ;  /* 0x0000002c002c7308 */ /* 0x000f620000002400 */
[----:B------:R-:W-:Y:S01]  /*2f50*/  FMNMX.FTZ R84, R115, R84, !PT ;  /* 0x0000005473547209 */ /* 0x000fe20007810000 */
[----:B--2---:R-:W-:Y:S01]  /*2f60*/  FMUL.FTZ R41, R0, R43 ;  /* 0x0000002b00297220 */ /* 0x004fe20000410000 */
[----:B------:R-:W-:Y:S01]  /*2f70*/  ISETP.GT.AND P3, PT, R82, 0x30, PT ;  /* 0x000000305200780c */ /* 0x000fe20003f64270 */
[----:B------:R-:W-:Y:S01]  /*2f80*/  IMAD.U32 R88, RZ, RZ, UR5 ;  /* 0x00000005ff587e24 */ /* 0x000fe2000f8e00ff */
[----:B------:R-:W-:Y:S01]  /*2f90*/  FSEL R109, R93, -INF , P2 ;  /* 0xff8000005d6d7808 */ /* 0x000fe20001000000 */
[----:B------:R-:W-:Y:S01]  /*2fa0*/  FMUL.FTZ R55, R0, R55 ;  /* 0x0000003700377220 */ /* 0x000fe20000410000 */
[----:B------:R-:W-:Y:S01]  /*2fb0*/  FMNMX.FTZ R84, R111, R84, !PT ;  /* 0x000000546f547209 */ /* 0x000fe20007810000 */
[----:B------:R-:W2:Y:S01]  /*2fc0*/  MUFU.TANH R43, R45 ;  /* 0x0000002d002b7308 */ /* 0x000ea20000002400 */
[----:B------:R-:W-:Y:S01]  /*2fd0*/  ISETP.GT.AND P2, PT, R82, 0x31, PT ;  /* 0x000000315200780c */ /* 0x000fe20003f44270 */
[----:B------:R-:W-:Y:S01]  /*2fe0*/  FMUL.FTZ R46, R0, R46 ;  /* 0x0000002e002e7220 */ /* 0x000fe20000410000 */
[----:B------:R-:W-:Y:S01]  /*2ff0*/  FSEL R105, R96, -INF , P3 ;  /* 0xff80000060697808 */ /* 0x000fe20001800000 */
[C---:B------:R-:W-:Y:S01]  /*3000*/  FMUL.FTZ R50, R0.reuse, R50 ;  /* 0x0000003200327220 */ /* 0x040fe20000410000 */
[----:B------:R-:W-:Y:S01]  /*3010*/  FMNMX.FTZ R84, R109, R84, !PT ;  /* 0x000000546d547209 */ /* 0x000fe20007810000 */
[----:B------:R-:W-:Y:S01]  /*3020*/  FMUL.FTZ R51, R0, R51 ;  /* 0x0000003300337220 */ /* 0x000fe20000410000 */
[----:B------:R-:W-:Y:S01]  /*3030*/  ISETP.GT.AND P3, PT, R82, 0x38, PT ;  /* 0x000000385200780c */ /* 0x000fe20003f64270 */
[----:B------:R-:W-:Y:S01]  /*3040*/  MUFU.TANH R42, R49 ;  /* 0x00000031002a7308 */ /* 0x000fe20000002400 */
[----:B------:R-:W-:Y:S01]  /*3050*/  FSEL R99, R97, -INF , P2 ;  /* 0xff80000061637808 */ /* 0x000fe20001000000 */
[----:B------:R-:W-:Y:S01]  /*3060*/  FMUL.FTZ R54, R0, R54 ;  /* 0x0000003600367220 */ /* 0x000fe20000410000 */
[----:B------:R-:W-:Y:S01]  /*3070*/  FMNMX.FTZ R84, R105, R84, !PT ;  /* 0x0000005469547209 */ /* 0x000fe20007810000 */
[----:B------:R-:W-:Y:S01]  /*3080*/  USHF.R.U32.HI UR5, URZ, 0x1f, UR11 ;  /* 0x0000001f3f057899 */ /* 0x000fe2000801160b */
[----:B------:R-:W-:-:S02]  /*3090*/  ISETP.GT.AND P2, PT, R82, 0x39, PT ;  /* 0x000000395200780c */ /* 0x000fc40003f44270 */
[----:B------:R-:W-:Y:S01]  /*30a0*/  FSEL R95, R95, -INF , P3 ;  /* 0xff8000005f5f7808 */ /* 0x000fe20001800000 */
[----:B------:R-:W2:Y:S01]  /*30b0*/  MUFU.TANH R48, R48 ;  /* 0x0000003000307308 */ /* 0x000ea20000002400 */
[----:B------:R-:W-:Y:S01]  /*30c0*/  FMNMX.FTZ R84, R99, R84, !PT ;  /* 0x0000005463547209 */ /* 0x000fe20007810000 */
[----:B------:R-:W-:Y:S01]  /*30d0*/  ULEA.HI.SX32 UR5, UR11, UR5, 0x1a ;  /* 0x000000050b057291 */ /* 0x000fe2000f8fd23f */
[C---:B------:R-:W-:Y:S02]  /*30e0*/  ISETP.GT.AND P3, PT, R82.reuse, 0x40, PT ;  /* 0x000000405200780c */ /* 0x040fe40003f64270 */
[----:B------:R-:W-:Y:S01]  /*30f0*/  FSEL R83, R83, -INF , P2 ;  /* 0xff80000053537808 */ /* 0x000fe20001000000 */
[----:B------:R-:W-:Y:S01]  /*3100*/  UISETP.LT.AND UP0, UPT, URZ, UR5, UPT ;  /* 0x000000053f00728c */ /* 0x000fe2000bf01270 */
[----:B------:R-:W-:Y:S01]  /*3110*/  FMNMX.FTZ R84, R95, R84, !PT ;  /* 0x000000545f547209 */ /* 0x000fe20007810000 */
[----:B------:R-:W2:Y:S01]  /*3120*/  MUFU.TANH R52, R52 ;  /* 0x0000003400347308 */ /* 0x000ea20000002400 */
[----:B------:R-:W-:Y:S01]  /*3130*/  ISETP.GT.AND P2, PT, R82, 0x41, PT ;  /* 0x000000415200780c */ /* 0x000fe20003f44270 */
[----:B------:R-:W-:Y:S01]  /*3140*/  USEL UR41, URZ, UR5, !UP0 ;  /* 0x000000053f297287 */ /* 0x000fe2000c000000 */
[----:B------:R-:W-:-:S02]  /*3150*/  FSEL R77, R73, -INF , P3 ;  /* 0xff800000494d7808 */ /* 0x000fc40001800000 */
[----:B------:R-:W-:Y:S01]  /*3160*/  FMNMX.FTZ R84, R83, R84, !PT ;  /* 0x0000005453547209 */ /* 0x000fe20007810000 */
[----:B------:R-:W-:Y:S02]  /*3170*/  WARPGROUP.DEPBAR.LE gsb0, 0x0 ;  /* 0x00008000000079c5 */ /* 0x000fe40000010000 */
[----:B------:R-:W-:Y:S01]  /*3180*/  ISETP.GT.AND P3, PT, R82, 0x48, PT ;  /* 0x000000485200780c */ /* 0x000fe20003f64270 */
[----:B------:R-:W-:Y:S01]  /*3190*/  FMUL.FTZ R24, R0, R24 ;  /* 0x0000001800187220 */ /* 0x000fe20000410000 */
[----:B-1----:R-:W-:Y:S01]  /*31a0*/  FSEL R75, R74, -INF , P2 ;  /* 0xff8000004a4b7808 */ /* 0x002fe20001000000 */
[----:B------:R-:W-:Y:S01]  /*31b0*/  FMUL.FTZ R28, R0, R28 ;  /* 0x0000001c001c7220 */ /* 0x000fe20000410000 */
[----:B------:R-:W-:Y:S01]  /*31c0*/  FMNMX.FTZ R84, R77, R84, !PT ;  /* 0x000000544d547209 */ /* 0x000fe20007810000 */
[----:B------:R1:W2:Y:S01]  /*31d0*/  MUFU.TANH R74, R53 ;  /* 0x00000035004a7308 */ /* 0x0002a20000002400 */
[----:B------:R-:W-:Y:S01]  /*31e0*/  ISETP.GT.AND P2, PT, R82, 0x49, PT ;  /* 0x000000495200780c */ /* 0x000fe20003f44270 */
[----:B------:R-:W-:Y:S01]  /*31f0*/  FMUL.FTZ R32, R0, R32 ;  /* 0x0000002000207220 */ /* 0x000fe20000410000 */
[----:B------:R-:W-:Y:S01]  /*3200*/  FSEL R69, R76, -INF , P3 ;  /* 0xff8000004c457808 */ /* 0x000fe20001800000 */
[C---:B------:R-:W-:Y:S01]  /*3210*/  FMUL.FTZ R36, R0.reuse, R36 ;  /* 0x0000002400247220 */ /* 0x040fe20000410000 */
[----:B------:R-:W-:Y:S01]  /*3220*/  FMNMX.FTZ R84, R75, R84, !PT ;  /* 0x000000544b547209 */ /* 0x000fe20007810000 */
[----:B------:R-:W-:Y:S01]  /*3230*/  FMUL.FTZ R39, R0, R39 ;  /* 0x0000002700277220 */ /* 0x000fe20000410000 */
[----:B------:R-:W-:Y:S01]  /*3240*/  ISETP.GT.AND P3, PT, R82, 0x50, PT ;  /* 0x000000505200780c */ /* 0x000fe20003f64270 */
[----:B------:R-:W2:Y:S01]  /*3250*/  MUFU.TANH R24, R24 ;  /* 0x0000001800187308 */ /* 0x000ea20000002400 */
[----:B------:R-:W-:Y:S01]  /*3260*/  FSEL R73, R78, -INF , P2 ;  /* 0xff8000004e497808 */ /* 0x000fe20001000000 */
[C---:B-1----:R-:W-:Y:S01]  /*3270*/  FMUL.FTZ R53, R0.reuse, R25 ;  /* 0x0000001900357220 */ /* 0x042fe20000410000 */
[----:B------:R-:W-:Y:S01]  /*3280*/  FMNMX.FTZ R84, R69, R84, !PT ;  /* 0x0000005445547209 */ /* 0x000fe20007810000 */
[----:B------:R-:W-:Y:S01]  /*3290*/  FMUL.FTZ R34, R0, R34 ;  /* 0x0000002200227220 */ /* 0x000fe20000410000 */
[----:B------:R-:W-:Y:S01]  /*32a0*/  ISETP.GT.AND P2, PT, R82, 0x51, PT ;  /* 0x000000515200780c */ /* 0x000fe20003f44270 */
[C---:B------:R-:W-:Y:S01]  /*32b0*/  FMUL.FTZ R26, R0.reuse, R26 ;  /* 0x0000001a001a7220 */ /* 0x040fe20000410000 */
[----:B------:R-:W-:Y:S01]  /*32c0*/  FSEL R71, R79, -INF , P3 ;  /* 0xff8000004f477808 */ /* 0x000fe20001800000 */
[----:B------:R1:W1:Y:S01]  /*32d0*/  MUFU.TANH R93, R53 ;  /* 0x00000035005d7308 */ /* 0x0002620000002400 */
[----:B------:R-:W-:Y:S01]  /*32e0*/  FMNMX.FTZ R84, R73, R84, !PT ;  /* 0x0000005449547209 */ /* 0x000fe20007810000 */
[----:B------:R-:W-:Y:S01]  /*32f0*/  FMUL.FTZ R31, R0, R31 ;  /* 0x0000001f001f7220 */ /* 0x000fe20000410000 */
[----:B------:R-:W-:Y:S01]  /*3300*/  ISETP.GT.AND P3, PT, R82, 0x58, PT ;  /* 0x000000585200780c */ /* 0x000fe20003f64270 */
[C---:B------:R-:W-:Y:S01]  /*3310*/  FMUL.FTZ R30, R0.reuse, R30 ;  /* 0x0000001e001e7220 */ /* 0x040fe20000410000 */
[----:B---3--:R-:W-:Y:S01]  /*3320*/  FSEL R79, R65, -INF , P2 ;  /* 0xff800000414f7808 */ /* 0x008fe20001000000 */
[----:B------:R-:W-:Y:S01]  /*3330*/  FMUL.FTZ R35, R0, R35 ;  /* 0x0000002300237220 */ /* 0x000fe20000410000 */
[----:B------:R-:W-:Y:S01]  /*3340*/  FMNMX.FTZ R84, R71, R84, !PT ;  /* 0x0000005447547209 */ /* 0x000fe20007810000 */
[----:B------:R-:W3:Y:S01]  /*3350*/  MUFU.TANH R28, R28 ;  /* 0x0000001c001c7308 */ /* 0x000ee20000002400 */
[----:B------:R-:W-:Y:S01]  /*3360*/  ISETP.GT.AND P2, PT, R82, 0x59, PT ;  /* 0x000000595200780c */ /* 0x000fe20003f44270 */
[C---:B------:R-:W-:Y:S01]  /*3370*/  FMUL.FTZ R27, R0.reuse, R27 ;  /* 0x0000001b001b7220 */ /* 0x040fe20000410000 */
[----:B------:R-:W-:Y:S01]  /*3380*/  FSEL R67, R67, -INF , P3 ;  /* 0xff80000043437808 */ /* 0x000fe20001800000 */
[----:B------:R-:W-:Y:S01]  /*3390*/  FMUL.FTZ R38, R0, R38 ;  /* 0x0000002600267220 */ /* 0x000fe20000410000 */
[----:B------:R-:W-:Y:S01]  /*33a0*/  FMNMX.FTZ R84, R79, R84, !PT ;  /* 0x000000544f547209 */ /* 0x000fe20007810000 */
[----:B------:R3:W-:Y:S01]  /*33b0*/  @!P1 SYNCS.ARRIVE.TRANS64.RED.A1T0 RZ, [R2+URZ], RZ ;  /* 0x000000ff02ff99a7 */ /* 0x0007e2000810043f */
[----:B------:R-:W-:Y:S01]  /*33c0*/  ISETP.GT.AND P3, PT, R82, 0x60, PT ;  /* 0x000000605200780c */ /* 0x000fe20003f64270 */
[----:B------:R-:W-:Y:S01]  /*33d0*/  MUFU.TANH R32, R32 ;  /* 0x0000002000207308 */ /* 0x000fe20000002400 */
[----:B----4-:R-:W-:Y:S01]  /*33e0*/  FSEL R49, R80, -INF , P2 ;  /* 0xff80000050317808 */ /* 0x010fe20001000000 */
[----:B------:R-:W-:Y:S01]  /*33f0*/  UISETP.GE.AND UP0, UPT, UR7, UR41, UPT ;  /* 0x000000290700728c */ /* 0x000fe2000bf06270 */
[----:B------:R-:W-:-:S02]  /*3400*/  FMNMX.FTZ R84, R67, R84, !PT ;  /* 0x0000005443547209 */ /* 0x000fc40007810000 */
[----:B------:R-:W-:Y:S02]  /*3410*/  ISETP.GT.AND P2, PT, R82, 0x61, PT ;  /* 0x000000615200780c */ /* 0x000fe40003f44270 */
[----:B------:R-:W-:Y:S01]  /*3420*/  FSEL R45, R70, -INF , P3 ;  /* 0xff800000462d7808 */ /* 0x000fe20001800000 */
[----:B------:R-:W-:Y:S01]  /*3430*/  FMUL.FTZ R70, R0, R29 ;  /* 0x0000001d00467220 */ /* 0x000fe20000410000 */
[----:B------:R-:W-:Y:S01]  /*3440*/  FMNMX.FTZ R84, R49, R84, !PT ;  /* 0x0000005431547209 */ /* 0x000fe20007810000 */
[----:B------:R-:W-:Y:S01]  /*3450*/  MUFU.TANH R36, R36 ;  /* 0x0000002400247308 */ /* 0x000fe20000002400 */
[----:B------:R-:W-:Y:S02]  /*3460*/  ISETP.GT.AND P3, PT, R82, 0x68, PT ;  /* 0x000000685200780c */ /* 0x000fe40003f64270 */
[----:B------:R-:W-:Y:S02]  /*3470*/  FSEL R25, R81, -INF , P2 ;  /* 0xff80000051197808 */ /* 0x000fe40001000000 */
[----:B------:R-:W-:-:S02]  /*3480*/  FMNMX.FTZ R84, R45, R84, !PT ;  /* 0x000000542d547209 */ /* 0x000fc40007810000 */
[----:B------:R-:W-:Y:S01]  /*3490*/  ISETP.GT.AND P2, PT, R82, 0x69, PT ;  /* 0x000000695200780c */ /* 0x000fe20003f44270 */
[----:B------:R-:W4:Y:S01]  /*34a0*/  MUFU.TANH R70, R70 ;  /* 0x0000004600467308 */ /* 0x000f220000002400 */
[----:B-----5:R-:W-:Y:S02]  /*34b0*/  FSEL R29, R44, -INF , P3 ;  /* 0xff8000002c1d7808 */ /* 0x020fe40001800000 */
[----:B------:R-:W-:Y:S02]  /*34c0*/  FMNMX.FTZ R84, R25, R84, !PT ;  /* 0x0000005419547209 */ /* 0x000fe40007810000 */
[----:B------:R-:W-:Y:S02]  /*34d0*/  ISETP.GT.AND P3, PT, R82, 0x70, PT ;  /* 0x000000705200780c */ /* 0x000fe40003f64270 */
[----:B--2---:R-:W-:Y:S01]  /*34e0*/  FSEL R43, R43, -INF , P2 ;  /* 0xff8000002b2b7808 */ /* 0x004fe20001000000 */
[----:B------:R-:W-:Y:S01]  /*34f0*/  MUFU.TANH R4, R4 ;  /* 0x0000000400047308 */ /* 0x000fe20000002400 */
[----:B------:R-:W-:-:S02]  /*3500*/  FMNMX.FTZ R84, R29, R84, !PT ;  /* 0x000000541d547209 */ /* 0x000fc40007810000 */
[----:B------:R-:W-:Y:S02]  /*3510*/  ISETP.GT.AND P2, PT, R82, 0x71, PT ;  /* 0x000000715200780c */ /* 0x000fe40003f44270 */
[----:B-1----:R-:W-:Y:S02]  /*3520*/  FSEL R53, R48, -INF , P3 ;  /* 0xff80000030357808 */ /* 0x002fe40001800000 */
[----:B------:R-:W-:Y:S01]  /*3530*/  FMNMX.FTZ R84, R43, R84, !PT ;  /* 0x000000542b547209 */ /* 0x000fe20007810000 */
[----:B------:R-:W-:Y:S01]  /*3540*/  MUFU.TANH R3, R3 ;  /* 0x0000000300037308 */ /* 0x000fe20000002400 */
[----:B------:R-:W-:Y:S02]  /*3550*/  ISETP.GT.AND P3, PT, R82, 0x78, PT ;  /* 0x000000785200780c */ /* 0x000fe40003f64270 */
[----:B------:R-:W-:Y:S01]  /*3560*/  FSEL R65, R42, -INF , P2 ;  /* 0xff8000002a417808 */ /* 0x000fe20001000000 */
[----:B------:R-:W-:Y:S01]  /*3570*/  FMUL.FTZ R42, R0, R33 ;  /* 0x00000021002a7220 */ /* 0x000fe20000410000 */
[----:B------:R-:W-:-:S02]  /*3580*/  FMNMX.FTZ R84, R53, R84, !PT ;  /* 0x0000005435547209 */ /* 0x000fc40007810000 */
[----:B------:R-:W-:Y:S01]  /*3590*/  ISETP.GT.AND P2, PT, R82, 0x79, PT ;  /* 0x000000795200780c */ /* 0x000fe20003f44270 */
[----:B------:R-:W-:Y:S01]  /*35a0*/  MUFU.TANH R5, R5 ;  /* 0x0000000500057308 */ /* 0x000fe20000002400 */
[----:B------:R-:W-:Y:S02]  /*35b0*/  FSEL R33, R52, -INF , P3 ;  /* 0xff80000034217808 */ /* 0x000fe40001800000 */
[----:B------:R-:W-:Y:S02]  /*35c0*/  FMNMX.FTZ R84, R65, R84, !PT ;  /* 0x0000005441547209 */ /* 0x000fe40007810000 */
[----:B------:R-:W-:Y:S02]  /*35d0*/  ISETP.GT.AND P3, PT, R82, 0x80, PT ;  /* 0x000000805200780c */ /* 0x000fe40003f64270 */
[----:B------:R-:W-:Y:S01]  /*35e0*/  FSEL R81, R74, -INF , P2 ;  /* 0xff8000004a517808 */ /* 0x000fe20001000000 */
[----:B------:R-:W1:Y:S01]  /*35f0*/  MUFU.TANH R42, R42 ;  /* 0x0000002a002a7308 */ /* 0x000e620000002400 */
        /* <DEDUP_REMOVED lines=10> */
[----:B------:R2:W5:Y:S01]  /*36a0*/  MUFU.TANH R107, R24 ;  /* 0x00000018006b7308 */ /* 0x0005620000002400 */
[----:B---3--:R-:W-:Y:S02]  /*36b0*/  FSEL R37, R28, -INF , P3 ;  /* 0xff8000001c257808 */ /* 0x008fe40001800000 */
[----:B------:R-:W-:Y:S02]  /*36c0*/  FMNMX.FTZ R84, R93, R84, !PT ;  /* 0x000000545d547209 */ /* 0x000fe40007810000 */
[----:B------:R-:W-:Y:S02]  /*36d0*/  ISETP.GT.AND P3, PT, R82, 0x90, PT ;  /* 0x000000905200780c */ /* 0x000fe40003f64270 */
[----:B----4-:R-:W-:Y:S01]  /*36e0*/  FSEL R97, R70, -INF , P2 ;  /* 0xff80000046617808 */ /* 0x010fe20001000000 */
[----:B------:R-:W3:Y:S01]  /*36f0*/  MUFU.TANH R7, R7 ;  /* 0x0000000700077308 */ /* 0x000ee20000002400 */
[----:B------:R-:W-:Y:S01]  /*3700*/  FMNMX.FTZ R84, R37, R84, !PT ;  /* 0x0000005425547209 */ /* 0x000fe20007810000 */
[----:B--2---:R-:W-:Y:S01]  /*3710*/  FMUL.FTZ R24, R0, R47 ;  /* 0x0000002f00187220 */ /* 0x004fe20000410000 */
[----:B------:R-:W-:-:S02]  /*3720*/  ISETP.GT.AND P2, PT, R82, 0x91, PT ;  /* 0x000000915200780c */ /* 0x000fc40003f44270 */
[----:B------:R-:W-:Y:S02]  /*3730*/  FSEL R101, R32, -INF , P3 ;  /* 0xff80000020657808 */ /* 0x000fe40001800000 */
[----:B------:R-:W-:Y:S01]  /*3740*/  FMNMX.FTZ R84, R97, R84, !PT ;  /* 0x0000005461547209 */ /* 0x000fe20007810000 */
[----:B------:R-:W-:Y:S01]  /*3750*/  MUFU.TANH R32, R24 ;  /* 0x0000001800207308 */ /* 0x000fe20000002400 */
[----:B------:R-:W-:Y:S02]  /*3760*/  ISETP.GT.AND P3, PT, R82, 0x98, PT ;  /* 0x000000985200780c */ /* 0x000fe40003f64270 */
[----:B-1----:R-:W-:Y:S02]  /*3770*/  FSEL R103, R42, -INF , P2 ;  /* 0xff8000002a677808 */ /* 0x002fe40001000000 */
[----:B------:R-:W-:Y:S02]  /*3780*/  FMNMX.FTZ R84, R101, R84, !PT ;  /* 0x0000005465547209 */ /* 0x000fe40007810000 */
[----:B------:R-:W-:Y:S01]  /*3790*/  ISETP.GT.AND P2, PT, R82, 0x99, PT ;  /* 0x000000995200780c */ /* 0x000fe20003f44270 */
[----:B------:R-:W-:Y:S01]  /*37a0*/  MUFU.TANH R8, R8 ;  /* 0x0000000800087308 */ /* 0x000fe20000002400 */
[----:B------:R-:W-:-:S02]  /*37b0*/  FSEL R47, R36, -INF , P3 ;  /* 0xff800000242f7808 */ /* 0x000fc40001800000 */
[----:B------:R-:W-:Y:S02]  /*37c0*/  FMNMX.FTZ R84, R103, R84, !PT ;  /* 0x0000005467547209 */ /* 0x000fe40007810000 */
[----:B-----5:R-:W-:Y:S02]  /*37d0*/  FSEL R107, R107, -INF , P2 ;  /* 0xff8000006b6b7808 */ /* 0x020fe40001000000 */
[----:B------:R-:W-:Y:S01]  /*37e0*/  FMNMX.FTZ R84, R47, R84, !PT ;  /* 0x000000542f547209 */ /* 0x000fe20007810000 */
[----:B------:R-:W-:Y:S01]  /*37f0*/  MUFU.TANH R70, R39 ;  /* 0x0000002700467308 */ /* 0x000fe20000002400 */
[----:B------:R-:W-:Y:S02]  /*3800*/  IADD3 R91, R91, 0x8, R66 ;  /* 0x000000085b5b7810 */ /* 0x000fe40007ffe042 */
[----:B------:R-:W-:Y:S02]  /*3810*/  FMNMX.FTZ R84, R107, R84, !PT ;  /* 0x000000546b547209 */ /* 0x000fe40007810000 */
[----:B------:R-:W-:-:S03]  /*3820*/  VIMNMX R91, R64, R91, PT ;  /* 0x0000005b405b7248 */ /* 0x000fc60003fe0100 */
[----:B------:R-:W1:Y:S01]  /*3830*/  SHFL.BFLY PT, R89, R84, 0x2, 0x1f ;  /* 0x0c401f0054597f89 */ /* 0x000e6200000e0000 */
[C---:B------:R-:W-:Y:S01]  /*3840*/  ISETP.GT.AND P3, PT, R91.reuse, 0x1, PT ;  /* 0x000000015b00780c */ /* 0x040fe20003f64270 */
[----:B------:R-:W2:Y:S01]  /*3850*/  MUFU.TANH R9, R9 ;  /* 0x0000000900097308 */ /* 0x000ea20000002400 */
[----:B------:R-:W-:Y:S02]  /*3860*/  ISETP.GT.AND P4, PT, R91, 0x8, PT ;  /* 0x000000085b00780c */ /* 0x000fe40003f84270 */
[----:B------:R-:W-:Y:S02]  /*3870*/  FSEL R3, R3, -INF , P3 ;  /* 0xff80000003037808 */ /* 0x000fe40001800000 */
[----:B------:R-:W-:Y:S02]  /*3880*/  FSEL R5, R5, -INF , P4 ;  /* 0xff80000005057808 */ /* 0x000fe40002000000 */
[----:B------:R-:W-:Y:S01]  /*3890*/  ISETP.GT.AND P3, PT, R91, 0x10, PT ;  /* 0x000000105b00780c */ /* 0x000fe20003f64270 */
[----:B------:R-:W-:Y:S03]  /*38a0*/  MUFU.TANH R135, R34 ;  /* 0x0000002200877308 */ /* 0x000fe60000002400 */
[----:B---3--:R-:W-:-:S02]  /*38b0*/  FSEL R7, R7, -INF , P3 ;  /* 0xff80000007077808 */ /* 0x008fc40001800000 */
[----:B------:R-:W-:-:S03]  /*38c0*/  ISETP.GT.AND P3, PT, R91, 0x18, PT ;  /* 0x000000185b00780c */ /* 0x000fc60003f64270 */
[----:B------:R-:W-:Y:S01]  /*38d0*/  MUFU.TANH R10, R10 ;  /* 0x0000000a000a7308 */ /* 0x000fe20000002400 */
[----:B--2---:R-:W-:Y:S02]  /*38e0*/  FSEL R9, R9, -INF , P3 ;  /* 0xff80000009097808 */ /* 0x004fe40001800000 */
[----:B------:R-:W-:Y:S02]  /*38f0*/  ISETP.GT.AND P3, PT, R91, 0x20, PT ;  /* 0x000000205b00780c */ /* 0x000fe40003f64270 */
[----:B-1----:R-:W-:Y:S01]  /*3900*/  FMNMX.FTZ R24, R84, R89, !PT ;  /* 0x0000005954187209 */ /* 0x002fe20007810000 */
[----:B------:R-:W-:Y:S02]  /*3910*/  IMAD.MOV.U32 R84, RZ, RZ, R87 ;  /* 0x000000ffff547224 */ /* 0x000fe400078e0057 */
[----:B------:R-:W-:Y:S02]  /*3920*/  MUFU.TANH R42, R55 ;  /* 0x00000037002a7308 */ /* 0x000fe40000002400 */
[----:B------:R-:W1:Y:S06]  /*3930*/  SHFL.BFLY PT, R89, R24, 0x1, 0x1f ;  /* 0x0c201f0018597f89 */ /* 0x000e6c00000e0000 */
[----:B------:R-:W2:Y:S08]  /*3940*/  MUFU.TANH R11, R11 ;  /* 0x0000000b000b7308 */ /* 0x000eb00000002400 */
[----:B------:R3:W-:Y:S08]  /*3950*/  MUFU.TANH R44, R26 ;  /* 0x0000001a002c7308 */ /* 0x0007f00000002400 */
[----:B------:R-:W4:Y:S01]  /*3960*/  MUFU.TANH R12, R12 ;  /* 0x0000000c000c7308 */ /* 0x000f220000002400 */
[----:B--2---:R-:W-:-:S02]  /*3970*/  FSEL R11, R11, -INF , P3 ;  /* 0xff8000000b0b7808 */ /* 0x004fc40001800000 */
[----:B-1----:R-:W-:Y:S02]  /*3980*/  FMNMX.FTZ R89, R24, R89, !PT ;  /* 0x0000005918597209 */ /* 0x002fe40007810000 */
[----:B------:R-:W-:Y:S02]  /*3990*/  ISETP.GT.AND P3, PT, R91, 0x28, PT ;  /* 0x000000285b00780c */ /* 0x000fe40003f64270 */
[C---:B------:R-:W-:Y:S01]  /*39a0*/  FSETP.NEU.FTZ.AND P2, PT, R89.reuse, -INF , PT ;  /* 0xff8000005900780b */ /* 0x040fe20003f5d000 */
[----:B------:R-:W-:-:S01]  /*39b0*/  FFMA.FTZ R24, R89, R88, -8 ;  /* 0xc100000059187423 */ /* 0x000fc20000010058 */
[----:B------:R-:W1:Y:S04]  /*39c0*/  MUFU.TANH R13, R13 ;  /* 0x0000000d000d7308 */ /* 0x000e680000002400 */
[----:B------:R-:W-:-:S02]  /*39d0*/  FSEL R24, R24, RZ, P2 ;  /* 0x000000ff18187208 */ /* 0x000fc40001000000 */
[----:B------:R-:W-:Y:S02]  /*39e0*/  ISETP.GT.AND P2, PT, R91, RZ, PT ;  /* 0x000000ff5b00720c */ /* 0x000fe40003f44270 */
[----:B------:R-:W2:Y:S01]  /*39f0*/  MUFU.TANH R14, R14 ;  /* 0x0000000e000e7308 */ /* 0x000ea20000002400 */
[----:B---3--:R-:W-:-:S01]  /*3a00*/  FFMA.FTZ R26, R113, R88, -R24 ;  /* 0x00000058711a7223 */ /* 0x008fc20000010818 */
[----:B------:R-:W-:Y:S01]  /*3a10*/  FSEL R39, R4, -INF , P2 ;  /* 0xff80000004277808 */ /* 0x000fe20001000000 */
[----:B------:R-:W-:-:S01]  /*3a20*/  FFMA.FTZ R28, R117, R88, -R24 ;  /* 0x00000058751c7223 */ /* 0x000fc20000010818 */
[----:B------:R-:W-:Y:S01]  /*3a30*/  ISETP.GT.AND P2, PT, R91, 0x9, PT ;  /* 0x000000095b00780c */ /* 0x000fe20003f44270 */
[----:B------:R-:W-:-:S01]  /*3a40*/  FFMA.FTZ R129, R129, R88, -R24 ;  /* 0x0000005881817223 */ /* 0x000fc20000010818 */
[----:B------:R-:W-:Y:S01]  /*3a50*/  FMNMX.FTZ R34, R39, R3, !PT ;  /* 0x0000000327227209 */ /* 0x000fe20007810000 */
[----:B------:R-:W-:-:S01]  /*3a60*/  FFMA.FTZ R115, R115, R88, -R24 ;  /* 0x0000005873737223 */ /* 0x000fc20000010818 */
[----:B------:R-:W-:Y:S01]  /*3a70*/  FSEL R55, R6, -INF , P2 ;  /* 0xff80000006377808 */ /* 0x000fe20001000000 */
[----:B------:R-:W3:Y:S01]  /*3a80*/  MUFU.TANH R15, R15 ;  /* 0x0000000f000f7308 */ /* 0x000ee20000002400 */
[----:B------:R-:W-:Y:S01]  /*3a90*/  FMNMX.FTZ R34, R5, R34, !PT ;  /* 0x0000002205227209 */ /* 0x000fe20007810000 */
[-CC-:B------:R-:W-:Y:S01]  /*3aa0*/  FFMA.FTZ R6, R121, R88.reuse, -R24.reuse ;  /* 0x0000005879067223 */ /* 0x180fe20000010818 */
[----:B------:R-:W-:Y:S01]  /*3ab0*/  ISETP.GT.AND P2, PT, R91, 0x11, PT ;  /* 0x000000115b00780c */ /* 0x000fe20003f44270 */
[--C-:B------:R-:W-:Y:S01]  /*3ac0*/  FFMA.FTZ R109, R109, R88, -R24.reuse ;  /* 0x000000586d6d7223 */ /* 0x100fe20000010818 */
[----:B------:R-:W-:Y:S01]  /*3ad0*/  FMNMX.FTZ R34, R55, R34, !PT ;  /* 0x0000002237227209 */ /* 0x000fe20007810000 */
[--C-:B------:R-:W-:Y:S01]  /*3ae0*/  FFMA.FTZ R99, R99, R88, -R24.reuse ;  /* 0x0000005863637223 */ /* 0x100fe20000010818 */
[----:B------:R-:W-:Y:S01]  /*3af0*/  FSEL R113, R8, -INF , P2 ;  /* 0xff80000008717808 */ /* 0x000fe20001000000 */
[----:B------:R-:W5:Y:S01]  /*3b00*/  MUFU.TANH R20, R20 ;  /* 0x0000001400147308 */ /* 0x000f620000002400 */
        /* <DEDUP_REMOVED lines=14> */
[----:B----4-:R-:W-:Y:S01]  /*3bf0*/  FSEL R111, R12, -INF , P2 ;  /* 0xff8000000c6f7808 */ /* 0x010fe20001000000 */
[----:B------:R4:W-:Y:S01]  /*3c00*/  MUFU.TANH R133, R31 ;  /* 0x0000001f00857308 */ /* 0x0009e20000002400 */
[----:B------:R-:W-:Y:S01]  /*3c10*/  FMNMX.FTZ R34, R11, R34, !PT ;  /* 0x000000220b227209 */ /* 0x000fe20007810000 */
[-CC-:B------:R-:W-:Y:S01]  /*3c20*/  FFMA.FTZ R12, R95, R88.reuse, -R24.reuse ;  /* 0x000000585f0c7223 */ /* 0x180fe20000010818 */
[----:B------:R-:W-:Y:S01]  /*3c30*/  ISETP.GT.AND P2, PT, R91, 0x29, PT ;  /* 0x000000295b00780c */ /* 0x000fe20003f44270 */
[-CC-:B------:R-:W-:Y:S01]  /*3c40*/  FFMA.FTZ R37, R37, R88.reuse, -R24.reuse ;  /* 0x0000005825257223 */ /* 0x180fe20000010818 */
[----:B-1----:R-:W-:Y:S01]  /*3c50*/  FSEL R13, R13, -INF , P3 ;  /* 0xff8000000d0d7808 */ /* 0x002fe20001800000 */
[--C-:B------:R-:W-:Y:S01]  /*3c60*/  FFMA.FTZ R47, R47, R88, -R24.reuse ;  /* 0x000000582f2f7223 */ /* 0x100fe20000010818 */
[----:B------:R-:W-:Y:S01]  /*3c70*/  FMNMX.FTZ R34, R111, R34, !PT ;  /* 0x000000226f227209 */ /* 0x000fe20007810000 */
[----:B------:R-:W1:Y:S01]  /*3c80*/  MUFU.TANH R72, R72 ;  /* 0x0000004800487308 */ /* 0x000e620000002400 */
[----:B----4-:R-:W-:-:S01]  /*3c90*/  FFMA.FTZ R31, R119, R88, -R24 ;  /* 0x00000058771f7223 */ /* 0x010fc20000010818 */
[----:B------:R-:W-:-:S02]  /*3ca0*/  ISETP.GT.AND P3, PT, R91, 0x30, PT ;  /* 0x000000305b00780c */ /* 0x000fc40003f64270 */
[----:B--2---:R-:W-:Y:S01]  /*3cb0*/  FSEL R119, R14, -INF , P2 ;  /* 0xff8000000e777808 */ /* 0x004fe20001000000 */
[--C-:B------:R-:W-:Y:S01]  /*3cc0*/  FFMA.FTZ R14, R77, R88, -R24.reuse ;  /* 0x000000584d0e7223 */ /* 0x100fe20000010818 */
[----:B------:R-:W-:Y:S02]  /*3cd0*/  FMNMX.FTZ R34, R13, R34, !PT ;  /* 0x000000220d227209 */ /* 0x000fe40007810000 */
[----:B------:R-:W-:Y:S01]  /*3ce0*/  MUFU.TANH R56, R56 ;  /* 0x0000003800387308 */ /* 0x000fe20000002400 */
[----:B------:R-:W-:Y:S02]  /*3cf0*/  ISETP.GT.AND P2, PT, R91, 0x31, PT ;  /* 0x000000315b00780c */ /* 0x000fe40003f44270 */
[----:B---3--:R-:W-:Y:S02]  /*3d00*/  FSEL R15, R15, -INF , P3 ;  /* 0xff8000000f0f7808 */ /* 0x008fe40001800000 */
[----:B------:R-:W-:Y:S02]  /*3d10*/  FMNMX.FTZ R34, R119, R34, !PT ;  /* 0x0000002277227209 */ /* 0x000fe40007810000 */
[----:B------:R-:W-:Y:S01]  /*3d20*/  ISETP.GT.AND P3, PT, R91, 0x38, PT ;  /* 0x000000385b00780c */ /* 0x000fe20003f64270 */
[----:B------:R-:W2:Y:S01]  /*3d30*/  MUFU.TANH R57, R57 ;  /* 0x0000003900397308 */ /* 0x000ea20000002400 */
[----:B-----5:R-:W-:Y:S01]  /*3d40*/  FSEL R105, R20, -INF , P2 ;  /* 0xff80000014697808 */ /* 0x020fe20001000000 */
[----:B------:R-:W-:Y:S01]  /*3d50*/  FFMA.FTZ R20, R83, R88, -R24 ;  /* 0x0000005853147223 */ /* 0x000fe20000010818 */
[----:B------:R-:W-:-:S02]  /*3d60*/  FMNMX.FTZ R34, R15, R34, !PT ;  /* 0x000000220f227209 */ /* 0x000fc40007810000 */
[----:B------:R-:W-:Y:S02]  /*3d70*/  ISETP.GT.AND P2, PT, R91, 0x39, PT ;  /* 0x000000395b00780c */ /* 0x000fe40003f44270 */
[----:B------:R-:W-:Y:S01]  /*3d80*/  FSEL R21, R21, -INF , P3 ;  /* 0xff80000015157808 */ /* 0x000fe20001800000 */
[----:B------:R-:W3:Y:S01]  /*3d90*/  MUFU.TANH R58, R58 ;  /* 0x0000003a003a7308 */ /* 0x000ee20000002400 */
[----:B------:R-:W-:Y:S02]  /*3da0*/  FMNMX.FTZ R34, R105, R34, !PT ;  /* 0x0000002269227209 */ /* 0x000fe40007810000 */
[----:B------:R-:W-:Y:S02]  /*3db0*/  ISETP.GT.AND P3, PT, R91, 0x40, PT ;  /* 0x000000405b00780c */ /* 0x000fe40003f64270 */
[----:B-1----:R-:W-:Y:S02]  /*3dc0*/  FSEL R121, R72, -INF , P2 ;  /* 0xff80000048797808 */ /* 0x002fe40001000000 */
[----:B------:R-:W-:Y:S01]  /*3dd0*/  FMNMX.FTZ R34, R21, R34, !PT ;  /* 0x0000002215227209 */ /* 0x000fe20007810000 */
[----:B------:R-:W1:Y:S01]  /*3de0*/  MUFU.TANH R59, R59 ;  /* 0x0000003b003b7308 */ /* 0x000e620000002400 */
[----:B------:R-:W-:-:S02]  /*3df0*/  ISETP.GT.AND P2, PT, R91, 0x41, PT ;  /* 0x000000415b00780c */ /* 0x000fc40003f44270 */
[----:B------:R-:W-:Y:S02]  /*3e00*/  FMNMX.FTZ R34, R121, R34, !PT ;  /* 0x0000002279227209 */ /* 0x000fe40007810000 */
[----:B--2---:R-:W-:Y:S02]  /*3e10*/  FSEL R57, R57, -INF , P2 ;  /* 0xff80000039397808 */ /* 0x004fe40001000000 */
[----:B------:R-:W-:Y:S01]  /*3e20*/  ISETP.GT.AND P2, PT, R91, 0x49, PT ;  /* 0x000000495b00780c */ /* 0x000fe20003f44270 */
[----:B------:R2:W-:Y:S08]  /*3e30*/  MUFU.TANH R131, R30 ;  /* 0x0000001e00837308 */ /* 0x0005f00000002400 */
[----:B------:R-:W4:Y:S01]  /*3e40*/  MUFU.TANH R60, R60 ;  /* 0x0000003c003c7308 */ /* 0x000f220000002400 */
[----:B--2---:R-:W-:-:S01]  /*3e50*/  FFMA.FTZ R30, R123, R88, -R24 ;  /* 0x000000587b1e7223 */ /* 0x004fc20000010818 */
[----:B------:R-:W-:-:S02]  /*3e60*/  FSEL R123, R56, -INF , P3 ;  /* 0xff800000387b7808 */ /* 0x000fc40001800000 */
[----:B------:R-:W-:Y:S02]  /*3e70*/  ISETP.GT.AND P3, PT, R91, 0x48, PT ;  /* 0x000000485b00780c */ /* 0x000fe40003f64270 */
[----:B------:R-:W-:Y:S02]  /*3e80*/  FMNMX.FTZ R34, R123, R34, !PT ;  /* 0x000000227b227209 */ /* 0x000fe40007810000 */
[----:B------:R-:W2:Y:S01]  /*3e90*/  MUFU.TANH R61, R61 ;  /* 0x0000003d003d7308 */ /* 0x000ea20000002400 */
[----:B---3--:R-:W-:Y:S02]  /*3ea0*/  FSEL R95, R58, -INF , P3 ;  /* 0xff8000003a5f7808 */ /* 0x008fe40001800000 */
[----:B------:R-:W-:Y:S02]  /*3eb0*/  FMNMX.FTZ R34, R57, R34, !PT ;  /* 0x0000002239227209 */ /* 0x000fe40007810000 */
[----:B------:R-:W-:Y:S02]  /*3ec0*/  ISETP.GT.AND P3, PT, R91, 0x50, PT ;  /* 0x000000505b00780c */ /* 0x000fe40003f64270 */
[----:B-1----:R-:W-:Y:S01]  /*3ed0*/  FSEL R83, R59, -INF , P2 ;  /* 0xff8000003b537808 */ /* 0x002fe20001000000 */
[----:B------:R-:W1:Y:S01]  /*3ee0*/  MUFU.TANH R62, R62 ;  /* 0x0000003e003e7308 */ /* 0x000e620000002400 */
[----:B------:R-:W-:-:S02]  /*3ef0*/  FMNMX.FTZ R34, R95, R34, !PT ;  /* 0x000000225f227209 */ /* 0x000fc40007810000 */
[----:B------:R-:W-:Y:S02]  /*3f00*/  ISETP.GT.AND P2, PT, R91, 0x51, PT ;  /* 0x000000515b00780c */ /* 0x000fe40003f44270 */
[----:B----4-:R-:W-:Y:S02]  /*3f10*/  FSEL R137, R60, -INF , P3 ;  /* 0xff8000003c897808 */ /* 0x010fe40001800000 */
[----:B------:R-:W-:Y:S01]  /*3f20*/  FMNMX.FTZ R34, R83, R34, !PT ;  /* 0x0000002253227209 */ /* 0x000fe20007810000 */
[----:B------:R-:W3:Y:S01]  /*3f30*/  MUFU.TANH R63, R63 ;  /* 0x0000003f003f7308 */ /* 0x000ee20000002400 */
[----:B------:R-:W-:Y:S02]  /*3f40*/  ISETP.GT.AND P3, PT, R91, 0x58, PT ;  /* 0x000000585b00780c */ /* 0x000fe40003f64270 */
[----:B--2---:R-:W-:Y:S01]  /*3f50*/  FSEL R139, R61, -INF , P2 ;  /* 0xff8000003d8b7808 */ /* 0x004fe20001000000 */
[----:B------:R-:W-:-:S01]  /*3f60*/  FFMA.FTZ R61, R75, R88, -R24 ;  /* 0x000000584b3d7223 */ /* 0x000fc20000010818 */
[----:B------:R-:W-:-:S02]  /*3f70*/  FMNMX.FTZ R34, R137, R34, !PT ;  /* 0x0000002289227209 */ /* 0x000fc40007810000 */
[----:B------:R-:W-:Y:S01]  /*3f80*/  ISETP.GT.AND P2, PT, R91, 0x59, PT ;  /* 0x000000595b00780c */ /* 0x000fe20003f44270 */
[----:B------:R-:W2:Y:S01]  /*3f90*/  MUFU.TANH R40, R40 ;  /* 0x0000002800287308 */ /* 0x000ea20000002400 */
[----:B-1----:R-:W-:Y:S02]  /*3fa0*/  FSEL R141, R62, -INF , P3 ;  /* 0xff8000003e8d7808 */ /* 0x002fe40001800000 */
[----:B------:R-:W-:Y:S02]  /*3fb0*/  FMNMX.FTZ R34, R139, R34, !PT ;  /* 0x000000228b227209 */ /* 0x000fe40007810000 */
[----:B------:R-:W-:Y:S02]  /*3fc0*/  ISETP.GT.AND P3, PT, R91, 0x60, PT ;  /* 0x000000605b00780c */ /* 0x000fe40003f64270 */
[----:B------:R-:W-:Y:S01]  /*3fd0*/  FMNMX.FTZ R34, R141, R34, !PT ;  /* 0x000000228d227209 */ /* 0x000fe20007810000 */
[----:B------:R-:W-:Y:S01]  /*3fe0*/  MUFU.TANH R41, R41 ;  /* 0x0000002900297308 */ /* 0x000fe20000002400 */
[----:B---3--:R-:W-:Y:S01]  /*3ff0*/  FSEL R143, R63, -INF , P2 ;  /* 0xff8000003f8f7808 */ /* 0x008fe20001000000 */
[----:B------:R-:W-:Y:S01]  /*4000*/  FFMA.FTZ R63, R79, R88, -R24 ;  /* 0x000000584f3f7223 */ /* 0x000fe20000010818 */
[----:B------:R-:W-:-:S02]  /*4010*/  ISETP.GT.AND P2, PT, R91, 0x61, PT ;  /* 0x000000615b00780c */ /* 0x000fc40003f44270 */
[----:B------:R-:W-:-:S03]  /*4020*/  FMNMX.FTZ R34, R143, R34, !PT ;  /* 0x000000228f227209 */ /* 0x000fc60007810000 */
[----:B------:R-:W1:Y:S01]  /*4030*/  MUFU.TANH R46, R46 ;  /* 0x0000002e002e7308 */ /* 0x000e620000002400 */
[----:B--2---:R-:W-:Y:S01]  /*4040*/  FSEL R75, R40, -INF , P3 ;  /* 0xff800000284b7808 */ /* 0x004fe20001800000 */
[----:B------:R-:W-:Y:S01]  /*4050*/  FFMA.FTZ R40, R67, R88, -R24 ;  /* 0x0000005843287223 */ /* 0x000fe20000010818 */
[----:B------:R-:W-:Y:S02]  /*4060*/  ISETP.GT.AND P3, PT, R91, 0x68, PT ;  /* 0x000000685b00780c */ /* 0x000fe40003f64270 */
[----:B------:R-:W-:-:S03]  /*4070*/  FMNMX.FTZ R34, R75, R34, !PT ;  /* 0x000000224b227209 */ /* 0x000fc60007810000 */
[----:B------:R-:W-:Y:S08]  /*4080*/  MUFU.TANH R50, R50 ;  /* 0x0000003200327308 */ /* 0x000ff00000002400 */
[----:B------:R2:W-:Y:S01]  /*4090*/  MUFU.EX2 R59, R20 ;  /* 0x00000014003b7308 */ /* 0x0005e20000000800 */
[----:B-1----:R-:W-:Y:S01]  /*40a0*/  FSEL R77, R46, -INF , P3 ;  /* 0xff8000002e4d7808 */ /* 0x002fe20001800000 */
[----:B------:R-:W-:Y:S01]  /*40b0*/  FFMA.FTZ R46, R97, R88, -R24 ;  /* 0x00000058612e7223 */ /* 0x000fe20000010818 */
[----:B------:R-:W-:-:S05]  /*40c0*/  ISETP.GT.AND P3, PT, R91, 0x70, PT ;  /* 0x000000705b00780c */ /* 0x000fca0003f64270 */
[----:B------:R1:W3:Y:S01]  /*40d0*/  MUFU.TANH R36, R51 ;  /* 0x0000003300247308 */ /* 0x0002e20000002400 */
[----:B--2---:R-:W-:-:S01]  /*40e0*/  FFMA.FTZ R20, R69, R88, -R24 ;  /* 0x0000005845147223 */ /* 0x004fc20000010818 */
[----:B------:R-:W-:Y:S01]  /*40f0*/  FSEL R69, R41, -INF , P2 ;  /* 0xff80000029457808 */ /* 0x000fe20001000000 */
[----:B------:R-:W-:-:S01]  /*4100*/  FFMA.FTZ R41, R73, R88, -R24 ;  /* 0x0000005849297223 */ /* 0x000fc20000010818 */
[----:B------:R-:W-:Y:S02]  /*4110*/  ISETP.GT.AND P2, PT, R91, 0x69, PT ;  /* 0x000000695b00780c */ /* 0x000fe40003f44270 */
[----:B------:R-:W-:Y:S02]  /*4120*/  FMNMX.FTZ R34, R69, R34, !PT ;  /* 0x0000002245227209 */ /* 0x000fe40007810000 */
[----:B------:R-:W2:Y:S01]  /*4130*/  MUFU.TANH R54, R54 ;  /* 0x0000003600367308 */ /* 0x000ea20000002400 */
[----:B------:R-:W-:Y:S01]  /*4140*/  FSEL R73, R32, -INF , P2 ;  /* 0xff80000020497808 */ /* 0x000fe20001000000 */
[--C-:B------:R-:W-:Y:S01]  /*4150*/  FFMA.FTZ R32, R71, R88, -R24.reuse ;  /* 0x0000005847207223 */ /* 0x100fe20000010818 */
[----:B------:R-:W-:Y:S01]  /*4160*/  FMNMX.FTZ R34, R77, R34, !PT ;  /* 0x000000224d227209 */ /* 0x000fe20007810000 */
[----:B-1----:R-:W-:Y:S01]  /*4170*/  FFMA.FTZ R51, R127, R88, -R24 ;  /* 0x000000587f337223 */ /* 0x002fe20000010818 */
[----:B------:R-:W-:-:S02]  /*4180*/  ISETP.GT.AND P2, PT, R91, 0x71, PT ;  /* 0x000000715b00780c */ /* 0x000fc40003f44270 */
[----:B------:R-:W-:Y:S01]  /*4190*/  FMNMX.FTZ R34, R73, R34, !PT ;  /* 0x0000002249227209 */ /* 0x000fe20007810000 */
[----:B------:R1:W-:Y:S01]  /*41a0*/  MUFU.TANH R52, R35 ;  /* 0x0000002300347308 */ /* 0x0003e20000002400 */
[----:B---3--:R-:W-:Y:S02]  /*41b0*/  FSEL R71, R36, -INF , P2 ;  /* 0xff80000024477808 */ /* 0x008fe40001000000 */
[----:B------:R-:W-:-:S04]  /*41c0*/  ISETP.GT.AND P2, PT, R91, 0x79, PT ;  /* 0x000000795b00780c */ /* 0x000fc80003f44270 */
[----:B------:R-:W-:Y:S01]  /*41d0*/  FSEL R79, R42, -INF , P2 ;  /* 0xff8000002a4f7808 */ /* 0x000fe20001000000 */
[----:B------:R3:W4:Y:S01]  /*41e0*/  MUFU.TANH R48, R27 ;  /* 0x0000001b00307308 */ /* 0x0007220000002400 */
[----:B-1----:R-:W-:-:S01]  /*41f0*/  FFMA.FTZ R35, R125, R88, -R24 ;  /* 0x000000587d237223 */ /* 0x002fc20000010818 */
[----:B------:R-:W-:Y:S01]  /*4200*/  FSEL R125, R50, -INF , P3 ;  /* 0xff800000327d7808 */ /* 0x000fe20001800000 */
[----:B------:R-:W-:-:S01]  /*4210*/  FFMA.FTZ R42, R45, R88, -R24 ;  /* 0x000000582d2a7223 */ /* 0x000fc20000010818 */
[----:B------:R-:W-:Y:S02]  /*4220*/  ISETP.GT.AND P3, PT, R91, 0x78, PT ;  /* 0x000000785b00780c */ /* 0x000fe40003f64270 */
[----:B------:R-:W-:Y:S02]  /*4230*/  FMNMX.FTZ R34, R125, R34, !PT ;  /* 0x000000227d227209 */ /* 0x000fe40007810000 */
[----:B--2---:R-:W-:Y:S01]  /*4240*/  FSEL R127, R54, -INF , P3 ;  /* 0xff800000367f7808 */ /* 0x004fe20001800000 */
[----:B------:R1:W-:Y:S01]  /*4250*/  MUFU.EX2 R4, R129 ;  /* 0x0000008100047308 */ /* 0x0003e20000000800 */
[----:B------:R-:W-:Y:S01]  /*4260*/  FMNMX.FTZ R34, R71, R34, !PT ;  /* 0x0000002247227209 */ /* 0x000fe20007810000 */
[----:B---3--:R-:W-:Y:S01]  /*4270*/  FFMA.FTZ R27, R68, R88, -R24 ;  /* 0x00000058441b7223 */ /* 0x008fe20000010818 */
[----:B------:R-:W-:-:S02]  /*4280*/  ISETP.GT.AND P3, PT, R91, 0x80, PT ;  /* 0x000000805b00780c */ /* 0x000fc40003f64270 */
[----:B------:R-:W-:Y:S02]  /*4290*/  FMNMX.FTZ R34, R127, R34, !PT ;  /* 0x000000227f227209 */ /* 0x000fe40007810000 */
[----:B------:R-:W-:Y:S01]  /*42a0*/  ISETP.GT.AND P2, PT, R91, 0x81, PT ;  /* 0x000000815b00780c */ /* 0x000fe20003f44270 */
[----:B------:R-:W2:Y:S01]  /*42b0*/  MUFU.TANH R38, R38 ;  /* 0x0000002600267308 */ /* 0x000ea20000002400 */
[----:B-1----:R-:W-:Y:S02]  /*42c0*/  FSEL R129, R44, -INF , P3 ;  /* 0xff8000002c817808 */ /* 0x002fe40001800000 */
[----:B------:R-:W-:Y:S02]  /*42d0*/  FMNMX.FTZ R36, R79, R34, !PT ;  /* 0x000000224f247209 */ /* 0x000fe40007810000 */
[----:B------:R-:W-:Y:S02]  /*42e0*/  ISETP.GT.AND P3, PT, R91, 0x88, PT ;  /* 0x000000885b00780c */ /* 0x000fe40003f64270 */
[----:B----4-:R-:W-:Y:S01]  /*42f0*/  FSEL R67, R48, -INF , P2 ;  /* 0xff80000030437808 */ /* 0x010fe20001000000 */
[----:B------:R1:W-:Y:S01]  /*4300*/  MUFU.EX2 R34, R40 ;  /* 0x0000002800227308 */ /* 0x0003e20000000800 */
[----:B------:R-:W-:Y:S01]  /*4310*/  FMNMX.FTZ R36, R129, R36, !PT ;  /* 0x0000002481247209 */ /* 0x000fe20007810000 */
[----:B------:R-:W-:Y:S01]  /*4320*/  FFMA.FTZ R48, R101, R88, -R24 ;  /* 0x0000005865307223 */ /* 0x000fe20000010818 */
[----:B------:R-:W-:-:S02]  /*4330*/  ISETP.GT.AND P2, PT, R91, 0x89, PT ;  /* 0x000000895b00780c */ /* 0x000fc40003f44270 */
[----:B------:R-:W-:Y:S02]  /*4340*/  FSEL R131, R131, -INF , P3 ;  /* 0xff80000083837808 */ /* 0x000fe40001800000 */
[----:B------:R-:W-:Y:S01]  /*4350*/  FMNMX.FTZ R36, R67, R36, !PT ;  /* 0x0000002443247209 */ /* 0x000fe20007810000 */
[----:B------:R-:W-:Y:S01]  /*4360*/  MUFU.EX2 R26, R26 ;  /* 0x0000001a001a7308 */ /* 0x000fe20000000800 */
[----:B------:R-:W-:Y:S02]  /*4370*/  ISETP.GT.AND P3, PT, R91, 0x90, PT ;  /* 0x000000905b00780c */ /* 0x000fe40003f64270 */
[----:B------:R-:W-:Y:S02]  /*4380*/  FSEL R133, R133, -INF , P2 ;  /* 0xff80000085857808 */ /* 0x000fe40001000000 */
[----:B------:R-:W-:Y:S02]  /*4390*/  FMNMX.FTZ R36, R131, R36, !PT ;  /* 0x0000002483247209 */ /* 0x000fe40007810000 */
[----:B------:R-:W-:Y:S01]  /*43a0*/  ISETP.GT.AND P2, PT, R91, 0x91, PT ;  /* 0x000000915b00780c */ /* 0x000fe20003f44270 */
[----:B------:R-:W3:Y:S01]  /*43b0*/  MUFU.EX2 R27, R27 ;  /* 0x0000001b001b7308 */ /* 0x000ee20000000800 */
[----:B------:R-:W-:-:S02]  /*43c0*/  FSEL R135, R135, -INF , P3 ;  /* 0xff80000087877808 */ /* 0x000fc40001800000 */
[----:B-1----:R-:W-:Y:S02]  /*43d0*/  FMNMX.FTZ R40, R133, R36, !PT ;  /* 0x0000002485287209 */ /* 0x002fe40007810000 */
[----:B------:R-:W-:Y:S02]  /*43e0*/  ISETP.GT.AND P3, PT, R91, 0x98, PT ;  /* 0x000000985b00780c */ /* 0x000fe40003f64270 */
[----:B------:R-:W-:Y:S01]  /*43f0*/  FSEL R45, R52, -INF , P2 ;  /* 0xff800000342d7808 */ /* 0x000fe20001000000 */
[----:B------:R-:W1:Y:S01]  /*4400*/  MUFU.EX2 R28, R28 ;  /* 0x0000001c001c7308 */ /* 0x000e620000000800 */
[----:B------:R-:W-:Y:S02]  /*4410*/  FMNMX.FTZ R40, R135, R40, !PT ;  /* 0x0000002887287209 */ /* 0x000fe40007810000 */
[----:B------:R-:W-:Y:S02]  /*4420*/  ISETP.GT.AND P2, PT, R91, 0x99, PT ;  /* 0x000000995b00780c */ /* 0x000fe40003f44270 */
[----:B--2---:R-:W-:Y:S01]  /*4430*/  FSEL R145, R38, -INF , P3 ;  /* 0xff80000026917808 */ /* 0x004fe20001800000 */
[--C-:B------:R-:W-:Y:S01]  /*4440*/  FFMA.FTZ R38, R53, R88, -R24.reuse ;  /* 0x0000005835267223 */ /* 0x100fe20000010818 */
[----:B------:R-:W-:Y:S01]  /*4450*/  FMNMX.FTZ R40, R45, R40, !PT ;  /* 0x000000282d287209 */ /* 0x000fe20007810000 */
[----:B------:R-:W-:Y:S01]  /*4460*/  MUFU.EX2 R31, R31 ;  /* 0x0000001f001f7308 */ /* 0x000fe20000000800 */
[----:B------:R-:W-:Y:S01]  /*4470*/  FSEL R147, R70, -INF , P2 ;  /* 0xff80000046937808 */ /* 0x000fe20001000000 */
[----:B------:R-:W-:Y:S01]  /*4480*/  FFMA.FTZ R53, R93, R88, -R24 ;  /* 0x000000585d357223 */ /* 0x000fe20000010818 */
[----:B------:R-:W-:-:S04]  /*4490*/  FMNMX.FTZ R40, R145, R40, !PT ;  /* 0x0000002891287209 */ /* 0x000fc80007810000 */
[----:B------:R-:W-:Y:S01]  /*44a0*/  FMNMX.FTZ R44, R147, R40, !PT ;  /* 0x00000028932c7209 */ /* 0x000fe20007810000 */
[----:B------:R-:W-:Y:S01]  /*44b0*/  MUFU.EX2 R30, R30 ;  /* 0x0000001e001e7308 */ /* 0x000fe20000000800 */
[----:B------:R-:W-:-:S01]  /*44c0*/  FFMA.FTZ R40, R43, R88, -R24 ;  /* 0x000000582b287223 */ /* 0x000fc20000010818 */
[-CC-:B------:R-:W-:Y:S01]  /*44d0*/  FFMA.FTZ R43, R65, R88.reuse, -R24.reuse ;  /* 0x00000058412b7223 */ /* 0x180fe20000010818 */
[----:B------:R-:W-:-:S01]  /*44e0*/  FFMA.FTZ R65, R103, R88, -R24 ;  /* 0x0000005867417223 */ /* 0x000fc20000010818 */
[----:B------:R-:W2:Y:S04]  /*44f0*/  SHFL.BFLY PT, R91, R44, 0x2, 0x1f ;  /* 0x0c401f002c5b7f89 */ /* 0x000ea800000e0000 */
[----:B------:R-:W-:Y:S08]  /*4500*/  MUFU.EX2 R35, R35 ;  /* 0x0000002300237308 */ /* 0x000ff00000000800 */
[----:B------:R-:W-:Y:S08]  /*4510*/  MUFU.EX2 R51, R51 ;  /* 0x0000003300337308 */ /* 0x000ff00000000800 */
[----:B------:R-:W-:Y:S01]  /*4520*/  MUFU.EX2 R6, R6 ;  /* 0x0000000600067308 */ /* 0x000fe20000000800 */
[----:B--2---:R-:W-:Y:S01]  /*4530*/  FMNMX.FTZ R50, R44, R91, !PT ;  /* 0x0000005b2c327209 */ /* 0x004fe20007810000 */
[----:B------:R-:W-:Y:S01]  /*4540*/  FFMA.FTZ R44, R85, R88, -R24 ;  /* 0x00000058552c7223 */ /* 0x000fe20000010818 */
[----:B------:R-:W-:-:S05]  /*4550*/  IMAD.MOV.U32 R85, RZ, RZ, R87 ;  /* 0x000000ffff557224 */ /* 0x000fca00078e0057 */
[----:B------:R-:W-:Y:S01]  /*4560*/  MUFU.EX2 R115, R115 ;  /* 0x0000007300737308 */ /* 0x000fe20000000800 */
[----:B------:R-:W2:Y:S07]  /*4570*/  SHFL.BFLY PT, R91, R50, 0x1, 0x1f ;  /* 0x0c201f00325b7f89 */ /* 0x000eae00000e0000 */
[----:B------:R-:W-:Y:S08]  /*4580*/  MUFU.EX2 R8, R8 ;  /* 0x0000000800087308 */ /* 0x000ff00000000800 */
[----:B------:R-:W-:Y:S08]  /*4590*/  MUFU.EX2 R109, R109 ;  /* 0x0000006d006d7308 */ /* 0x000ff00000000800 */
[----:B------:R-:W-:Y:S01]  /*45a0*/  MUFU.EX2 R10, R10 ;  /* 0x0000000a000a7308 */ /* 0x000fe20000000800 */
[----:B--2---:R-:W-:-:S04]  /*45b0*/  FMNMX.FTZ R91, R50, R91, !PT ;  /* 0x0000005b325b7209 */ /* 0x004fc80007810000 */
        /* <DEDUP_REMOVED lines=19> */
[----:B---3--:R-:W-:-:S01]  /*46f0*/  FADD.FTZ R3, R26, R27 ;  /* 0x0000001b1a037221 */ /* 0x008fc20000010000 */
[-CC-:B------:R-:W-:Y:S01]  /*4700*/  FFMA.FTZ R15, R15, R88.reuse, -R50.reuse ;  /* 0x000000580f0f7223 */ /* 0x180fe20000010832 */
[----:B------:R-:W-:-:S01]  /*4710*/  FFMA.FTZ R105, R105, R88, -R50 ;  /* 0x0000005869697223 */ /* 0x000fc20000010832 */
[----:B------:R-:W-:Y:S01]  /*4720*/  FFMA.FTZ R21, R21, R88, -R50 ;  /* 0x0000005815157223 */ /* 0x000fe20000010832 */
[----:B-1----:R-:W-:-:S01]  /*4730*/  FADD.FTZ R78, R28, R3 ;  /* 0x000000031c4e7221 */ /* 0x002fc20000010000 */
        /* <DEDUP_REMOVED lines=11> */
[----:B--2---:R-:W-:-:S01]  /*47f0*/  FADD.FTZ R76, R39, R52 ;  /* 0x00000034274c7221 */ /* 0x004fc20000010000 */
[-CC-:B------:R-:W-:Y:S01]  /*4800*/  FFMA.FTZ R75, R75, R88.reuse, -R50.reuse ;  /* 0x000000584b4b7223 */ /* 0x180fe20000010832 */
[----:B------:R-:W-:-:S01]  /*4810*/  FFMA.FTZ R69, R69, R88, -R50 ;  /* 0x0000005845457223 */ /* 0x000fc20000010832 */
[-CC-:B------:R-:W-:Y:S01]  /*4820*/  FFMA.FTZ R77, R77, R88.reuse, -R50.reuse ;  /* 0x000000584d4d7223 */ /* 0x180fe20000010832 */
[----:B------:R-:W-:-:S01]  /*4830*/  FFMA.FTZ R73, R73, R88, -R50 ;  /* 0x0000005849497223 */ /* 0x000fc20000010832 */
[-CC-:B------:R-:W-:Y:S01]  /*4840*/  FFMA.FTZ R125, R125, R88.reuse, -R50.reuse ;  /* 0x000000587d7d7223 */ /* 0x180fe20000010832 */
[----:B------:R-:W-:-:S01]  /*4850*/  FFMA.FTZ R71, R71, R88, -R50 ;  /* 0x0000005847477223 */ /* 0x000fc20000010832 */
[----:B------:R-:W2:Y:S01]  /*4860*/  MUFU.EX2 R7, R7 ;  /* 0x0000000700077308 */ /* 0x000ea20000000800 */
[----:B-1----:R-:W-:-:S01]  /*4870*/  FADD.FTZ R3, R5, R76 ;  /* 0x0000004c05037221 */ /* 0x002fc20000010000 */
[----:B---3--:R-:W-:Y:S01]  /*4880*/  FADD.FTZ R55, R31, R78 ;  /* 0x0000004e1f377221 */ /* 0x008fe20000010000 */
[----:B------:R-:W-:-:S01]  /*4890*/  FFMA.FTZ R127, R127, R88, -R50 ;  /* 0x000000587f7f7223 */ /* 0x000fc20000010832 */
[-CC-:B------:R-:W-:Y:S01]  /*48a0*/  FFMA.FTZ R79, R79, R88.reuse, -R50.reuse ;  /* 0x000000584f4f7223 */ /* 0x180fe20000010832 */
[----:B------:R-:W-:-:S01]  /*48b0*/  FFMA.FTZ R129, R129, R88, -R50 ;  /* 0x0000005881817223 */ /* 0x000fc20000010832 */
[----:B------:R-:W-:Y:S01]  /*48c0*/  FADD.FTZ R78, R30, R55 ;  /* 0x000000371e4e7221 */ /* 0x000fe20000010000 */
[----:B------:R-:W-:-:S01]  /*48d0*/  FFMA.FTZ R67, R67, R88, -R50 ;  /* 0x0000005843437223 */ /* 0x000fc20000010832 */
[----:B------:R-:W1:Y:S01]  /*48e0*/  MUFU.EX2 R56, R113 ;  /* 0x0000007100387308 */ /* 0x000e620000000800 */
[----:B----4-:R-:W-:-:S01]  /*48f0*/  FADD.FTZ R76, R54, R3 ;  /* 0x00000003364c7221 */ /* 0x010fc20000010000 */
[----:B------:R-:W-:Y:S01]  /*4900*/  FADD.FTZ R55, R35, R78 ;  /* 0x0000004e23377221 */ /* 0x000fe20000010000 */
[----:B------:R-:W-:-:S01]  /*4910*/  FFMA.FTZ R131, R131, R88, -R50 ;  /* 0x0000005883837223 */ /* 0x000fc20000010832 */
[-CC-:B------:R-:W-:Y:S01]  /*4920*/  FFMA.FTZ R133, R133, R88.reuse, -R50.reuse ;  /* 0x0000005885857223 */ /* 0x180fe20000010832 */
[----:B------:R-:W-:-:S01]  /*4930*/  FFMA.FTZ R135, R135, R88, -R50 ;  /* 0x0000005887877223 */ /* 0x000fc20000010832 */
[----:B------:R-:W-:Y:S01]  /*4940*/  FADD.FTZ R78, R4, R55 ;  /* 0x00000037044e7221 */ /* 0x000fe20000010000 */
[----:B------:R-:W-:-:S01]  /*4950*/  FFMA.FTZ R45, R45, R88, -R50 ;  /* 0x000000582d2d7223 */ /* 0x000fc20000010832 */
[----:B------:R-:W3:Y:S01]  /*4960*/  MUFU.EX2 R9, R9 ;  /* 0x0000000900097308 */ /* 0x000ee20000000800 */
[----:B--2---:R-:W-:-:S01]  /*4970*/  FADD.FTZ R3, R7, R76 ;  /* 0x0000004c07037221 */ /* 0x004fc20000010000 */
[C---:B------:R-:W-:Y:S01]  /*4980*/  FADD.FTZ R55, R51.reuse, R78 ;  /* 0x0000004e33377221 */ /* 0x040fe20000010000 */
[----:B------:R-:W-:Y:S01]  /*4990*/  F2FP.SATFINITE.E4M3.F32.PACK_AB_MERGE_C R51, R51, R4, RZ ;  /* 0x000000043333723e */ /* 0x000fe200048070ff */
[-CC-:B------:R-:W-:Y:S01]  /*49a0*/  FFMA.FTZ R145, R145, R88.reuse, -R50.reuse ;  /* 0x0000005891917223 */ /* 0x180fe20000010832 */
[----:B------:R-:W-:-:S01]  /*49b0*/  FFMA.FTZ R50, R147, R88, -R50 ;  /* 0x0000005893327223 */ /* 0x000fc20000010832 */
[----:B------:R-:W-:Y:S01]  /*49c0*/  FADD.FTZ R78, R6, R55 ;  /* 0x00000037064e7221 */ /* 0x000fe20000010000 */
[----:B------:R-:W-:Y:S01]  /*49d0*/  F2FP.SATFINITE.E4M3.F32.PACK_AB_MERGE_C R186, R35, R30, R51 ;  /* 0x0000001e23ba723e */ /* 0x000fe20004807033 */
[----:B------:R-:W2:Y:S01]  /*49e0*/  MUFU.EX2 R58, R117 ;  /* 0x00000075003a7308 */ /* 0x000ea20000000800 */
[----:B-1----:R-:W-:-:S01]  /*49f0*/  FADD.FTZ R76, R56, R3 ;  /* 0x00000003384c7221 */ /* 0x002fc20000010000 */
[----:B------:R-:W-:Y:S01]  /*4a00*/  FADD.FTZ R55, R115, R78 ;  /* 0x0000004e73377221 */ /* 0x000fe20000010000 */
[----:B------:R-:W-:-:S02]  /*4a10*/  IMAD.MOV.U32 R51, RZ, RZ, R87 ;  /* 0x000000ffff337224 */ /* 0x000fc400078e0057 */
[----:B------:R-:W-:Y:S02]  /*4a20*/  IMAD.MOV.U32 R35, RZ, RZ, R87 ;  /* 0x000000ffff237224 */ /* 0x000fe400078e0057 */
[----:B------:R-:W-:-:S01]  /*4a30*/  FADD.FTZ R80, R8, R55 ;  /* 0x0000003708507221 */ /* 0x000fc20000010000 */
[----:B------:R-:W-:Y:S01]  /*4a40*/  IMAD.MOV.U32 R30, RZ, RZ, R87 ;  /* 0x000000ffff1e7224 */ /* 0x000fe200078e0057 */
[----:B------:R-:W1:Y:S01]  /*4a50*/  MUFU.EX2 R11, R11 ;  /* 0x0000000b000b7308 */ /* 0x000e620000000800 */
[----:B---3--:R-:W-:-:S01]  /*4a60*/  FADD.FTZ R3, R9, R76 ;  /* 0x0000004c09037221 */ /* 0x008fc20000010000 */
[C---:B------:R-:W-:Y:S01]  /*4a70*/  FADD.FTZ R55, R109.reuse, R80 ;  /* 0x000000506d377221 */ /* 0x040fe20000010000 */
[----:B------:R-:W-:-:S03]  /*4a80*/  F2FP.SATFINITE.E4M3.F32.PACK_AB_MERGE_C R109, R109, R8, RZ ;  /* 0x000000086d6d723e */ /* 0x000fc600048070ff */
[----:B------:R-:W-:Y:S01]  /*4a90*/  FADD.FTZ R80, R10, R55 ;  /* 0x000000370a507221 */ /* 0x000fe20000010000 */
[----:B------:R-:W-:Y:S01]  /*4aa0*/  F2FP.SATFINITE.E4M3.F32.PACK_AB_MERGE_C R180, R115, R6, R109 ;  /* 0x0000000673b4723e */ /* 0x000fe2000480706d */
[----:B------:R-:W3:Y:S01]  /*4ab0*/  MUFU.EX2 R60, R111 ;  /* 0x0000006f003c7308 */ /* 0x000ee20000000800 */
[----:B--2---:R-:W-:-:S01]  /*4ac0*/  FADD.FTZ R76, R58, R3 ;  /* 0x000000033a4c7221 */ /* 0x004fc20000010000 */
[----:B------:R-:W-:Y:S01]  /*4ad0*/  FADD.FTZ R55, R99, R80 ;  /* 0x0000005063377221 */ /* 0x000fe20000010000 */
[----:B------:R-:W-:Y:S01]  /*4ae0*/  F2FP.SATFINITE.E4M3.F32.PACK_AB_MERGE_C R9, R58, R9, RZ ;  /* 0x000000093a09723e */ /* 0x000fe200048070ff */
[----:B------:R-:W-:-:S03]  /*4af0*/  IMAD.MOV.U32 R58, RZ, RZ, R87 ;  /* 0x000000ffff3a7224 */ /* 0x000fc600078e0057 */
[----:B------:R-:W-:Y:S01]  /*4b00*/  F2FP.SATFINITE.E4M3.F32.PACK_AB_MERGE_C R187, R56, R7, R9 ;  /* 0x0000000738bb723e */ /* 0x000fe20004807009 */
[----:B------:R-:W2:Y:S01]  /*4b10*/  MUFU.EX2 R13, R13 ;  /* 0x0000000d000d7308 */ /* 0x000ea20000000800 */
[----:B-1----:R-:W-:-:S01]  /*4b20*/  FADD.FTZ R3, R11, R76 ;  /* 0x0000004c0b037221 */ /* 0x002fc20000010000 */
[----:B------:R-:W-:-:S06]  /*4b30*/  IMAD.MOV.U32 R56, RZ, RZ, R87 ;  /* 0x000000ffff387224 */ /* 0x000fcc00078e0057 */
[----:B------:R-:W1:Y:S01]  /*4b40*/  MUFU.EX2 R62, R119 ;  /* 0x00000077003e7308 */ /* 0x000e620000000800 */
[----:B---3--:R-:W-:-:S07]  /*4b50*/  FADD.FTZ R78, R60, R3 ;  /* 0x000000033c4e7221 */ /* 0x008fce0000010000 */
[----:B------:R-:W3:Y:S01]  /*4b60*/  MUFU.EX2 R15, R15 ;  /* 0x0000000f000f7308 */ /* 0x000ee20000000800 */
[----:B--2---:R-:W-:-:S07]  /*4b70*/  FADD.FTZ R3, R13, R78 ;  /* 0x0000004e0d037221 */ /* 0x004fce0000010000 */
[----:B------:R-:W2:Y:S01]  /*4b80*/  MUFU.EX2 R64, R105 ;  /* 0x0000006900407308 */ /* 0x000ea20000000800 */
[----:B-1----:R-:W-:-:S01]  /*4b90*/  FADD.FTZ R78, R62, R3 ;  /* 0x000000033e4e7221 */ /* 0x002fc20000010000 */
[----:B------:R-:W-:Y:S01]  /*4ba0*/  F2FP.SATFINITE.E4M3.F32.PACK_AB_MERGE_C R13, R62, R13, RZ ;  /* 0x0000000d3e0d723e */ /* 0x000fe200048070ff */
[----:B------:R-:W-:-:S03]  /*4bb0*/  IMAD.MOV.U32 R62, RZ, RZ, R87 ;  /* 0x000000ffff3e7224 */ /* 0x000fc600078e0057 */
[----:B------:R-:W-:Y:S01]  /*4bc0*/  F2FP.SATFINITE.E4M3.F32.PACK_AB_MERGE_C R181, R60, R11, R13 ;  /* 0x0000000b3cb5723e */ /* 0x000fe2000480700d */
[----:B------:R-:W-:Y:S01]  /*4bd0*/  IMAD.MOV.U32 R60, RZ, RZ, R87 ;  /* 0x000000ffff3c7224 */ /* 0x000fe200078e0057 */
[----:B------:R-:W1:Y:S01]  /*4be0*/  MUFU.EX2 R12, R12 ;  /* 0x0000000c000c7308 */ /* 0x000e620000000800 */
[----:B---3--:R-:W-:-:S07]  /*4bf0*/  FADD.FTZ R3, R15, R78 ;  /* 0x0000004e0f037221 */ /* 0x008fce0000010000 */
[----:B------:R-:W3:Y:S01]  /*4c00*/  MUFU.EX2 R21, R21 ;  /* 0x0000001500157308 */ /* 0x000ee20000000800 */
[----:B--2---:R-:W-:-:S07]  /*4c10*/  FADD.FTZ R80, R64, R3 ;  /* 0x0000000340507221 */ /* 0x004fce0000010000 */
[----:B------:R-:W2:Y:S01]  /*4c20*/  MUFU.EX2 R66, R121 ;  /* 0x0000007900427308 */ /* 0x000ea20000000800 */
[----:B-1----:R-:W-:-:S01]  /*4c30*/  FADD.FTZ R82, R12, R55 ;  /* 0x000000370c527221 */ /* 0x002fc20000010000 */
[----:B------:R-:W-:-:S03]  /*4c40*/  F2FP.SATFINITE.E4M3.F32.PACK_AB_MERGE_C R55, R31, R28, RZ ;  /* 0x0000001c1f37723e */ /* 0x000fc600048070ff */
[C---:B------:R-:W-:Y:S01]  /*4c50*/  FADD.FTZ R31, R59.reuse, R82 ;  /* 0x000000523b1f7221 */ /* 0x040fe20000010000 */
[----:B------:R-:W-:Y:S01]  /*4c60*/  F2FP.SATFINITE.E4M3.F32.PACK_AB_MERGE_C R59, R59, R12, RZ ;  /* 0x0000000c3b3b723e */ /* 0x000fe200048070ff */
[----:B------:R-:W-:Y:S01]  /*4c70*/  IMAD.MOV.U32 R82, RZ, RZ, R87 ;  /* 0x000000ffff527224 */ /* 0x000fe200078e0057 */
[----:B------:R-:W-:Y:S01]  /*4c80*/  MUFU.EX2 R14, R14 ;  /* 0x0000000e000e7308 */ /* 0x000fe20000000800 */
[----:B---3--:R-:W-:-:S01]  /*4c90*/  FADD.FTZ R3, R21, R80 ;  /* 0x0000005015037221 */ /* 0x008fc20000010000 */
[----:B------:R-:W-:Y:S01]  /*4ca0*/  F2FP.SATFINITE.E4M3.F32.PACK_AB_MERGE_C R182, R99, R10, R59 ;  /* 0x0000000a63b6723e */ /* 0x000fe2000480703b */
[----:B------:R-:W-:Y:S01]  /*4cb0*/  IMAD.MOV.U32 R80, RZ, RZ, R87 ;  /* 0x000000ffff507224 */ /* 0x000fe200078e0057 */
[----:B------:R-:W-:Y:S01]  /*4cc0*/  F2FP.SATFINITE.E4M3.F32.PACK_AB_MERGE_C R184, R27, R26, R55 ;  /* 0x0000001a1bb8723e */ /* 0x000fe20004807037 */
[--C-:B------:R-:W-:Y:S02]  /*4cd0*/  IMAD.MOV.U32 R59, RZ, RZ, R87.reuse ;  /* 0x000000ffff3b7224 */ /* 0x100fe400078e0057 */
[----:B------:R-:W-:Y:S01]  /*4ce0*/  IMAD.MOV.U32 R55, RZ, RZ, R87 ;  /* 0x000000ffff377224 */ /* 0x000fe200078e0057 */
[----:B------:R-:W1:Y:S01]  /*4cf0*/  MUFU.EX2 R123, R123 ;  /* 0x0000007b007b7308 */ /* 0x000e620000000800 */
[----:B--2---:R-:W-:-:S01]  /*4d00*/  FADD.FTZ R28, R66, R3 ;  /* 0x00000003421c7221 */ /* 0x004fc20000010000 */
[----:B------:R-:W-:Y:S01]  /*4d10*/  F2FP.SATFINITE.E4M3.F32.PACK_AB_MERGE_C R21, R66, R21, RZ ;  /* 0x000000154215723e */ /* 0x000fe200048070ff */
[----:B------:R-:W-:-:S02]  /*4d20*/  IMAD.MOV.U32 R66, RZ, RZ, R87 ;  /* 0x000000ffff427224 */ /* 0x000fc400078e0057 */
[----:B------:R-:W-:Y:S01]  /*4d30*/  IMAD.MOV.U32 R27, RZ, RZ, R87 ;  /* 0x000000ffff1b7224 */ /* 0x000fe200078e0057 */
[----:B------:R-:W-:Y:S01]  /*4d40*/  F2FP.SATFINITE.E4M3.F32.PACK_AB_MERGE_C R183, R64, R15, R21 ;  /* 0x0000000f40b7723e */ /* 0x000fe20004807015 */
[--C-:B------:R-:W-:Y:S01]  /*4d50*/  IMAD.MOV.U32 R64, RZ, RZ, R87.reuse ;  /* 0x000000ffff407224 */ /* 0x100fe200078e0057 */
[----:B------:R-:W2:Y:S01]  /*4d60*/  MUFU.EX2 R61, R61 ;  /* 0x0000003d003d7308 */ /* 0x000ea20000000800 */
[----:B------:R-:W-:-:S07]  /*4d70*/  IMAD.MOV.U32 R26, RZ, RZ, R87 ;  /* 0x000000ffff1a7224 */ /* 0x000fce00078e0057 */
[----:B------:R3:W4:Y:S01]  /*4d80*/  MUFU.EX2 R68, R57 ;  /* 0x0000003900447308 */ /* 0x0007220000000800 */
[----:B-1----:R-:W-:-:S07]  /*4d90*/  FADD.FTZ R3, R123, R28 ;  /* 0x0000001c7b037221 */ /* 0x002fce0000010000 */
[----:B------:R-:W1:Y:S01]  /*4da0*/  MUFU.EX2 R20, R20 ;  /* 0x0000001400147308 */ /* 0x000e620000000800 */
[----:B---3--:R-:W-:Y:S01]  /*4db0*/  F2FP.SATFINITE.E4M3.F32.PACK_AB_MERGE_C R57, R54, R5, RZ ;  /* 0x000000053639723e */ /* 0x008fe200048070ff */
[----:B------:R-:W-:Y:S01]  /*4dc0*/  FADD.FTZ R54, R14, R31 ;  /* 0x0000001f0e367221 */ /* 0x000fe20000010000 */
[----:B------:R-:W-:Y:S02]  /*4dd0*/  IMAD.MOV.U32 R31, RZ, RZ, R87 ;  /* 0x000000ffff1f7224 */ /* 0x000fe400078e0057 */
[----:B------:R-:W-:Y:S01]  /*4de0*/  F2FP.SATFINITE.E4M3.F32.PACK_AB_MERGE_C R185, R52, R39, R57 ;  /* 0x0000002734b9723e */ /* 0x000fe20004807039 */
[----:B--2---:R-:W-:-:S01]  /*4df0*/  FADD.FTZ R5, R61, R54 ;  /* 0x000000363d057221 */ /* 0x004fc20000010000 */
[----:B------:R-:W-:Y:S01]  /*4e00*/  IMAD.MOV.U32 R57, RZ, RZ, R87 ;  /* 0x000000ffff397224 */ /* 0x000fe200078e0057 */
[----:B------:R-:W2:Y:S01]  /*4e10*/  MUFU.EX2 R95, R95 ;  /* 0x0000005f005f7308 */ /* 0x000ea20000000800 */
[----:B----4-:R-:W-:-:S01]  /*4e20*/  FADD.FTZ R8, R68, R3 ;  /* 0x0000000344087221 */ /* 0x010fc20000010000 */
[----:B------:R-:W-:-:S02]  /*4e30*/  IMAD.MOV.U32 R54, RZ, RZ, R87 ;  /* 0x000000ffff367224 */ /* 0x000fc400078e0057 */
[--C-:B------:R-:W-:Y:S02]  /*4e40*/  IMAD.MOV.U32 R52, RZ, RZ, R87.reuse ;  /* 0x000000ffff347224 */ /* 0x100fe400078e0057 */
[----:B------:R-:W-:Y:S02]  /*4e50*/  IMAD.MOV.U32 R39, RZ, RZ, R87 ;  /* 0x000000ffff277224 */ /* 0x000fe400078e0057 */
[----:B------:R-:W3:Y:S01]  /*4e60*/  MUFU.EX2 R41, R41 ;  /* 0x0000002900297308 */ /* 0x000ee20000000800 */
[----:B-1----:R-:W-:-:S07]  /*4e70*/  FADD.FTZ R28, R20, R5 ;  /* 0x00000005141c7221 */ /* 0x002fce0000010000 */
[----:B------:R1:W4:Y:S01]  /*4e80*/  MUFU.EX2 R70, R83 ;  /* 0x0000005300467308 */ /* 0x0003220000000800 */
[----:B--2---:R-:W-:-:S07]  /*4e90*/  FADD.FTZ R3, R95, R8 ;  /* 0x000000085f037221 */ /* 0x004fce0000010000 */
[----:B------:R-:W2:Y:S01]  /*4ea0*/  MUFU.EX2 R32, R32 ;  /* 0x0000002000207308 */ /* 0x000ea20000000800 */
[----:B---3--:R-:W-:-:S01]  /*4eb0*/  FADD.FTZ R5, R41, R28 ;  /* 0x0000001c29057221 */ /* 0x008fc20000010000 */
[----:B------:R-:W-:Y:S01]  /*4ec0*/  F2FP.SATFINITE.E4M3.F32.PACK_AB_MERGE_C R41, R41, R20, RZ ;  /* 0x000000142929723e */ /* 0x000fe200048070ff */
[--C-:B-1----:R-:W-:Y:S02]  /*4ed0*/  IMAD.MOV.U32 R83, RZ, RZ, R87.reuse ;  /* 0x000000ffff537224 */ /* 0x102fe400078e0057 */
[----:B------:R-:W-:Y:S01]  /*4ee0*/  IMAD.MOV.U32 R28, RZ, RZ, R87 ;  /* 0x000000ffff1c7224 */ /* 0x000fe200078e0057 */
[----:B------:R-:W-:Y:S01]  /*4ef0*/  F2FP.SATFINITE.E4M3.F32.PACK_AB_MERGE_C R176, R61, R14, R41 ;  /* 0x0000000e3db0723e */ /* 0x000fe20004807029 */
[----:B------:R-:W-:Y:S01]  /*4f00*/  IMAD.MOV.U32 R61, RZ, RZ, R87 ;  /* 0x000000ffff3d7224 */ /* 0x000fe200078e0057 */
[----:B------:R-:W1:Y:S01]  /*4f10*/  MUFU.EX2 R137, R137 ;  /* 0x0000008900897308 */ /* 0x000e620000000800 */
[----:B----4-:R-:W-:-:S01]  /*4f20*/  FADD.FTZ R8, R70, R3 ;  /* 0x0000000346087221 */ /* 0x010fc20000010000 */
[----:B------:R-:W-:Y:S01]  /*4f30*/  F2FP.SATFINITE.E4M3.F32.PACK_AB_MERGE_C R70, R70, R95, RZ ;  /* 0x0000005f4646723e */ /* 0x000fe200048070ff */
[----:B------:R-:W-:-:S03]  /*4f40*/  IMAD.MOV.U32 R41, RZ, RZ, R87 ;  /* 0x000000ffff297224 */ /* 0x000fc600078e0057 */
[----:B------:R-:W-:Y:S01]  /*4f50*/  F2FP.SATFINITE.E4M3.F32.PACK_AB_MERGE_C R177, R68, R123, R70 ;  /* 0x0000007b44b1723e */ /* 0x000fe20004807046 */
[----:B------:R-:W-:Y:S01]  /*4f60*/  IMAD.MOV.U32 R70, RZ, RZ, R87 ;  /* 0x000000ffff467224 */ /* 0x000fe200078e0057 */
[----:B------:R-:W3:Y:S01]  /*4f70*/  MUFU.EX2 R63, R63 ;  /* 0x0000003f003f7308 */ /* 0x000ee20000000800 */
[----:B--2---:R-:W-:-:S01]  /*4f80*/  FADD.FTZ R12, R32, R5 ;  /* 0x00000005200c7221 */ /* 0x004fc20000010000 */
[----:B------:R-:W-:-:S06]  /*4f90*/  IMAD.MOV.U32 R68, RZ, RZ, R87 ;  /* 0x000000ffff447224 */ /* 0x000fcc00078e0057 */
[----:B------:R-:W2:Y:S01]  /*4fa0*/  MUFU.EX2 R72, R139 ;  /* 0x0000008b00487308 */ /* 0x000ea20000000800 */
[----:B-1----:R-:W-:-:S07]  /*4fb0*/  FADD.FTZ R3, R137, R8 ;  /* 0x0000000889037221 */ /* 0x002fce0000010000 */
[----:B------:R-:W1:Y:S01]  /*4fc0*/  MUFU.EX2 R141, R141 ;  /* 0x0000008d008d7308 */ /* 0x000e620000000800 */
[----:B---3--:R-:W-:-:S04]  /*4fd0*/  FADD.FTZ R5, R63, R12 ;  /* 0x0000000c3f057221 */ /* 0x008fc80000010000 */
[----:B------:R-:W-:-:S03]  /*4fe0*/  FADD.FTZ R20, R34, R5 ;  /* 0x0000000522147221 */ /* 0x000fc60000010000 */
[----:B------:R-:W3:Y:S01]  /*4ff0*/  MUFU.EX2 R49, R49 ;  /* 0x0000003100317308 */ /* 0x000ee20000000800 */
[----:B--2---:R-:W-:-:S07]  /*5000*/  FADD.FTZ R12, R72, R3 ;  /* 0x00000003480c7221 */ /* 0x004fce0000010000 */
[----:B------:R-:W2:Y:S01]  /*5010*/  MUFU.EX2 R74, R143 ;  /* 0x0000008f004a7308 */ /* 0x000ea20000000800 */
[----:B-1----:R-:W-:-:S07]  /*5020*/  FADD.FTZ R3, R141, R12 ;  /* 0x0000000c8d037221 */ /* 0x002fce0000010000 */
[----:B------:R1:W4:Y:S01]  /*5030*/  MUFU.EX2 R36, R42 ;  /* 0x0000002a00247308 */ /* 0x0003220000000800 */
[C---:B---3--:R-:W-:Y:S01]  /*5040*/  F2FP.SATFINITE.E4M3.F32.PACK_AB_MERGE_C R34, R49.reuse, R34, RZ ;  /* 0x000000223122723e */ /* 0x048fe200048070ff */
[----:B------:R-:W-:-:S03]  /*5050*/  FADD.FTZ R49, R49, R20 ;  /* 0x0000001431317221 */ /* 0x000fc60000010000 */
[----:B------:R-:W-:Y:S01]  /*5060*/  F2FP.SATFINITE.E4M3.F32.PACK_AB_MERGE_C R178, R63, R32, R34 ;  /* 0x000000203fb2723e */ /* 0x000fe20004807022 */
[----:B------:R-:W-:Y:S02]  /*5070*/  IMAD.MOV.U32 R63, RZ, RZ, R87 ;  /* 0x000000ffff3f7224 */ /* 0x000fe400078e0057 */
[----:B------:R-:W3:Y:S01]  /*5080*/  MUFU.EX2 R75, R75 ;  /* 0x0000004b004b7308 */ /* 0x000ee20000000800 */
[C---:B--2---:R-:W-:Y:S01]  /*5090*/  F2FP.SATFINITE.E4M3.F32.PACK_AB_MERGE_C R141, R74.reuse, R141, RZ ;  /* 0x0000008d4a8d723e */ /* 0x044fe200048070ff */
[----:B------:R-:W-:Y:S01]  /*50a0*/  FADD.FTZ R74, R74, R3 ;  /* 0x000000034a4a7221 */ /* 0x000fe20000010000 */
[----:B-1----:R-:W-:-:S01]  /*50b0*/  FFMA.FTZ R42, R81, R88, -R24 ;  /* 0x00000058512a7223 */ /* 0x002fc20000010818 */
[----:B------:R-:W-:Y:S01]  /*50c0*/  FFMA.FTZ R24, R107, R88, -R24 ;  /* 0x000000586b187223 */ /* 0x000fe20000010818 */
[----:B------:R-:W-:Y:S01]  /*50d0*/  F2FP.SATFINITE.E4M3.F32.PACK_AB_MERGE_C R179, R72, R137, R141 ;  /* 0x0000008948b3723e */ /* 0x000fe2000480708d */
[----:B------:R-:W-:Y:S02]  /*50e0*/  IMAD.MOV.U32 R81, RZ, RZ, R87 ;  /* 0x000000ffff517224 */ /* 0x000fe400078e0057 */
[----:B------:R-:W1:Y:S01]  /*50f0*/  MUFU.EX2 R25, R25 ;  /* 0x0000001900197308 */ /* 0x000e620000000800 */
[----:B----4-:R-:W-:-:S01]  /*5100*/  FADD.FTZ R12, R36, R49 ;  /* 0x00000031240c7221 */ /* 0x010fc20000010000 */
[----:B------:R-:W-:-:S02]  /*5110*/  IMAD.MOV.U32 R72, RZ, RZ, R87 ;  /* 0x000000ffff487224 */ /* 0x000fc400078e0057 */
[--C-:B------:R-:W-:Y:S02]  /*5120*/  IMAD.MOV.U32 R49, RZ, RZ, R87.reuse ;  /* 0x000000ffff317224 */ /* 0x100fe400078e0057 */
[----:B------:R-:W-:Y:S02]  /*5130*/  IMAD.MOV.U32 R34, RZ, RZ, R87 ;  /* 0x000000ffff227224 */ /* 0x000fe400078e0057 */
[----:B------:R2:W4:Y:S01]  /*5140*/  MUFU.EX2 R2, R69 ;  /* 0x0000004500027308 */ /* 0x0005220000000800 */
[----:B---3--:R-:W-:-:S01]  /*5150*/  FADD.FTZ R3, R75, R74 ;  /* 0x0000004a4b037221 */ /* 0x008fc20000010000 */
[--C-:B------:R-:W-:Y:S02]  /*5160*/  IMAD.MOV.U32 R74, RZ, RZ, R87.reuse ;  /* 0x000000ffff4a7224 */ /* 0x100fe400078e0057 */
[----:B------:R-:W-:-:S04]  /*5170*/  IMAD.MOV.U32 R32, RZ, RZ, R87 ;  /* 0x000000ffff207224 */ /* 0x000fc800078e0057 */
[----:B------:R-:W3:Y:S01]  /*5180*/  MUFU.EX2 R29, R29 ;  /* 0x0000001d001d7308 */ /* 0x000ee20000000800 */
[----:B-1----:R-:W-:-:S01]  /*5190*/  FADD.FTZ R12, R25, R12 ;  /* 0x0000000c190c7221 */ /* 0x002fc20000010000 */
[----:B--2---:R-:W-:-:S06]  /*51a0*/  IMAD.MOV.U32 R69, RZ, RZ, R87 ;  /* 0x000000ffff457224 */ /* 0x004fcc00078e0057 */
[----:B------:R-:W1:Y:S01]  /*51b0*/  MUFU.EX2 R77, R77 ;  /* 0x0000004d004d7308 */ /* 0x000e620000000800 */
[----:B----4-:R-:W-:-:S07]  /*51c0*/  FADD.FTZ R20, R2, R3 ;  /* 0x0000000302147221 */ /* 0x010fce0000010000 */
[----:B------:R-:W2:Y:S01]  /*51d0*/  MUFU.EX2 R40, R40 ;  /* 0x0000002800287308 */ /* 0x000ea20000000800 */
[----:B---3--:R-:W-:-:S07]  /*51e0*/  FADD.FTZ R3, R29, R12 ;  /* 0x0000000c1d037221 */ /* 0x008fce0000010000 */
[----:B------:R3:W4:Y:S01]  /*51f0*/  MUFU.EX2 R76, R73 ;  /* 0x00000049004c7308 */ /* 0x0007220000000800 */
[----:B-1----:R-:W-:-:S07]  /*5200*/  FADD.FTZ R5, R77, R20 ;  /* 0x000000144d057221 */ /* 0x002fce0000010000 */
[----:B------:R-:W1:Y:S01]  /*5210*/  MUFU.EX2 R38, R38 ;  /* 0x0000002600267308 */ /* 0x000e620000000800 */
[----:B--2---:R-:W-:-:S01]  /*5220*/  FADD.FTZ R3, R40, R3 ;  /* 0x0000000328037221 */ /* 0x004fc20000010000 */
[----:B------:R-:W-:Y:S01]  /*5230*/  F2FP.SATFINITE.E4M3.F32.PACK_AB_MERGE_C R29, R40, R29, RZ ;  /* 0x0000001d281d723e */ /* 0x000fe200048070ff */
[--C-:B---3--:R-:W-:Y:S02]  /*5240*/  IMAD.MOV.U32 R73, RZ, RZ, R87.reuse ;  /* 0x000000ffff497224 */ /* 0x108fe400078e0057 */
[----:B------:R-:W-:Y:S01]  /*5250*/  IMAD.MOV.U32 R40, RZ, RZ, R87 ;  /* 0x000000ffff287224 */ /* 0x000fe200078e0057 */
[----:B------:R-:W-:Y:S01]  /*5260*/  F2FP.SATFINITE.E4M3.F32.PACK_AB_MERGE_C R172, R25, R36, R29 ;  /* 0x0000002419ac723e */ /* 0x000fe2000480701d */
[----:B------:R-:W-:Y:S01]  /*5270*/  IMAD.MOV.U32 R36, RZ, RZ, R87 ;  /* 0x000000ffff247224 */ /* 0x000fe200078e0057 */
        /* <DEDUP_REMOVED lines=23> */
[----:B---3--:R-:W-:-:S01]  /*53f0*/  FADD.FTZ R3, R42, R3 ;  /* 0x000000032a037221 */ /* 0x008fc20000010000 */
[----:B------:R-:W-:Y:S01]  /*5400*/  F2FP.SATFINITE.E4M3.F32.PACK_AB_MERGE_C R33, R42, R33, RZ ;  /* 0x000000212a21723e */ /* 0x000fe200048070ff */
[--C-:B--2---:R-:W-:Y:S02]  /*5410*/  IMAD.MOV.U32 R79, RZ, RZ, R87.reuse ;  /* 0x000000ffff4f7224 */ /* 0x104fe400078e0057 */
        /* <DEDUP_REMOVED lines=11> */
[----:B------:R-:W-:-:S06]  /*54d0*/  IMAD.MOV.U32 R33, RZ, RZ, R87 ;  /* 0x000000ffff217224 */ /* 0x000fcc00078e0057 */
[----:B------:R1:W4:Y:S01]  /*54e0*/  MUFU.EX2 R8, R67 ;  /* 0x0000004300087308 */ /* 0x0003220000000800 */
[----:B--2---:R-:W-:-:S07]  /*54f0*/  FADD.FTZ R3, R129, R4 ;  /* 0x0000000481037221 */ /* 0x004fce0000010000 */
[----:B------:R-:W2:Y:S01]  /*5500*/  MUFU.EX2 R37, R37 ;  /* 0x0000002500257308 */ /* 0x000ea20000000800 */
[----:B---3--:R-:W-:-:S01]  /*5510*/  FADD.FTZ R12, R53, R12 ;  /* 0x0000000c350c7221 */ /* 0x008fc20000010000 */
[----:B-1----:R-:W-:-:S06]  /*5520*/  IMAD.MOV.U32 R67, RZ, RZ, R87 ;  /* 0x000000ffff437224 */ /* 0x002fcc00078e0057 */
[----:B------:R-:W1:Y:S01]  /*5530*/  MUFU.EX2 R131, R131 ;  /* 0x0000008300837308 */ /* 0x000e620000000800 */
[----:B----4-:R-:W-:-:S07]  /*5540*/  FADD.FTZ R4, R8, R3 ;  /* 0x0000000308047221 */ /* 0x010fce0000010000 */
[----:B------:R-:W3:Y:S01]  /*5550*/  MUFU.EX2 R46, R46 ;  /* 0x0000002e002e7308 */ /* 0x000ee20000000800 */
[----:B--2---:R-:W-:-:S07]  /*5560*/  FADD.FTZ R3, R37, R12 ;  /* 0x0000000c25037221 */ /* 0x004fce0000010000 */
[----:B------:R-:W2:Y:S01]  /*5570*/  MUFU.EX2 R6, R133 ;  /* 0x0000008500067308 */ /* 0x000ea20000000800 */
[----:B-1----:R-:W-:-:S07]  /*5580*/  FADD.FTZ R5, R131, R4 ;  /* 0x0000000483057221 */ /* 0x002fce0000010000 */
[----:B------:R-:W1:Y:S01]  /*5590*/  MUFU.EX2 R48, R48 ;  /* 0x0000003000307308 */ /* 0x000e620000000800 */
[----:B---3--:R-:W-:-:S01]  /*55a0*/  FADD.FTZ R3, R46, R3 ;  /* 0x000000032e037221 */ /* 0x008fc20000010000 */
[----:B------:R-:W-:Y:S01]  /*55b0*/  F2FP.SATFINITE.E4M3.F32.PACK_AB_MERGE_C R37, R46, R37, RZ ;  /* 0x000000252e25723e */ /* 0x000fe200048070ff */
[----:B------:R-:W-:-:S03]  /*55c0*/  IMAD.MOV.U32 R46, RZ, RZ, R87 ;  /* 0x000000ffff2e7224 */ /* 0x000fc600078e0057 */
[----:B------:R-:W-:Y:S01]  /*55d0*/  F2FP.SATFINITE.E4M3.F32.PACK_AB_MERGE_C R168, R53, R44, R37 ;  /* 0x0000002c35a8723e */ /* 0x000fe20004807025 */
[----:B------:R-:W-:Y:S01]  /*55e0*/  IMAD.MOV.U32 R53, RZ, RZ, R87 ;  /* 0x000000ffff357224 */ /* 0x000fe200078e0057 */
[----:B------:R-:W3:Y:S01]  /*55f0*/  MUFU.EX2 R135, R135 ;  /* 0x0000008700877308 */ /* 0x000ee20000000800 */
[C---:B--2---:R-:W-:Y:S01]  /*5600*/  F2FP.SATFINITE.E4M3.F32.PACK_AB_MERGE_C R131, R6.reuse, R131, RZ ;  /* 0x000000830683723e */ /* 0x044fe200048070ff */
[----:B------:R-:W-:Y:S01]  /*5610*/  FADD.FTZ R6, R6, R5 ;  /* 0x0000000506067221 */ /* 0x000fe20000010000 */
[----:B------:R-:W-:Y:S02]  /*5620*/  IMAD.MOV.U32 R44, RZ, RZ, R87 ;  /* 0x000000ffff2c7224 */ /* 0x000fe400078e0057 */
[----:B------:R-:W-:Y:S01]  /*5630*/  F2FP.SATFINITE.E4M3.F32.PACK_AB_MERGE_C R169, R8, R129, R131 ;  /* 0x0000008108a9723e */ /* 0x000fe20004807083 */
[----:B------:R-:W-:Y:S02]  /*5640*/  IMAD.MOV.U32 R37, RZ, RZ, R87 ;  /* 0x000000ffff257224 */ /* 0x000fe400078e0057 */
[----:B------:R-:W2:Y:S01]  /*5650*/  MUFU.EX2 R65, R65 ;  /* 0x0000004100417308 */ /* 0x000ea20000000800 */
[----:B-1----:R-:W-:-:S07]  /*5660*/  FADD.FTZ R2, R48, R3 ;  /* 0x0000000330027221 */ /* 0x002fce0000010000 */
[----:B------:R1:W4:Y:S01]  /*5670*/  MUFU.EX2 R10, R45 ;  /* 0x0000002d000a7308 */ /* 0x0003220000000800 */
[----:B---3--:R-:W-:-:S07]  /*5680*/  FADD.FTZ R3, R135, R6 ;  /* 0x0000000687037221 */ /* 0x008fce0000010000 */
[----:B------:R-:W-:Y:S01]  /*5690*/  MUFU.EX2 R145, R145 ;  /* 0x0000009100917308 */ /* 0x000fe20000000800 */
[----:B--2---:R-:W-:-:S01]  /*56a0*/  FADD.FTZ R2, R65, R2 ;  /* 0x0000000241027221 */ /* 0x004fc20000010000 */
[----:B-1----:R-:W-:-:S06]  /*56b0*/  IMAD.MOV.U32 R45, RZ, RZ, R87 ;  /* 0x000000ffff2d7224 */ /* 0x002fcc00078e0057 */
[----:B------:R-:W1:Y:S01]  /*56c0*/  MUFU.EX2 R50, R50 ;  /* 0x0000003200327308 */ /* 0x000e620000000800 */
[----:B----4-:R-:W-:-:S07]  /*56d0*/  FADD.FTZ R4, R10, R3 ;  /* 0x000000030a047221 */ /* 0x010fce0000010000 */
[----:B------:R-:W2:Y:S08]  /*56e0*/  MUFU.EX2 R47, R47 ;  /* 0x0000002f002f7308 */ /* 0x000eb00000000800 */
[----:B------:R-:W3:Y:S01]  /*56f0*/  MUFU.EX2 R24, R24 ;  /* 0x0000001800187308 */ /* 0x000ee20000000800 */
[----:B-1----:R-:W-:Y:S01]  /*5700*/  F2FP.SATFINITE.E4M3.F32.PACK_AB_MERGE_C R6, R50, R145, RZ ;  /* 0x000000913206723e */ /* 0x002fe200048070ff */
[----:B------:R-:W-:-:S03]  /*5710*/  FADD.FTZ R145, R145, R4 ;  /* 0x0000000491917221 */ /* 0x000fc60000010000 */
[----:B------:R-:W-:Y:S01]  /*5720*/  F2FP.SATFINITE.E4M3.F32.PACK_AB_MERGE_C R171, R10, R135, R6 ;  /* 0x000000870aab723e */ /* 0x000fe20004807006 */
[----:B--2---:R-:W-:-:S01]  /*5730*/  FADD.FTZ R3, R47, R2 ;  /* 0x000000022f037221 */ /* 0x004fc20000010000 */
[----:B------:R-:W-:Y:S01]  /*5740*/  FADD.FTZ R2, R50, R145 ;  /* 0x0000009132027221 */ /* 0x000fe20000010000 */
[----:B------:R-:W-:Y:S01]  /*5750*/  IMAD.MOV.U32 R50, RZ, RZ, R87 ;  /* 0x000000ffff327224 */ /* 0x000fe200078e0057 */
[C---:B---3--:R-:W-:Y:S01]  /*5760*/  F2FP.SATFINITE.E4M3.F32.PACK_AB_MERGE_C R5, R24.reuse, R47, RZ ;  /* 0x0000002f1805723e */ /* 0x048fe200048070ff */
[----:B------:R-:W-:-:S01]  /*5770*/  FADD.FTZ R3, R24, R3 ;  /* 0x0000000318037221 */ /* 0x000fc20000010000 */
[----:B------:R-:W-:Y:S02]  /*5780*/  IMAD.MOV.U32 R47, RZ, RZ, R87 ;  /* 0x000000ffff2f7224 */ /* 0x000fe400078e0057 */
[----:B------:R-:W-:Y:S01]  /*5790*/  F2FP.SATFINITE.E4M3.F32.PACK_AB_MERGE_C R170, R65, R48, R5 ;  /* 0x0000003041aa723e */ /* 0x000fe20004807005 */
[--C-:B------:R-:W-:Y:S02]  /*57a0*/  IMAD.MOV.U32 R65, RZ, RZ, R87.reuse ;  /* 0x000000ffff417224 */ /* 0x100fe400078e0057 */
[----:B------:R-:W-:-:S02]  /*57b0*/  IMAD.MOV.U32 R48, RZ, RZ, R87 ;  /* 0x000000ffff307224 */ /* 0x000fc400078e0057 */
[----:B------:R-:W-:Y:S01]  /*57c0*/  IMAD.MOV.U32 R24, RZ, RZ, R87 ;  /* 0x000000ffff187224 */ /* 0x000fe200078e0057 */
        /* <DEDUP_REMOVED lines=35> */
[----:B------:R-:W-:Y:S01]  /*5a00*/  UMOV UR40, UR46 ;  /* 0x0000002e00287c82 */ /* 0x000fe20008000000 */
[----:B------:R-:W-:Y:S01]  /*5a10*/  ULDC UR57, c[0x0][0x404] ;  /* 0x0001010000397ab9 */ /* 0x000fe20000000800 */
[----:B------:R-:W-:Y:S01]  /*5a20*/  ULDC UR56, c[0x0][0x2e0] ;  /* 0x0000b80000387ab9 */ /* 0x000fe20000000800 */
[----:B------:R-:W-:-:S05]  /*5a30*/  ULDC.64 UR38, c[0x0][0x3f8] ;  /* 0x0000fe0000267ab9 */ /* 0x000fca0000000a00 */
.L_x_1839:
[----:B------:R-:W-:Y:S01]  /*5a40*/  ISETP.NE.AND P3, PT, RZ, UR45, PT ;  /* 0x0000002dff007c0c */ /* 0x000fe2000bf65270 */
[----:B------:R-:W-:-:S04]  /*5a50*/  UISETP.NE.AND UP0, UPT, UR36, 0x1, UPT ;  /* 0x000000012400788c */ /* 0x000fc8000bf05270 */
[----:B------:R-:W-:-:S04]  /*5a60*/  USEL UR46, URZ, 0x1, UP0 ;  /* 0x000000013f2e7887 */ /* 0x000fc80008000000 */
[----:B------:R-:W-:-:S04]  /*5a70*/  ULOP3.LUT UR46, UR40, UR46, URZ, 0x3c, !UPT ;  /* 0x0000002e282e7292 */ /* 0x000fc8000f8e3c3f */
[----:B------:R-:W-:Y:S08]  /*5a80*/  @P3 BRA `(.L_x_1830) ;  /* 0x0000000000383947 */ /* 0x000ff00003800000 */
[----:B------:R-:W-:Y:S05]  /*5a90*/  @!P0 BRA `(.L_x_1831) ;  /* 0x0000000000048947 */ /* 0x000fea0003800000 */
[----:B------:R-:W-:Y:S01]  /*5aa0*/  BPT.TRAP 0x1 ;  /* 0x000000040000795c */ /* 0x000fe20000300000 */
.L_x_1831:
        /* <DEDUP_REMOVED lines=9> */
.L_x_1832:
[----:B--2---:R-:W-:Y:S05]  /*5b40*/  @P2 BRA `(.L_x_1830) ;  /* 0x0000000000082947 */ /* 0x004fea0003800000 */
[----:B------:R-:W2:Y:S02]  /*5b50*/  SYNCS.PHASECHK.TRANS64.TRYWAIT P2, [UR5+0x29830], R6 ;  /* 0x02983006ff0075a7 */ /* 0x000ea40008040145 */
[----:B--2---:R-:W-:Y:S05]  /*5b60*/  @!P2 BRA `(.L_x_1833) ;  /* 0x000000d000eca947 */ /* 0x004fea0003800000 */
.L_x_1830:
[----:B--2---:R-:W2:Y:S01]  /*5b70*/  S2R R7, SR_TID.X ;  /* 0x0000000000077919 */ /* 0x004ea20000002100 */
[----:B------:R-:W-:Y:S01]  /*5b80*/  UIADD3 UR5, UR36, 0x1, URZ ;  /* 0x0000000124057890 */ /* 0x000fe2000fffe03f */
[----:B------:R-:W-:Y:S01]  /*5b90*/  UMOV UR11, 0x80000020 ;  /* 0x80000020000b7882 */ /* 0x000fe20000000000 */
[----:B------:R-:W-:Y:S02]  /*5ba0*/  UMOV UR32, UR8 ;  /* 0x0000000800207c82 */ /* 0x000fe40008000000 */
[----:B------:R-:W-:Y:S01]  /*5bb0*/  UISETP.NE.AND UP0, UPT, UR5, 0x2, UPT ;  /* 0x000000020500788c */ /* 0x000fe2000bf05270 */
[----:B------:R-:W-:Y:S01]  /*5bc0*/  UMOV UR33, UR9 ;  /* 0x0000000900217c82 */ /* 0x000fe20008000000 */
[----:B------:R-:W-:Y:S02]  /*5bd0*/  UMOV UR35, 0x80000020 ;  /* 0x8000002000237882 */ /* 0x000fe40000000000 */
[----:B------:R-:W-:Y:S01]  /*5be0*/  USEL UR5, UR5, URZ, UP0 ;  /* 0x0000003f05057287 */ /* 0x000fe20008000000 */
[----:B------:R-:W-:Y:S01]  /*5bf0*/  UMOV UR48, UR8 ;  /* 0x0000000800307c82 */ /* 0x000fe20008000000 */
[----:B------:R-:W-:-:S02]  /*5c00*/  UMOV UR49, UR9 ;  /* 0x0000000900317c82 */ /* 0x000fc40008000000 */
[----:B------:R-:W-:Y:S01]  /*5c10*/  UIMAD UR6, UR5, 0x780, UR4 ;  /* 0x00000780050678a4 */ /* 0x000fe2000f8e0204 */
[----:B------:R-:W-:Y:S01]  /*5c20*/  UMOV UR51, 0x80000020 ;  /* 0x8000002000337882 */ /* 0x000fe20000000000 */
[----:B------:R-:W-:Y:S02]  /*5c30*/  UMOV UR15, 0x80000020 ;  /* 0x80000020000f7882 */ /* 0x000fe40000000000 */
[----:B------:R-:W-:Y:S02]  /*5c40*/  UIADD3 UR34, UR6, 0x80, URZ ;  /* 0x0000008006227890 */ /* 0x000fe4000fffe03f */
[----:B------:R-:W-:Y:S02]  /*5c50*/  UIADD3 UR50, UR6, 0x100, URZ ;  /* 0x0000010006327890 */ /* 0x000fe4000fffe03f */
[----:B------:R-:W-:Y:S01]  /*5c60*/  UMOV UR10, UR6 ;  /* 0x00000006000a7c82 */ /* 0x000fe20008000000 */
[----:B------:R-:W-:Y:S02]  /*5c70*/  UIADD3 UR14, UR6, 0x200, URZ ;  /* 0x00000200060e7890 */ /* 0x000fe4000fffe03f */
[----:B------:R-:W-:Y:S01]  /*5c80*/  UIADD3 UR18, UR6, 0x280, URZ ;  /* 0x0000028006127890 */ /* 0x000fe2000fffe03f */
[----:B------:R-:W-:Y:S01]  /*5c90*/  UMOV UR19, 0x80000020 ;  /* 0x8000002000137882 */ /* 0x000fe20000000000 */
[----:B------:R-:W-:Y:S01]  /*5ca0*/  UIADD3 UR22, UR6, 0x282, URZ ;  /* 0x0000028206167890 */ /* 0x000fe2000fffe03f */
[----:B------:R-:W-:Y:S01]  /*5cb0*/  UMOV UR23, 0x80000020 ;  /* 0x8000002000177882 */ /* 0x000fe20000000000 */
[----:B------:R-:W-:Y:S01]  /*5cc0*/  UIADD3 UR26, UR6, 0x500, URZ ;  /* 0x00000500061a7890 */ /* 0x000fe2000fffe03f */
[----:B--2---:R-:W-:Y:S01]  /*5cd0*/  SHF.R.U32.HI R7, RZ, 0x7, R7 ;  /* 0x00000007ff077819 */ /* 0x004fe20000011607 */
[----:B------:R-:W-:Y:S01]  /*5ce0*/  UMOV UR27, 0x80000020 ;  /* 0x80000020001b7882 */ /* 0x000fe20000000000 */
[----:B------:R-:W-:Y:S01]  /*5cf0*/  UIADD3 UR30, UR6, 0x502, URZ ;  /* 0x00000502061e7890 */ /* 0x000fe2000fffe03f */
[----:B------:R-:W-:-:S02]  /*5d00*/  UMOV UR31, 0x80000020 ;  /* 0x80000020001f7882 */ /* 0x000fc40000000000 */
[----:B-1----:R-:W-:-:S05]  /*5d10*/  VIADD R6, R7, 0x8 ;  /* 0x0000000807067836 */ /* 0x002fca0000000000 */
[----:B------:R1:W-:Y:S06]  /*5d20*/  BAR.SYNC.DEFER_BLOCKING R6, 0x100 ;  /* 0x000400060000751d */ /* 0x0003ec0000010000 */
        /* <DEDUP_REMOVED lines=26> */
[----:B------:R-:W-:Y:S01]  /*5ed0*/  QGMMA.64x32x32.F32.E4M3.E4M3 R88, gdesc[UR8], RZ, !UPT, gsb0 ;  /* 0x00600000085879f3 */ /* 0x000fe2000c0008ff */
        /* <DEDUP_REMOVED lines=136> */
.L_x_1835:
[----:B------:R-:W-:Y:S01]  /*6760*/  ULEA UR6, UR36, UR37, 0x3 ;  /* 0x0000002524067291 */ /* 0x000fe2000f8e183f */
[----:B------:R-:W-:-:S05]  /*6770*/  IMAD.U32 R6, RZ, RZ, UR40 ;  /* 0x00000028ff067e24 */ /* 0x000fca000f8e00ff */
[----:B------:R-:W-:-:S04]  /*6780*/  SHF.L.U32 R6, R6, 0x1f, RZ ;  /* 0x0000001f06067819 */ /* 0x000fc800000006ff */
[----:B------:R1:W2:Y:S01]  /*6790*/  SYNCS.PHASECHK.TRANS64.TRYWAIT P2, [UR6+0x29850], R6 ;  /* 0x02985006ff0075a7 */ /* 0x0002a20008040146 */
[----:B------:R-:W-:Y:S05]  /*67a0*/  @!P0 BRA `(.L_x_1836) ;  /* 0x0000000000048947 */ /* 0x000fea0003800000 */
[----:B------:R-:W-:Y:S01]  /*67b0*/  BPT.TRAP 0x1 ;  /* 0x000000040000795c */ /* 0x000fe20000300000 */
.L_x_1836:
[----:B--2---:R-:W-:Y:S05]  /*67c0*/  @P2 BRA `(.L_x_1834) ;  /* 0x0000000000082947 */ /* 0x004fea0003800000 */
[----:B------:R-:W2:Y:S02]  /*67d0*/  SYNCS.PHASECHK.TRANS64.TRYWAIT P2, [UR6+0x29850], R6 ;  /* 0x02985006ff0075a7 */ /* 0x000ea40008040146 */
[----:B--2---:R-:W-:Y:S05]  /*67e0*/  @!P2 BRA `(.L_x_1837) ;  /* 0x000000c400e4a947 */ /* 0x004fea0003800000 */
.L_x_1834:
[C---:B------:R-:W-:Y:S01]  /*67f0*/  FMUL.FTZ R197, R0.reuse, R144 ;  /* 0x0000009000c57220 */ /* 0x040fe20000410000 */
[C---:B------:R-:W-:Y:S01]  /*6800*/  FMUL.FTZ R144, R0.reuse, R121 ;  /* 0x0000007900907220 */ /* 0x040fe20000410000 */
[C---:B------:R-:W-:Y:S01]  /*6810*/  FMUL.FTZ R121, R0.reuse, R123 ;  /* 0x0000007b00797220 */ /* 0x040fe20000410000 */
[C---:B------:R-:W-:Y:S01]  /*6820*/  FMUL.FTZ R123, R0.reuse, R127 ;  /* 0x0000007f007b7220 */ /* 0x040fe20000410000 */
[----:B------:R-:W-:Y:S01]  /*6830*/  UISETP.NE.U32.AND UP0, UPT, UR38, URZ, UPT ;  /* 0x0000003f2600728c */ /* 0x000fe2000bf05070 */
[----:B------:R-:W3:Y:S01]  /*6840*/  LDC R127, c[0x0][0x288] ;  /* 0x0000a200ff7f7b82 */ /* 0x000ee20000000800 */
[----:B------:R-:W-:Y:S01]  /*6850*/  UIMAD UR6, UR7, -0xa0, UR42 ;  /* 0xffffff60070678a4 */ /* 0x000fe2000f8e022a */
[C---:B------:R-:W-:Y:S01]  /*6860*/  FMUL.FTZ R205, R0.reuse, R152 ;  /* 0x0000009800cd7220 */ /* 0x040fe20000410000 */
[----:B------:R-:W-:Y:S01]  /*6870*/  UISETP.NE.AND.EX UP0, UPT, UR39, URZ, UPT, UP0 ;  /* 0x0000003f2700728c */ /* 0x000fe2000bf05300 */
[C---:B------:R-:W-:Y:S01]  /*6880*/  FMUL.FTZ R207, R0.reuse, R153 ;  /* 0x0000009900cf7220 */ /* 0x040fe20000410000 */
[----:B------:R-:W-:Y:S01]  /*6890*/  UIADD3 UR6, UR6, 0x1, URZ ;  /* 0x0000000106067890 */ /* 0x000fe2000fffe03f */
[C---:B------:R-:W-:Y:S01]  /*68a0*/  FMUL.FTZ R201, R0.reuse, R140 ;  /* 0x0000008c00c97220 */ /* 0x040fe20000410000 */
[----:B------:R-:W-:Y:S01]  /*68b0*/  USEL UR10, UR57, 0x1, UP0 ;  /* 0x00000001390a7887 */ /* 0x000fe20008000000 */
[----:B------:R-:W4:Y:S01]  /*68c0*/  MUFU.TANH R205, R205 ;  /* 0x000000cd00cd7308 */ /* 0x000f220000002400 */
[C---:B------:R-:W-:Y:S01]  /*68d0*/  FMUL.FTZ R140, R0.reuse, R145 ;  /* 0x00000091008c7220 */ /* 0x040fe20000410000 */
[C---:B------:R-:W-:Y:S01]  /*68e0*/  FMUL.FTZ R209, R0.reuse, R156 ;  /* 0x0000009c00d17220 */ /* 0x040fe20000410000 */
[----:B------:R-:W-:Y:S01]  /*68f0*/  UIMAD UR6, UR10, UR56, UR6 ;  /* 0x000000380a0672a4 */ /* 0x000fe2000f8e0206 */
        /* <DEDUP_REMOVED lines=12> */
[----:B---3--:R-:W-:Y:S01]  /*69c0*/  IADD3 R127, -R127, UR6, RZ ;  /* 0x000000067f7f7c10 */ /* 0x008fe2000fffe1ff */
[----:B------:R-:W-:Y:S01]  /*69d0*/  UIADD3 UR6, UR37, 0x400, URZ ;  /* 0x0000040025067890 */ /* 0x000fe2000fffe03f */
[----:B------:R-:W3:Y:S01]  /*69e0*/  MUFU.TANH R209, R209 ;  /* 0x000000d100d17308 */ /* 0x000ee20000002400 */
[C---:B------:R-:W-:Y:S01]  /*69f0*/  FMUL.FTZ R134, R0.reuse, R104 ;  /* 0x0000006800867220 */ /* 0x040fe20000410000 */
[----:B------:R-:W-:Y:S01]  /*6a00*/  FMUL.FTZ R219, R0, R165 ;  /* 0x000000a500db7220 */ /* 0x000fe20000410000 */
[----:B------:R-:W-:Y:S01]  /*6a10*/  IMAD R130, R22, -0x2, R127 ;  /* 0xfffffffe16827824 */ /* 0x000fe200078e027f */
[----:B------:R-:W-:Y:S01]  /*6a20*/  USHF.R.U32.HI UR6, URZ, 0x4, UR6 ;  /* 0x000000043f067899 */ /* 0x000fe20008011606 */
[----:B------:R-:W-:Y:S01]  /*6a30*/  WARPGROUP.ARRIVE ;  /* 0x00000000000079c5 */ /* 0x000fe20000000000 */
[C---:B------:R-:W-:Y:S01]  /*6a40*/  FMUL.FTZ R213, R0.reuse, R136 ;  /* 0x0000008800d57220 */ /* 0x040fe20000410000 */
[----:B------:R-:W-:Y:S01]  /*6a50*/  IMAD.IADD R130, R23, 0x1, R130 ;  /* 0x0000000117827824 */ /* 0x000fe200078e0282 */
[----:B------:R-:W1:Y:S01]  /*6a60*/  MUFU.TANH R211, R211 ;  /* 0x000000d300d37308 */ /* 0x000e620000002400 */
[----:B------:R-:W-:Y:S01]  /*6a70*/  ULOP3.LUT UR6, UR6, 0x3fff, URZ, 0xc0, !UPT ;  /* 0x00003fff06067892 */ /* 0x000fe2000f8ec03f */
[C---:B------:R-:W-:Y:S01]  /*6a80*/  FMUL.FTZ R14, R0.reuse, R138 ;  /* 0x0000008a000e7220 */ /* 0x040fe20000410000 */
[----:B------:R-:W-:Y:S01]  /*6a90*/  FMUL.FTZ R138, R0, R150 ;  /* 0x00000096008a7220 */ /* 0x000fe20000410000 */
[C---:B------:R-:W-:Y:S01]  /*6aa0*/  ISETP.GT.AND P2, PT, R130.reuse, RZ, PT ;  /* 0x000000ff8200720c */ /* 0x040fe20003f44270 */
[----:B------:R-:W-:Y:S01]  /*6ab0*/  ULOP3.LUT UR6, UR6, 0x10000, URZ, 0xfc, !UPT ;  /* 0x0001000006067892 */ /* 0x000fe2000f8efc3f */
[C---:B------:R-:W-:Y:S01]  /*6ac0*/  ISETP.GT.AND P3, PT, R130.reuse, 0x1, PT ;  /* 0x000000018200780c */ /* 0x040fe20003f64270 */
[----:B------:R-:W-:Y:S01]  /*6ad0*/  UMOV UR11, 0xc0000010 ;  /* 0xc0000010000b7882 */ /* 0x000fe20000000000 */
[----:B------:R-:W2:Y:S01]  /*6ae0*/  MUFU.TANH R215, R215 ;  /* 0x000000d700d77308 */ /* 0x000ea20000002400 */
[----:B----4-:R-:W-:Y:S01]  /*6af0*/  FSEL R205, R205, -INF , P2 ;  /* 0xff800000cdcd7808 */ /* 0x010fe20001000000 */
[----:B------:R-:W-:Y:S01]  /*6b00*/  UIMAD UR6, UR36, 0x500, UR6 ;  /* 0x00000500240678a4 */ /* 0x000fe2000f8e0206 */
[----:B------:R-:W-:Y:S01]  /*6b10*/  ISETP.GT.AND P2, PT, R130, 0x8, PT ;  /* 0x000000088200780c */ /* 0x000fe20003f44270 */
[C---:B------:R-:W-:Y:S01]  /*6b20*/  FMUL.FTZ R203, R0.reuse, R137 ;  /* 0x0000008900cb7220 */ /* 0x040fe20000410000 */
[----:B-----5:R-:W-:Y:S01]  /*6b30*/  FSEL R207, R207, -INF , P3 ;  /* 0xff800000cfcf7808 */ /* 0x020fe20001800000 */
[----:B------:R-:W-:Y:S01]  /*6b40*/  FMUL.FTZ R199, R0, R141 ;  /* 0x0000008d00c77220 */ /* 0x000fe20000410000 */
[----:B------:R-:W-:Y:S01]  /*6b50*/  FMNMX.FTZ R104, R205, R5, !PT ;  /* 0x00000005cd687209 */ /* 0x000fe20007810000 */
[----:B------:R-:W4:Y:S01]  /*6b60*/  MUFU.TANH R217, R217 ;  /* 0x000000d900d97308 */ /* 0x000f220000002400 */
[----:B------:R-:W-:Y:S01]  /*6b70*/  ISETP.GT.AND P3, PT, R130, 0x9, PT ;  /* 0x000000098200780c */ /* 0x000fe20003f64270 */
[----:B------:R-:W-:Y:S01]  /*6b80*/  UMOV UR10, UR6 ;  /* 0x00000006000a7c82 */ /* 0x000fe20008000000 */
[----:B---3--:R-:W-:Y:S01]  /*6b90*/  FSEL R209, R209, -INF , P2 ;  /* 0xff800000d1d17808 */ /* 0x008fe20001000000 */
[----:B------:R-:W-:Y:S01]  /*6ba0*/  QGMMA.64x128x32.F32.E4M3.E4M3 R24, R184, gdesc[UR8], R24, gsb0 ;  /* 0x01e00008b8187df3 */ /* 0x000fe20008000818 */
[----:B------:R-:W-:Y:S01]  /*6bb0*/  FMNMX.FTZ R104, R207, R104, !PT ;  /* 0x00000068cf687209 */ /* 0x000fe20007810000 */
[----:B------:R-:W-:Y:S01]  /*6bc0*/  FMUL.FTZ R141, R0, R148 ;  /* 0x00000094008d7220 */ /* 0x000fe20000410000 */
[----:B------:R-:W-:Y:S01]  /*6bd0*/  ISETP.GT.AND P2, PT, R130, 0x10, PT ;  /* 0x000000108200780c */ /* 0x000fe20003f44270 */
[----:B------:R-:W3:Y:S01]  /*6be0*/  MUFU.TANH R221, R221 ;  /* 0x000000dd00dd7308 */ /* 0x000ee20000002400 */
[----:B-1----:R-:W-:Y:S01]  /*6bf0*/  FSEL R211, R211, -INF , P3 ;  /* 0xff800000d3d37808 */ /* 0x002fe20001800000 */
[C---:B------:R-:W-:Y:S01]  /*6c00*/  FMUL.FTZ R20, R0.reuse, R142 ;  /* 0x0000008e00147220 */ /* 0x040fe20000410000 */
[----:B------:R-:W-:Y:S01]  /*6c10*/  FMNMX.FTZ R150, R209, R104, !PT ;  /* 0x00000068d1967209 */ /* 0x000fe20007810000 */
[----:B------:R-:W-:Y:S01]  /*6c20*/  FMUL.FTZ R142, R0, R149 ;  /* 0x00000095008e7220 */ /* 0x000fe20000410000 */
[----:B------:R-:W-:Y:S01]  /*6c30*/  ISETP.GT.AND P3, PT, R130, 0x11, PT ;  /* 0x000000118200780c */ /* 0x000fe20003f64270 */
[C---:B------:R-:W-:Y:S01]  /*6c40*/  FMUL.FTZ R149, R0.reuse, R105 ;  /* 0x0000006900957220 */ /* 0x040fe20000410000 */
[----:B--2---:R-:W-:Y:S01]  /*6c50*/  FSEL R215, R215, -INF , P2 ;  /* 0xff800000d7d77808 */ /* 0x004fe20001000000 */
[----:B------:R-:W1:Y:S01]  /*6c60*/  MUFU.TANH R219, R219 ;  /* 0x000000db00db7308 */ /* 0x000e620000002400 */
[----:B------:R-:W-:Y:S01]  /*6c70*/  FMNMX.FTZ R150, R211, R150, !PT ;  /* 0x00000096d3967209 */ /* 0x000fe20007810000 */
[----:B------:R-:W-:Y:S01]  /*6c80*/  FMUL.FTZ R105, R0, R107 ;  /* 0x0000006b00697220 */ /* 0x000fe20000410000 */
[----:B------:R-:W-:Y:S01]  /*6c90*/  ISETP.GT.AND P2, PT, R130, 0x18, PT ;  /* 0x000000188200780c */ /* 0x000fe20003f44270 */
[C---:B------:R-:W-:Y:S01]  /*6ca0*/  FMUL.FTZ R109, R0.reuse, R109 ;  /* 0x0000006d006d7220 */ /* 0x040fe20000410000 */
[----:B----4-:R-:W-:Y:S01]  /*6cb0*/  FSEL R217, R217, -INF , P3 ;  /* 0xff800000d9d97808 */ /* 0x010fe20001800000 */
[----:B------:R-:W-:Y:S01]  /*6cc0*/  FMUL.FTZ R136, R0, R146 ;  /* 0x0000009200887220 */ /* 0x000fe20000410000 */
[----:B------:R-:W-:Y:S01]  /*6cd0*/  FMNMX.FTZ R150, R215, R150, !PT ;  /* 0x00000096d7967209 */ /* 0x000fe20007810000 */
[----:B------:R-:W2:Y:S01]  /*6ce0*/  MUFU.TANH R213, R213 ;  /* 0x000000d500d57308 */ /* 0x000ea20000002400 */
[----:B------:R-:W-:Y:S01]  /*6cf0*/  ISETP.GT.AND P3, PT, R130, 0x19, PT ;  /* 0x000000198200780c */ /* 0x000fe20003f64270 */
[C---:B------:R-:W-:Y:S01]  /*6d00*/  FMUL.FTZ R146, R0.reuse, R125 ;  /* 0x0000007d00927220 */ /* 0x040fe20000410000 */
[----:B---3--:R-:W-:Y:S01]  /*6d10*/  FSEL R221, R221, -INF , P2 ;  /* 0xff800000dddd7808 */ /* 0x008fe20001000000 */
[C---:B------:R-:W-:Y:S01]  /*6d20*/  FMUL.FTZ R104, R0.reuse, R106 ;  /* 0x0000006a00687220 */ /* 0x040fe20000410000 */
        /* <DEDUP_REMOVED lines=10> */
[----:B------:R-:W-:Y:S01]  /*6dd0*/  FMNMX.FTZ R150, R219, R150, !PT ;  /* 0x00000096db967209 */ /* 0x000fe20007810000 */
[----:B------:R-:W1:Y:S01]  /*6de0*/  MUFU.TANH R201, R201 ;  /* 0x000000c900c97308 */ /* 0x000e620000002400 */
[----:B--2---:R-:W-:Y:S01]  /*6df0*/  FSEL R213, R213, -INF , P2 ;  /* 0xff800000d5d57808 */ /* 0x004fe20001000000 */
[----:B------:R-:W-:Y:S01]  /*6e00*/  FMUL.FTZ R137, R0, R147 ;  /* 0x0000009300897220 */ /* 0x000fe20000410000 */
[----:B------:R-:W-:Y:S01]  /*6e10*/  ISETP.GT.AND P2, PT, R130, 0x28, PT ;  /* 0x000000288200780c */ /* 0x000fe20003f44270 */
        /* <DEDUP_REMOVED lines=9> */
[----:B------:R-:W-:Y:S01]  /*6eb0*/  FMNMX.FTZ R150, R203, R150, !PT ;  /* 0x00000096cb967209 */ /* 0x000fe20007810000 */
[C---:B------:R-:W-:Y:S01]  /*6ec0*/  FMUL.FTZ R112, R0.reuse, R112 ;  /* 0x0000007000707220 */ /* 0x040fe20000410000 */
[C---:B------:R-:W-:Y:S01]  /*6ed0*/  FMUL.FTZ R116, R0.reuse, R116 ;  /* 0x0000007400747220 */ /* 0x040fe20000410000 */
[----:B------:R-:W3:Y:S01]  /*6ee0*/  MUFU.TANH R197, R197 ;  /* 0x000000c500c57308 */ /* 0x000ee20000002400 */
[----:B-1----:R-:W-:Y:S01]  /*6ef0*/  FSEL R201, R201, -INF , P2 ;  /* 0xff800000c9c97808 */ /* 0x002fe20001000000 */
[----:B------:R-:W-:Y:S01]  /*6f00*/  FMUL.FTZ R15, R0, R139 ;  /* 0x0000008b000f7220 */ /* 0x000fe20000410000 */
[----:B------:R-:W-:Y:S01]  /*6f10*/  ISETP.GT.AND P2, PT, R130, 0x30, PT ;  /* 0x000000308200780c */ /* 0x000fe20003f44270 */
[C---:B------:R-:W-:Y:S01]  /*6f20*/  FMUL.FTZ R139, R0.reuse, R151 ;  /* 0x00000097008b7220 */ /* 0x040fe20000410000 */
[----:B------:R-:W-:Y:S01]  /*6f30*/  FMNMX.FTZ R150, R201, R150, !PT ;  /* 0x00000096c9967209 */ /* 0x000fe20007810000 */
[C---:B------:R-:W-:Y:S01]  /*6f40*/  FMUL.FTZ R88, R0.reuse, R88 ;  /* 0x0000005800587220 */ /* 0x040fe20000410000 */
[----:B------:R-:W-:Y:S01]  /*6f50*/  FMUL.FTZ R89, R0, R89 ;  /* 0x0000005900597220 */ /* 0x000fe20000410000 */
[----:B------:R-:W1:Y:S01]  /*6f60*/  MUFU.TANH R140, R140 ;  /* 0x0000008c008c7308 */ /* 0x000e620000002400 */
[----:B--2---:R-:W-:Y:S01]  /*6f70*/  FSEL R199, R199, -INF , P3 ;  /* 0xff800000c7c77808 */ /* 0x004fe20001800000 */
[----:B------:R-:W-:Y:S01]  /*6f80*/  UIADD3 UR10, UR6, 0x100, URZ ;  /* 0x00000100060a7890 */ /* 0x000fe2000fffe03f */
[----:B------:R-:W-:Y:S01]  /*6f90*/  ISETP.GT.AND P3, PT, R130, 0x31, PT ;  /* 0x000000318200780c */ /* 0x000fe20003f64270 */
[C---:B------:R-:W-:Y:S01]  /*6fa0*/  FMUL.FTZ R92, R0.reuse, R92 ;  /* 0x0000005c005c7220 */ /* 0x040fe20000410000 */
[----:B------:R-:W-:Y:S01]  /*6fb0*/  FMNMX.FTZ R150, R199, R150, !PT ;  /* 0x00000096c7967209 */ /* 0x000fe20007810000 */
[----:B------:R-:W-:Y:S01]  /*6fc0*/  UMOV UR11, 0xc0000010 ;  /* 0xc0000010000b7882 */ /* 0x000fe20000000000 */
[C---:B------:R-:W-:Y:S01]  /*6fd0*/  FMUL.FTZ R96, R0.reuse, R96 ;  /* 0x0000006000607220 */ /* 0x040fe20000410000 */
[----:B------:R-:W-:Y:S01]  /*6fe0*/  MUFU.TANH R141, R141 ;  /* 0x0000008d008d7308 */ /* 0x000fe20000002400 */
[----:B---3--:R-:W-:Y:S01]  /*6ff0*/  FSEL R197, R197, -INF , P2 ;  /* 0xff800000c5c57808 */ /* 0x008fe20001000000 */
[----:B------:R-:W-:Y:S01]  /*7000*/  FMUL.FTZ R9, R0, R159 ;  /* 0x0000009f00097220 */ /* 0x000fe20000410000 */
[----:B------:R-:W-:Y:S01]  /*7010*/  ISETP.GT.AND P2, PT, R130, 0x38, PT ;  /* 0x000000388200780c */ /* 0x000fe20003f44270 */
[C---:B------:R-:W-:Y:S01]  /*7020*/  FMUL.FTZ R100, R0.reuse, R100 ;  /* 0x0000006400647220 */ /* 0x040fe20000410000 */
[----:B------:R-:W-:Y:S01]  /*7030*/  FMNMX.FTZ R150, R197, R150, !PT ;  /* 0x00000096c5967209 */ /* 0x000fe20007810000 */
[C---:B------:R-:W-:Y:S01]  /*7040*/  FMUL.FTZ R11, R0.reuse, R163 ;  /* 0x000000a3000b7220 */ /* 0x040fe20000410000 */
[----:B------:R-:W-:Y:S01]  /*7050*/  FMUL.FTZ R13, R0, R167 ;  /* 0x000000a7000d7220 */ /* 0x000fe20000410000 */
[----:B------:R-:W2:Y:S01]  /*7060*/  MUFU.TANH R142, R142 ;  /* 0x0000008e008e7308 */ /* 0x000ea20000002400 */
[----:B-1----:R-:W-:Y:S01]  /*7070*/  FSEL R107, R140, -INF , P3 ;  /* 0xff8000008c6b7808 */ /* 0x002fe20001800000 */
[----:B------:R-:W-:Y:S01]  /*7080*/  FMUL.FTZ R140, R0, R117 ;  /* 0x00000075008c7220 */ /* 0x000fe20000410000 */
[----:B------:R-:W-:Y:S01]  /*7090*/  ISETP.GT.AND P3, PT, R130, 0x39, PT ;  /* 0x000000398200780c */ /* 0x000fe20003f64270 */
        /* <DEDUP_REMOVED lines=8> */
[C---:B------:R-:W-:Y:S01]  /*7120*/  FMUL.FTZ R94, R0.reuse, R94 ;  /* 0x0000005e005e7220 */ /* 0x040fe20000410000 */
[C---:B------:R-:W-:Y:S01]  /*7130*/  FMUL.FTZ R95, R0.reuse, R95 ;  /* 0x0000005f005f7220 */ /* 0x040fe20000410000 */
[C---:B------:R-:W-:Y:S01]  /*7140*/  FMUL.FTZ R98, R0.reuse, R98 ;  /* 0x0000006200627220 */ /* 0x040fe20000410000 */
[----:B------:R-:W-:Y:S01]  /*7150*/  FMUL.FTZ R99, R0, R99 ;  /* 0x0000006300637220 */ /* 0x000fe20000410000 */
[----:B------:R-:W1:Y:S01]  /*7160*/  MUFU.TANH R144, R144 ;  /* 0x0000009000907308 */ /* 0x000e620000002400 */
[----:B--2---:R-:W-:Y:S01]  /*7170*/  FSEL R113, R142, -INF , P3 ;  /* 0xff8000008e717808 */ /* 0x004fe20001800000 */
[----:B------:R-:W-:Y:S01]  /*7180*/  FMUL.FTZ R103, R0, R103 ;  /* 0x0000006700677220 */ /* 0x000fe20000410000 */
[----:B------:R-:W-:Y:S01]  /*7190*/  ISETP.GT.AND P3, PT, R130, 0x41, PT ;  /* 0x000000418200780c */ /* 0x000fe20003f64270 */
[----:B------:R-:W2:Y:S04]  /*71a0*/  S2R R194, SR_TID.X ;  /* 0x0000000000c27919 */ /* 0x000ea80000002100 */
[----:B------:R-:W3:Y:S08]  /*71b0*/  MUFU.TANH R145, R145 ;  /* 0x0000009100917308 */ /* 0x000ef00000002400 */
[----:B------:R4:W-:Y:S01]  /*71c0*/  MUFU.TANH R106, R109 ;  /* 0x0000006d006a7308 */ /* 0x0009e20000002400 */
[----:B-1----:R-:W-:-:S02]  /*71d0*/  FSEL R131, R144, -INF , P3 ;  /* 0xff80000090837808 */ /* 0x002fc40001800000 */
[----:B------:R-:W-:-:S05]  /*71e0*/  ISETP.GT.AND P3, PT, R130, 0x49, PT ;  /* 0x000000498200780c */ /* 0x000fca0003f64270 */
[----:B------:R-:W-:Y:S01]  /*71f0*/  MUFU.TANH R146, R146 ;  /* 0x0000009200927308 */ /* 0x000fe20000002400 */
[----:B----4-:R-:W-:Y:S02]  /*7200*/  FSEL R109, R141, -INF , P2 ;  /* 0xff8000008d6d7808 */ /* 0x010fe40001000000 */
[C---:B------:R-:W-:Y:S02]  /*7210*/  ISETP.GT.AND P2, PT, R130.reuse, 0x40, PT ;  /* 0x000000408200780c */ /* 0x040fe40003f44270 */
[----:B------:R-:W-:Y:S02]  /*7220*/  FMNMX.FTZ R150, R109, R150, !PT ;  /* 0x000000966d967209 */ /* 0x000fe40007810000 */
[----:B------:R-:W-:Y:S01]  /*7230*/  FSEL R129, R143, -INF , P2 ;  /* 0xff8000008f817808 */ /* 0x000fe20001000000 */
[----:B------:R-:W1:Y:S01]  /*7240*/  MUFU.TANH R128, R128 ;  /* 0x0000008000807308 */ /* 0x000e620000002400 */
[----:B------:R-:W-:Y:S02]  /*7250*/  FMNMX.FTZ R150, R113, R150, !PT ;  /* 0x0000009671967209 */ /* 0x000fe40007810000 */
[----:B------:R-:W-:-:S02]  /*7260*/  ISETP.GT.AND P2, PT, R130, 0x48, PT ;  /* 0x000000488200780c */ /* 0x000fc40003f44270 */
[----:B------:R-:W-:Y:S02]  /*7270*/  FMNMX.FTZ R150, R129, R150, !PT ;  /* 0x0000009681967209 */ /* 0x000fe40007810000 */
[----:B---3--:R-:W-:Y:S01]  /*7280*/  FSEL R117, R145, -INF , P2 ;  /* 0xff80000091757808 */ /* 0x008fe20001000000 */
[----:B------:R-:W-:Y:S01]  /*7290*/  MUFU.TANH R147, R147 ;  /* 0x0000009300937308 */ /* 0x000fe20000002400 */
[----:B------:R-:W-:Y:S02]  /*72a0*/  FMNMX.FTZ R150, R131, R150, !PT ;  /* 0x0000009683967209 */ /* 0x000fe40007810000 */
[----:B------:R-:W-:Y:S02]  /*72b0*/  ISETP.GT.AND P2, PT, R130, 0x50, PT ;  /* 0x000000508200780c */ /* 0x000fe40003f44270 */
[----:B------:R-:W-:Y:S02]  /*72c0*/  FMNMX.FTZ R150, R117, R150, !PT ;  /* 0x0000009675967209 */ /* 0x000fe40007810000 */
[----:B--2---:R-:W-:Y:S01]  /*72d0*/  SHF.R.U32.HI R194, RZ, 0x7, R194 ;  /* 0x00000007ffc27819 */ /* 0x004fe200000116c2 */
[----:B------:R-:W2:Y:S01]  /*72e0*/  MUFU.TANH R148, R148 ;  /* 0x0000009400947308 */ /* 0x000ea20000002400 */
[----:B-1----:R-:W-:Y:S01]  /*72f0*/  FSEL R135, R128, -INF , P2 ;  /* 0xff80000080877808 */ /* 0x002fe20001000000 */
[----:B------:R-:W-:Y:S01]  /*7300*/  FMUL.FTZ R128, R0, R93 ;  /* 0x0000005d00807220 */ /* 0x000fe20000410000 */
[----:B------:R-:W-:Y:S01]  /*7310*/  ISETP.GT.AND P2, PT, R130, 0x58, PT ;  /* 0x000000588200780c */ /* 0x000fe20003f44270 */
[----:B------:R-:W-:-:S02]  /*7320*/  WARPGROUP.DEPBAR.LE gsb0, 0x0 ;  /* 0x00008000000079c5 */ /* 0x000fc40000010000 */
[----:B------:R-:W-:Y:S02]  /*7330*/  WARPGROUP.ARRIVE ;  /* 0x00000000000079c5 */ /* 0x000fe40000000000 */
[----:B------:R-:W1:Y:S04]  /*7340*/  MUFU.TANH R132, R132 ;  /* 0x0000008400847308 */ /* 0x000e680000002400 */
[----:B------:R-:W-:Y:S01]  /*7350*/  QGMMA.64x128x32.F32.E4M3.E4M3 R24, R180, gdesc[UR8], R24, gsb0 ;  /* 0x01e00008b4187df3 */ /* 0x000fe20008000818 */
[----:B------:R-:W-:Y:S01]  /*7360*/  UIADD3 UR10, UR6, 0x200, URZ ;  /* 0x00000200060a7890 */ /* 0x000fe2000fffe03f */
[----:B------:R-:W-:Y:S02]  /*7370*/  UMOV UR11, 0xc0000010 ;  /* 0xc0000010000b7882 */ /* 0x000fe40000000000 */
[----:B------:R3:W-:Y:S01]  /*7380*/  MUFU.TANH R155, R133 ;  /* 0x00000085009b7308 */ /* 0x0007e20000002400 */
[----:B--2---:R-:W-:-:S02]  /*7390*/  FSEL R143, R148, -INF , P2 ;  /* 0xff800000948f7808 */ /* 0x004fc40001000000 */
[----:B------:R-:W-:-:S05]  /*73a0*/  ISETP.GT.AND P2, PT, R130, 0x60, PT ;  /* 0x000000608200780c */ /* 0x000fca0003f44270 */
[----:B------:R-:W2:Y:S01]  /*73b0*/  MUFU.TANH R134, R134 ;  /* 0x0000008600867308 */ /* 0x000ea20000002400 */
[----:B---3--:R-:W-:Y:S02]  /*73c0*/  FSEL R133, R146, -INF , P3 ;  /* 0xff80000092857808 */ /* 0x008fe40001800000 */
[C---:B------:R-:W-:Y:S02]  /*73d0*/  ISETP.GT.AND P3, PT, R130.reuse, 0x51, PT ;  /* 0x000000518200780c */ /* 0x040fe40003f64270 */
[----:B------:R-:W-:Y:S02]  /*73e0*/  FMNMX.FTZ R150, R133, R150, !PT ;  /* 0x0000009685967209 */ /* 0x000fe40007810000 */
[----:B------:R-:W-:Y:S01]  /*73f0*/  FSEL R141, R147, -INF , P3 ;  /* 0xff800000938d7808 */ /* 0x000fe20001800000 */
[----:B------:R-:W3:Y:S01]  /*7400*/  MUFU.TANH R149, R149 ;  /* 0x0000009500957308 */ /* 0x000ee20000002400 */
[----:B------:R-:W-:Y:S02]  /*7410*/  FMNMX.FTZ R150, R135, R150, !PT ;  /* 0x0000009687967209 */ /* 0x000fe40007810000 */
[----:B------:R-:W-:-:S02]  /*7420*/  ISETP.GT.AND P3, PT, R130, 0x59, PT ;  /* 0x000000598200780c */ /* 0x000fc40003f64270 */
[----:B------:R-:W-:Y:S02]  /*7430*/  FMNMX.FTZ R150, R141, R150, !PT ;  /* 0x000000968d967209 */ /* 0x000fe40007810000 */
[----:B-1----:R-:W-:Y:S01]  /*7440*/  FSEL R145, R132, -INF , P3 ;  /* 0xff80000084917808 */ /* 0x002fe20001800000 */
[----:B------:R-:W1:Y:S01]  /*7450*/  MUFU.TANH R108, R108 ;  /* 0x0000006c006c7308 */ /* 0x000e620000002400 */
[----:B------:R-:W-:Y:S02]  /*7460*/  FMNMX.FTZ R150, R143, R150, !PT ;  /* 0x000000968f967209 */ /* 0x000fe40007810000 */
[----:B------:R-:W-:Y:S02]  /*7470*/  ISETP.GT.AND P3, PT, R130, 0x61, PT ;  /* 0x000000618200780c */ /* 0x000fe40003f64270 */
[----:B--2---:R-:W-:Y:S02]  /*7480*/  FSEL R147, R134, -INF , P2 ;  /* 0xff80000086937808 */ /* 0x004fe40001000000 */
[----:B------:R-:W-:Y:S01]  /*7490*/  FMNMX.FTZ R150, R145, R150, !PT ;  /* 0x0000009691967209 */ /* 0x000fe20007810000 */
[----:B------:R-:W2:Y:S01]  /*74a0*/  MUFU.TANH R112, R112 ;  /* 0x0000007000707308 */ /* 0x000ea20000002400 */
[----:B------:R-:W-:-:S02]  /*74b0*/  ISETP.GT.AND P2, PT, R130, 0x68, PT ;  /* 0x000000688200780c */ /* 0x000fc40003f44270 */
[----:B---3--:R-:W-:Y:S02]  /*74c0*/  FSEL R149, R149, -INF , P3 ;  /* 0xff80000095957808 */ /* 0x008fe40001800000 */
[----:B------:R-:W-:Y:S02]  /*74d0*/  FMNMX.FTZ R150, R147, R150, !PT ;  /* 0x0000009693967209 */ /* 0x000fe40007810000 */
[----:B------:R-:W-:Y:S01]  /*74e0*/  ISETP.GT.AND P3, PT, R130, 0x69, PT ;  /* 0x000000698200780c */ /* 0x000fe20003f64270 */
[----:B------:R-:W3:Y:S01]  /*74f0*/  MUFU.TANH R116, R116 ;  /* 0x0000007400747308 */ /* 0x000ee20000002400 */
[----:B-1----:R-:W-:Y:S01]  /*7500*/  FSEL R151, R108, -INF , P2 ;  /* 0xff8000006c977808 */ /* 0x002fe20001000000 */
[----:B------:R-:W-:Y:S01]  /*7510*/  FMUL.FTZ R108, R0, R118 ;  /* 0x00000076006c7220 */ /* 0x000fe20000410000 */
[----:B------:R-:W-:Y:S02]  /*7520*/  FMNMX.FTZ R150, R149, R150, !PT ;  /* 0x0000009695967209 */ /* 0x000fe40007810000 */
[----:B------:R-:W-:-:S02]  /*7530*/  ISETP.GT.AND P2, PT, R130, 0x70, PT ;  /* 0x000000708200780c */ /* 0x000fc40003f44270 */
[----:B------:R-:W-:Y:S01]  /*7540*/  FSEL R93, R106, -INF , P3 ;  /* 0xff8000006a5d7808 */ /* 0x000fe20001800000 */
[----:B------:R-:W1:Y:S01]  /*7550*/  MUFU.TANH R140, R140 ;  /* 0x0000008c008c7308 */ /* 0x000e620000002400 */
[----:B------:R-:W-:Y:S01]  /*7560*/  FMNMX.FTZ R150, R151, R150, !PT ;  /* 0x0000009697967209 */ /* 0x000fe20007810000 */
[----:B------:R-:W-:Y:S01]  /*7570*/  FMUL.FTZ R106, R0, R97 ;  /* 0x00000061006a7220 */ /* 0x000fe20000410000 */
[----:B------:R-:W-:Y:S02]  /*7580*/  ISETP.GT.AND P3, PT, R130, 0x71, PT ;  /* 0x000000718200780c */ /* 0x000fe40003f64270 */
[----:B--2---:R-:W-:Y:S01]  /*7590*/  FSEL R153, R112, -INF , P2 ;  /* 0xff80000070997808 */ /* 0x004fe20001000000 */
[----:B------:R-:W-:Y:S01]  /*75a0*/  FMUL.FTZ R112, R0, R102 ;  /* 0x0000006600707220 */ /* 0x000fe20000410000 */
[----:B------:R-:W-:Y:S01]  /*75b0*/  FMNMX.FTZ R150, R93, R150, !PT ;  /* 0x000000965d967209 */ /* 0x000fe20007810000 */
[----:B------:R-:W2:Y:S01]  /*75c0*/  MUFU.TANH R88, R88 ;  /* 0x0000005800587308 */ /* 0x000ea20000002400 */
[----:B------:R-:W-:-:S02]  /*75d0*/  ISETP.GT.AND P2, PT, R130, 0x78, PT ;  /* 0x000000788200780c */ /* 0x000fc40003f44270 */
[----:B------:R-:W-:Y:S02]  /*75e0*/  FSEL R155, R155, -INF , P3 ;  /* 0xff8000009b9b7808 */ /* 0x000fe40001800000 */
[----:B------:R-:W-:Y:S02]  /*75f0*/  FMNMX.FTZ R150, R153, R150, !PT ;  /* 0x0000009699967209 */ /* 0x000fe40007810000 */
[----:B------:R-:W-:Y:S01]  /*7600*/  ISETP.GT.AND P3, PT, R130, 0x79, PT ;  /* 0x000000798200780c */ /* 0x000fe20003f64270 */
[----:B------:R-:W4:Y:S01]  /*7610*/  MUFU.TANH R89, R89 ;  /* 0x0000005900597308 */ /* 0x000f220000002400 */
[----:B---3--:R-:W-:Y:S02]  /*7620*/  FSEL R97, R116, -INF , P2 ;  /* 0xff80000074617808 */ /* 0x008fe40001000000 */
[----:B------:R-:W-:Y:S02]  /*7630*/  FMNMX.FTZ R150, R155, R150, !PT ;  /* 0x000000969b967209 */ /* 0x000fe40007810000 */
[----:B------:R-:W-:-:S02]  /*7640*/  ISETP.GT.AND P2, PT, R130, 0x80, PT ;  /* 0x000000808200780c */ /* 0x000fc40003f44270 */
[----:B-1----:R-:W-:Y:S01]  /*7650*/  FSEL R157, R140, -INF , P3 ;  /* 0xff8000008c9d7808 */ /* 0x002fe20001800000 */
[----:B------:R-:W1:Y:S01]  /*7660*/  MUFU.TANH R92, R92 ;  /* 0x0000005c005c7308 */ /* 0x000e620000002400 */
[----:B------:R-:W-:Y:S02]  /*7670*/  FMNMX.FTZ R150, R97, R150, !PT ;  /* 0x0000009661967209 */ /* 0x000fe40007810000 */
[----:B------:R-:W-:Y:S02]  /*7680*/  ISETP.GT.AND P3, PT, R130, 0x81, PT ;  /* 0x000000818200780c */ /* 0x000fe40003f64270 */
[----:B--2---:R-:W-:Y:S01]  /*7690*/  FSEL R159, R88, -INF , P2 ;  /* 0xff800000589f7808 */ /* 0x004fe20001000000 */
[----:B------:R-:W-:Y:S01]  /*76a0*/  FMUL.FTZ R88, R0, R101 ;  /* 0x0000006500587220 */ /* 0x000fe20000410000 */
[----:B------:R-:W-:Y:S01]  /*76b0*/  FMNMX.FTZ R150, R157, R150, !PT ;  /* 0x000000969d967209 */ /* 0x000fe20007810000 */
[----:B------:R-:W2:Y:S01]  /*76c0*/  MUFU.TANH R128, R128 ;  /* 0x0000008000807308 */ /* 0x000ea20000002400 */
[----:B------:R-:W-:-:S02]  /*76d0*/  ISETP.GT.AND P2, PT, R130, 0x88, PT ;  /* 0x000000888200780c */ /* 0x000fc40003f44270 */
[----:B----4-:R-:W-:Y:S02]  /*76e0*/  FSEL R161, R89, -INF , P3 ;  /* 0xff80000059a17808 */ /* 0x010fe40001800000 */
[----:B------:R-:W-:Y:S02]  /*76f0*/  FMNMX.FTZ R150, R159, R150, !PT ;  /* 0x000000969f967209 */ /* 0x000fe40007810000 */
[----:B------:R-:W-:Y:S01]  /*7700*/  ISETP.GT.AND P3, PT, R130, 0x89, PT ;  /* 0x000000898200780c */ /* 0x000fe20003f64270 */
[----:B------:R-:W3:Y:S01]  /*7710*/  MUFU.TANH R96, R96 ;  /* 0x0000006000607308 */ /* 0x000ee20000002400 */
[----:B-1----:R-:W-:Y:S01]  /*7720*/  FSEL R101, R92, -INF , P2 ;  /* 0xff8000005c657808 */ /* 0x002fe20001000000 */
[C---:B------:R-:W-:Y:S01]  /*7730*/  FMUL.FTZ R92, R0.reuse, R110 ;  /* 0x0000006e005c7220 */ /* 0x040fe20000410000 */
[----:B------:R-:W-:Y:S01]  /*7740*/  FMNMX.FTZ R150, R161, R150, !PT ;  /* 0x00000096a1967209 */ /* 0x000fe20007810000 */
[----:B------:R-:W-:Y:S01]  /*7750*/  FMUL.FTZ R110, R0, R119 ;  /* 0x00000077006e7220 */ /* 0x000fe20000410000 */
[----:B------:R-:W-:-:S02]  /*7760*/  ISETP.GT.AND P2, PT, R130, 0x90, PT ;  /* 0x000000908200780c */ /* 0x000fc40003f44270 */
[----:B------:R-:W-:Y:S01]  /*7770*/  FMNMX.FTZ R150, R101, R150, !PT ;  /* 0x0000009665967209 */ /* 0x000fe20007810000 */
[----:B------:R-:W1:Y:S01]  /*7780*/  MUFU.TANH R106, R106 ;  /* 0x0000006a006a7308 */ /* 0x000e620000002400 */
[----:B--2---:R-:W-:Y:S02]  /*7790*/  FSEL R163, R128, -INF , P3 ;  /* 0xff80000080a37808 */ /* 0x004fe40001800000 */
[----:B------:R-:W-:Y:S02]  /*77a0*/  ISETP.GT.AND P3, PT, R130, 0x91, PT ;  /* 0x000000918200780c */ /* 0x000fe40003f64270 */
[----:B------:R-:W-:-:S03]  /*77b0*/  FMNMX.FTZ R150, R163, R150, !PT ;  /* 0x00000096a3967209 */ /* 0x000fc60007810000 */
[----:B------:R-:W2:Y:S01]  /*77c0*/  MUFU.TANH R100, R100 ;  /* 0x0000006400647308 */ /* 0x000ea20000002400 */
[----:B---3--:R-:W-:Y:S01]  /*77d0*/  FSEL R165, R96, -INF , P2 ;  /* 0xff80000060a57808 */ /* 0x008fe20001000000 */
[----:B------:R-:W-:Y:S01]  /*77e0*/  FMUL.FTZ R96, R0, R111 ;  /* 0x0000006f00607220 */ /* 0x000fe20000410000 */
[----:B------:R-:W-:Y:S02]  /*77f0*/  ISETP.GT.AND P2, PT, R130, 0x98, PT ;  /* 0x000000988200780c */ /* 0x000fe40003f44270 */
[----:B------:R-:W-:-:S03]  /*7800*/  FMNMX.FTZ R150, R165, R150, !PT ;  /* 0x00000096a5967209 */ /* 0x000fc60007810000 */
[----:B------:R-:W3:Y:S01]  /*7810*/  MUFU.TANH R88, R88 ;  /* 0x0000005800587308 */ /* 0x000ee20000002400 */
[----:B-1----:R-:W-:Y:S01]  /*7820*/  FSEL R167, R106, -INF , P3 ;  /* 0xff8000006aa77808 */ /* 0x002fe20001800000 */
[----:B------:R-:W-:Y:S01]  /*7830*/  FMUL.FTZ R106, R0, R115 ;  /* 0x00000073006a7220 */ /* 0x000fe20000410000 */
[C---:B------:R-:W-:Y:S01]  /*7840*/  ISETP.GT.AND P3, PT, R130.reuse, 0x99, PT ;  /* 0x000000998200780c */ /* 0x040fe20003f64270 */
[----:B------:R-:W-:Y:S01]  /*7850*/  VIADD R130, R130, 0x8 ;  /* 0x0000000882827836 */ /* 0x000fe20000000000 */
[----:B------:R-:W-:-:S03]  /*7860*/  FMNMX.FTZ R150, R167, R150, !PT ;  /* 0x00000096a7967209 */ /* 0x000fc60007810000 */
[----:B------:R-:W1:Y:S01]  /*7870*/  MUFU.TANH R6, R6 ;  /* 0x0000000600067308 */ /* 0x000e620000002400 */
[----:B--2---:R-:W-:Y:S01]  /*7880*/  FSEL R195, R100, -INF , P2 ;  /* 0xff80000064c37808 */ /* 0x004fe20001000000 */
[----:B------:R-:W-:Y:S01]  /*7890*/  FMUL.FTZ R100, R0, R114 ;  /* 0x0000007200647220 */ /* 0x000fe20000410000 */
[----:B------:R-:W-:Y:S02]  /*78a0*/  ISETP.GT.AND P4, PT, R130, 0x1, PT ;  /* 0x000000018200780c */ /* 0x000fe40003f84270 */
[----:B------:R-:W-:-:S03]  /*78b0*/  FMNMX.FTZ R150, R195, R150, !PT ;  /* 0x00000096c3967209 */ /* 0x000fc60007810000 */
[----:B------:R-:W2:Y:S01]  /*78c0*/  MUFU.TANH R7, R7 ;  /* 0x0000000700077308 */ /* 0x000ea20000002400 */
[----:B---3--:R-:W-:Y:S02]  /*78d0*/  FSEL R111, R88, -INF , P3 ;  /* 0xff800000586f7808 */ /* 0x008fe40001800000 */
[----:B------:R-:W3:Y:S01]  /*78e0*/  LDC R88, c[0x0][0x988] ;  /* 0x00026200ff587b82 */ /* 0x000ee20000000800 */
[----:B------:R-:W-:Y:S02]  /*78f0*/  ISETP.GT.AND P3, PT, R130, RZ, PT ;  /* 0x000000ff8200720c */ /* 0x000fe40003f64270 */
[----:B------:R-:W-:Y:S02]  /*7900*/  FMNMX.FTZ R150, R111, R150, !PT ;  /* 0x000000966f967209 */ /* 0x000fe40007810000 */
[----:B------:R-:W4:Y:S01]  /*7910*/  MUFU.TANH R8, R8 ;  /* 0x0000000800087308 */ /* 0x000f220000002400 */
[----:B------:R-:W-:Y:S02]  /*7920*/  WARPGROUP.DEPBAR.LE gsb0, 0x0 ;  /* 0x00008000000079c5 */ /* 0x000fe40000010000 */
[----:B------:R-:W5:Y:S01]  /*7930*/  SHFL.BFLY PT, R89, R150, 0x2, 0x1f ;  /* 0x0c401f0096597f89 */ /* 0x000f6200000e0000 */
[----:B-1----:R-:W-:Y:S01]  /*7940*/  FSEL R183, R6, -INF , P3 ;  /* 0xff80000006b77808 */ /* 0x002fe20001800000 */
[----:B------:R-:W-:Y:S01]  /*7950*/  WARPGROUP.ARRIVE ;  /* 0x00000000000079c5 */ /* 0x000fe20000000000 */
[----:B------:R-:W-:-:S02]  /*7960*/  ISETP.GT.AND P3, PT, R130, 0x8, PT ;  /* 0x000000088200780c */ /* 0x000fc40003f64270 */
[----:B------:R-:W1:Y:S01]  /*7970*/  MUFU.TANH R9, R9 ;  /* 0x0000000900097308 */ /* 0x000e620000002400 */
[----:B--2---:R-:W-:Y:S02]  /*7980*/  FSEL R7, R7, -INF , P4 ;  /* 0xff80000007077808 */ /* 0x004fe40002000000 */
[----:B------:R-:W-:Y:S01]  /*7990*/  FMNMX.FTZ R132, R183, R4, !PT ;  /* 0x00000004b7847209 */ /* 0x000fe20007810000 */
[----:B------:R-:W-:Y:S01]  /*79a0*/  QGMMA.64x128x32.F32.E4M3.E4M3 R24, R176, gdesc[UR8], R24, gsb0 ;  /* 0x01e00008b0187df3 */ /* 0x000fe20008000818 */
[----:B------:R-:W-:Y:S01]  /*79b0*/  ISETP.GT.AND P4, PT, R130, 0x9, PT ;  /* 0x000000098200780c */ /* 0x000fe20003f84270 */
[----:B------:R-:W-:Y:S01]  /*79c0*/  UIADD3 UR10, UR6, 0x300, URZ ;  /* 0x00000300060a7890 */ /* 0x000fe2000fffe03f */
[----:B------:R-:W-:Y:S01]  /*79d0*/  FMNMX.FTZ R132, R7, R132, !PT ;  /* 0x0000008407847209 */ /* 0x000fe20007810000 */
[----:B------:R-:W-:Y:S01]  /*79e0*/  MUFU.TANH R10, R10 ;  /* 0x0000000a000a7308 */ /* 0x000fe20000002400 */
[----:B----4-:R-:W-:Y:S01]  /*79f0*/  FSEL R187, R8, -INF , P3 ;  /* 0xff80000008bb7808 */ /* 0x010fe20001800000 */
[----:B------:R-:W-:Y:S01]  /*7a00*/  UMOV UR11, 0xc0000010 ;  /* 0xc0000010000b7882 */ /* 0x000fe20000000000 */
[----:B------:R-:W-:-:S02]  /*7a10*/  ISETP.GT.AND P3, PT, R130, 0x10, PT ;  /* 0x000000108200780c */ /* 0x000fc40003f64270 */
[----:B------:R-:W-:-:S03]  /*7a20*/  FMNMX.FTZ R132, R187, R132, !PT ;  /* 0x00000084bb847209 */ /* 0x000fc60007810000 */
[----:B------:R-:W2:Y:S01]  /*7a30*/  MUFU.TANH R11, R11 ;  /* 0x0000000b000b7308 */ /* 0x000ea20000002400 */
[----:B-1----:R-:W-:Y:S02]  /*7a40*/  FSEL R9, R9, -INF , P4 ;  /* 0xff80000009097808 */ /* 0x002fe40002000000 */
[----:B------:R-:W-:Y:S02]  /*7a50*/  ISETP.GT.AND P4, PT, R130, 0x11, PT ;  /* 0x000000118200780c */ /* 0x000fe40003f84270 */
[----:B-----5:R-:W-:Y:S02]  /*7a60*/  FMNMX.FTZ R150, R150, R89, !PT ;  /* 0x0000005996967209 */ /* 0x020fe40007810000 */
[----:B------:R-:W-:Y:S01]  /*7a70*/  FMNMX.FTZ R132, R9, R132, !PT ;  /* 0x0000008409847209 */ /* 0x000fe20007810000 */
[----:B------:R-:W-:Y:S02]  /*7a80*/  MUFU.TANH R12, R12 ;  /* 0x0000000c000c7308 */ /* 0x000fe40000002400 */
[----:B------:R-:W1:Y:S06]  /*7a90*/  SHFL.BFLY PT, R89, R150, 0x1, 0x1f ;  /* 0x0c201f0096597f89 */ /* 0x000e6c00000e0000 */
[----:B------:R-:W4:Y:S01]  /*7aa0*/  MUFU.TANH R13, R13 ;  /* 0x0000000d000d7308 */ /* 0x000f220000002400 */
[----:B--2---:R-:W-:-:S02]  /*7ab0*/  FSEL R11, R11, -INF , P4 ;  /* 0xff8000000b0b7808 */ /* 0x004fc40002000000 */
[----:B------:R-:W-:-:S05]  /*7ac0*/  ISETP.GT.AND P4, PT, R130, 0x19, PT ;  /* 0x000000198200780c */ /* 0x000fca0003f84270 */
[----:B------:R-:W2:Y:S08]  /*7ad0*/  MUFU.TANH R14, R14 ;  /* 0x0000000e000e7308 */ /* 0x000eb00000002400 */
[----:B------:R-:W5:Y:S01]  /*7ae0*/  MUFU.TANH R15, R15 ;  /* 0x0000000f000f7308 */ /* 0x000f620000002400 */
[----:B----4-:R-:W-:Y:S02]  /*7af0*/  FSEL R13, R13, -INF , P4 ;  /* 0xff8000000d0d7808 */ /* 0x010fe40002000000 */
[----:B-1----:R-:W-:-:S02]  /*7b00*/  FMNMX.FTZ R89, R150, R89, !PT ;  /* 0x0000005996597209 */ /* 0x002fc40007810000 */
[----:B------:R-:W-:Y:S02]  /*7b10*/  ISETP.GT.AND P4, PT, R130, 0x21, PT ;  /* 0x000000218200780c */ /* 0x000fe40003f84270 */
[C---:B------:R-:W-:Y:S01]  /*7b20*/  FSETP.NEU.FTZ.AND P2, PT, R89.reuse, -INF , PT ;  /* 0xff8000005900780b */ /* 0x040fe20003f5d000 */
[----:B---3--:R-:W-:-:S01]  /*7b30*/  FFMA.FTZ R102, R89, R88, -8 ;  /* 0xc100000059667423 */ /* 0x008fc20000010058 */
[----:B------:R-:W1:Y:S04]  /*7b40*/  MUFU.TANH R20, R20 ;  /* 0x0000001400147308 */ /* 0x000e680000002400 */
[----:B------:R-:W-:-:S04]  /*7b50*/  FSEL R102, R102, RZ, P2 ;  /* 0x000000ff66667208 */ /* 0x000fc80001000000 */
[----:B------:R-:W3:Y:S01]  /*7b60*/  MUFU.TANH R21, R21 ;  /* 0x0000001500157308 */ /* 0x000ee20000002400 */
[----:B------:R-:W-:-:S01]  /*7b70*/  FFMA.FTZ R114, R205, R88, -R102 ;  /* 0x00000058cd727223 */ /* 0x000fc20000010866 */
[----:B------:R-:W-:Y:S01]  /*7b80*/  FSEL R205, R10, -INF , P3 ;  /* 0xff8000000acd7808 */ /* 0x000fe20001800000 */
[----:B------:R-:W-:-:S01]  /*7b90*/  FFMA.FTZ R8, R201, R88, -R102 ;  /* 0x00000058c9087223 */ /* 0x000fc20000010866 */
[----:B------:R-:W-:Y:S01]  /*7ba0*/  ISETP.GT.AND P3, PT, R130, 0x18, PT ;  /* 0x000000188200780c */ /* 0x000fe20003f64270 */
[----:B------:R-:W-:-:S01]  /*7bb0*/  FFMA.FTZ R115, R207, R88, -R102 ;  /* 0x00000058cf737223 */ /* 0x000fc20000010866 */
[----:B------:R-:W-:Y:S01]  /*7bc0*/  FMNMX.FTZ R132, R205, R132, !PT ;  /* 0x00000084cd847209 */ /* 0x000fe20007810000 */
[----:B------:R-:W-:-:S01]  /*7bd0*/  FFMA.FTZ R10, R197, R88, -R102 ;  /* 0x00000058c50a7223 */ /* 0x000fc20000010866 */
[----:B------:R-:W-:Y:S01]  /*7be0*/  FSEL R201, R12, -INF , P3 ;  /* 0xff8000000cc97808 */ /* 0x000fe20001800000 */
[----:B------:R-:W4:Y:S01]  /*7bf0*/  MUFU.TANH R136, R136 ;  /* 0x0000008800887308 */ /* 0x000f220000002400 */
[----:B------:R-:W-:Y:S01]  /*7c00*/  FMNMX.FTZ R132, R11, R132, !PT ;  /* 0x000000840b847209 */ /* 0x000fe20007810000 */
[-CC-:B------:R-:W-:Y:S01]  /*7c10*/  FFMA.FTZ R116, R209, R88.reuse, -R102.reuse ;  /* 0x00000058d1747223 */ /* 0x180fe20000010866 */
[----:B------:R-:W-:Y:S01]  /*7c20*/  ISETP.GT.AND P3, PT, R130, 0x20, PT ;  /* 0x000000208200780c */ /* 0x000fe20003f64270 */
[--C-:B------:R-:W-:Y:S01]  /*7c30*/  FFMA.FTZ R12, R109, R88, -R102.reuse ;  /* 0x000000586d0c7223 */ /* 0x100fe20000010866 */
[----:B------:R-:W-:Y:S01]  /*7c40*/  FMNMX.FTZ R132, R201, R132, !PT ;  /* 0x00000084c9847209 */ /* 0x000fe20007810000 */
[--C-:B------:R-:W-:Y:S01]  /*7c50*/  FFMA.FTZ R119, R211, R88, -R102.reuse ;  /* 0x00000058d3777223 */ /* 0x100fe20000010866 */
[----:B--2---:R-:W-:Y:S01]  /*7c60*/  FSEL R207, R14, -INF , P3 ;  /* 0xff8000000ecf7808 */ /* 0x004fe20001800000 */
[----:B------:R-:W2:Y:S01]  /*7c70*/  MUFU.TANH R137, R137 ;  /* 0x0000008900897308 */ /* 0x000ea20000002400 */
[----:B------:R-:W-:Y:S01]  /*7c80*/  FMNMX.FTZ R132, R13, R132, !PT ;  /* 0x000000840d847209 */ /* 0x000fe20007810000 */
[-CC-:B------:R-:W-:Y:S01]  /*7c90*/  FFMA.FTZ R14, R129, R88.reuse, -R102.reuse ;  /* 0x00000058810e7223 */ /* 0x180fe20000010866 */
[C---:B------:R-:W-:Y:S01]  /*7ca0*/  ISETP.GT.AND P3, PT, R130.reuse, 0x28, PT ;  /* 0x000000288200780c */ /* 0x040fe20003f64270 */
[-CC-:B------:R-:W-:Y:S01]  /*7cb0*/  FFMA.FTZ R6, R213, R88.reuse, -R102.reuse ;  /* 0x00000058d5067223 */ /* 0x180fe20000010866 */
[----:B-----5:R-:W-:Y:S01]  /*7cc0*/  FSEL R15, R15, -INF , P4 ;  /* 0xff8000000f0f7808 */ /* 0x020fe20002000000 */
[--C-:B------:R-:W-:Y:S01]  /*7cd0*/  FFMA.FTZ R118, R215, R88, -R102.reuse ;  /* 0x00000058d7767223 */ /* 0x100fe20000010866 */
[----:B------:R-:W-:Y:S01]  /*7ce0*/  FMNMX.FTZ R132, R207, R132, !PT ;  /* 0x00000084cf847209 */ /* 0x000fe20007810000 */
[----:B------:R-:W5:Y:S01]  /*7cf0*/  MUFU.TANH R138, R138 ;  /* 0x0000008a008a7308 */ /* 0x000f620000002400 */
[----:B------:R-:W-:Y:S01]  /*7d00*/  ISETP.GT.AND P4, PT, R130, 0x29, PT ;  /* 0x000000298200780c */ /* 0x000fe20003f84270 */
[-CC-:B------:R-:W-:Y:S01]  /*7d10*/  FFMA.FTZ R185, R217, R88.reuse, -R102.reuse ;  /* 0x00000058d9b97223 */ /* 0x180fe20000010866 */
[----:B-1----:R-:W-:Y:S01]  /*7d20*/  FSEL R197, R20, -INF , P3 ;  /* 0xff80000014c57808 */ /* 0x002fe20001800000 */
[--C-:B------:R-:W-:Y:S01]  /*7d30*/  FFMA.FTZ R20, R117, R88, -R102.reuse ;  /* 0x0000005875147223 */ /* 0x100fe20000010866 */
[----:B------:R-:W-:Y:S01]  /*7d40*/  FMNMX.FTZ R132, R15, R132, !PT ;  /* 0x000000840f847209 */ /* 0x000fe20007810000 */
[-CC-:B------:R-:W-:Y:S01]  /*7d50*/  FFMA.FTZ R219, R219, R88.reuse, -R102.reuse ;  /* 0x00000058dbdb7223 */ /* 0x180fe20000010866 */
[C---:B------:R-:W-:Y:S01]  /*7d60*/  ISETP.GT.AND P3, PT, R130.reuse, 0x30, PT ;  /* 0x000000308200780c */ /* 0x040fe20003f64270 */
[----:B------:R-:W1:Y:S01]  /*7d70*/  MUFU.TANH R139, R139 ;  /* 0x0000008b008b7308 */ /* 0x000e620000002400 */
[----:B---3--:R-:W-:Y:S01]  /*7d80*/  FSEL R21, R21, -INF , P4 ;  /* 0xff80000015157808 */ /* 0x008fe20002000000 */
[--C-:B------:R-:W-:Y:S01]  /*7d90*/  FFMA.FTZ R128, R221, R88, -R102.reuse ;  /* 0x00000058dd807223 */ /* 0x100fe20000010866 */
[----:B------:R-:W-:Y:S01]  /*7da0*/  FMNMX.FTZ R132, R197, R132, !PT ;  /* 0x00000084c5847209 */ /* 0x000fe20007810000 */
[-CC-:B------:R-:W-:Y:S01]  /*7db0*/  FFMA.FTZ R203, R203, R88.reuse, -R102.reuse ;  /* 0x00000058cbcb7223 */ /* 0x180fe20000010866 */
[----:B------:R-:W-:Y:S01]  /*7dc0*/  ISETP.GT.AND P4, PT, R130, 0x31, PT ;  /* 0x000000318200780c */ /* 0x000fe20003f84270 */
[--C-:B------:R-:W-:Y:S01]  /*7dd0*/  FFMA.FTZ R199, R199, R88, -R102.reuse ;  /* 0x00000058c7c77223 */ /* 0x100fe20000010866 */
[----:B----4-:R-:W-:Y:S01]  /*7de0*/  FSEL R209, R136, -INF , P3 ;  /* 0xff80000088d17808 */ /* 0x010fe20001800000 */
[----:B------:R-:W3:Y:S01]  /*7df0*/  MUFU.TANH R120, R120 ;  /* 0x0000007800787308 */ /* 0x000ee20000002400 */
[----:B------:R-:W-:Y:S01]  /*7e00*/  FMNMX.FTZ R132, R21, R132, !PT ;  /* 0x0000008415847209 */ /* 0x000fe20007810000 */
[-CC-:B------:R-:W-:Y:S01]  /*7e10*/  FFMA.FTZ R107, R107, R88.reuse, -R102.reuse ;  /* 0x000000586b6b7223 */ /* 0x180fe20000010866 */
[C---:B------:R-:W-:Y:S01]  /*7e20*/  ISETP.GT.AND P3, PT, R130.reuse, 0x38, PT ;  /* 0x000000388200780c */ /* 0x040fe20003f64270 */
[-CC-:B------:R-:W-:Y:S01]  /*7e30*/  FFMA.FTZ R113, R113, R88.reuse, -R102.reuse ;  /* 0x0000005871717223 */ /* 0x180fe20000010866 */
[----:B--2---:R-:W-:Y:S01]  /*7e40*/  FSEL R137, R137, -INF , P4 ;  /* 0xff80000089897808 */ /* 0x004fe20002000000 */
[--C-:B------:R-:W-:Y:S01]  /*7e50*/  FFMA.FTZ R131, R131, R88, -R102.reuse ;  /* 0x0000005883837223 */ /* 0x100fe20000010866 */
[----:B------:R-:W-:Y:S01]  /*7e60*/  FMNMX.FTZ R132, R209, R132, !PT ;  /* 0x00000084d1847209 */ /* 0x000fe20007810000 */
[----:B------:R-:W2:Y:S01]  /*7e70*/  MUFU.TANH R121, R121 ;  /* 0x0000007900797308 */ /* 0x000ea20000002400 */
[----:B------:R-:W-:Y:S01]  /*7e80*/  ISETP.GT.AND P4, PT, R130, 0x39, PT ;  /* 0x000000398200780c */ /* 0x000fe20003f84270 */
[-CC-:B------:R-:W-:Y:S01]  /*7e90*/  FFMA.FTZ R133, R133, R88.reuse, -R102.reuse ;  /* 0x0000005885857223 */ /* 0x180fe20000010866 */
[----:B-----5:R-:W-:Y:S01]  /*7ea0*/  FSEL R109, R138, -INF , P3 ;  /* 0xff8000008a6d7808 */ /* 0x020fe20001800000 */
[--C-:B------:R-:W-:Y:S01]  /*7eb0*/  FFMA.FTZ R141, R141, R88, -R102.reuse ;  /* 0x000000588d8d7223 */ /* 0x100fe20000010866 */
[----:B------:R-:W-:Y:S01]  /*7ec0*/  FMNMX.FTZ R132, R137, R132, !PT ;  /* 0x0000008489847209 */ /* 0x000fe20007810000 */
[-CC-:B------:R-:W-:Y:S01]  /*7ed0*/  FFMA.FTZ R145, R145, R88.reuse, -R102.reuse ;  /* 0x0000005891917223 */ /* 0x180fe20000010866 */
[C---:B------:R-:W-:Y:S01]  /*7ee0*/  ISETP.GT.AND P3, PT, R130.reuse, 0x40, PT ;  /* 0x000000408200780c */ /* 0x040fe20003f64270 */
[----:B------:R-:W4:Y:S01]  /*7ef0*/  MUFU.TANH R122, R122 ;  /* 0x0000007a007a7308 */ /* 0x000f220000002400 */
[----:B-1----:R-:W-:Y:S01]  /*7f00*/  FSEL R139, R139, -INF , P4 ;  /* 0xff8000008b8b7808 */ /* 0x002fe20002000000 */
[--C-:B------:R-:W-:Y:S01]  /*7f10*/  FFMA.FTZ R93, R93, R88, -R102.reuse ;  /* 0x000000585d5d7223 */ /* 0x100fe20000010866 */
[----:B------:R-:W-:Y:S01]  /*7f20*/  FMNMX.FTZ R132, R109, R132, !PT ;  /* 0x000000846d847209 */ /* 0x000fe20007810000 */
[-CC-:B------:R-:W-:Y:S01]  /*7f30*/  FFMA.FTZ R97, R97, R88.reuse, -R102.reuse ;  /* 0x0000005861617223 */ /* 0x180fe20000010866 */
[----:B------:R-:W-:Y:S01]  /*7f40*/  ISETP.GT.AND P4, PT, R130, 0x41, PT ;  /* 0x000000418200780c */ /* 0x000fe20003f84270 */
[----:B------:R-:W-:Y:S01]  /*7f50*/  FFMA.FTZ R101, R101, R88, -R102 ;  /* 0x0000005865657223 */ /* 0x000fe20000010866 */
[----:B---3--:R-:W-:Y:S01]  /*7f60*/  FSEL R211, R120, -INF , P3 ;  /* 0xff80000078d37808 */ /* 0x008fe20001800000 */
[----:B------:R-:W1:Y:S01]  /*7f70*/  MUFU.TANH R123, R123 ;  /* 0x0000007b007b7308 */ /* 0x000e620000002400 */
[----:B------:R-:W-:-:S02]  /*7f80*/  FMNMX.FTZ R132, R139, R132, !PT ;  /* 0x000000848b847209 */ /* 0x000fc40007810000 */
[C---:B------:R-:W-:Y:S02]  /*7f90*/  ISETP.GT.AND P3, PT, R130.reuse, 0x48, PT ;  /* 0x000000488200780c */ /* 0x040fe40003f64270 */
[----:B--2---:R-:W-:Y:S02]  /*7fa0*/  FSEL R121, R121, -INF , P4 ;  /* 0xff80000079797808 */ /* 0x004fe40002000000 */
[----:B------:R-:W-:Y:S01]  /*7fb0*/  FMNMX.FTZ R132, R211, R132, !PT ;  /* 0x00000084d3847209 */ /* 0x000fe20007810000 */
[----:B------:R-:W2:Y:S01]  /*7fc0*/  MUFU.TANH R124, R124 ;  /* 0x0000007c007c7308 */ /* 0x000ea20000002400 */
[----:B------:R-:W-:Y:S02]  /*7fd0*/  ISETP.GT.AND P4, PT, R130, 0x49, PT ;  /* 0x000000498200780c */ /* 0x000fe40003f84270 */
[----:B----4-:R-:W-:Y:S01]  /*7fe0*/  FSEL R129, R122, -INF , P3 ;  /* 0xff8000007a817808 */ /* 0x010fe20001800000 */
[----:B------:R-:W-:-:S01]  /*7ff0*/  FFMA.FTZ R122, R111, R88, -R102 ;  /* 0x000000586f7a7223 */ /* 0x000fc20000010866 */
[----:B------:R-:W-:-:S02]  /*8000*/  FMNMX.FTZ R132, R121, R132, !PT ;  /* 0x0000008479847209 */ /* 0x000fc40007810000 */
[C---:B------:R-:W-:Y:S01]  /*8010*/  ISETP.GT.AND P3, PT, R130.reuse, 0x50, PT ;  /* 0x000000508200780c */ /* 0x040fe20003f64270 */
[----:B------:R-:W3:Y:S01]  /*8020*/  MUFU.TANH R125, R125 ;  /* 0x0000007d007d7308 */ /* 0x000ee20000002400 */
[----:B-1----:R-:W-:Y:S01]  /*8030*/  FSEL R123, R123, -INF , P4 ;  /* 0xff8000007b7b7808 */ /* 0x002fe20002000000 */
[----:B------:R-:W-:Y:S02]  /*8040*/  WARPGROUP.DEPBAR.LE gsb0, 0x0 ;  /* 0x00008000000079c5 */ /* 0x000fe40000010000 */
[----:B------:R-:W-:Y:S01]  /*8050*/  FMNMX.FTZ R132, R129, R132, !PT ;  /* 0x0000008481847209 */ /* 0x000fe20007810000 */
[----:B------:R-:W-:Y:S01]  /*8060*/  WARPGROUP.ARRIVE ;  /* 0x00000000000079c5 */ /* 0x000fe20000000000 */
[----:B------:R-:W-:Y:S02]  /*8070*/  ISETP.GT.AND P4, PT, R130, 0x51, PT ;  /* 0x000000518200780c */ /* 0x000fe40003f84270 */
[----:B------:R-:W1:Y:S01]  /*8080*/  MUFU.TANH R126, R126 ;  /* 0x0000007e007e7308 */ /* 0x000e620000002400 */
[----:B--2---:R-:W-:-:S02]  /*8090*/  FSEL R213, R124, -INF , P3 ;  /* 0xff8000007cd57808 */ /* 0x004fc40001800000 */
[----:B------:R-:W-:Y:S01]  /*80a0*/  FMNMX.FTZ R132, R123, R132, !PT ;  /* 0x000000847b847209 */ /* 0x000fe20007810000 */
[----:B------:R-:W-:Y:S01]  /*80b0*/  QGMMA.64x128x32.F32.E4M3.E4M3 R24, R172, gdesc[UR8], R24, gsb0 ;  /* 0x01e00008ac187df3 */ /* 0x000fe20008000818 */
[C---:B------:R-:W-:Y:S01]  /*80c0*/  ISETP.GT.AND P3, PT, R130.reuse, 0x58, PT ;  /* 0x000000588200780c */ /* 0x040fe20003f64270 */
[----:B------:R-:W-:Y:S01]  /*80d0*/  UIADD3 UR10, UR6, 0x400, URZ ;  /* 0x00000400060a7890 */ /* 0x000fe2000fffe03f */
[----:B------:R-:W-:Y:S01]  /*80e0*/  FMNMX.FTZ R132, R213, R132, !PT ;  /* 0x00000084d5847209 */ /* 0x000fe20007810000 */
[----:B------:R-:W2:Y:S01]  /*80f0*/  MUFU.TANH R127, R127 ;  /* 0x0000007f007f7308 */ /* 0x000ea20000002400 */
[----:B---3--:R-:W-:Y:S01]  /*8100*/  FSEL R125, R125, -INF , P4 ;  /* 0xff8000007d7d7808 */ /* 0x008fe20002000000 */
[----:B------:R-:W-:Y:S01]  /*8110*/  UMOV UR11, 0xc0000010 ;  /* 0xc0000010000b7882 */ /* 0x000fe20000000000 */
[----:B------:R-:W-:Y:S02]  /*8120*/  ISETP.GT.AND P4, PT, R130, 0x59, PT ;  /* 0x000000598200780c */ /* 0x000fe40003f84270 */
[----:B------:R-:W-:-:S02]  /*8130*/  FMNMX.FTZ R132, R125, R132, !PT ;  /* 0x000000847d847209 */ /* 0x000fc40007810000 */
[----:B------:R-:W-:Y:S01]  /*8140*/  FSEL R120, R89, RZ, P2 ;  /* 0x000000ff59787208 */ /* 0x000fe20001000000 */
[----:B------:R-:W3:Y:S01]  /*8150*/  MUFU.TANH R104, R104 ;  /* 0x0000006800687308 */ /* 0x000ee20000002400 */
[----:B-1----:R-:W-:Y:S02]  /*8160*/  FSEL R117, R126, -INF , P3 ;  /* 0xff8000007e757808 */ /* 0x002fe40001800000 */
[----:B------:R-:W-:Y:S01]  /*8170*/  ISETP.GT.AND P3, PT, R130, 0x60, PT ;  /* 0x000000608200780c */ /* 0x000fe20003f64270 */
[----:B------:R-:W-:-:S01]  /*8180*/  FADD.FTZ R111, -R120, R5 ;  /* 0x00000005786f7221 */ /* 0x000fc20000010100 */
[----:B------:R-:W-:-:S03]  /*8190*/  FMNMX.FTZ R132, R117, R132, !PT ;  /* 0x0000008475847209 */ /* 0x000fc60007810000 */
[----:B------:R-:W1:Y:S01]  /*81a0*/  MUFU.TANH R105, R105 ;  /* 0x0000006900697308 */ /* 0x000e620000002400 */
[----:B--2---:R-:W-:Y:S01]  /*81b0*/  FSEL R127, R127, -INF , P4 ;  /* 0xff8000007f7f7808 */ /* 0x004fe20002000000 */
[----:B------:R-:W-:Y:S01]  /*81c0*/  FMUL.FTZ R111, R111, R88 ;  /* 0x000000586f6f7220 */ /* 0x000fe20000410000 */
[----:B------:R-:W-:Y:S02]  /*81d0*/  ISETP.GT.AND P4, PT, R130, 0x61, PT ;  /* 0x000000618200780c */ /* 0x000fe40003f84270 */
[----:B------:R-:W-:-:S03]  /*81e0*/  FMNMX.FTZ R132, R127, R132, !PT ;  /* 0x000000847f847209 */ /* 0x000fc60007810000 */
[----:B------:R-:W2:Y:S01]  /*81f0*/  MUFU.TANH R92, R92 ;  /* 0x0000005c005c7308 */ /* 0x000ea20000002400 */
[----:B---3--:R-:W-:Y:S01]  /*8200*/  FSEL R215, R104, -INF , P3 ;  /* 0xff80000068d77808 */ /* 0x008fe20001800000 */
[----:B------:R-:W-:Y:S01]  /*8210*/  FFMA.FTZ R104, R135, R88, -R102 ;  /* 0x0000005887687223 */ /* 0x000fe20000010866 */
[----:B------:R-:W-:Y:S02]  /*8220*/  ISETP.GT.AND P3, PT, R130, 0x68, PT ;  /* 0x000000688200780c */ /* 0x000fe40003f64270 */
[----:B------:R-:W-:-:S03]  /*8230*/  FMNMX.FTZ R132, R215, R132, !PT ;  /* 0x00000084d7847209 */ /* 0x000fc60007810000 */
[----:B------:R-:W3:Y:S01]  /*8240*/  MUFU.TANH R96, R96 ;  /* 0x0000006000607308 */ /* 0x000ee20000002400 */
[----:B-1----:R-:W-:Y:S02]  /*8250*/  FSEL R105, R105, -INF , P4 ;  /* 0xff80000069697808 */ /* 0x002fe40002000000 */
[----:B------:R-:W-:Y:S02]  /*8260*/  ISETP.GT.AND P4, PT, R130, 0x69, PT ;  /* 0x000000698200780c */ /* 0x000fe40003f84270 */
[----:B------:R-:W-:-:S03]  /*8270*/  FMNMX.FTZ R132, R105, R132, !PT ;  /* 0x0000008469847209 */ /* 0x000fc60007810000 */
[----:B------:R-:W-:Y:S01]  /*8280*/  MUFU.TANH R100, R100 ;  /* 0x0000006400647308 */ /* 0x000fe20000002400 */
[----:B--2---:R-:W-:Y:S02]  /*8290*/  FSEL R135, R92, -INF , P3 ;  /* 0xff8000005c877808 */ /* 0x004fe40001800000 */
[----:B------:R-:W-:Y:S02]  /*82a0*/  ISETP.GT.AND P3, PT, R130, 0x70, PT ;  /* 0x000000708200780c */ /* 0x000fe40003f64270 */
[----:B------:R-:W-:-:S03]  /*82b0*/  FMNMX.FTZ R132, R135, R132, !PT ;  /* 0x0000008487847209 */ /* 0x000fc60007810000 */
[----:B------:R-:W1:Y:S01]  /*82c0*/  MUFU.TANH R106, R106 ;  /* 0x0000006a006a7308 */ /* 0x000e620000002400 */
[----:B---3--:R-:W-:Y:S01]  /*82d0*/  FSEL R217, R96, -INF , P4 ;  /* 0xff80000060d97808 */ /* 0x008fe20002000000 */
[----:B------:R-:W-:Y:S01]  /*82e0*/  FFMA.FTZ R96, R143, R88, -R102 ;  /* 0x000000588f607223 */ /* 0x000fe20000010866 */
[----:B------:R-:W-:Y:S02]  /*82f0*/  ISETP.GT.AND P4, PT, R130, 0x71, PT ;  /* 0x000000718200780c */ /* 0x000fe40003f84270 */
[----:B------:R-:W-:-:S03]  /*8300*/  FMNMX.FTZ R132, R217, R132, !PT ;  /* 0x00000084d9847209 */ /* 0x000fc60007810000 */
[----:B------:R-:W-:Y:S08]  /*8310*/  MUFU.TANH R108, R108 ;  /* 0x0000006c006c7308 */ /* 0x000ff00000002400 */
[----:B------:R-:W2:Y:S01]  /*8320*/  MUFU.TANH R110, R110 ;  /* 0x0000006e006e7308 */ /* 0x000ea20000002400 */
[----:B-1----:R-:W-:Y:S01]  /*8330*/  FSEL R221, R106, -INF , P4 ;  /* 0xff8000006add7808 */ /* 0x002fe20002000000 */
[----:B------:R-:W-:Y:S01]  /*8340*/  FFMA.FTZ R106, R163, R88, -R102 ;  /* 0x00000058a36a7223 */ /* 0x000fe20000010866 */
[----:B------:R-:W-:-:S05]  /*8350*/  ISETP.GT.AND P4, PT, R130, 0x79, PT ;  /* 0x000000798200780c */ /* 0x000fca0003f84270 */
[----:B------:R-:W1:Y:S08]  /*8360*/  MUFU.TANH R90, R90 ;  /* 0x0000005a005a7308 */ /* 0x000e700000002400 */
[----:B------:R3:W-:Y:S01]  /*8370*/  MUFU.EX2 R181, R219 ;  /* 0x000000db00b57308 */ /* 0x0007e20000000800 */
[----:B--2---:R-:W-:Y:S01]  /*8380*/  FSEL R223, R110, -INF , P4 ;  /* 0xff8000006edf7808 */ /* 0x004fe20002000000 */
[----:B------:R-:W-:Y:S01]  /*8390*/  FFMA.FTZ R110, R195, R88, -R102 ;  /* 0x00000058c36e7223 */ /* 0x000fe20000010866 */
[----:B------:R-:W-:-:S05]  /*83a0*/  ISETP.GT.AND P4, PT, R130, 0x81, PT ;  /* 0x000000818200780c */ /* 0x000fca0003f84270 */
[----:B------:R-:W2:Y:S01]  /*83b0*/  MUFU.TANH R91, R91 ;  /* 0x0000005b005b7308 */ /* 0x000ea20000002400 */
[----:B---3--:R-:W-:Y:S01]  /*83c0*/  FSEL R219, R100, -INF , P3 ;  /* 0xff80000064db7808 */ /* 0x008fe20001800000 */
[-CC-:B------:R-:W-:Y:S01]  /*83d0*/  FFMA.FTZ R100, R157, R88.reuse, -R102.reuse ;  /* 0x000000589d647223 */ /* 0x180fe20000010866 */
[----:B------:R-:W-:Y:S01]  /*83e0*/  ISETP.GT.AND P3, PT, R130, 0x78, PT ;  /* 0x000000788200780c */ /* 0x000fe20003f64270 */
[--C-:B------:R-:W-:Y:S01]  /*83f0*/  FFMA.FTZ R157, R167, R88, -R102.reuse ;  /* 0x00000058a79d7223 */ /* 0x100fe20000010866 */
[----:B------:R-:W-:Y:S02]  /*8400*/  FMNMX.FTZ R132, R219, R132, !PT ;  /* 0x00000084db847209 */ /* 0x000fe40007810000 */
[----:B------:R-:W-:Y:S01]  /*8410*/  FSEL R143, R108, -INF , P3 ;  /* 0xff8000006c8f7808 */ /* 0x000fe20001800000 */
[----:B------:R-:W3:Y:S01]  /*8420*/  MUFU.TANH R94, R94 ;  /* 0x0000005e005e7308 */ /* 0x000ee20000002400 */
[----:B------:R-:W-:Y:S01]  /*8430*/  FMNMX.FTZ R132, R221, R132, !PT ;  /* 0x00000084dd847209 */ /* 0x000fe20007810000 */
[----:B------:R-:W-:Y:S01]  /*8440*/  FFMA.FTZ R108, R165, R88, -R102 ;  /* 0x00000058a56c7223 */ /* 0x000fe20000010866 */
[----:B------:R-:W-:-:S02]  /*8450*/  ISETP.GT.AND P3, PT, R130, 0x80, PT ;  /* 0x000000808200780c */ /* 0x000fc40003f64270 */
[----:B------:R-:W-:Y:S02]  /*8460*/  FMNMX.FTZ R132, R143, R132, !PT ;  /* 0x000000848f847209 */ /* 0x000fe40007810000 */
[----:B-1----:R-:W-:Y:S01]  /*8470*/  FSEL R225, R90, -INF , P3 ;  /* 0xff8000005ae17808 */ /* 0x002fe20001800000 */
[----:B------:R-:W1:Y:S01]  /*8480*/  MUFU.TANH R95, R95 ;  /* 0x0000005f005f7308 */ /* 0x000e620000002400 */
[----:B------:R-:W-:Y:S01]  /*8490*/  FMNMX.FTZ R132, R223, R132, !PT ;  /* 0x00000084df847209 */ /* 0x000fe20007810000 */
[----:B------:R-:W-:Y:S01]  /*84a0*/  FFMA.FTZ R90, R147, R88, -R102 ;  /* 0x00000058935a7223 */ /* 0x000fe20000010866 */
[C---:B------:R-:W-:Y:S02]  /*84b0*/  ISETP.GT.AND P3, PT, R130.reuse, 0x88, PT ;  /* 0x000000888200780c */ /* 0x040fe40003f64270 */
[----:B--2---:R-:W-:Y:S02]  /*84c0*/  FSEL R227, R91, -INF , P4 ;  /* 0xff8000005be37808 */ /* 0x004fe40002000000 */
[----:B------:R-:W-:Y:S01]  /*84d0*/  FMNMX.FTZ R132, R225, R132, !PT ;  /* 0x00000084e1847209 */ /* 0x000fe20007810000 */
[----:B------:R-:W2:Y:S01]  /*84e0*/  MUFU.TANH R98, R98 ;  /* 0x0000006200627308 */ /* 0x000ea20000002400 */
[----:B------:R-:W-:-:S02]  /*84f0*/  ISETP.GT.AND P4, PT, R130, 0x89, PT ;  /* 0x000000898200780c */ /* 0x000fc40003f84270 */
[----:B---3--:R-:W-:Y:S01]  /*8500*/  FSEL R147, R94, -INF , P3 ;  /* 0xff8000005e937808 */ /* 0x008fe20001800000 */
[----:B------:R-:W-:-:S01]  /*8510*/  FFMA.FTZ R94, R151, R88, -R102 ;  /* 0x00000058975e7223 */ /* 0x000fc20000010866 */
[----:B------:R-:W-:Y:S02]  /*8520*/  FMNMX.FTZ R132, R227, R132, !PT ;  /* 0x00000084e3847209 */ /* 0x000fe40007810000 */
[C---:B------:R-:W-:Y:S01]  /*8530*/  ISETP.GT.AND P3, PT, R130.reuse, 0x90, PT ;  /* 0x000000908200780c */ /* 0x040fe20003f64270 */
[----:B------:R-:W3:Y:S01]  /*8540*/  MUFU.TANH R99, R99 ;  /* 0x0000006300637308 */ /* 0x000ee20000002400 */
[----:B-1----:R-:W-:Y:S01]  /*8550*/  FSEL R229, R95, -INF , P4 ;  /* 0xff8000005fe57808 */ /* 0x002fe20002000000 */
[----:B------:R-:W-:Y:S01]  /*8560*/  FFMA.FTZ R95, R149, R88, -R102 ;  /* 0x00000058955f7223 */ /* 0x000fe20000010866 */
[----:B------:R-:W-:Y:S02]  /*8570*/  FMNMX.FTZ R132, R147, R132, !PT ;  /* 0x0000008493847209 */ /* 0x000fe40007810000 */
[----:B------:R-:W-:-:S02]  /*8580*/  ISETP.GT.AND P4, PT, R130, 0x91, PT ;  /* 0x000000918200780c */ /* 0x000fc40003f84270 */
[----:B------:R-:W-:Y:S01]  /*8590*/  FMNMX.FTZ R132, R229, R132, !PT ;  /* 0x00000084e5847209 */ /* 0x000fe20007810000 */
[----:B------:R-:W1:Y:S01]  /*85a0*/  MUFU.TANH R112, R112 ;  /* 0x0000007000707308 */ /* 0x000e620000002400 */
[----:B--2---:R-:W-:Y:S01]  /*85b0*/  FSEL R149, R98, -INF , P3 ;  /* 0xff80000062957808 */ /* 0x004fe20001800000 */
[-CC-:B------:R-:W-:Y:S01]  /*85c0*/  FFMA.FTZ R98, R153, R88.reuse, -R102.reuse ;  /* 0x0000005899627223 */ /* 0x180fe20000010866 */
[----:B------:R-:W-:Y:S01]  /*85d0*/  ISETP.GT.AND P3, PT, R130, 0x98, PT ;  /* 0x000000988200780c */ /* 0x000fe20003f64270 */
[--C-:B------:R-:W-:Y:S01]  /*85e0*/  FFMA.FTZ R153, R155, R88, -R102.reuse ;  /* 0x000000589b997223 */ /* 0x100fe20000010866 */
[----:B------:R-:W-:Y:S01]  /*85f0*/  FMNMX.FTZ R132, R149, R132, !PT ;  /* 0x0000008495847209 */ /* 0x000fe20007810000 */
[----:B------:R-:W-:Y:S02]  /*8600*/  FFMA.FTZ R155, R161, R88, -R102 ;  /* 0x00000058a19b7223 */ /* 0x000fe40000010866 */
[----:B------:R-:W2:Y:S01]  /*8610*/  MUFU.TANH R103, R103 ;  /* 0x0000006700677308 */ /* 0x000ea20000002400 */
[----:B---3--:R-:W-:Y:S01]  /*8620*/  FSEL R99, R99, -INF , P4 ;  /* 0xff80000063637808 */ /* 0x008fe20002000000 */
[----:B------:R-:W-:-:S02]  /*8630*/  WARPGROUP.DEPBAR.LE gsb0, 0x0 ;  /* 0x00008000000079c5 */ /* 0x000fc40000010000 */
[----:B------:R-:W-:Y:S01]  /*8640*/  ISETP.GT.AND P4, PT, R130, 0x99, PT ;  /* 0x000000998200780c */ /* 0x000fe20003f84270 */
[----:B------:R-:W-:Y:S01]  /*8650*/  WARPGROUP.ARRIVE ;  /* 0x00000000000079c5 */ /* 0x000fe20000000000 */
[----:B------:R-:W-:Y:S02]  /*8660*/  FMNMX.FTZ R132, R99, R132, !PT ;  /* 0x0000008463847209 */ /* 0x000fe40007810000 */
[----:B------:R3:W-:Y:S01]  /*8670*/  MUFU.EX2 R92, R104 ;  /* 0x00000068005c7308 */ /* 0x0007e20000000800 */
[----:B-1----:R-:W-:Y:S02]  /*8680*/  FSEL R151, R112, -INF , P3 ;  /* 0xff80000070977808 */ /* 0x002fe40001800000 */
[----:B------:R-:W-:Y:S02]  /*8690*/  QGMMA.64x128x32.F32.E4M3.E4M3 R24, R168, gdesc[UR8], R24, gsb0 ;  /* 0x01e00008a8187df3 */ /* 0x000fe40008000818 */
[----:B------:R-:W-:-:S03]  /*86a0*/  FMNMX.FTZ R132, R151, R132, !PT ;  /* 0x0000008497847209 */ /* 0x000fc60007810000 */
[----:B------:R-:W-:Y:S01]  /*86b0*/  MUFU.EX2 R114, R114 ;  /* 0x0000007200727308 */ /* 0x000fe20000000800 */
[----:B--2---:R-:W-:Y:S01]  /*86c0*/  FSEL R103, R103, -INF , P4 ;  /* 0xff80000067677808 */ /* 0x004fe20002000000 */
[----:B---3--:R-:W-:-:S03]  /*86d0*/  FFMA.FTZ R104, R159, R88, -R102 ;  /* 0x000000589f687223 */ /* 0x008fc60000010866 */
[----:B------:R-:W-:-:S03]  /*86e0*/  FMNMX.FTZ R132, R103, R132, !PT ;  /* 0x0000008467847209 */ /* 0x000fc60007810000 */
[----:B------:R-:W1:Y:S02]  /*86f0*/  MUFU.EX2 R111, R111 ;  /* 0x0000006f006f7308 */ /* 0x000e640000000800 */
[----:B------:R-:W2:Y:S06]  /*8700*/  SHFL.BFLY PT, R91, R132, 0x2, 0x1f ;  /* 0x0c401f00845b7f89 */ /* 0x000eac00000e0000 */
[----:B------:R-:W3:Y:S08]  /*8710*/  MUFU.EX2 R115, R115 ;  /* 0x0000007300737308 */ /* 0x000ef00000000800 */
[----:B------:R-:W4:Y:S01]  /*8720*/  MUFU.EX2 R116, R116 ;  /* 0x0000007400747308 */ /* 0x000f220000000800 */
[----:B-1----:R-:W-:-:S07]  /*8730*/  FFMA.FTZ R142, R111, R3, R114 ;  /* 0x000000036f8e7223 */ /* 0x002fce0000010072 */
[----:B------:R-:W1:Y:S01]  /*8740*/  MUFU.EX2 R119, R119 ;  /* 0x0000007700777308 */ /* 0x000e620000000800 */
[----:B--2---:R-:W-:-:S05]  /*8750*/  FMNMX.FTZ R91, R132, R91, !PT ;  /* 0x0000005b845b7209 */ /* 0x004fca0007810000 */
[----:B------:R-:W2:Y:S02]  /*8760*/  SHFL.BFLY PT, R112, R91, 0x1, 0x1f ;  /* 0x0c201f005b707f89 */ /* 0x000ea400000e0000 */
[----:B------:R5:W-:Y:S08]  /*8770*/  MUFU.EX2 R5, R122 ;  /* 0x0000007a00057308 */ /* 0x000bf00000000800 */
[----:B------:R-:W1:Y:S08]  /*8780*/  MUFU.EX2 R118, R118 ;  /* 0x0000007600767308 */ /* 0x000e700000000800 */
[----:B------:R-:W1:Y:S01]  /*8790*/  MUFU.EX2 R185, R185 ;  /* 0x000000b900b97308 */ /* 0x000e620000000800 */
[----:B--2---:R-:W-:-:S07]  /*87a0*/  FMNMX.FTZ R91, R91, R112, !PT ;  /* 0x000000705b5b7209 */ /* 0x004fce0007810000 */
[----:B------:R-:W-:Y:S01]  /*87b0*/  MUFU.EX2 R128, R128 ;  /* 0x0000008000807308 */ /* 0x000fe20000000800 */
[C---:B------:R-:W-:Y:S01]  /*87c0*/  FSETP.NEU.FTZ.AND P2, PT, R91.reuse, -INF , PT ;  /* 0xff8000005b00780b */ /* 0x040fe20003f5d000 */
[----:B------:R-:W-:-:S06]  /*87d0*/  FFMA.FTZ R102, R91, R88, -8 ;  /* 0xc10000005b667423 */ /* 0x000fcc0000010058 */
[----:B------:R-:W-:Y:S01]  /*87e0*/  MUFU.EX2 R6, R6 ;  /* 0x0000000600067308 */ /* 0x000fe20000000800 */
[----:B------:R-:W-:-:S05]  /*87f0*/  FSEL R102, R102, RZ, P2 ;  /* 0x000000ff66667208 */ /* 0x000fca0001000000 */
[-CC-:B------:R-:W-:Y:S01]  /*8800*/  FFMA.FTZ R132, R137, R88.reuse, -R102.reuse ;  /* 0x0000005889847223 */ /* 0x180fe20000010866 */
[----:B------:R-:W-:Y:S01]  /*8810*/  FSEL R137, R91, RZ, P2 ;  /* 0x000000ff5b897208 */ /* 0x000fe20001000000 */
[-CC-:B------:R-:W-:Y:S01]  /*8820*/  FFMA.FTZ R159, R183, R88.reuse, -R102.reuse ;  /* 0x00000058b79f7223 */ /* 0x180fe20000010866 */
[----:B------:R-:W-:-:S01]  /*8830*/  FFMA.FTZ R112, R7, R88, -R102 ;  /* 0x0000005807707223 */ /* 0x000fc20000010866 */
[-CC-:B------:R-:W-:Y:S01]  /*8840*/  FFMA.FTZ R7, R187, R88.reuse, -R102.reuse ;  /* 0x00000058bb077223 */ /* 0x180fe20000010866 */
[----:B------:R-:W-:-:S01]  /*8850*/  FFMA.FTZ R120, R9, R88, -R102 ;  /* 0x0000005809787223 */ /* 0x000fc20000010866 */
[----:B------:R-:W-:Y:S01]  /*8860*/  FADD.FTZ R137, -R137, R4 ;  /* 0x0000000489897221 */ /* 0x000fe20000010100 */
[----:B------:R-:W-:-:S01]  /*8870*/  FFMA.FTZ R9, R205, R88, -R102 ;  /* 0x00000058cd097223 */ /* 0x000fc20000010866 */
[----:B------:R-:W-:Y:S01]  /*8880*/  MUFU.EX2 R159, R159 ;  /* 0x0000009f009f7308 */ /* 0x000fe20000000800 */
[----:B-----5:R-:W-:-:S01]  /*8890*/  FFMA.FTZ R122, R11, R88, -R102 ;  /* 0x000000580b7a7223 */ /* 0x020fc20000010866 */
[-C--:B------:R-:W-:Y:S01]  /*88a0*/  FMUL.FTZ R137, R137, R88.reuse ;  /* 0x0000005889897220 */ /* 0x080fe20000410000 */
[----:B------:R-:W-:-:S01]  /*88b0*/  FFMA.FTZ R11, R201, R88, -R102 ;  /* 0x00000058c90b7223 */ /* 0x000fc20000010866 */
[----:B------:R-:W-:Y:S01]  /*88c0*/  FFMA.FTZ R140, R125, R88, -R102 ;  /* 0x000000587d8c7223 */ /* 0x000fe20000010866 */
[----:B---3--:R-:W-:-:S01]  /*88d0*/  FADD.FTZ R125, R115, R142 ;  /* 0x0000008e737d7221 */ /* 0x008fc20000010000 */
[-CC-:B------:R-:W-:Y:S01]  /*88e0*/  FFMA.FTZ R124, R13, R88.reuse, -R102.reuse ;  /* 0x000000580d7c7223 */ /* 0x180fe20000010866 */
[----:B------:R-:W-:-:S01]  /*88f0*/  FFMA.FTZ R13, R207, R88, -R102 ;  /* 0x00000058cf0d7223 */ /* 0x000fc20000010866 */
[----:B------:R-:W2:Y:S01]  /*8900*/  MUFU.EX2 R138, R137 ;  /* 0x00000089008a7308 */ /* 0x000ea20000000800 */
[----:B----4-:R-:W-:-:S01]  /*8910*/  FADD.FTZ R144, R116, R125 ;  /* 0x0000007d74907221 */ /* 0x010fc20000010000 */
[-CC-:B------:R-:W-:Y:S01]  /*8920*/  FFMA.FTZ R142, R127, R88.reuse, -R102.reuse ;  /* 0x000000587f8e7223 */ /* 0x180fe20000010866 */
[----:B------:R-:W-:-:S01]  /*8930*/  FFMA.FTZ R126, R15, R88, -R102 ;  /* 0x000000580f7e7223 */ /* 0x000fc20000010866 */
[----:B------:R-:W-:Y:S01]  /*8940*/  FFMA.FTZ R15, R197, R88, -R102 ;  /* 0x00000058c50f7223 */ /* 0x000fe20000010866 */
[----:B-1----:R-:W-:-:S01]  /*8950*/  FADD.FTZ R127, R119, R144 ;  /* 0x00000090777f7221 */ /* 0x002fc20000010000 */
        /* <DEDUP_REMOVED lines=8> */
[-CC-:B------:R-:W-:Y:S01]  /*89e0*/  FFMA.FTZ R144, R105, R88.reuse, -R102.reuse ;  /* 0x0000005869907223 */ /* 0x180fe20000010866 */
[----:B------:R-:W-:-:S01]  /*89f0*/  FFMA.FTZ R105, R135, R88, -R102 ;  /* 0x0000005887697223 */ /* 0x000fc20000010866 */
[----:B------:R-:W3:Y:S01]  /*8a00*/  MUFU.EX2 R7, R7 ;  /* 0x0000000700077308 */ /* 0x000ee20000000800 */
[----:B--2---:R-:W-:-:S01]  /*8a10*/  FFMA.FTZ R3, R138, R2, R159 ;  /* 0x000000028a037223 */ /* 0x004fc2000001009f */
[----:B------:R-:W-:Y:S01]  /*8a20*/  FADD.FTZ R146, R128, R127 ;  /* 0x0000007f80927221 */ /* 0x000fe20000010000 */
[----:B------:R-:W-:-:S01]  /*8a30*/  FFMA.FTZ R121, R121, R88, -R102 ;  /* 0x0000005879797223 */ /* 0x000fc20000010866 */
[-CC-:B------:R-:W-:Y:S01]  /*8a40*/  FFMA.FTZ R139, R129, R88.reuse, -R102.reuse ;  /* 0x00000058818b7223 */ /* 0x180fe20000010866 */
[----:B------:R-:W-:-:S01]  /*8a50*/  FFMA.FTZ R123, R123, R88, -R102 ;  /* 0x000000587b7b7223 */ /* 0x000fc20000010866 */
[----:B------:R-:W-:Y:S01]  /*8a60*/  FADD.FTZ R127, R181, R146 ;  /* 0x00000092b57f7221 */ /* 0x000fe20000010000 */
[----:B------:R-:W-:-:S01]  /*8a70*/  FFMA.FTZ R129, R213, R88, -R102 ;  /* 0x00000058d5817223 */ /* 0x000fc20000010866 */
[----:B------:R-:W2:Y:S01]  /*8a80*/  MUFU.EX2 R120, R120 ;  /* 0x0000007800787308 */ /* 0x000ea20000000800 */
[----:B-1----:R-:W-:-:S01]  /*8a90*/  FADD.FTZ R2, R112, R3 ;  /* 0x0000000370027221 */ /* 0x002fc20000010000 */
[----:B------:R-:W-:Y:S01]  /*8aa0*/  FADD.FTZ R146, R6, R127 ;  /* 0x0000007f06927221 */ /* 0x000fe20000010000 */
[----:B------:R-:W-:-:S01]  /*8ab0*/  FFMA.FTZ R117, R117, R88, -R102 ;  /* 0x0000005875757223 */ /* 0x000fc20000010866 */
[-CC-:B------:R-:W-:Y:S01]  /*8ac0*/  FFMA.FTZ R125, R215, R88.reuse, -R102.reuse ;  /* 0x00000058d77d7223 */ /* 0x180fe20000010866 */
[----:B------:R-:W-:-:S01]  /*8ad0*/  FFMA.FTZ R152, R223, R88, -R102 ;  /* 0x00000058df987223 */ /* 0x000fc20000010866 */
[-CC-:B------:R-:W-:Y:S01]  /*8ae0*/  FFMA.FTZ R147, R147, R88.reuse, -R102.reuse ;  /* 0x0000005893937223 */ /* 0x180fe20000010866 */
[----:B------:R-:W-:-:S01]  /*8af0*/  FFMA.FTZ R229, R229, R88, -R102 ;  /* 0x00000058e5e57223 */ /* 0x000fc20000010866 */
[----:B------:R-:W1:Y:S01]  /*8b00*/  MUFU.EX2 R9, R9 ;  /* 0x0000000900097308 */ /* 0x000e620000000800 */
[----:B---3--:R-:W-:-:S01]  /*8b10*/  FADD.FTZ R3, R7, R2 ;  /* 0x0000000207037221 */ /* 0x008fc20000010000 */
[-CC-:B------:R-:W-:Y:S01]  /*8b20*/  FFMA.FTZ R99, R99, R88.reuse, -R102.reuse ;  /* 0x0000005863637223 */ /* 0x180fe20000010866 */
[----:B------:R-:W-:-:S05]  /*8b30*/  FFMA.FTZ R151, R151, R88, -R102 ;  /* 0x0000005897977223 */ /* 0x000fca0000010866 */
[----:B------:R-:W3:Y:S01]  /*8b40*/  MUFU.EX2 R122, R122 ;  /* 0x0000007a007a7308 */ /* 0x000ee20000000800 */
[----:B--2---:R-:W-:-:S01]  /*8b50*/  FADD.FTZ R2, R120, R3 ;  /* 0x0000000378027221 */ /* 0x004fc20000010000 */
[----:B------:R-:W-:-:S06]  /*8b60*/  WARPGROUP.DEPBAR.LE gsb0, 0x0 ;  /* 0x00008000000079c5 */ /* 0x000fcc0000010000 */
        /* <DEDUP_REMOVED lines=56> */
[----:B---3--:R-:W-:-:S04]  /*8ef0*/  FADD.FTZ R3, R133, R2 ;  /* 0x0000000285037221 */ /* 0x008fc80000010000 */
[----:B------:R-:W-:-:S03]  /*8f00*/  FADD.FTZ R2, R92, R3 ;  /* 0x000000035c027221 */ /* 0x000fc60000010000 */
        /* <DEDUP_REMOVED lines=27> */
[-CC-:B------:R-:W-:Y:S01]  /*90c0*/  FFMA.FTZ R139, R149, R88.reuse, -R102.reuse ;  /* 0x00000058958b7223 */ /* 0x180fe20000010866 */
[----:B------:R-:W-:-:S05]  /*90d0*/  FFMA.FTZ R102, R103, R88, -R102 ;  /* 0x0000005867667223 */ /* 0x000fca0000010866 */
        /* <DEDUP_REMOVED lines=10> */
[----:B------:R-:W-:-:S06]  /*9180*/  IADD3 R2, -R194, 0xb, RZ ;  /* 0x0000000bc2027810 */ /* 0x000fcc0007ffe1ff */
        /* <DEDUP_REMOVED lines=16> */
[----:B------:R-:W-:Y:S01]  /*9290*/  MUFU.EX2 R101, R101 ;  /* 0x0000006500657308 */ /* 0x000fe20000000800 */
[----:B---3--:R-:W-:-:S07]  /*92a0*/  FADD.FTZ R156, R155, R156 ;  /* 0x0000009c9b9c7221 */ /* 0x008fce0000010000 */
[----:B------:R1:W3:Y:S01]  /*92b0*/  MUFU.EX2 R158, R147 ;  /* 0x00000093009e7308 */ /* 0x0002e20000000800 */
[----:B--2---:R-:W-:-:S07]  /*92c0*/  FADD.FTZ R3, R150, R3 ;  /* 0x0000000396037221 */ /* 0x004fce0000010000 */
[----:B------:R-:W-:Y:S01]  /*92d0*/  MUFU.EX2 R106, R106 ;  /* 0x0000006a006a7308 */ /* 0x000fe20000000800 */
[----:B-1----:R-:W-:-:S05]  /*92e0*/  IMAD.U32 R147, RZ, RZ, UR5 ;  /* 0x00000005ff937e24 */ /* 0x002fca000f8e00ff */
[----:B------:R-:W-:Y:S01]  /*92f0*/  @!P1 LEA R143, R147, UR37, 0x3 ;  /* 0x00000025938f9c11 */ /* 0x000fe2000f8e18ff */
[----:B------:R1:W-:Y:S06]  /*9300*/  BAR.ARV R2, 0x100 ;  /* 0x000400020000751d */ /* 0x0003ec0000002000 */
[----:B------:R-:W2:Y:S01]  /*9310*/  MUFU.EX2 R229, R229 ;  /* 0x000000e500e57308 */ /* 0x000ea20000000800 */
[----:B---3--:R-:W-:-:S01]  /*9320*/  FADD.FTZ R3, R158, R3 ;  /* 0x000000039e037221 */ /* 0x008fc20000010000 */
[----:B-1----:R-:W-:-:S05]  /*9330*/  @!P1 VIADD R2, R143, 0x29840 ;  /* 0x000298408f029836 */ /* 0x002fca0000000000 */
[----:B------:R-:W-:Y:S01]  /*9340*/  @!P1 PRMT R2, RZ, 0x654, R2 ;  /* 0x00000654ff029816 */ /* 0x000fe20000000002 */
[----:B------:R-:W-:Y:S03]  /*9350*/  MUFU.EX2 R108, R108 ;  /* 0x0000006c006c7308 */ /* 0x000fe60000000800 */
[----:B------:R2:W-:Y:S05]  /*9360*/  @!P1 SYNCS.ARRIVE.TRANS64.RED.A1T0 RZ, [R2+URZ], RZ ;  /* 0x000000ff02ff99a7 */ /* 0x0005ea000810043f */
[----:B------:R-:W1:Y:S01]  /*9370*/  MUFU.EX2 R139, R139 ;  /* 0x0000008b008b7308 */ /* 0x000e620000000800 */
[----:B--2---:R-:W-:-:S07]  /*9380*/  FADD.FTZ R2, R229, R3 ;  /* 0x00000003e5027221 */ /* 0x004fce0000010000 */
[----:B------:R-:W-:Y:S08]  /*9390*/  MUFU.EX2 R157, R157 ;  /* 0x0000009d009d7308 */ /* 0x000ff00000000800 */
[----:B------:R2:W3:Y:S01]  /*93a0*/  MUFU.EX2 R171, R99 ;  /* 0x0000006300ab7308 */ /* 0x0004e20000000800 */
[----:B-1----:R-:W-:-:S07]  /*93b0*/  FADD.FTZ R2, R139, R2 ;  /* 0x000000028b027221 */ /* 0x002fce0000010000 */
[----:B------:R-:W1:Y:S01]  /*93c0*/  MUFU.EX2 R110, R110 ;  /* 0x0000006e006e7308 */ /* 0x000e620000000800 */
[----:B--2---:R-:W-:-:S04]  /*93d0*/  FADD.FTZ R99, R101, R156 ;  /* 0x0000009c65637221 */ /* 0x004fc80000010000 */
[----:B------:R-:W-:-:S03]  /*93e0*/  FADD.FTZ R99, R106, R99 ;  /* 0x000000636a637221 */ /* 0x000fc60000010000 */
[----:B------:R-:W2:Y:S01]  /*93f0*/  MUFU.EX2 R151, R151 ;  /* 0x0000009700977308 */ /* 0x000ea20000000800 */
[----:B------:R-:W-:-:S01]  /*9400*/  FADD.FTZ R154, R108, R99 ;  /* 0x000000636c9a7221 */ /* 0x000fc20000010000 */
[----:B---3--:R-:W-:-:S03]  /*9410*/  FADD.FTZ R2, R171, R2 ;  /* 0x00000002ab027221 */ /* 0x008fc60000010000 */
[----:B------:R-:W-:-:S03]  /*9420*/  FADD.FTZ R3, R157, R154 ;  /* 0x0000009a9d037221 */ /* 0x000fc60000010000 */
[----:B------:R-:W3:Y:S01]  /*9430*/  MUFU.EX2 R102, R102 ;  /* 0x0000006600667308 */ /* 0x000ee20000000800 */
[----:B-1----:R-:W-:-:S04]  /*9440*/  FADD.FTZ R154, R110, R3 ;  /* 0x000000036e9a7221 */ /* 0x002fc80000010000 */
[----:B------:R-:W-:Y:S01]  /*9450*/  FADD.FTZ R3, R5, R154 ;  /* 0x0000009a05037221 */ /* 0x000fe20000010000 */
[----:B--2---:R-:W-:-:S04]  /*9460*/  FADD.FTZ R2, R151, R2 ;  /* 0x0000000297027221 */ /* 0x004fc80000010000 */
[----:B---3--:R-:W-:Y:S01]  /*9470*/  FADD.FTZ R2, R102, R2 ;  /* 0x0000000266027221 */ /* 0x008fe20000010000 */
[----:B------:R-:W-:Y:S06]  /*9480*/  @!P0 BRA `(.L_x_1838) ;  /* 0x0000000000048947 */ /* 0x000fec0003800000 */
[----:B------:R-:W-:Y:S01]  /*9490*/  BPT.TRAP 0x1 ;  /* 0x000000040000795c */ /* 0x000fe20000300000 */
.L_x_1838:
[----:B------:R-:W-:Y:S01]  /*94a0*/  UISETP.GT.AND UP0, UPT, UR7, UR41, UPT ;  /* 0x000000290700728c */ /* 0x000fe2000bf04270 */
[----:B------:R-:W-:Y:S01]  /*94b0*/  F2FP.SATFINITE.E4M3.F32.PACK_AB_MERGE_C R7, R120, R7, RZ ;  /* 0x000000077807723e */ /* 0x000fe200048070ff */
[----:B------:R-:W-:Y:S01]  /*94c0*/  ULEA UR6, UR36, UR37, 0x3 ;  /* 0x0000002524067291 */ /* 0x000fe2000f8e183f */
[----:B------:R-:W-:Y:S01]  /*94d0*/  F2FP.SATFINITE.E4M3.F32.PACK_AB_MERGE_C R128, R181, R128, RZ ;  /* 0x00000080b580723e */ /* 0x000fe200048070ff */
[----:B------:R-:W-:Y:S01]  /*94e0*/  UIADD3 UR7, UR7, -0x1, URZ ;  /* 0xffffffff07077890 */ /* 0x000fe2000fffe03f */
[----:B------:R-:W-:Y:S01]  /*94f0*/  F2FP.SATFINITE.E4M3.F32.PACK_AB_MERGE_C R4, R123, R4, RZ ;  /* 0x000000047b04723e */ /* 0x000fe200048070ff */
[----:B------:R-:W-:Y:S01]  /*9500*/  UIADD3 UR6, UR6, 0x29860, URZ ;  /* 0x0002986006067890 */ /* 0x000fe2000fffe03f */
[----:B------:R-:W-:Y:S01]  /*9510*/  PLOP3.LUT P2, PT, PT, PT, UP0, 0x80, 0x0 ;  /* 0x000000000000781c */ /* 0x000fe20003f4f008 */
[----:B------:R-:W-:Y:S01]  /*9520*/  UMOV UR40, UR46 ;  /* 0x0000002e00287c82 */ /* 0x000fe20008000000 */
[----:B------:R-:W-:Y:S01]  /*9530*/  F2FP.SATFINITE.E4M3.F32.PACK_AB_MERGE_C R93, R93, R94, RZ ;  /* 0x0000005e5d5d723e */ /* 0x000fe200048070ff */
[----:B------:R-:W-:Y:S01]  /*9540*/  UPRMT UR6, UR47, 0x654, UR6 ;  /* 0x000006542f067896 */ /* 0x000fe20008000006 */
[----:B------:R-:W-:Y:S01]  /*9550*/  F2FP.SATFINITE.E4M3.F32.PACK_AB_MERGE_C R97, R100, R97, RZ ;  /* 0x000000616461723e */ /* 0x000fe200048070ff */
[----:B------:R-:W-:Y:S01]  /*9560*/  UMOV UR36, UR5 ;  /* 0x0000000500247c82 */ /* 0x000fe20008000000 */
[----:B------:R-:W-:Y:S01]  /*9570*/  F2FP.SATFINITE.E4M3.F32.PACK_AB_MERGE_C R5, R5, R110, RZ ;  /* 0x0000006e0505723e */ /* 0x000fe200048070ff */
[----:B------:R-:W-:Y:S01]  /*9580*/  FMUL.FTZ R24, R24, R111 ;  /* 0x0000006f18187220 */ /* 0x000fe20000410000 */
[----:B------:R-:W-:Y:S01]  /*9590*/  F2FP.SATFINITE.E4M3.F32.PACK_AB_MERGE_C R7, R112, R159, R7 ;  /* 0x0000009f7007723e */ /* 0x000fe20004807007 */
[-C--:B------:R-:W-:Y:S01]  /*95a0*/  FMUL.FTZ R25, R25, R111.reuse ;  /* 0x0000006f19197220 */ /* 0x080fe20000410000 */
        /* <DEDUP_REMOVED lines=98> */
[----:B------:R-:W-:Y:S01]  /*9bd0*/  IMAD.MOV.U32 R185, RZ, RZ, R7 ;  /* 0x000000ffffb97224 */ /* 0x000fe200078e0007 */
[----:B------:R-:W-:Y:S06]  /*9be0*/  @P2 BRA `(.L_x_1839) ;  /* 0xffffffbc00942947 */ /* 0x000fec000383ffff */
[----:B------:R-:W-:-:S05]  /*9bf0*/  UMOV UR36, UR5 ;  /* 0x0000000500247c82 */ /* 0x000fca0008000000 */
.L_x_1829:
[----:B------:R-:W-:-:S13]  /*9c00*/  ISETP.LE.AND P2, PT, RZ, UR7, PT ;  /* 0x00000007ff007c0c */ /* 0x000fda000bf43270 */
[----:B------:R-:W-:Y:S05]  /*9c10*/  @!P2 BRA `(.L_x_1840) ;  /* 0x0000003400a4a947 */ /* 0x000fea0003800000 */
[----:B------:R-:W-:Y:S01]  /*9c20*/  IMAD.MOV.U32 R5, RZ, RZ, R91 ;  /* 0x000000ffff057224 */ /* 0x000fe200078e005b */
[----:B------:R-:W-:Y:S01]  /*9c30*/  UMOV UR38, UR46 ;  /* 0x0000002e00267c82 */ /* 0x000fe20008000000 */
[----:B------:R-:W-:Y:S01]  /*9c40*/  IMAD.MOV.U32 R4, RZ, RZ, R89 ;  /* 0x000000ffff047224 */ /* 0x000fe200078e0059 */
[----:B------:R-:W-:-:S06]  /*9c50*/  UMOV UR5, UR36 ;  /* 0x0000002400057c82 */ /* 0x000fcc0008000000 */
.L_x_1850:
        /* <DEDUP_REMOVED lines=9> */
.L_x_1842:
[----:B------:R-:W-:Y:S01]  /*9cf0*/  ULEA UR6, UR36, UR37, 0x3 ;  /* 0x0000002524067291 */ /* 0x000fe2000f8e183f */
[----:B------:R-:W-:-:S05]  /*9d00*/  IMAD.U32 R6, RZ, RZ, UR46 ;  /* 0x0000002eff067e24 */ /* 0x000fca000f8e00ff */
[----:B------:R-:W-:-:S04]  /*9d10*/  SHF.L.U32 R6, R6, 0x1f, RZ ;  /* 0x0000001f06067819 */ /* 0x000fc800000006ff */
[----:B------:R1:W2:Y:S01]  /*9d20*/  SYNCS.PHASECHK.TRANS64.TRYWAIT P2, [UR6+0x29830], R6 ;  /* 0x02983006ff0075a7 */ /* 0x0002a20008040146 */
[----:B------:R-:W-:Y:S05]  /*9d30*/  @!P0 BRA `(.L_x_1843) ;  /* 0x0000000000048947 */ /* 0x000fea0003800000 */
[----:B------:R-:W-:Y:S01]  /*9d40*/  BPT.TRAP 0x1 ;  /* 0x000000040000795c */ /* 0x000fe20000300000 */
.L_x_1843:
[----:B--2---:R-:W-:Y:S05]  /*9d50*/  @P2 BRA `(.L_x_1841) ;  /* 0x0000000000082947 */ /* 0x004fea0003800000 */
[----:B------:R-:W2:Y:S02]  /*9d60*/  SYNCS.PHASECHK.TRANS64.TRYWAIT P2, [UR6+0x29830], R6 ;  /* 0x02983006ff0075a7 */ /* 0x000ea40008040146 */
[----:B--2---:R-:W-:Y:S05]  /*9d70*/  @!P2 BRA `(.L_x_1844) ;  /* 0x000000900098a947 */ /* 0x004fea0003800000 */
.L_x_1841:
[----:B--2---:R-:W2:Y:S01]  /*9d80*/  S2R R7, SR_TID.X ;  /* 0x0000000000077919 */ /* 0x004ea20000002100 */
[----:B------:R-:W-:Y:S01]  /*9d90*/  UIMAD UR6, UR36, 0x780, UR4 ;  /* 0x00000780240678a4 */ /* 0x000fe2000f8e0204 */
[----:B------:R-:W-:Y:S01]  /*9da0*/  UMOV UR11, 0x80000020 ;  /* 0x80000020000b7882 */ /* 0x000fe20000000000 */
[----:B------:R-:W-:Y:S02]  /*9db0*/  UMOV UR32, UR8 ;  /* 0x0000000800207c82 */ /* 0x000fe40008000000 */
[----:B------:R-:W-:Y:S01]  /*9dc0*/  UIADD3 UR34, UR6, 0x80, URZ ;  /* 0x0000008006227890 */ /* 0x000fe2000fffe03f */
[----:B------:R-:W-:Y:S02]  /*9dd0*/  UMOV UR33, UR9 ;  /* 0x0000000900217c82 */ /* 0x000fe40008000000 */
[----:B------:R-:W-:Y:S01]  /*9de0*/  UMOV UR10, UR6 ;  /* 0x00000006000a7c82 */ /* 0x000fe20008000000 */
[----:B------:R-:W-:Y:S01]  /*9df0*/  UMOV UR35, 0x80000020 ;  /* 0x8000002000237882 */ /* 0x000fe20000000000 */
[----:B------:R-:W-:Y:S01]  /*9e00*/  UIADD3 UR50, UR6, 0x100, URZ ;  /* 0x0000010006327890 */ /* 0x000fe2000fffe03f */
[----:B------:R-:W-:Y:S01]  /*9e10*/  UMOV UR48, UR8 ;  /* 0x0000000800307c82 */ /* 0x000fe20008000000 */
[----:B------:R-:W-:Y:S01]  /*9e20*/  UMOV UR49, UR9 ;  /* 0x0000000900317c82 */ /* 0x000fe20008000000 */
[----:B------:R-:W-:Y:S01]  /*9e30*/  UMOV UR51, 0x80000020 ;  /* 0x8000002000337882 */ /* 0x000fe20000000000 */
        /* <DEDUP_REMOVED lines=176> */
.L_x_1846:
[----:B------:R-:W-:Y:S01]  /*a940*/  ULEA UR6, UR5, UR37, 0x3 ;  /* 0x0000002505067291 */ /* 0x000fe2000f8e183f */
[----:B------:R-:W-:-:S05]  /*a950*/  IMAD.U32 R6, RZ, RZ, UR38 ;  /* 0x00000026ff067e24 */ /* 0x000fca000f8e00ff */
[----:B------:R-:W-:-:S04]  /*a960*/  SHF.L.U32 R6, R6, 0x1f, RZ ;  /* 0x0000001f06067819 */ /* 0x000fc800000006ff */
[----:B------:R1:W2:Y:S01]  /*a970*/  SYNCS.PHASECHK.TRANS64.TRYWAIT P2, [UR6+0x29850], R6 ;  /* 0x02985006ff0075a7 */ /* 0x0002a20008040146 */
[----:B------:R-:W-:Y:S05]  /*a980*/  @!P0 BRA `(.L_x_1847) ;  /* 0x0000000000048947 */ /* 0x000fea0003800000 */
[----:B------:R-:W-:Y:S01]  /*a990*/  BPT.TRAP 0x1 ;  /* 0x000000040000795c */ /* 0x000fe20000300000 */
.L_x_1847:
[----:B--2---:R-:W-:Y:S05]  /*a9a0*/  @P2 BRA `(.L_x_1845) ;  /* 0x0000000000082947 */ /* 0x004fea0003800000 */
[----:B------:R-:W2:Y:S02]  /*a9b0*/  SYNCS.PHASECHK.TRANS64.TRYWAIT P2, [UR6+0x29850], R6 ;  /* 0x02985006ff0075a7 */ /* 0x000ea40008040146 */
[----:B--2---:R-:W-:Y:S05]  /*a9c0*/  @!P2 BRA `(.L_x_1848) ;  /* 0x00000084009ca947 */ /* 0x004fea0003800000 */
.L_x_1845:
[----:B------:R-:W-:Y:S01]  /*a9d0*/  UIADD3 UR6, UR37, 0x400, URZ ;  /* 0x0000040025067890 */ /* 0x000fe2000fffe03f */
[----:B------:R-:W-:Y:S01]  /*a9e0*/  WARPGROUP.ARRIVE ;  /* 0x00000000000079c5 */ /* 0x000fe20000000000 */
[----:B------:R-:W-:Y:S01]  /*a9f0*/  UMOV UR11, 0xc0000010 ;  /* 0xc0000010000b7882 */ /* 0x000fe20000000000 */
[C---:B--2---:R-:W-:Y:S01]  /*aa00*/  FMUL.FTZ R7, R0.reuse, R152 ;  /* 0x0000009800077220 */ /* 0x044fe20000410000 */
[----:B------:R-:W-:Y:S01]  /*aa10*/  USHF.R.U32.HI UR6, URZ, 0x4, UR6 ;  /* 0x000000043f067899 */ /* 0x000fe20008011606 */
[C---:B-1----:R-:W-:Y:S01]  /*aa20*/  FMUL.FTZ R6, R0.reuse, R154 ;  /* 0x0000009a00067220 */ /* 0x042fe20000410000 */
        /* <DEDUP_REMOVED lines=27> */
[----:B------:R-:W-:Y:S01]  /*abe0*/  FMUL.FTZ R137, R0, R137 ;  /* 0x0000008900897220 */ /* 0x000fe20000410000 */
        /* <DEDUP_REMOVED lines=78> */
[----:B------:R-:W-:Y:S01]  /*b0d0*/  FMUL.FTZ R103, R0, R103 ;  /* 0x0000006700677220 */ /* 0x000fe20000410000 */
[----:B------:R-:W2:Y:S01]  /*b0e0*/  S2R R194, SR_TID.X ;  /* 0x0000000000c27919 */ /* 0x000ea20000002100 */
[----:B------:R-:W-:Y:S01]  /*b0f0*/  IMAD.U32 R158, RZ, RZ, UR36 ;  /* 0x00000024ff9e7e24 */ /* 0x000fe2000f8e00ff */
[----:B------:R-:W4:Y:S01]  /*b100*/  MUFU.TANH R195, R195 ;  /* 0x000000c300c37308 */ /* 0x000f220000002400 */
[----:B---3--:R-:W-:-:S07]  /*b110*/  FMNMX.FTZ R20, R161, R20, !PT ;  /* 0x00000014a1147209 */ /* 0x008fce0007810000 */
[----:B------:R-:W3:Y:S01]  /*b120*/  MUFU.TANH R165, R165 ;  /* 0x000000a500a57308 */ /* 0x000ee20000002400 */
[----:B-1----:R-:W-:-:S07]  /*b130*/  FMNMX.FTZ R14, R163, R14, !PT ;  /* 0x0000000ea30e7209 */ /* 0x002fce0007810000 */
[----:B------:R-:W1:Y:S01]  /*b140*/  MUFU.TANH R167, R167 ;  /* 0x000000a700a77308 */ /* 0x000e620000002400 */
[----:B----4-:R-:W-:-:S07]  /*b150*/  FMNMX.FTZ R20, R195, R20, !PT ;  /* 0x00000014c3147209 */ /* 0x010fce0007810000 */
[----:B------:R-:W4:Y:S01]  /*b160*/  MUFU.TANH R197, R197 ;  /* 0x000000c500c57308 */ /* 0x000f220000002400 */
[----:B---3--:R-:W-:Y:S02]  /*b170*/  FMNMX.FTZ R14, R165, R14, !PT ;  /* 0x0000000ea50e7209 */ /* 0x008fe40007810000 */
[----:B--2---:R-:W-:-:S05]  /*b180*/  SHF.R.U32.HI R194, RZ, 0x7, R194 ;  /* 0x00000007ffc27819 */ /* 0x004fca00000116c2 */
        /* <DEDUP_REMOVED lines=143> */
[----:B---3--:R-:W-:-:S05]  /*ba80*/  FMNMX.FTZ R90, R126, R89, !PT ;  /* 0x000000597e5a7209 */ /* 0x008fca0007810000 */
[----:B------:R-:W3:Y:S02]  /*ba90*/  SHFL.BFLY PT, R89, R90, 0x2, 0x1f ;  /* 0x0c401f005a597f89 */ /* 0x000ee400000e0000 */
[----:B------:R-:W4:Y:S01]  /*baa0*/  MUFU.TANH R103, R103 ;  /* 0x0000006700677308 */ /* 0x000f220000002400 */
[----:B--2---:R-:W-:-:S04]  /*bab0*/  FMNMX.FTZ R88, R99, R88, !PT ;  /* 0x0000005863587209 */ /* 0x004fc80007810000 */
[----:B-1----:R-:W-:-:S04]  /*bac0*/  FMNMX.FTZ R88, R101, R88, !PT ;  /* 0x0000005865587209 */ /* 0x002fc80007810000 */
[----:B----4-:R-:W-:Y:S02]  /*bad0*/  FMNMX.FTZ R92, R103, R88, !PT ;  /* 0x00000058675c7209 */ /* 0x010fe40007810000 */
[----:B------:R-:W1:Y:S03]  /*bae0*/  LDC R88, c[0x0][0x988] ;  /* 0x00026200ff587b82 */ /* 0x000e660000000800 */
[----:B------:R-:W2:Y:S01]  /*baf0*/  SHFL.BFLY PT, R91, R92, 0x2, 0x1f ;  /* 0x0c401f005c5b7f89 */ /* 0x000ea200000e0000 */
[----:B---3--:R-:W-:-:S05]  /*bb00*/  FMNMX.FTZ R94, R90, R89, !PT ;  /* 0x000000595a5e7209 */ /* 0x008fca0007810000 */
[----:B------:R-:W3:Y:S01]  /*bb10*/  SHFL.BFLY PT, R89, R94, 0x1, 0x1f ;  /* 0x0c201f005e597f89 */ /* 0x000ee200000e0000 */
[----:B--2---:R-:W-:-:S05]  /*bb20*/  FMNMX.FTZ R96, R92, R91, !PT ;  /* 0x0000005b5c607209 */ /* 0x004fca0007810000 */
[----:B------:R-:W2:Y:S01]  /*bb30*/  SHFL.BFLY PT, R91, R96, 0x1, 0x1f ;  /* 0x0c201f00605b7f89 */ /* 0x000ea200000e0000 */
[----:B---3--:R-:W-:-:S05]  /*bb40*/  FMNMX.FTZ R89, R94, R89, !PT ;  /* 0x000000595e597209 */ /* 0x008fca0007810000 */
        /* <DEDUP_REMOVED lines=8> */
[-C--:B------:R-:W-:Y:S01]  /*bbd0*/  FMUL.FTZ R4, R4, R88.reuse ;  /* 0x0000005804047220 */ /* 0x080fe20000410000 */
[----:B------:R-:W-:-:S01]  /*bbe0*/  FFMA.FTZ R7, R7, R88, -R128 ;  /* 0x0000005807077223 */ /* 0x000fc20000010880 */
[----:B------:R-:W-:Y:S01]  /*bbf0*/  MUFU.EX2 R90, R90 ;  /* 0x0000005a005a7308 */ /* 0x000fe20000000800 */
[----:B------:R-:W-:-:S01]  /*bc00*/  FFMA.FTZ R92, R15, R88, -R128 ;  /* 0x000000580f5c7223 */ /* 0x000fc20000010880 */
[-CC-:B------:R-:W-:Y:S01]  /*bc10*/  FFMA.FTZ R15, R163, R88.reuse, -R128.reuse ;  /* 0x00000058a30f7223 */ /* 0x180fe20000010880 */
[----:B------:R-:W-:-:S01]  /*bc20*/  FFMA.FTZ R163, R122, R88, -R128 ;  /* 0x000000587aa37223 */ /* 0x000fc20000010880 */
[-CC-:B------:R-:W-:Y:S01]  /*bc30*/  FFMA.FTZ R94, R157, R88.reuse, -R128.reuse ;  /* 0x000000589d5e7223 */ /* 0x180fe20000010880 */
[----:B------:R-:W-:-:S01]  /*bc40*/  FFMA.FTZ R157, R118, R88, -R128 ;  /* 0x00000058769d7223 */ /* 0x000fc20000010880 */
[----:B--2---:R-:W-:Y:S01]  /*bc50*/  FMNMX.FTZ R91, R96, R91, !PT ;  /* 0x0000005b605b7209 */ /* 0x004fe20007810000 */
[----:B------:R-:W-:-:S01]  /*bc60*/  FFMA.FTZ R118, R124, R88, -R128 ;  /* 0x000000587c767223 */ /* 0x000fc20000010880 */
[----:B------:R-:W-:Y:S01]  /*bc70*/  MUFU.EX2 R4, R4 ;  /* 0x0000000400047308 */ /* 0x000fe20000000800 */
[----:B------:R-:W-:-:S01]  /*bc80*/  FFMA.FTZ R96, R165, R88, -R128 ;  /* 0x00000058a5607223 */ /* 0x000fc20000010880 */
[----:B------:R-:W-:Y:S01]  /*bc90*/  FFMA.FTZ R165, R126, R88, -R128 ;  /* 0x000000587ea57223 */ /* 0x000fe20000010880 */
[----:B------:R-:W-:-:S01]  /*bca0*/  FADD.FTZ R5, -R91, R5 ;  /* 0x000000055b057221 */ /* 0x000fc20000010100 */
[-C--:B------:R-:W-:Y:S01]  /*bcb0*/  FFMA.FTZ R120, R91, R88.reuse, -8 ;  /* 0xc10000005b787423 */ /* 0x080fe20000010058 */
[----:B------:R-:W-:-:S01]  /*bcc0*/  FFMA.FTZ R98, R197, R88, -R128 ;  /* 0x00000058c5627223 */ /* 0x000fc20000010880 */
[-C--:B------:R-:W-:Y:S01]  /*bcd0*/  FFMA.FTZ R137, R137, R88.reuse, -R128 ;  /* 0x0000005889897223 */ /* 0x080fe20000010880 */
[-C--:B------:R-:W-:Y:S01]  /*bce0*/  FMUL.FTZ R5, R5, R88.reuse ;  /* 0x0000005805057220 */ /* 0x080fe20000410000 */
        /* <DEDUP_REMOVED lines=22> */
[----:B------:R-:W-:Y:S01]  /*be50*/  FFMA.FTZ R110, R221, R88, -R128 ;  /* 0x00000058dd6e7223 */ /* 0x000fe20000010880 */
[----:B------:R-:W-:-:S01]  /*be60*/  FADD.FTZ R152, R90, R3 ;  /* 0x000000035a987221 */ /* 0x000fc20000010000 */
        /* <DEDUP_REMOVED lines=14> */
[-C--:B------:R-:W-:Y:S01]  /*bf50*/  FFMA.FTZ R112, R112, R88.reuse, -R128 ;  /* 0x0000005870707223 */ /* 0x080fe20000010880 */
[----:B------:R-:W-:-:S01]  /*bf60*/  FFMA.FTZ R128, R199, R88, -R120 ;  /* 0x00000058c7807223 */ /* 0x000fc20000010878 */
[-CC-:B------:R-:W-:Y:S01]  /*bf70*/  FFMA.FTZ R139, R139, R88.reuse, -R120.reuse ;  /* 0x000000588b8b7223 */ /* 0x180fe20000010878 */
[----:B------:R-:W-:-:S01]  /*bf80*/  FFMA.FTZ R138, R203, R88, -R120 ;  /* 0x00000058cb8a7223 */ /* 0x000fc20000010878 */
[----:B------:R-:W2:Y:S01]  /*bf90*/  MUFU.EX2 R21, R21 ;  /* 0x0000001500157308 */ /* 0x000ea20000000800 */
[----:B-1----:R-:W-:-:S01]  /*bfa0*/  FADD.FTZ R2, R11, R2 ;  /* 0x000000020b027221 */ /* 0x002fc20000010000 */
[-CC-:B------:R-:W-:Y:S01]  /*bfb0*/  FFMA.FTZ R143, R143, R88.reuse, -R120.reuse ;  /* 0x000000588f8f7223 */ /* 0x180fe20000010878 */
        /* <DEDUP_REMOVED lines=8> */
[----:B------:R-:W-:-:S01]  /*c040*/  FFMA.FTZ R146, R219, R88, -R120 ;  /* 0x00000058db927223 */ /* 0x000fc20000010878 */
[-CC-:B------:R-:W-:Y:S01]  /*c050*/  FFMA.FTZ R127, R127, R88.reuse, -R120.reuse ;  /* 0x000000587f7f7223 */ /* 0x180fe20000010878 */
[----:B------:R-:W-:-:S01]  /*c060*/  FFMA.FTZ R148, R223, R88, -R120 ;  /* 0x00000058df947223 */ /* 0x000fc20000010878 */
[-CC-:B------:R-:W-:Y:S01]  /*c070*/  FFMA.FTZ R131, R131, R88.reuse, -R120.reuse ;  /* 0x0000005883837223 */ /* 0x180fe20000010878 */
[----:B------:R-:W-:-:S01]  /*c080*/  FFMA.FTZ R150, R227, R88, -R120 ;  /* 0x00000058e3967223 */ /* 0x000fc20000010878 */
[----:B------:R-:W3:Y:S01]  /*c090*/  MUFU.EX2 R122, R122 ;  /* 0x0000007a007a7308 */ /* 0x000ee20000000800 */
        /* <DEDUP_REMOVED lines=9> */
[-CC-:B------:R-:W-:Y:S01]  /*c130*/  FFMA.FTZ R12, R12, R88.reuse, -R120.reuse ;  /* 0x000000580c0c7223 */ /* 0x180fe20000010878 */
[----:B------:R-:W-:-:S01]  /*c140*/  FFMA.FTZ R14, R14, R88, -R120 ;  /* 0x000000580e0e7223 */ /* 0x000fc20000010878 */
[----:B------:R-:W-:Y:S01]  /*c150*/  FFMA.FTZ R93, R93, R88, -R120 ;  /* 0x000000585d5d7223 */ /* 0x000fe20000010878 */
[----:B------:R-:W-:-:S02]  /*c160*/  WARPGROUP.DEPBAR.LE gsb0, 0x0 ;  /* 0x00008000000079c5 */ /* 0x000fc40000010000 */
[----:B------:R-:W-:Y:S01]  /*c170*/  FFMA.FTZ R95, R95, R88, -R120 ;  /* 0x000000585f5f7223 */ /* 0x000fe20000010878 */
[----:B------:R-:W1:Y:S01]  /*c180*/  MUFU.EX2 R124, R124 ;  /* 0x0000007c007c7308 */ /* 0x000e620000000800 */
[----:B---3--:R-:W-:-:S01]  /*c190*/  FADD.FTZ R161, R122, R161 ;  /* 0x000000a17aa17221 */ /* 0x008fc20000010000 */
[-CC-:B------:R-:W-:Y:S01]  /*c1a0*/  FFMA.FTZ R99, R99, R88.reuse, -R120.reuse ;  /* 0x0000005863637223 */ /* 0x180fe20000010878 */
[----:B------:R-:W-:-:S01]  /*c1b0*/  FFMA.FTZ R101, R101, R88, -R120 ;  /* 0x0000005865657223 */ /* 0x000fc20000010878 */
[----:B------:R-:W-:-:S04]  /*c1c0*/  FFMA.FTZ R103, R103, R88, -R120 ;  /* 0x0000005867677223 */ /* 0x000fc80000010878 */
        /* <DEDUP_REMOVED lines=99> */
[----:B------:R-:W-:Y:S01]  /*c800*/  FFMA.FTZ R20, R97, R88, -R120 ;  /* 0x0000005861147223 */ /* 0x000fe20000010878 */
[----:B------:R-:W-:-:S05]  /*c810*/  IADD3 R97, -R194, 0xb, RZ ;  /* 0x0000000bc2617810 */ /* 0x000fca0007ffe1ff */
[----:B------:R-:W3:Y:S01]  /*c820*/  MUFU.EX2 R113, R113 ;  /* 0x0000007100717308 */ /* 0x000ee20000000800 */
[----:B--2---:R-:W-:-:S07]  /*c830*/  FADD.FTZ R2, R136, R3 ;  /* 0x0000000388027221 */ /* 0x004fce0000010000 */
[----:B------:R-:W-:Y:S01]  /*c840*/  MUFU.EX2 R115, R115 ;  /* 0x0000007300737308 */ /* 0x000fe20000000800 */
[----:B-1----:R-:W-:-:S07]  /*c850*/  FADD.FTZ R156, R8, R167 ;  /* 0x000000a7089c7221 */ /* 0x002fce0000010000 */
[----:B------:R-:W1:Y:S01]  /*c860*/  MUFU.EX2 R10, R10 ;  /* 0x0000000a000a7308 */ /* 0x000e620000000800 */
[----:B---3--:R-:W-:-:S07]  /*c870*/  FADD.FTZ R3, R113, R2 ;  /* 0x0000000271037221 */ /* 0x008fce0000010000 */
[----:B------:R-:W-:Y:S08]  /*c880*/  MUFU.EX2 R12, R12 ;  /* 0x0000000c000c7308 */ /* 0x000ff00000000800 */
[----:B------:R-:W2:Y:S01]  /*c890*/  MUFU.EX2 R117, R117 ;  /* 0x0000007500757308 */ /* 0x000ea20000000800 */
[----:B-1----:R-:W-:-:S07]  /*c8a0*/  FADD.FTZ R2, R10, R3 ;  /* 0x000000030a027221 */ /* 0x002fce0000010000 */
[----:B------:R-:W1:Y:S08]  /*c8b0*/  MUFU.EX2 R161, R161 ;  /* 0x000000a100a17308 */ /* 0x000e700000000800 */
[----:B------:R-:W3:Y:S01]  /*c8c0*/  MUFU.EX2 R112, R112 ;  /* 0x0000007000707308 */ /* 0x000ee20000000800 */
[----:B--2---:R-:W-:-:S01]  /*c8d0*/  FADD.FTZ R3, R117, R2 ;  /* 0x0000000275037221 */ /* 0x004fc20000010000 */
[----:B------:R-:W-:-:S05]  /*c8e0*/  @!P1 LEA R2, R158, UR37, 0x3 ;  /* 0x000000259e029c11 */ /* 0x000fca000f8e18ff */
[----:B------:R-:W-:Y:S01]  /*c8f0*/  @!P1 VIADD R2, R2, 0x29840 ;  /* 0x0002984002029836 */ /* 0x000fe20000000000 */
[----:B------:R-:W2:Y:S04]  /*c900*/  MUFU.EX2 R14, R14 ;  /* 0x0000000e000e7308 */ /* 0x000ea80000000800 */
[----:B------:R-:W-:Y:S01]  /*c910*/  @!P1 PRMT R2, RZ, 0x654, R2 ;  /* 0x00000654ff029816 */ /* 0x000fe20000000002 */
[----:B------:R4:W-:Y:S06]  /*c920*/  BAR.ARV R97, 0x100 ;  /* 0x000400610000751d */ /* 0x0009ec0000002000 */
[----:B------:R-:W5:Y:S01]  /*c930*/  MUFU.EX2 R155, R155 ;  /* 0x0000009b009b7308 */ /* 0x000f620000000800 */
[----:B------:R4:W-:Y:S07]  /*c940*/  @!P1 SYNCS.ARRIVE.TRANS64.RED.A1T0 RZ, [R2+URZ], RZ ;  /* 0x000000ff02ff99a7 */ /* 0x0009ee000810043f */
[----:B------:R-:W4:Y:S08]  /*c950*/  MUFU.EX2 R119, R119 ;  /* 0x0000007700777308 */ /* 0x000f300000000800 */
[----:B------:R1:W-:Y:S08]  /*c960*/  MUFU.EX2 R169, R93 ;  /* 0x0000005d00a97308 */ /* 0x0003f00000000800 */
[----:B------:R-:W4:Y:S01]  /*c970*/  MUFU.EX2 R114, R114 ;  /* 0x0000007200727308 */ /* 0x000f220000000800 */
[----:B-1----:R-:W-:-:S04]  /*c980*/  FADD.FTZ R93, R115, R156 ;  /* 0x0000009c735d7221 */ /* 0x002fc80000010000 */
[----:B------:R-:W-:-:S03]  /*c990*/  FADD.FTZ R156, R12, R93 ;  /* 0x0000005d0c9c7221 */ /* 0x000fc60000010000 */
[----:B------:R-:W1:Y:S01]  /*c9a0*/  MUFU.EX2 R157, R157 ;  /* 0x0000009d009d7308 */ /* 0x000e620000000800 */
[----:B------:R-:W-:-:S01]  /*c9b0*/  FADD.FTZ R93, R161, R156 ;  /* 0x0000009ca15d7221 */ /* 0x000fc20000010000 */
[----:B---3--:R-:W-:-:S03]  /*c9c0*/  FADD.FTZ R156, R112, R3 ;  /* 0x00000003709c7221 */ /* 0x008fc60000010000 */
[----:B--2---:R-:W-:Y:S01]  /*c9d0*/  FADD.FTZ R158, R14, R93 ;  /* 0x0000005d0e9e7221 */ /* 0x004fe20000010000 */
[----:B-----5:R-:W-:-:S02]  /*c9e0*/  FADD.FTZ R3, R155, R156 ;  /* 0x0000009c9b037221 */ /* 0x020fc40000010000 */
[----:B------:R-:W2:Y:S01]  /*c9f0*/  MUFU.EX2 R95, R95 ;  /* 0x0000005f005f7308 */ /* 0x000ea20000000800 */
[----:B----4-:R-:W-:-:S01]  /*ca00*/  FADD.FTZ R158, R119, R158 ;  /* 0x0000009e779e7221 */ /* 0x010fc20000010000 */
[----:B------:R-:W-:-:S03]  /*ca10*/  FADD.FTZ R120, R114, R3 ;  /* 0x0000000372787221 */ /* 0x000fc60000010000 */
[----:B------:R-:W-:-:S03]  /*ca20*/  FADD.FTZ R158, R169, R158 ;  /* 0x0000009ea99e7221 */ /* 0x000fc60000010000 */
        /* <DEDUP_REMOVED lines=15> */
[----:B--2---:R-:W-:-:S01]  /*cb20*/  FADD.FTZ R93, R162, R93 ;  /* 0x0000005da25d7221 */ /* 0x004fc20000010000 */
[----:B---3--:R-:W-:-:S03]  /*cb30*/  FADD.FTZ R3, R165, R2 ;  /* 0x00000002a5037221 */ /* 0x008fc60000010000 */
[----:B-1----:R-:W-:Y:S01]  /*cb40*/  FADD.FTZ R2, R103, R93 ;  /* 0x0000005d67027221 */ /* 0x002fe20000010000 */
[----:B------:R-:W-:Y:S06]  /*cb50*/  @!P0 BRA `(.L_x_1849) ;  /* 0x0000000000048947 */ /* 0x000fec0003800000 */
[----:B------:R-:W-:Y:S01]  /*cb60*/  BPT.TRAP 0x1 ;  /* 0x000000040000795c */ /* 0x000fe20000300000 */
.L_x_1849:
        /* <DEDUP_REMOVED lines=114> */
[----:B------:R-:W-:Y:S01]  /*d290*/  F2FP.SATFINITE.E4M3.F32.PACK_AB_MERGE_C R171, R160, R20, R93 ;  /* 0x00000014a0ab723e */ /* 0x000fe2000480705d */
[----:B------:R-:W-:Y:S06]  /*d2a0*/  @P2 BRA `(.L_x_1850) ;  /* 0xffffffc8006c2947 */ /* 0x000fec000383ffff */
.L_x_1840:
[----:B------:R-:W-:Y:S06]  /*d2b0*/  BAR.ARV 0x8, 0x120 ;  /* 0x0204800000007b1d */ /* 0x000fec0000002000 */
[----:B------:R-:W-:Y:S05]  /*d2c0*/  @!P0 BRA `(.L_x_1851) ;  /* 0x0000000000048947 */ /* 0x000fea0003800000 */
[----:B------:R-:W-:Y:S01]  /*d2d0*/  BPT.TRAP 0x1 ;  /* 0x000000040000795c */ /* 0x000fe20000300000 */
.L_x_1851:
[----:B------:R-:W-:Y:S01]  /*d2e0*/  ULEA UR9, UR36, UR37, 0x3 ;  /* 0x0000002524097291 */ /* 0x000fe2000f8e183f */
[----:B------:R-:W-:-:S05]  /*d2f0*/  IMAD.U32 R0, RZ, RZ, UR46 ;  /* 0x0000002eff007e24 */ /* 0x000fca000f8e00ff */
[----:B------:R-:W-:-:S04]  /*d300*/  SHF.L.U32 R0, R0, 0x1f, RZ ;  /* 0x0000001f00007819 */ /* 0x000fc800000006ff */
[----:B------:R1:W2:Y:S01]  /*d310*/  SYNCS.PHASECHK.TRANS64.TRYWAIT P1, [UR9+0x29850], R0 ;  /* 0x02985000ff0075a7 */ /* 0x0002a20008020149 */
[----:B------:R-:W-:Y:S05]  /*d320*/  @!P0 BRA `(.L_x_1852) ;  /* 0x0000000000048947 */ /* 0x000fea0003800000 */
[----:B------:R-:W-:Y:S01]  /*d330*/  BPT.TRAP 0x1 ;  /* 0x000000040000795c */ /* 0x000fe20000300000 */
.L_x_1852:
[----:B--2---:R-:W-:Y:S05]  /*d340*/  @P1 BRA `(.L_x_1853) ;  /* 0x0000000000081947 */ /* 0x004fea0003800000 */
[----:B------:R-:W2:Y:S02]  /*d350*/  SYNCS.PHASECHK.TRANS64.TRYWAIT P1, [UR9+0x29850], R0 ;  /* 0x02985000ff0075a7 */ /* 0x000ea40008020149 */
[----:B--2---:R-:W-:Y:S05]  /*d360*/  @!P1 BRA `(.L_x_1854) ;  /* 0x0000005c004c9947 */ /* 0x004fea0003800000 */
.L_x_1853:
[----:B------:R-:W-:Y:S01]  /*d370*/  UIADD3 UR37, UR37, 0x400, URZ ;  /* 0x0000040025257890 */ /* 0x000fe2000fffe03f */
[----:B------:R-:W-:Y:S01]  /*d380*/  WARPGROUP.ARRIVE ;  /* 0x00000000000079c5 */ /* 0x000fe20000000000 */
[----:B------:R-:W-:Y:S01]  /*d390*/  UMOV UR7, 0xc0000010 ;  /* 0xc000001000077882 */ /* 0x000fe20000000000 */
[----:B------:R-:W-:Y:S01]  /*d3a0*/  ULDC.64 UR10, c[0x0][0x9a0] ;  /* 0x00026800000a7ab9 */ /* 0x000fe20000000a00 */
[----:B------:R-:W-:Y:S01]  /*d3b0*/  USHF.R.U32.HI UR37, URZ, 0x4, UR37 ;  /* 0x000000043f257899 */ /* 0x000fe20008011625 */
[----:B------:R-:W-:Y:S01]  /*d3c0*/  IMAD.MOV.U32 R6, RZ, RZ, 0x3f800000 ;  /* 0x3f800000ff067424 */ /* 0x000fe200078e00ff */
[----:B------:R-:W-:Y:S02]  /*d3d0*/  UISETP.NE.U32.AND UP0, UPT, UR10, URZ, UPT ;  /* 0x0000003f0a00728c */ /* 0x000fe4000bf05070 */
[----:B------:R-:W-:Y:S02]  /*d3e0*/  ULOP3.LUT UR37, UR37, 0x3fff, URZ, 0xc0, !UPT ;  /* 0x00003fff25257892 */ /* 0x000fe4000f8ec03f */
[----:B------:R-:W-:-:S02]  /*d3f0*/  UISETP.NE.AND.EX UP0, UPT, UR11, URZ, UPT, UP0 ;  /* 0x0000003f0b00728c */ /* 0x000fc4000bf05300 */
[----:B------:R-:W-:-:S04]  /*d400*/  ULOP3.LUT UR8, UR37, 0x10000, URZ, 0xfc, !UPT ;  /* 0x0001000025087892 */ /* 0x000fc8000f8efc3f */
[----:B------:R-:W-:Y:S01]  /*d410*/  UIMAD UR8, UR36, 0x500, UR8 ;  /* 0x00000500240878a4 */ /* 0x000fe2000f8e0208 */
[----:B------:R-:W-:-:S03]  /*d420*/  PLOP3.LUT P1, PT, PT, PT, UP0, 0x80, 0x0 ;  /* 0x000000000000781c */ /* 0x000fc60003f2f008 */
[----:B------:R-:W-:Y:S01]  /*d430*/  UIADD3 UR4, UR8, 0x100, URZ ;  /* 0x0000010008047890 */ /* 0x000fe2000fffe03f */
[----:B------:R-:W-:Y:S02]  /*d440*/  @UP0 ULDC.64 UR12, c[0x0][0x9c8] ;  /* 0x00027200000c0ab9 */ /* 0x000fe40000000a00 */
[----:B------:R-:W-:-:S06]  /*d450*/  UMOV UR6, UR8 ;  /* 0x0000000800067c82 */ /* 0x000fcc0008000000 */
[----:B------:R-:W-:Y:S01]  /*d460*/  QGMMA.64x128x32.F32.E4M3.E4M3 R24, R184, gdesc[UR4], R24, gsb0 ;  /* 0x01e00004b8187df3 */ /* 0x000fe20008000818 */
[----:B------:R-:W-:Y:S01]  /*d470*/  UMOV UR7, 0xc0000010 ;  /* 0xc000001000077882 */ /* 0x000fe20000000000 */
[----:B------:R-:W-:Y:S01]  /*d480*/  UMOV UR6, UR4 ;  /* 0x0000000400067c82 */ /* 0x000fe20008000000 */
[----:B------:R-:W-:Y:S01]  /*d490*/  @UP0 UIMAD.WIDE.U32 UR4, UR44, UR12, URZ ;  /* 0x0000000c2c0402a5 */ /* 0x000fe2000f8e003f */
[----:B------:R-:W-:Y:S02]  /*d4a0*/  WARPGROUP.DEPBAR.LE gsb0, 0x0 ;  /* 0x00008000000079c5 */ /* 0x000fe40000010000 */
[----:B------:R-:W-:-:S06]  /*d4b0*/  WARPGROUP.ARRIVE ;  /* 0x00000000000079c5 */ /* 0x000fcc0000000000 */
[----:B------:R-:W-:Y:S01]  /*d4c0*/  QGMMA.64x128x32.F32.E4M3.E4M3 R24, R180, gdesc[UR4], R24, gsb0 ;  /* 0x01e00004b4187df3 */ /* 0x000fe20008000818 */
[----:B------:R-:W-:Y:S02]  /*d4d0*/  @UP0 USHF.R.S32.HI UR6, URZ, 0x1f, UR44 ;  /* 0x0000001f3f060899 */ /* 0x000fe4000801142c */
[----:B------:R-:W-:Y:S02]  /*d4e0*/  @UP0 USHF.R.S32.HI UR7, URZ, 0x1f, UR52 ;  /* 0x0000001f3f070899 */ /* 0x000fe40008011434 */
[----:B------:R-:W-:-:S04]  /*d4f0*/  @UP0 UIMAD UR6, UR6, UR12, URZ ;  /* 0x0000000c060602a4 */ /* 0x000fc8000f8e023f */
[----:B------:R-:W-:-:S03]  /*d500*/  @UP0 UIMAD UR6, UR44, UR13, UR6 ;  /* 0x0000000d2c0602a4 */ /* 0x000fc6000f8e0206 */
[----:B------:R-:W-:Y:S01]  /*d510*/  @UP0 ULDC.64 UR12, c[0x0][0x9d0] ;  /* 0x00027400000c0ab9 */ /* 0x000fe20000000a00 */
[----:B------:R-:W-:Y:S02]  /*d520*/  @UP0 UIADD3 UR5, UR5, UR6, URZ ;  /* 0x0000000605050290 */ /* 0x000fe4000fffe03f */
[----:B------:R-:W-:Y:S02]  /*d530*/  @UP0 UIMAD UR6, UR7, UR12, URZ ;  /* 0x0000000c070602a4 */ /* 0x000fe4000f8e023f */
[----:B------:R-:W-:Y:S02]  /*d540*/  @UP0 UIMAD.WIDE.U32 UR4, UR52, UR12, UR4 ;  /* 0x0000000c340402a5 */ /* 0x000fe4000f8e0004 */
[----:B------:R-:W-:-:S04]  /*d550*/  @UP0 UIMAD UR6, UR52, UR13, UR6 ;  /* 0x0000000d340602a4 */ /* 0x000fc8000f8e0206 */
[----:B------:R-:W-:Y:S02]  /*d560*/  @UP0 UIADD3 UR5, UR5, UR6, URZ ;  /* 0x0000000605050290 */ /* 0x000fe4000fffe03f */
[----:B------:R-:W-:-:S04]  /*d570*/  @UP0 ULEA UR6, UP1, UR4, UR10, 0x2 ;  /* 0x0000000a04060291 */ /* 0x000fc8000f82103f */
[----:B------:R-:W-:Y:S02]  /*d580*/  @UP0 ULEA.HI.X UR7, UR4, UR11, UR5, 0x2, UP1 ;  /* 0x0000000b04070291 */ /* 0x000fe400088f1405 */
[----:B------:R-:W-:Y:S01]  /*d590*/  UIADD3 UR4, UR8, 0x200, URZ ;  /* 0x0000020008047890 */ /* 0x000fe2000fffe03f */
[----:B------:R-:W-:-:S03]  /*d5a0*/  IMAD.U32 R4, RZ, RZ, UR6 ;  /* 0x00000006ff047e24 */ /* 0x000fc6000f8e00ff */
[----:B--2---:R-:W-:Y:S01]  /*d5b0*/  IMAD.U32 R5, RZ, RZ, UR7 ;  /* 0x00000007ff057e24 */ /* 0x004fe2000f8e00ff */
[----:B------:R-:W-:Y:S02]  /*d5c0*/  UMOV UR7, 0xc0000010 ;  /* 0xc000001000077882 */ /* 0x000fe40000000000 */
[----:B------:R-:W-:Y:S02]  /*d5d0*/  UMOV UR6, UR4 ;  /* 0x0000000400067c82 */ /* 0x000fe40008000000 */
[----:B------:R2:W3:Y:S01]  /*d5e0*/  @P1 LDG.E R6, desc[UR54][R4.64] ;  /* 0x0000003604061981 */ /* 0x0004e2000c1e1900 */
[----:B------:R-:W-:Y:S02]  /*d5f0*/  WARPGROUP.DEPBAR.LE gsb0, 0x0 ;  /* 0x00008000000079c5 */ /* 0x000fe40000010000 */
[----:B------:R-:W-:-:S06]  /*d600*/  WARPGROUP.ARRIVE ;  /* 0x00000000000079c5 */ /* 0x000fcc0000000000 */
[----:B------:R-:W-:Y:S01]  /*d610*/  QGMMA.64x128x32.F32.E4M3.E4M3 R24, R176, gdesc[UR4], R24, gsb0 ;  /* 0x01e00004b0187df3 */ /* 0x000fe20008000818 */
[----:B------:R-:W-:Y:S01]  /*d620*/  UIADD3 UR4, UR8, 0x300, URZ ;  /* 0x0000030008047890 */ /* 0x000fe2000fffe03f */
[----:B------:R-:W-:-:S06]  /*d630*/  UMOV UR7, 0xc0000010 ;  /* 0xc000001000077882 */ /* 0x000fcc0000000000 */
[----:B------:R-:W-:Y:S01]  /*d640*/  UMOV UR6, UR4 ;  /* 0x0000000400067c82 */ /* 0x000fe20008000000 */
[----:B------:R-:W-:Y:S01]  /*d650*/  UIADD3 UR8, UR8, 0x400, URZ ;  /* 0x0000040008087890 */ /* 0x000fe2000fffe03f */
[----:B-1----:R-:W1:Y:S04]  /*d660*/  SHFL.BFLY PT, R0, R3, 0x2, 0x1f ;  /* 0x0c401f0003007f89 */ /* 0x002e6800000e0000 */
[----:B------:R-:W4:Y:S01]  /*d670*/  SHFL.BFLY PT, R7, R2, 0x2, 0x1f ;  /* 0x0c401f0002077f89 */ /* 0x000f2200000e0000 */
[----:B------:R-:W-:Y:S02]  /*d680*/  WARPGROUP.DEPBAR.LE gsb0, 0x0 ;  /* 0x00008000000079c5 */ /* 0x000fe40000010000 */
[----:B------:R-:W-:-:S06]  /*d690*/  WARPGROUP.ARRIVE ;  /* 0x00000000000079c5 */ /* 0x000fcc0000000000 */
[----:B------:R-:W-:Y:S01]  /*d6a0*/  QGMMA.64x128x32.F32.E4M3.E4M3 R24, R172, gdesc[UR4], R24, gsb0 ;  /* 0x01e00004ac187df3 */ /* 0x000fe20008000818 */
[----:B------:R-:W-:Y:S01]  /*d6b0*/  UMOV UR6, UR8 ;  /* 0x0000000800067c82 */ /* 0x000fe20008000000 */
[----:B------:R-:W-:Y:S01]  /*d6c0*/  UMOV UR7, 0xc0000010 ;  /* 0xc000001000077882 */ /* 0x000fe20000000000 */
[----:B-1----:R-:W-:-:S01]  /*d6d0*/  FADD.FTZ R0, R0, R3 ;  /* 0x0000000300007221 */ /* 0x002fc20000010000 */
[----:B----4-:R-:W-:-:S04]  /*d6e0*/  FADD.FTZ R7, R7, R2 ;  /* 0x0000000207077221 */ /* 0x010fc80000010000 */
[----:B--2---:R-:W1:Y:S04]  /*d6f0*/  SHFL.BFLY PT, R5, R0, 0x1, 0x1f ;  /* 0x0c201f0000057f89 */ /* 0x004e6800000e0000 */
[----:B------:R-:W2:Y:S01]  /*d700*/  SHFL.BFLY PT, R4, R7, 0x1, 0x1f ;  /* 0x0c201f0007047f89 */ /* 0x000ea200000e0000 */
        /* <DEDUP_REMOVED lines=17> */
[C---:B------:R-:W-:Y:S01]  /*d820*/  @P2 FMUL.FTZ R4, R88.reuse, 0.69314718246459960938 ;  /* 0x3f31721858042820 */ /* 0x040fe20000410000 */
[----:B-1----:R-:W-:Y:S01]  /*d830*/  @P2 FMUL.FTZ R5, R5, 0.69314718246459960938 ;  /* 0x3f31721805052820 */ /* 0x002fe20000410000 */
[----:B------:R-:W-:Y:S01]  /*d840*/  @P3 FMUL.FTZ R13, R88, 0.69314718246459960938 ;  /* 0x3f317218580d3820 */ /* 0x000fe20000410000 */
[----:B------:R-:W-:-:S02]  /*d850*/  IMAD.MOV.U32 R2, RZ, RZ, -0x800000 ;  /* 0xff800000ff027424 */ /* 0x000fc400078e00ff */
[----:B---3--:R-:W-:Y:S01]  /*d860*/  FMUL.FTZ R3, R3, R6 ;  /* 0x0000000603037220 */ /* 0x008fe20000410000 */
[----:B------:R-:W-:Y:S02]  /*d870*/  IMAD.MOV.U32 R0, RZ, RZ, -0x800000 ;  /* 0xff800000ff007424 */ /* 0x000fe400078e00ff */
[----:B--2---:R-:W-:Y:S01]  /*d880*/  @P3 FMUL.FTZ R8, R8, 0.69314718246459960938 ;  /* 0x3f31721808083820 */ /* 0x004fe20000410000 */
[----:B------:R-:W-:-:S03]  /*d890*/  @P2 FFMA.FTZ R2, R4, R89, R5 ;  /* 0x0000005904022223 */ /* 0x000fc60000010005 */
[----:B------:R-:W-:Y:S01]  /*d8a0*/  @P3 FFMA.FTZ R0, R13, R91, R8 ;  /* 0x0000005b0d003223 */ /* 0x000fe20000010008 */
[----:B----4-:R-:W-:Y:S01]  /*d8b0*/  FMUL.FTZ R4, R7, R6 ;  /* 0x0000000607047220 */ /* 0x010fe20000410000 */
[----:B------:R-:W-:Y:S02]  /*d8c0*/  WARPGROUP.DEPBAR.LE gsb0, 0x0 ;  /* 0x00008000000079c5 */ /* 0x000fe40000010000 */
[----:B------:R-:W-:Y:S05]  /*d8d0*/  @!P0 BRA `(.L_x_1855) ;  /* 0x0000000000048947 */ /* 0x000fea0003800000 */
[----:B------:R-:W-:Y:S01]  /*d8e0*/  BPT.TRAP 0x1 ;  /* 0x000000040000795c */ /* 0x000fe20000300000 */
.L_x_1855:
        /* <DEDUP_REMOVED lines=27> */
[----:B------:R-:W-:Y:S01]  /*daa0*/  SYNCS.ARRIVE.TRANS64.RED.A1T0 RZ, [UR4], RZ ;  /* 0x000000ffffff79a7 */ /* 0x000fe20008100404 */
        /* <DEDUP_REMOVED lines=19> */
[----:B------:R-:W-:Y:S01]  /*dbe0*/  USEL UR4, URZ, 0x1, UP0 ;  /* 0x000000013f047887 */ /* 0x000fe20008000000 */
        /* <DEDUP_REMOVED lines=26> */
.L_x_1822:
        /* <DEDUP_REMOVED lines=10> */
[----:B------:R-:W-:Y:S01]  /*de30*/  F2FP.BF16.F32.PACK_AB R53, R53, R56 ;  /* 0x000000383535723e */ /* 0x000fe200000010ff */
[----:B------:R-:W-:Y:S01]  /*de40*/  ULDC UR10, c[0x0][0xa88] ;  /* 0x0002a200000a7ab9 */ /* 0x000fe20000000800 */
        /* <DEDUP_REMOVED lines=23> */
[----:B------:R-:W-:Y:S02]  /*dfc0*/  LOP3.LUT P1, RZ, R190, 0x3, RZ, 0xc0, !PT ;  /* 0x00000003beff7812 */ /* 0x000fe4000782c0ff */
[----:B------:R-:W-:Y:S02]  /*dfd0*/  F2FP.BF16.F32.PACK_AB R95, R95, R96 ;  /* 0x000000605f5f723e */ /* 0x000fe400000010ff */
[----:B------:R-:W-:Y:S02]  /*dfe0*/  F2FP.BF16.F32.PACK_AB R61, R61, R64 ;  /* 0x000000403d3d723e */ /* 0x000fe400000010ff */
[----:B------:R-:W-:Y:S02]  /*dff0*/  F2FP.BF16.F32.PACK_AB R94, R93, R94 ;  /* 0x0000005e5d5e723e */ /* 0x000fe400000010ff */
[----:B------:R-:W-:Y:S02]  /*e000*/  F2FP.BF16.F32.PACK_AB R60, R57, R60 ;  /* 0x0000003c393c723e */ /* 0x000fe400000010ff */
[----:B------:R-:W-:-:S02]  /*e010*/  F2FP.BF16.F32.PACK_AB R9, R9, R12 ;  /* 0x0000000c0909723e */ /* 0x000fc400000010ff */
[----:B------:R-:W-:Y:S02]  /*e020*/  F2FP.BF16.F32.PACK_AB R91, R91, R92 ;  /* 0x0000005c5b5b723e */ /* 0x000fe400000010ff */
[----:B------:R-:W-:Y:S01]  /*e030*/  F2FP.BF16.F32.PACK_AB R90, R89, R90 ;  /* 0x0000005a595a723e */ /* 0x000fe200000010ff */
[----:B------:R-:W-:Y:S01]  /*e040*/  USHF.R.S32.HI UR5, URZ, 0x1f, UR43 ;  /* 0x0000001f3f057899 */ /* 0x000fe2000801142b */
[----:B------:R-:W-:Y:S01]  /*e050*/  LOP3.LUT R4, R4, 0xc, RZ, 0xc0, !PT ;  /* 0x0000000c04047812 */ /* 0x000fe200078ec0ff */
[----:B------:R-:W1:Y:S01]  /*e060*/  LDC.64 R62, c[0x0][0xb78] ;  /* 0x0002de00ff3e7b82 */ /* 0x000e620000000a00 */
[----:B------:R-:W-:Y:S01]  /*e070*/  F2FP.BF16.F32.PACK_AB R7, R7, R10 ;  /* 0x0000000a0707723e */ /* 0x000fe200000010ff */
[----:B------:R-:W-:-:S06]  /*e080*/  ULDC.64 UR8, c[0x0][0xb70] ;  /* 0x0002dc0000087ab9 */ /* 0x000fcc0000000a00 */
[----:B------:R-:W-:Y:S01]  /*e090*/  BAR.SYNC.DEFER_BLOCKING 0x1, 0x100 ;  /* 0x0044000000007b1d */ /* 0x000fe20000010000 */
[----:B------:R-:W-:-:S05]  /*e0a0*/  IADD3 R4, P0, R4, UR6, RZ ;  /* 0x0000000604047c10 */ /* 0x000fca000ff1e0ff */
[----:B------:R-:W-:-:S05]  /*e0b0*/  IMAD.X R5, RZ, RZ, UR7, P0 ;  /* 0x00000007ff057e24 */ /* 0x000fca00080e06ff */
[----:B------:R2:W3:Y:S01]  /*e0c0*/  LDG.E.CONSTANT R50, desc[UR54][R4.64] ;  /* 0x0000003604327981 */ /* 0x0004e2000c1e9900 */
[----:B------:R-:W-:Y:S01]  /*e0d0*/  VIADD R65, R23, UR42 ;  /* 0x0000002a17417c36 */ /* 0x000fe20008000000 */
[C---:B------:R-:W-:Y:S01]  /*e0e0*/  IADD3 R13, P3, R16.reuse, 0x60, RZ ;  /* 0x00000060100d7810 */ /* 0x040fe20007f7e0ff */
[----:B------:R-:W-:Y:S01]  /*e0f0*/  UIMAD UR5, UR5, UR8, URZ ;  /* 0x00000008050572a4 */ /* 0x000fe2000f8e023f */
[----:B------:R-:W-:Y:S01]  /*e100*/  LOP3.LUT R25, R16, 0x380, RZ, 0xc0, !PT ;  /* 0x0000038010197812 */ /* 0x000fe200078ec0ff */
[----:B------:R-:W-:Y:S01]  /*e110*/  VIADD R3, R65, 0x8 ;  /* 0x0000000841037836 */ /* 0x000fe20000000000 */
[----:B------:R-:W-:Y:S01]  /*e120*/  LOP3.LUT R12, R13, 0x380, RZ, 0xc0, !PT ;  /* 0x000003800d0c7812 */ /* 0x000fe200078ec0ff */
[----:B------:R-:W-:Y:S01]  /*e130*/  UIMAD.WIDE.U32 UR6, UR43, UR8, URZ ;  /* 0x000000082b0672a5 */ /* 0x000fe2000f8e003f */
[----:B------:R-:W-:Y:S01]  /*e140*/  F2FP.BF16.F32.PACK_AB R6, R87, R6 ;  /* 0x000000065706723e */ /* 0x000fe200000010ff */
[----:B------:R-:W-:Y:S01]  /*e150*/  UIMAD UR5, UR43, UR9, UR5 ;  /* 0x000000092b0572a4 */ /* 0x000fe2000f8e0205 */
[----:B--2---:R-:W-:-:S02]  /*e160*/  LOP3.LUT P0, R4, R51, 0x3, RZ, 0xc0, !PT ;  /* 0x0000000333047812 */ /* 0x004fc4000780c0ff */
[----:B------:R-:W-:Y:S01]  /*e170*/  ISETP.GE.OR P2, PT, R3, UR10, P1 ;  /* 0x0000000a03007c0c */ /* 0x000fe20008f46670 */
[----:B------:R-:W-:Y:S01]  /*e180*/  UIADD3 UR5, UR7, UR5, URZ ;  /* 0x0000000507057290 */ /* 0x000fe2000fffe03f */
[----:B------:R-:W-:Y:S02]  /*e190*/  ISETP.EQ.OR P0, PT, R4, 0x3, !P0 ;  /* 0x000000030400780c */ /* 0x000fe40004702670 */
[----:B------:R-:W-:Y:S02]  /*e1a0*/  SHF.R.U64 R12, R12, 0x3, RZ ;  /* 0x000000030c0c7819 */ /* 0x000fe400000012ff */
[----:B------:R-:W-:Y:S02]  /*e1b0*/  SEL R55, R53, R52, P0 ;  /* 0x0000003435377207 */ /* 0x000fe40000000000 */
[----:B------:R-:W-:Y:S02]  /*e1c0*/  SEL R52, R52, R53, P0 ;  /* 0x0000003534347207 */ /* 0x000fe40000000000 */
[----:B------:R-:W-:-:S02]  /*e1d0*/  SEL R53, R43, R42, P0 ;  /* 0x0000002a2b357207 */ /* 0x000fc40000000000 */
[----:B------:R-:W-:Y:S02]  /*e1e0*/  SEL R42, R42, R43, P0 ;  /* 0x0000002b2a2a7207 */ /* 0x000fe40000000000 */
[----:B------:R-:W-:Y:S02]  /*e1f0*/  SEL R43, R35, R34, P0 ;  /* 0x00000022232b7207 */ /* 0x000fe40000000000 */
[----:B------:R-:W-:Y:S02]  /*e200*/  SEL R34, R34, R35, P0 ;  /* 0x0000002322227207 */ /* 0x000fe40000000000 */
        /* <DEDUP_REMOVED lines=8> */
[----:B------:R-:W-:-:S02]  /*e290*/  IADD3 R15, P6, R16, 0x40, RZ ;  /* 0x00000040100f7810 */ /* 0x000fc40007fde0ff */
        /* <DEDUP_REMOVED lines=8> */
[----:B------:R-:W-:Y:S02]  /*e320*/  IADD3 R21, P5, R16, 0x20, RZ ;  /* 0x0000002010157810 */ /* 0x000fe40007fbe0ff */
[----:B------:R-:W-:Y:S02]  /*e330*/  LOP3.LUT R14, R15, 0x380, RZ, 0xc0, !PT ;  /* 0x000003800f0e7812 */ /* 0x000fe400078ec0ff */
[----:B------:R-:W-:Y:S02]  /*e340*/  SEL R31, R95, R94, P0 ;  /* 0x0000005e5f1f7207 */ /* 0x000fe40000000000 */
[----:B------:R-:W-:-:S02]  /*e350*/  SEL R51, R61, R60, P0 ;  /* 0x0000003c3d337207 */ /* 0x000fc40000000000 */
[----:B------:R-:W-:Y:S02]  /*e360*/  SEL R94, R94, R95, P0 ;  /* 0x0000005f5e5e7207 */ /* 0x000fe40000000000 */
[----:B------:R-:W-:Y:S02]  /*e370*/  SEL R60, R60, R61, P0 ;  /* 0x0000003d3c3c7207 */ /* 0x000fe40000000000 */
[----:B------:R-:W-:Y:S02]  /*e380*/  LOP3.LUT R20, R21, 0x380, RZ, 0xc0, !PT ;  /* 0x0000038015147812 */ /* 0x000fe400078ec0ff */
[----:B------:R-:W-:Y:S02]  /*e390*/  SHF.R.U64 R14, R14, 0x3, RZ ;  /* 0x000000030e0e7819 */ /* 0x000fe400000012ff */
[----:B------:R-:W-:Y:S02]  /*e3a0*/  SEL R37, R91, R90, P0 ;  /* 0x0000005a5b257207 */ /* 0x000fe40000000000 */
[----:B------:R-:W-:-:S02]  /*e3b0*/  SEL R90, R90, R91, P0 ;  /* 0x0000005b5a5a7207 */ /* 0x000fc40000000000 */
[----:B------:R-:W-:Y:S02]  /*e3c0*/  SHF.R.U64 R25, R25, 0x3, RZ ;  /* 0x0000000319197819 */ /* 0x000fe400000012ff */
[----:B------:R-:W-:Y:S02]  /*e3d0*/  SHF.R.U64 R20, R20, 0x3, RZ ;  /* 0x0000000314147819 */ /* 0x000fe400000012ff */
[----:B------:R-:W-:Y:S01]  /*e3e0*/  LOP3.LUT R14, R14, R15, RZ, 0x3c, !PT ;  /* 0x0000000f0e0e7212 */ /* 0x000fe200078e3cff */
[--C-:B------:R-:W-:Y:S01]  /*e3f0*/  IMAD.X R15, RZ, RZ, R17.reuse, P6 ;  /* 0x000000ffff0f7224 */ /* 0x100fe200030e0611 */
[----:B------:R-:W-:Y:S01]  /*e400*/  LOP3.LUT R12, R12, R13, RZ, 0x3c, !PT ;  /* 0x0000000d0c0c7212 */ /* 0x000fe200078e3cff */
[----:B------:R-:W-:Y:S01]  /*e410*/  IMAD.X R13, RZ, RZ, R17, P3 ;  /* 0x000000ffff0d7224 */ /* 0x000fe200018e0611 */
[----:B------:R-:W-:Y:S02]  /*e420*/  SEL R57, R7, R6, P0 ;  /* 0x0000000607397207 */ /* 0x000fe40000000000 */
[----:B------:R-:W-:-:S02]  /*e430*/  SEL R44, R6, R7, P0 ;  /* 0x00000007062c7207 */ /* 0x000fc40000000000 */
[C---:B------:R-:W-:Y:S02]  /*e440*/  IADD3 R7, P6, R16.reuse, 0x4040, RZ ;  /* 0x0000404010077810 */ /* 0x040fe40007fde0ff */
[----:B------:R-:W-:Y:S02]  /*e450*/  IADD3 R5, P3, R16, 0x4060, RZ ;  /* 0x0000406010057810 */ /* 0x000fe40007f7e0ff */
[----:B------:R-:W-:Y:S01]  /*e460*/  LOP3.LUT R24, R25, R16, RZ, 0x3c, !PT ;  /* 0x0000001019187212 */ /* 0x000fe200078e3cff */
[--C-:B------:R-:W-:Y:S01]  /*e470*/  IMAD.MOV.U32 R25, RZ, RZ, R17.reuse ;  /* 0x000000ffff197224 */ /* 0x100fe200078e0011 */
[----:B------:R-:W-:Y:S01]  /*e480*/  LOP3.LUT R20, R20, R21, RZ, 0x3c, !PT ;  /* 0x0000001514147212 */ /* 0x000fe200078e3cff */
[----:B------:R-:W-:Y:S01]  /*e490*/  IMAD.X R21, RZ, RZ, R17, P5 ;  /* 0x000000ffff157224 */ /* 0x000fe200028e0611 */
[----:B------:R-:W-:Y:S02]  /*e4a0*/  SEL R47, R9, R8, P0 ;  /* 0x00000008092f7207 */ /* 0x000fe40000000000 */
[----:B------:R-:W-:-:S02]  /*e4b0*/  SEL R30, R8, R9, P0 ;  /* 0x00000009081e7207 */ /* 0x000fc40000000000 */
[C---:B------:R-:W-:Y:S02]  /*e4c0*/  IADD3 R11, P4, R16.reuse, 0x4000, RZ ;  /* 0x00004000100b7810 */ /* 0x040fe40007f9e0ff */
[----:B------:R-:W-:Y:S02]  /*e4d0*/  IADD3 R9, P5, R16, 0x4020, RZ ;  /* 0x0000402010097810 */ /* 0x000fe40007fbe0ff */
[----:B------:R-:W-:Y:S02]  /*e4e0*/  LOP3.LUT R6, R7, 0x380, RZ, 0xc0, !PT ;  /* 0x0000038007067812 */ /* 0x000fe400078ec0ff */
[----:B------:R-:W-:Y:S02]  /*e4f0*/  LOP3.LUT R4, R5, 0x380, RZ, 0xc0, !PT ;  /* 0x0000038005047812 */ /* 0x000fe400078ec0ff */
[----:B------:R-:W-:Y:S02]  /*e500*/  MOV R59, R14 ;  /* 0x0000000e003b7202 */ /* 0x000fe40000000f00 */
[----:B------:R-:W-:-:S02]  /*e510*/  MOV R61, R24 ;  /* 0x00000018003d7202 */ /* 0x000fc40000000f00 */
[----:B------:R-:W-:Y:S02]  /*e520*/  LOP3.LUT R10, R11, 0x380, RZ, 0xc0, !PT ;  /* 0x000003800b0a7812 */ /* 0x000fe400078ec0ff */
[----:B------:R-:W-:Y:S02]  /*e530*/  LOP3.LUT R8, R9, 0x380, RZ, 0xc0, !PT ;  /* 0x0000038009087812 */ /* 0x000fe400078ec0ff */
[----:B------:R-:W-:Y:S02]  /*e540*/  MOV R25, R20 ;  /* 0x0000001400197202 */ /* 0x000fe40000000f00 */
[----:B------:R-:W-:Y:S02]  /*e550*/  SHF.R.U64 R6, R6, 0x3, RZ ;  /* 0x0000000306067819 */ /* 0x000fe400000012ff */
[----:B------:R-:W-:Y:S02]  /*e560*/  SHF.R.U64 R4, R4, 0x3, RZ ;  /* 0x0000000304047819 */ /* 0x000fe400000012ff */
[----:B------:R-:W-:-:S02]  /*e570*/  SHF.R.U64 R10, R10, 0x3, RZ ;  /* 0x000000030a0a7819 */ /* 0x000fc400000012ff */
[----:B------:R-:W-:Y:S02]  /*e580*/  SHF.R.U64 R8, R8, 0x3, RZ ;  /* 0x0000000308087819 */ /* 0x000fe400000012ff */
[----:B------:R-:W-:Y:S01]  /*e590*/  MOV R58, R12 ;  /* 0x0000000c003a7202 */ /* 0x000fe20000000f00 */
[----:B------:R-:W-:Y:S01]  /*e5a0*/  IMAD.U32 R13, RZ, RZ, UR7 ;  /* 0x00000007ff0d7e24 */ /* 0x000fe2000f8e00ff */
[----:B------:R-:W-:Y:S01]  /*e5b0*/  LOP3.LUT R6, R6, R7, RZ, 0x3c, !PT ;  /* 0x0000000706067212 */ /* 0x000fe200078e3cff */
[--C-:B------:R-:W-:Y:S01]  /*e5c0*/  IMAD.X R7, RZ, RZ, R17.reuse, P6 ;  /* 0x000000ffff077224 */ /* 0x100fe200030e0611 */
[----:B------:R-:W-:Y:S01]  /*e5d0*/  LOP3.LUT R4, R4, R5, RZ, 0x3c, !PT ;  /* 0x0000000504047212 */ /* 0x000fe200078e3cff */
[--C-:B------:R-:W-:Y:S01]  /*e5e0*/  IMAD.X R5, RZ, RZ, R17.reuse, P3 ;  /* 0x000000ffff057224 */ /* 0x100fe200018e0611 */
[----:B------:R-:W-:Y:S01]  /*e5f0*/  LOP3.LUT R10, R10, R11, RZ, 0x3c, !PT ;  /* 0x0000000b0a0a7212 */ /* 0x000fe200078e3cff */
[----:B------:R-:W-:Y:S01]  /*e600*/  IMAD.U32 R13, RZ, RZ, UR5 ;  /* 0x00000005ff0d7e24 */ /* 0x000fe2000f8e00ff */
[----:B------:R-:W-:Y:S01]  /*e610*/  USHF.R.S32.HI UR5, URZ, 0x1f, UR44 ;  /* 0x0000001f3f057899 */ /* 0x000fe2000801142c */
[----:B------:R-:W-:Y:S01]  /*e620*/  LOP3.LUT R8, R8, R9, RZ, 0x3c, !PT ;  /* 0x0000000908087212 */ /* 0x000fe200078e3cff */
[--C-:B------:R-:W-:Y:S01]  /*e630*/  IMAD.X R11, RZ, RZ, R17.reuse, P4 ;  /* 0x000000ffff0b7224 */ /* 0x100fe200020e0611 */
[----:B------:R-:W-:Y:S01]  /*e640*/  MOV R46, R6 ;  /* 0x00000006002e7202 */ /* 0x000fe20000000f00 */
[----:B------:R-:W-:Y:S01]  /*e650*/  IMAD.X R9, RZ, RZ, R17, P5 ;  /* 0x000000ffff097224 */ /* 0x000fe200028e0611 */
[----:B------:R-:W-:Y:S01]  /*e660*/  MOV R21, R4 ;  /* 0x0000000400157202 */ /* 0x000fe20000000f00 */
[----:B------:R-:W-:Y:S01]  /*e670*/  IMAD.U32 R12, RZ, RZ, UR6 ;  /* 0x00000006ff0c7e24 */ /* 0x000fe2000f8e00ff */
[----:B------:R-:W-:Y:S01]  /*e680*/  MOV R56, R10 ;  /* 0x0000000a00387202 */ /* 0x000fe20000000f00 */
[C---:B-1----:R-:W-:Y:S01]  /*e690*/  IMAD R24, R62.reuse, UR5, RZ ;  /* 0x000000053e187c24 */ /* 0x042fe2000f8e02ff */
[----:B------:R-:W-:Y:S01]  /*e6a0*/  MOV R54, R8 ;  /* 0x0000000800367202 */ /* 0x000fe20000000f00 */
[----:B------:R-:W-:Y:S01]  /*e6b0*/  IMAD.WIDE.U32 R12, R62, UR44, R12 ;  /* 0x0000002c3e0c7c25 */ /* 0x000fe2000f8e000c */
[----:B------:R-:W-:Y:S01]  /*e6c0*/  ISETP.GE.OR P1, PT, R65, UR10, P1 ;  /* 0x0000000a41007c0c */ /* 0x000fe20008f26670 */
[----:B------:R-:W-:Y:S01]  /*e6d0*/  ULDC.64 UR6, c[0x0][0xb40] ;  /* 0x0002d00000067ab9 */ /* 0x000fe20000000a00 */
        /* <DEDUP_REMOVED lines=15> */
[----:B------:R-:W-:Y:S01]  /*e7d0*/  SHFL.IDX PT, R55, R55, R50, 0x1c1f ;  /* 0x001c1f3237377589 */ /* 0x000fe200000e0000 */
[----:B------:R-:W-:-:S03]  /*e7e0*/  IMAD R49, R63, UR44, R24 ;  /* 0x0000002c3f317c24 */ /* 0x000fc6000f8e0218 */
[----:B------:R-:W2:Y:S01]  /*e7f0*/  SHFL.IDX PT, R52, R52, R3, 0x1c1f ;  /* 0x001c1f0334347589 */ /* 0x000ea200000e0000 */
[----:B---3--:R-:W-:Y:S02]  /*e800*/  SEL R8, R31, R94, P0 ;  /* 0x0000005e1f087207 */ /* 0x008fe40000000000 */
[----:B------:R-:W-:Y:S01]  /*e810*/  SEL R10, R94, R31, P0 ;  /* 0x0000001f5e0a7207 */ /* 0x000fe20000000000 */
[----:B------:R-:W-:Y:S04]  /*e820*/  SHFL.IDX PT, R39, R39, R50, 0x1c1f ;  /* 0x001c1f3227277589 */ /* 0x000fe800000e0000 */
[----:B------:R-:W-:Y:S01]  /*e830*/  SHFL.IDX PT, R53, R53, R50, 0x1c1f ;  /* 0x001c1f3235357589 */ /* 0x000fe200000e0000 */
[----:B----4-:R-:W-:Y:S02]  /*e840*/  SEL R9, R51, R60, P0 ;  /* 0x0000003c33097207 */ /* 0x010fe40000000000 */
[----:B------:R-:W-:Y:S01]  /*e850*/  SEL R11, R60, R51, P0 ;  /* 0x000000333c0b7207 */ /* 0x000fe20000000000 */
[----:B------:R-:W3:Y:S04]  /*e860*/  SHFL.IDX PT, R48, R48, R3, 0x1c1f ;  /* 0x001c1f0330307589 */ /* 0x000ee800000e0000 */
[----:B------:R-:W-:Y:S01]  /*e870*/  SHFL.IDX PT, R42, R42, R3, 0x1c1f ;  /* 0x001c1f032a2a7589 */ /* 0x000fe200000e0000 */
[----:B-1----:R-:W-:-:S02]  /*e880*/  SEL R88, R37, R90, P0 ;  /* 0x0000005a25587207 */ /* 0x002fc40000000000 */
[----:B------:R-:W-:Y:S01]  /*e890*/  SEL R90, R90, R37, P0 ;  /* 0x000000255a5a7207 */ /* 0x000fe20000000000 */
[----:B------:R-:W-:Y:S04]  /*e8a0*/  SHFL.IDX PT, R45, R45, R50, 0x1c1f ;  /* 0x001c1f322d2d7589 */ /* 0x000fe800000e0000 */
[----:B------:R-:W-:Y:S01]  /*e8b0*/  SHFL.IDX PT, R43, R43, R50, 0x1c1f ;  /* 0x001c1f322b2b7589 */ /* 0x000fe200000e0000 */
[----:B--2---:R-:W-:Y:S02]  /*e8c0*/  SEL R89, R55, R52, P0 ;  /* 0x0000003437597207 */ /* 0x004fe40000000000 */
[----:B------:R-:W-:Y:S01]  /*e8d0*/  SEL R91, R52, R55, P0 ;  /* 0x00000037345b7207 */ /* 0x000fe20000000000 */
[----:B------:R-:W-:Y:S04]  /*e8e0*/  SHFL.IDX PT, R40, R40, R3, 0x1c1f ;  /* 0x001c1f0328287589 */ /* 0x000fe800000e0000 */
[----:B------:R-:W1:Y:S04]  /*e8f0*/  SHFL.IDX PT, R34, R34, R3, 0x1c1f ;  /* 0x001c1f0322227589 */ /* 0x000e6800000e0000 */
[----:B------:R-:W-:Y:S01]  /*e900*/  SHFL.IDX PT, R41, R41, R50, 0x1c1f ;  /* 0x001c1f3229297589 */ /* 0x000fe200000e0000 */
[----:B---3--:R-:W-:-:S03]  /*e910*/  SEL R24, R39, R48, P0 ;  /* 0x0000003027187207 */ /* 0x008fc60000000000 */
[----:B------:R-:W-:Y:S04]  /*e920*/  SHFL.IDX PT, R33, R33, R50, 0x1c1f ;  /* 0x001c1f3221217589 */ /* 0x000fe800000e0000 */
[----:B------:R-:W-:Y:S04]  /*e930*/  SHFL.IDX PT, R35, R35, R50, 0x1c1f ;  /* 0x001c1f3223237589 */ /* 0x000fe800000e0000 */
[----:B------:R2:W-:Y:S04]  /*e940*/  SHFL.IDX PT, R15, R27, R50, 0x1c1f ;  /* 0x001c1f321b0f7589 */ /* 0x0005e800000e0000 */
[----:B------:R-:W-:Y:S04]  /*e950*/  SHFL.IDX PT, R32, R32, R3, 0x1c1f ;  /* 0x001c1f0320207589 */ /* 0x000fe800000e0000 */
[----:B------:R3:W4:Y:S01]  /*e960*/  SHFL.IDX PT, R14, R28, R3, 0x1c1f ;  /* 0x001c1f031c0e7589 */ /* 0x00072200000e0000 */
[----:B-1----:R-:W-:-:S02]  /*e970*/  SEL R29, R43, R34, P0 ;  /* 0x000000222b1d7207 */ /* 0x002fc40000000000 */
[----:B--2---:R-:W-:Y:S01]  /*e980*/  SEL R27, R42, R53, P0 ;  /* 0x000000352a1b7207 */ /* 0x004fe20000000000 */
[----:B------:R1:W2:Y:S01]  /*e990*/  SHFL.IDX PT, R36, R26, R3, 0x1c1f ;  /* 0x001c1f031a247589 */ /* 0x0002a200000e0000 */
[----:B------:R-:W-:-:S03]  /*e9a0*/  SEL R31, R34, R43, P0 ;  /* 0x0000002b221f7207 */ /* 0x000fc60000000000 */
[----:B------:R-:W5:Y:S01]  /*e9b0*/  SHFL.IDX PT, R38, R38, R3, 0x1c1f ;  /* 0x001c1f0326267589 */ /* 0x000f6200000e0000 */
[----:B---3--:R-:W-:-:S03]  /*e9c0*/  SEL R28, R45, R40, P0 ;  /* 0x000000282d1c7207 */ /* 0x008fc60000000000 */
[----:B------:R-:W-:Y:S01]  /*e9d0*/  SHFL.IDX PT, R47, R47, R50, 0x1c1f ;  /* 0x001c1f322f2f7589 */ /* 0x000fe200000e0000 */
[----:B-1----:R-:W-:-:S03]  /*e9e0*/  SEL R26, R48, R39, P0 ;  /* 0x00000027301a7207 */ /* 0x002fc60000000000 */
[----:B------:R-:W-:Y:S04]  /*e9f0*/  SHFL.IDX PT, R57, R57, R50, 0x1c1f ;  /* 0x001c1f3239397589 */ /* 0x000fe800000e0000 */
[----:B------:R1:W3:Y:S04]  /*ea00*/  SHFL.IDX PT, R20, R30, R3, 0x1c1f ;  /* 0x001c1f031e147589 */ /* 0x0002e800000e0000 */
[----:B------:R4:W3:Y:S04]  /*ea10*/  SHFL.IDX PT, R44, R44, R3, 0x1c1f ;  /* 0x001c1f032c2c7589 */ /* 0x0008e800000e0000 */
[----:B------:R2:W-:Y:S01]  /*ea20*/  STSM.16.M88.4 [R61], R4 ;  /* 0x000000043d007844 */ /* 0x0005e20000000200 */
[----:B-1----:R-:W-:-:S03]  /*ea30*/  SEL R30, R40, R45, P0 ;  /* 0x0000002d281e7207 */ /* 0x002fc60000000000 */
[----:B------:R1:W-:Y:S01]  /*ea40*/  STSM.16.M88.4 [R25], R8 ;  /* 0x0000000819007844 */ /* 0x0003e20000000200 */
[----:B----4-:R-:W-:-:S03]  /*ea50*/  SHF.R.S32.HI R3, RZ, 0x1f, R65 ;  /* 0x0000001fff037819 */ /* 0x010fc60000011441 */
[----:B------:R-:W-:Y:S01]  /*ea60*/  STSM.16.M88.4 [R59], R88 ;  /* 0x000000583b007844 */ /* 0x000fe20000000200 */
[----:B--2---:R-:W-:Y:S02]  /*ea70*/  IADD3 R5, P3, R65, R12, RZ ;  /* 0x0000000c41057210 */ /* 0x004fe40007f7e0ff */
[----:B------:R-:W-:Y:S02]  /*ea80*/  SEL R12, R33, R14, P0 ;  /* 0x0000000e210c7207 */ /* 0x000fe40000000000 */
[----:B-1----:R-:W-:Y:S02]  /*ea90*/  SEL R25, R53, R42, P0 ;  /* 0x0000002a35197207 */ /* 0x002fe40000000000 */
[----:B------:R-:W-:Y:S02]  /*eaa0*/  IADD3.X R6, R3, R13, R49, P3, !PT ;  /* 0x0000000d03067210 */ /* 0x000fe40001ffe431 */
[----:B------:R-:W-:Y:S01]  /*eab0*/  SEL R8, R41, R32, P0 ;  /* 0x0000002029087207 */ /* 0x000fe20000000000 */
[----:B------:R-:W-:Y:S01]  /*eac0*/  STSM.16.M88.4 [R58], R24 ;  /* 0x000000183a007844 */ /* 0x000fe20000000200 */
[----:B------:R-:W-:-:S02]  /*ead0*/  SEL R10, R32, R41, P0 ;  /* 0x00000029200a7207 */ /* 0x000fc40000000000 */
[----:B------:R-:W-:Y:S01]  /*eae0*/  SEL R9, R35, R36, P0 ;  /* 0x0000002423097207 */ /* 0x000fe20000000000 */
[----:B------:R-:W-:Y:S01]  /*eaf0*/  STSM.16.M88.4 [R56], R28 ;  /* 0x0000001c38007844 */ /* 0x000fe20000000200 */
[----:B------:R-:W-:Y:S02]  /*eb00*/  SEL R11, R36, R35, P0 ;  /* 0x00000023240b7207 */ /* 0x000fe40000000000 */
[----:B-----5:R-:W-:Y:S01]  /*eb10*/  SEL R13, R15, R38, P0 ;  /* 0x000000260f0d7207 */ /* 0x020fe20000000000 */
[----:B------:R-:W1:Y:S01]  /*eb20*/  SHFL.IDX PT, R3, R192, RZ, 0x1f ;  /* 0x00001fffc0037589 */ /* 0x000e6200000e0000 */
[----:B------:R-:W-:Y:S02]  /*eb30*/  SEL R14, R14, R33, P0 ;  /* 0x000000210e0e7207 */ /* 0x000fe40000000000 */
[----:B------:R-:W-:Y:S01]  /*eb40*/  SEL R15, R38, R15, P0 ;  /* 0x0000000f260f7207 */ /* 0x000fe20000000000 */
[----:B------:R2:W-:Y:S01]  /*eb50*/  STSM.16.M88.4 [R54], R8 ;  /* 0x0000000836007844 */ /* 0x0005e20000000200 */
[----:B---3--:R-:W-:-:S02]  /*eb60*/  SEL R32, R47, R20, P0 ;  /* 0x000000142f207207 */ /* 0x008fc40000000000 */
[----:B------:R-:W-:Y:S01]  /*eb70*/  SEL R34, R20, R47, P0 ;  /* 0x0000002f14227207 */ /* 0x000fe20000000000 */
[----:B------:R2:W-:Y:S01]  /*eb80*/  STSM.16.M88.4 [R46], R12 ;  /* 0x0000000c2e007844 */ /* 0x0005e20000000200 */
[----:B------:R-:W-:Y:S02]  /*eb90*/  SEL R33, R57, R44, P0 ;  /* 0x0000002c39217207 */ /* 0x000fe40000000000 */
[----:B------:R-:W-:Y:S02]  /*eba0*/  SEL R35, R44, R57, P0 ;  /* 0x000000392c237207 */ /* 0x000fe40000000000 */
[----:B------:R-:W-:-:S03]  /*ebb0*/  LEA R4, P3, R5, UR6, 0x2 ;  /* 0x0000000605047c11 */ /* 0x000fc6000f8610ff */
[----:B------:R2:W-:Y:S01]  /*ebc0*/  STSM.16.M88.4 [R21], R32 ;  /* 0x0000002015007844 */ /* 0x0005e20000000200 */
[----:B------:R-:W-:Y:S01]  /*ebd0*/  LEA.HI.X R5, R5, UR7, R6, 0x2, P3 ;  /* 0x0000000705057c11 */ /* 0x000fe200098f1406 */
[----:B------:R3:W-:Y:S06]  /*ebe0*/  MEMBAR.ALL.CTA ;  /* 0x0000000000007992 */ /* 0x0007ec0000008000 */
[----:B---3--:R-:W3:Y:S02]  /*ebf0*/  FENCE.VIEW.ASYNC.S ;  /* 0x00000000000073c6 */ /* 0x008ee40000000000 */
[----:B---3--:R-:W-:Y:S06]  /*ec00*/  BAR.ARV 0x1, 0x120 ;  /* 0x0044800000007b1d */ /* 0x008fec0000002000 */
        /* <DEDUP_REMOVED lines=16> */
[----:B-1----:R-:W-:Y:S01]  /*ed10*/  UMOV UR40, UR5 ;  /* 0x0000000500287c82 */ /* 0x002fe20008000000 */
[----:B------:R-:W-:Y:S01]  /*ed20*/  UMOV UR41, UR8 ;  /* 0x0000000800297c82 */ /* 0x000fe20008000000 */
[----:B------:R-:W-:Y:S01]  /*ed30*/  UIADD3 UR5, UR37, 0x29820, URZ ;  /* 0x0002982025057890 */ /* 0x000fe2000fffe03f */
[----:B------:R1:W-:Y:S03]  /*ed40*/  UTMASTG.5D [UR40], [UR6] ;  /* 0x00000028060073b5 */ /* 0x0003e60008020000 */
[----:B------:R-:W-:Y:S01]  /*ed50*/  UPRMT UR5, URZ, 0x654, UR5 ;  /* 0x000006543f057896 */ /* 0x000fe20008000005 */
[----:B------:R0:W-:Y:S01]  /*ed60*/  UTMACMDFLUSH ;  /* 0x00000000000079b7 */ /* 0x0001e20000000000 */
[----:B------:R-:W-:-:S07]  /*ed70*/  DEPBAR.LE SB0, 0x0 ;  /* 0x000080000000791a */ /* 0x000fce0000000000 */
[----:B-1----:R-:W-:Y:S03]  /*ed80*/  SYNCS.ARRIVE.TRANS64.RED.A1T0 RZ, [UR5], RZ ;  /* 0x000000ffffff79a7 */ /* 0x002fe60008100405 */
.L_x_1859:
[----:B------:R-:W-:Y:S05]  /*ed90*/  BSYNC B0 ;  /* 0x0000000000007941 */ /* 0x000fea0003800000 */
.L_x_1858:
[----:B------:R-:W-:Y:S05]  /*eda0*/  BRA `(.L_x_1857) ;  /* 0x00000008001c7947 */ /* 0x000fea0003800000 */
.L_x_1856:
        /* <DEDUP_REMOVED lines=31> */
.L_x_1861:
[----:B------:R-:W-:Y:S05]  /*efa0*/  BSYNC B0 ;  /* 0x0000000000007941 */ /* 0x000fea0003800000 */
.L_x_1860:
[----:B------:R-:W-:Y:S01]  /*efb0*/  ULDC UR5, c[0x0][0xa88] ;  /* 0x0002a20000057ab9 */ /* 0x000fe20000000800 */
[C---:B--2---:R-:W-:Y:S01]  /*efc0*/  IMAD R0, R6.reuse, UR6, RZ ;  /* 0x0000000606007c24 */ /* 0x044fe2000f8e02ff */
[----:B------:R-:W-:Y:S01]  /*efd0*/  UIADD3 UR42, -UR42, UR5, URZ ;  /* 0x000000052a2a7290 */ /* 0x000fe2000fffe13f */
[----:B----4-:R-:W-:Y:S01]  /*efe0*/  IMAD.WIDE.U32 R2, R6, UR43, R18 ;  /* 0x0000002b06027c25 */ /* 0x010fe2000f8e0012 */
[----:B------:R-:W-:Y:S01]  /*eff0*/  ULOP3.LUT UR53, URZ, UR53, URZ, 0x33, !UPT ;  /* 0x000000353f357292 */ /* 0x000fe2000f8e333f */
[----:B------:R-:W-:Y:S01]  /*f000*/  SHF.R.S32.HI R189, RZ, 0x1f, R188 ;  /* 0x0000001fffbd7819 */ /* 0x000fe200000114bc */
[----:B------:R-:W-:Y:S01]  /*f010*/  BSSY B0, `(.L_x_1862) ;  /* 0x0000021000007945 */ /* 0x000fe20003800000 */
[----:B------:R-:W-:Y:S01]  /*f020*/  IMAD R5, R7, UR43, R0 ;  /* 0x0000002b07057c24 */ /* 0x000fe2000f8e0200 */
        /* <DEDUP_REMOVED lines=31> */
.L_x_1863:
[----:B------:R-:W-:Y:S05]  /*f220*/  BSYNC B0 ;  /* 0x0000000000007941 */ /* 0x000fea0003800000 */
.L_x_1862:
[----:B------:R-:W-:Y:S04]  /*f230*/  BSSY B0, `(.L_x_1864) ;  /* 0x0000014000007945 */ /* 0x000fe80003800000 */
[----:B------:R-:W-:Y:S05]  /*f240*/  @P4 BRA `(.L_x_1865) ;  /* 0x0000000000484947 */ /* 0x000fea0003800000 */
[----:B-1----:R-:W-:Y:S01]  /*f250*/  IADD3 R9, P2, R4, 0x20, RZ ;  /* 0x0000002004097810 */ /* 0x002fe20007f5e0ff */
        /* <DEDUP_REMOVED lines=17> */
.L_x_1865:
[----:B------:R-:W-:Y:S05]  /*f370*/  BSYNC B0 ;  /* 0x0000000000007941 */ /* 0x000fea0003800000 */
.L_x_1864:
[----:B------:R-:W-:Y:S04]  /*f380*/  BSSY B0, `(.L_x_1866) ;  /* 0x0000014000007945 */ /* 0x000fe80003800000 */
[----:B------:R-:W-:Y:S05]  /*f390*/  @P0 BRA `(.L_x_1867) ;  /* 0x0000000000480947 */ /* 0x000fea0003800000 */
[----:B-12---:R-:W-:Y:S01]  /*f3a0*/  IADD3 R9, P0, R4, 0x40, RZ ;  /* 0x0000004004097810 */ /* 0x006fe20007f1e0ff */
        /* <DEDUP_REMOVED lines=17> */
.L_x_1867:
[----:B------:R-:W-:Y:S05]  /*f4c0*/  BSYNC B0 ;  /* 0x0000000000007941 */ /* 0x000fea0003800000 */
.L_x_1866:
        /* <DEDUP_REMOVED lines=20> */
.L_x_1868:
[----:B------:R-:W-:Y:S05]  /*f610*/  BSYNC B0 ;  /* 0x0000000000007941 */ /* 0x000fea0003800000 */
.L_x_1857:
[----:B--2---:R-:W2:Y:S02]  /*f620*/  LDC R0, c[0x0][0xda8] ;  /* 0x00036a00ff007b82 */ /* 0x004ea40000000800 */
[----:B--2---:R-:W-:-:S13]  /*f630*/  ISETP.LE.AND P0, PT, R0, UR4, PT ;  /* 0x0000000400007c0c */ /* 0x004fda000bf03270 */
[----:B------:R-:W-:Y:S05]  /*f640*/  @!P0 BRA `(.L_x_1869) ;  /* 0xffffff1400f08947 */ /* 0x000fea000383ffff */
[----:B------:R-:W-:Y:S05]  /*f650*/  EXIT ;  /* 0x000000000000794d */ /* 0x000fea0003800000 */
.L_x_1818:
[----:B------:R-:W-:-:S08]  /*f660*/  NOP ;  /* 0x0000000000007918 */ /* 0x000fd00000000000 */
[----:B-1----:R-:W1:-:S00]  /*f670*/  USETMAXREG.DEALLOC.CTAPOOL 0x18 ;  /* 0x00000018000079c8 */ /* 0x002e4000080e0500 */
[----:B-1----:R-:W-:-:S06]  /*f680*/  LOP3.LUT R0, R0, 0x3, RZ, 0xc0, !PT ;  /* 0x0000000300007812 */ /* 0x002fcc00078ec0ff */
[----:B------:R-:W1:Y:S01]  /*f690*/  S2UR UR4, SR_CTAID.X ;  /* 0x00000000000479c3 */ /* 0x000e620000002500 */
[----:B------:R-:W2:Y:S02]  /*f6a0*/  SHFL.IDX PT, R0, R0, RZ, 0x1f ;  /* 0x00001fff00007589 */ /* 0x000ea400000e0000 */
[----:B--2---:R-:W-:-:S05]  /*f6b0*/  ISETP.NE.AND P0, PT, R0, RZ, PT ;  /* 0x000000ff0000720c */ /* 0x004fca0003f05270 */
[----:B------:R-:W1:Y:S01]  /*f6c0*/  LDC R0, c[0x0][0xda8] ;  /* 0x00036a00ff007b82 */ /* 0x000e620000000800 */
[----:B------:R-:W-:-:S05]  /*f6d0*/  P2R R2, PR, RZ, 0x1 ;  /* 0x00000001ff027803 */ /* 0x000fca0000000000 */
[----:B------:R2:W-:Y:S02]  /*f6e0*/  STL [R1+0x28], R2 ;  /* 0x0000280201007387 */ /* 0x0005e40000100800 */
[----:B------:R-:W-:Y:S06]  /*f6f0*/  @P0 BAR.ARV 0x4, 0x180 ;  /* 0x0106000000000b1d */ /* 0x000fec0000002000 */
[----:B------:R2:W-:Y:S04]  /*f700*/  STL [R1+0x24], RZ ;  /* 0x000024ff01007387 */ /* 0x0005e80000100800 */
[----:B------:R2:W-:Y:S01]  /*f710*/  STL [R1], RZ ;  /* 0x000000ff01007387 */ /* 0x0005e20000100800 */
[----:B-1----:R-:W-:Y:S01]  /*f720*/  ISETP.LE.AND P0, PT, R0, UR4, PT ;  /* 0x0000000400007c0c */ /* 0x002fe2000bf03270 */
[----:B------:R-:W-:-:S05]  /*f730*/  IMAD.MOV.U32 R0, RZ, RZ, 0x1 ;  /* 0x00000001ff007424 */ /* 0x000fca00078e00ff */
[----:B------:R2:W-:Y:S07]  /*f740*/  STL [R1+0xc], R0 ;  /* 0x00000c0001007387 */ /* 0x0005ee0000100800 */
[----:B------:R-:W-:Y:S05]  /*f750*/  @P0 BRA `(.L_x_1870) ;  /* 0x0000003000ac0947 */ /* 0x000fea0003800000 */
[----:B------:R-:W3:Y:S01]  /*f760*/  LDL R3, [R1+0x2c] ;  /* 0x00002c0001037983 */ /* 0x000ee20000100800 */
[----:B--2---:R-:W1:Y:S01]  /*f770*/  S2R R2, SR_TID.X ;  /* 0x0000000000027919 */ /* 0x004e620000002100 */
[----:B------:R-:W2:Y:S01]  /*f780*/  S2R R7, SR_TID.X ;  /* 0x0000000000077919 */ /* 0x000ea20000002100 */
[----:B-1----:R-:W-:Y:S01]  /*f790*/  LOP3.LUT R2, R2, 0x7f, RZ, 0xc0, !PT ;  /* 0x0000007f02027812 */ /* 0x002fe200078ec0ff */
[C---:B--2---:R-:W-:Y:S02]  /*f7a0*/  IMAD.SHL.U32 R0, R7.reuse, 0x80, RZ ;  /* 0x0000008007007824 */ /* 0x044fe400078e00ff */
[----:B------:R-:W-:-:S05]  /*f7b0*/  IMAD.SHL.U32 R4, R7, 0x20, RZ ;  /* 0x0000002007047824 */ /* 0x000fca00078e00ff */
[----:B------:R-:W-:Y:S01]  /*f7c0*/  LOP3.LUT R6, R4, 0x60, RZ, 0xc0, !PT ;  /* 0x0000006004067812 */ /* 0x000fe200078ec0ff */
[C---:B------:R-:W-:Y:S01]  /*f7d0*/  IMAD.SHL.U32 R5, R7.reuse, 0x4, RZ ;  /* 0x0000000407057824 */ /* 0x040fe200078e00ff */
[----:B------:R-:W-:Y:S01]  /*f7e0*/  LOP3.LUT P0, RZ, R7, 0x4, RZ, 0xc0, !PT ;  /* 0x0000000407ff7812 */ /* 0x000fe2000780c0ff */
[----:B------:R-:W-:Y:S01]  /*f7f0*/  ULDC UR46, c[0x0][0xc] ;  /* 0x00000300002e7ab9 */ /* 0x000fe20000000800 */
[----:B------:R-:W-:Y:S01]  /*f800*/  ULDC.64 UR42, c[0x0][0x198] ;  /* 0x00006600002a7ab9 */ /* 0x000fe20000000a00 */
[----:B---3--:R-:W-:Y:S02]  /*f810*/  R2UR UR5, R3 ;  /* 0x00000000030572ca */ /* 0x008fe400000e0000 */
[----:B------:R-:W-:Y:S02]  /*f820*/  SHF.R.U32.HI R3, RZ, 0x5, R2 ;  /* 0x00000005ff037819 */ /* 0x000fe40000011602 */
[----:B------:R-:W-:-:S03]  /*f830*/  LOP3.LUT R2, R0, 0x380, RZ, 0xc0, !PT ;  /* 0x0000038000027812 */ /* 0x000fc600078ec0ff */
[C---:B------:R-:W-:Y:S02]  /*f840*/  IMAD R6, R3.reuse, 0x200, R6 ;  /* 0x0000020003067824 */ /* 0x040fe400078e0206 */
[----:B------:R-:W-:Y:S02]  /*f850*/  IMAD R2, R3, 0x10, R2 ;  /* 0x0000001003027824 */ /* 0x000fe400078e0202 */
[----:B------:R-:W-:-:S05]  /*f860*/  IMAD.SHL.U32 R3, R7, 0x10, RZ ;  /* 0x0000001007037824 */ /* 0x000fca00078e00ff */
[----:B------:R-:W-:Y:S02]  /*f870*/  LOP3.LUT R3, R2, 0x70, R3, 0x78, !PT ;  /* 0x0000007002037812 */ /* 0x000fe400078e7803 */
[----:B------:R-:W-:-:S04]  /*f880*/  LOP3.LUT R2, R4, 0x80, RZ, 0xc0, !PT ;  /* 0x0000008004027812 */ /* 0x000fc800078ec0ff */
[----:B------:R-:W-:Y:S02]  /*f890*/  LOP3.LUT R2, R2, 0x10, R7, 0xf8, !PT ;  /* 0x0000001002027812 */ /* 0x000fe400078ef807 */
[----:B------:R-:W-:Y:S02]  /*f8a0*/  LOP3.LUT R4, R4, 0x100, RZ, 0xc0, !PT ;  /* 0x0000010004047812 */ /* 0x000fe400078ec0ff */
[----:B------:R-:W-:Y:S02]  /*f8b0*/  LOP3.LUT R5, R2, 0x10, R5, 0x78, !PT ;  /* 0x0000001002057812 */ /* 0x000fe400078e7805 */
[----:B------:R-:W-:Y:S02]  /*f8c0*/  LOP3.LUT R0, R3, 0xc00, R0, 0xf8, !PT ;  /* 0x00000c0003007812 */ /* 0x000fe400078ef800 */
[----:B------:R-:W-:-:S05]  /*f8d0*/  IADD3 R2, R5, R6, R4 ;  /* 0x0000000605027210 */ /* 0x000fca0007ffe004 */
[----:B------:R-:W-:Y:S04]  /*f8e0*/  STL [R1+0x18], R2 ;  /* 0x0000180201007387 */ /* 0x000fe80000100800 */
[----:B------:R1:W-:Y:S02]  /*f8f0*/  STL [R1+0x1c], R0 ;  /* 0x00001c0001007387 */ /* 0x0003e40000100800 */
[----:B-1----:R-:W-:-:S05]  /*f900*/  IMAD.MOV.U32 R0, RZ, RZ, 0x40 ;  /* 0x00000040ff007424 */ /* 0x002fca00078e00ff */
[----:B------:R-:W-:Y:S01]  /*f910*/  SEL R2, R0, 0xffffffc0, !P0 ;  /* 0xffffffc000027807 */ /* 0x000fe20004000000 */
[----:B------:R-:W-:Y:S01]  /*f920*/  IMAD.U32 R0, RZ, RZ, UR4 ;  /* 0x00000004ff007e24 */ /* 0x000fe2000f8e00ff */
[----:B------:R-:W-:Y:S04]  /*f930*/  STL [R1], RZ ;  /* 0x000000ff01007387 */ /* 0x000fe80000100800 */
[----:B------:R1:W-:Y:S04]  /*f940*/  STL [R1+0x20], R0 ;  /* 0x0000200001007387 */ /* 0x0003e80000100800 */
[----:B------:R2:W-:Y:S01]  /*f950*/  STL [R1+0x24], RZ ;  /* 0x000024ff01007387 */ /* 0x0005e20000100800 */
[----:B-1----:R-:W-:-:S05]  /*f960*/  IMAD.MOV.U32 R0, RZ, RZ, 0x1 ;  /* 0x00000001ff007424 */ /* 0x002fca00078e00ff */
[----:B------:R2:W-:Y:S01]  /*f970*/  STL [R1+0xc], R0 ;  /* 0x00000c0001007387 */ /* 0x0005e20000100800 */
[----:B------:R-:W-:Y:S02]  /*f980*/  ULOP3.LUT UR44, UR5, 0x1, URZ, 0xfc, !UPT ;  /* 0x00000001052c7892 */ /* 0x000fe4000f8efc3f */
[----:B------:R-:W-:-:S12]  /*f990*/  ULOP3.LUT UR45, UR5, 0x2, URZ, 0xfc, !UPT ;  /* 0x00000002052d7892 */ /* 0x000fd8000f8efc3f */
.L_x_1924:
        /* <DEDUP_REMOVED lines=22> */
.L_x_1871:
[----:B------:R-:W-:Y:S01]  /*fb00*/  ULDC UR9, c[0x0][0xdc4] ;  /* 0x0003710000097ab9 */ /* 0x000fe20000000800 */
[----:B------:R-:W-:Y:S01]  /*fb10*/  UMOV UR6, UR7 ;  /* 0x0000000700067c82 */ /* 0x000fe20008000000 */
[----:B------:R-:W-:-:S11]  /*fb20*/  UISETP.NE.AND UP0, UPT, UR9, 0x1, UPT ;  /* 0x000000010900788c */ /* 0x000fd6000bf05270 */
[----:B------:R-:W-:Y:S02]  /*fb30*/  @UP0 ULDC.64 UR10, c[0x0][0xdc8] ;  /* 0x00037200000a0ab9 */ /* 0x000fe40000000a00 */
[----:B------:R-:W-:-:S04]  /*fb40*/  UIMAD.WIDE.U32 UR4, UR7, UR10, URZ ;  /* 0x0000000a070472a5 */ /* 0x000fc8000f8e003f */
[----:B------:R-:W-:-:S04]  /*fb50*/  @UP0 USHF.R.U32.HI UR6, URZ, UR11, UR5 ;  /* 0x0000000b3f060299 */ /* 0x000fc80008011605 */
[----:B------:R-:W-:-:S12]  /*fb60*/  UIMAD UR4, UR6, UR9, URZ ;  /* 0x00000009060472a4 */ /* 0x000fd8000f8e023f */
.L_x_1872:
[----:B------:R-:W-:Y:S01]  /*fb70*/  ULDC.64 UR10, c[0x0][0x3f8] ;  /* 0x0000fe00000a7ab9 */ /* 0x000fe20000000a00 */
[----:B------:R-:W-:Y:S01]  /*fb80*/  ULOP3.LUT UR6, URZ, UR6, URZ, 0x33, !UPT ;  /* 0x000000063f067292 */ /* 0x000fe2000f8e333f */
[----:B------:R-:W-:Y:S01]  /*fb90*/  BSSY B6, `(.L_x_1873) ;  /* 0x00002cc000067945 */ /* 0x000fe20003800000 */
[----:B------:R-:W-:Y:S02]  /*fba0*/  UISETP.NE.U32.AND UP0, UPT, UR10, URZ, UPT ;  /* 0x0000003f0a00728c */ /* 0x000fe4000bf05070 */
[----:B------:R-:W-:Y:S02]  /*fbb0*/  UIADD3 UR9, UR7, -UR4, URZ ;  /* 0x8000000407097290 */ /* 0x000fe4000fffe03f */
[----:B------:R-:W-:Y:S01]  /*fbc0*/  UISETP.NE.AND.EX UP0, UPT, UR11, URZ, UPT, UP0 ;  /* 0x0000003f0b00728c */ /* 0x000fe2000bf05300 */
[----:B------:R-:W-:Y:S01]  /*fbd0*/  ULDC UR4, c[0x0][0xdac] ;  /* 0x00036b0000047ab9 */ /* 0x000fe20000000800 */
[----:B------:R-:W-:Y:S01]  /*fbe0*/  ULDC UR5, c[0x0][0x404] ;  /* 0x0001010000057ab9 */ /* 0x000fe20000000800 */
[----:B------:R-:W-:Y:S01]  /*fbf0*/  UIADD3 UR6, UR6, UR4, URZ ;  /* 0x0000000406067290 */ /* 0x000fe2000fffe03f */
[----:B------:R-:W-:-:S02]  /*fc00*/  ULDC UR7, c[0x0][0x2e0] ;  /* 0x0000b80000077ab9 */ /* 0x000fc40000000800 */
[----:B------:R-:W-:Y:S01]  /*fc10*/  ULDC UR4, c[0x0][0x288] ;  /* 0x0000a20000047ab9 */ /* 0x000fe20000000800 */
[----:B------:R-:W-:Y:S02]  /*fc20*/  USHF.L.U32 UR37, UR6, 0x7, URZ ;  /* 0x0000000706257899 */ /* 0x000fe4000800063f */
[----:B------:R-:W-:Y:S02]  /*fc30*/  USEL UR6, UR5, 0x1, UP0 ;  /* 0x0000000105067887 */ /* 0x000fe40008000000 */
[----:B------:R-:W-:Y:S02]  /*fc40*/  UIADD3 UR5, UR37, 0x11f, -UR4 ;  /* 0x0000011f25057890 */ /* 0x000fe4000fffe804 */
[----:B------:R-:W-:Y:S02]  /*fc50*/  UIMAD UR4, UR6, UR7, 0x9f ;  /* 0x0000009f060474a4 */ /* 0x000fe4000f8e0207 */
[----:B------:R-:W-:Y:S02]  /*fc60*/  UIMAD UR6, UR6, UR7, UR5 ;  /* 0x00000007060672a4 */ /* 0x000fe4000f8e0205 */
[----:B------:R-:W-:Y:S01]  /*fc70*/  UIMAD.WIDE UR4, UR4, 0x66666667, URZ ;  /* 0x66666667040478a5 */ /* 0x000fe2000f8e023f */
[----:B------:R-:W-:Y:S01]  /*fc80*/  ULDC UR10, c[0x0][0xdc4] ;  /* 0x00037100000a7ab9 */ /* 0x000fe20000000800 */
[----:B------:R-:W-:-:S02]  /*fc90*/  UIMAD.WIDE UR6, UR6, 0x66666667, URZ ;  /* 0x66666667060678a5 */ /* 0x000fc4000f8e023f */
[----:B------:R-:W-:Y:S02]  /*fca0*/  UIMAD UR10, UR8, UR10, UR9 ;  /* 0x0000000a080a72a4 */ /* 0x000fe4000f8e0209 */
[----:B------:R-:W-:Y:S01]  /*fcb0*/  USHF.R.U32.HI UR6, URZ, 0x1f, UR7 ;  /* 0x0000001f3f067899 */ /* 0x000fe20008011607 */
[----:B------:R-:W-:Y:S01]  /*fcc0*/  UMOV UR8, UR5 ;  /* 0x0000000500087c82 */ /* 0x000fe20008000000 */
[----:B------:R-:W-:Y:S01]  /*fcd0*/  ULDC UR11, c[0x0][0xdb8] ;  /* 0x00036e00000b7ab9 */ /* 0x000fe20000000800 */
[----:B------:R-:W-:Y:S02]  /*fce0*/  USHF.R.U32.HI UR9, URZ, 0x1f, UR8 ;  /* 0x0000001f3f097899 */ /* 0x000fe40008011608 */
[----:B------:R-:W-:Y:S02]  /*fcf0*/  ULEA.HI.SX32 UR6, UR7, UR6, 0x1a ;  /* 0x0000000607067291 */ /* 0x000fe4000f8fd23f */
[----:B------:R-:W-:Y:S02]  /*fd00*/  ULEA.HI.SX32 UR9, UR8, UR9, 0x1a ;  /* 0x0000000908097291 */ /* 0x000fe4000f8fd23f */
[----:B------:R-:W-:-:S02]  /*fd10*/  UISETP.NE.AND UP1, UPT, UR11, 0x1, UPT ;  /* 0x000000010b00788c */ /* 0x000fc4000bf25270 */
[----:B------:R-:W-:Y:S01]  /*fd20*/  UISETP.LT.AND UP0, UPT, UR9, UR6, UPT ;  /* 0x000000060900728c */ /* 0x000fe2000bf01270 */
[----:B------:R-:W-:-:S03]  /*fd30*/  UMOV UR39, UR10 ;  /* 0x0000000a00277c82 */ /* 0x000fc60008000000 */
[----:B------:R-:W-:-:S05]  /*fd40*/  USEL UR41, UR9, UR6, UP0 ;  /* 0x0000000609297287 */ /* 0x000fca0008000000 */
[----:B------:R-:W-:Y:S01]  /*fd50*/  @UP1 ULDC UR12, c[0x0][0xdbc] ;  /* 0x00036f00000c1ab9 */ /* 0x000fe20000000800 */
[----:B------:R-:W-:Y:S01]  /*fd60*/  ISETP.LT.AND P0, PT, RZ, UR41, PT ;  /* 0x00000029ff007c0c */ /* 0x000fe2000bf01270 */
[----:B------:R-:W-:Y:S01]  /*fd70*/  UIMAD.WIDE.U32 UR4, UR10, UR12, URZ ;  /* 0x0000000c0a0472a5 */ /* 0x000fe2000f8e003f */
[----:B------:R-:W-:-:S03]  /*fd80*/  @UP1 ULDC UR7, c[0x0][0xdc0] ;  /* 0x0003700000071ab9 */ /* 0x000fc60000000800 */
[----:B------:R-:W-:-:S04]  /*fd90*/  @UP1 USHF.R.U32.HI UR39, URZ, UR7, UR5 ;  /* 0x000000073f271299 */ /* 0x000fc80008011605 */
[----:B------:R-:W-:-:S04]  /*fda0*/  UIADD3 UR38, -UR39, URZ, URZ ;  /* 0x0000003f27267290 */ /* 0x000fc8000fffe13f */
[----:B------:R-:W-:Y:S01]  /*fdb0*/  UIMAD UR38, UR11, UR38, UR10 ;  /* 0x000000260b2672a4 */ /* 0x000fe2000f8e020a */
[----:B------:R-:W-:Y:S11]  /*fdc0*/  @P0 BRA `(.L_x_1874) ;  /* 0x0000000000480947 */ /* 0x000ff60003800000 */
        /* <DEDUP_REMOVED lines=18> */
.L_x_1874:
        /* <DEDUP_REMOVED lines=23> */
.L_x_1876:
        /* <DEDUP_REMOVED lines=20> */
.L_x_1877:
        /* <DEDUP_REMOVED lines=20> */
.L_x_1878:
        /* <DEDUP_REMOVED lines=18> */
.L_x_1879:
[----:B------:R-:W-:Y:S01]  /*10400*/  ULDC.64 UR4, c[0x0][0x9f8] ;  /* 0x00027e0000047ab9 */ /* 0x000fe20000000a00 */
[----:B------:R-:W-:Y:S01]  /*10410*/  IMAD.U32 R5, RZ, RZ, UR39 ;  /* 0x00000027ff057e24 */ /* 0x000fe2000f8e00ff */
[----:B------:R-:W-:Y:S01]  /*10420*/  ISETP.NE.U32.AND P0, PT, RZ, UR4, PT ;  /* 0x00000004ff007c0c */ /* 0x000fe2000bf05070 */
[----:B------:R-:W-:Y:S01]  /*10430*/  IMAD.U32 R8, RZ, RZ, UR39 ;  /* 0x00000027ff087e24 */ /* 0x000fe2000f8e00ff */
[----:B------:R-:W1:Y:S01]  /*10440*/  LDC R0, c[0x0][0x428] ;  /* 0x00010a00ff007b82 */ /* 0x000e620000000800 */
[----:B------:R-:W2:Y:S01]  /*10450*/  S2R R17, SR_TID.X ;  /* 0x0000000000117919 */ /* 0x000ea20000002100 */
[----:B------:R-:W-:-:S13]  /*10460*/  ISETP.NE.AND.EX P0, PT, RZ, UR5, PT, P0 ;  /* 0x00000005ff007c0c */ /* 0x000fda000bf05300 */
[----:B------:R-:W3:Y:S01]  /*10470*/  @P0 LDC.64 R2, c[0x0][0x9f8] ;  /* 0x00027e00ff020b82 */ /* 0x000ee20000000a00 */
[----:B------:R-:W-:Y:S01]  /*10480*/  IMAD.U32 R4, RZ, RZ, UR38 ;  /* 0x00000026ff047e24 */ /* 0x000fe2000f8e00ff */
[----:B--2---:R-:W-:Y:S01]  /*10490*/  LOP3.LUT R16, R17, 0x7f, RZ, 0xc0, !PT ;  /* 0x0000007f11107812 */ /* 0x004fe200078ec0ff */
[----:B---3--:R-:W-:-:S05]  /*104a0*/  @P0 IMAD.WIDE R2, R5, 0x4, R2 ;  /* 0x0000000405020825 */ /* 0x008fca00078e0202 */
[----:B------:R2:W3:Y:S01]  /*104b0*/  @P0 LDG.E R8, desc[UR54][R2.64] ;  /* 0x0000003602080981 */ /* 0x0004e2000c1e1900 */
[----:B-1----:R-:W-:Y:S01]  /*104c0*/  ISETP.NE.AND P0, PT, R0, 0x1, PT ;  /* 0x000000010000780c */ /* 0x002fe20003f05270 */
        /* <DEDUP_REMOVED lines=8> */
[----:B--2---:R-:W1:Y:S01]  /*10550*/  LDC.64 R2, c[0x0][0x3f8] ;  /* 0x0000fe00ff027b82 */ /* 0x004e620000000a00 */
        /* <DEDUP_REMOVED lines=24> */
.L_x_1943:
        /* <DEDUP_REMOVED lines=8> */
.L_x_1946:
        /* <DEDUP_REMOVED lines=20> */
.L_x_1884:
[----:B--2---:R-:W2:Y:S04]  /*108a0*/  LDL R2, [R1] ;  /* 0x0000000001027983 */ /* 0x004ea80000100800 */
[----:B------:R-:W3:Y:S01]  /*108b0*/  LDL R3, [R1+0xc] ;  /* 0x00000c0001037983 */ /* 0x000ee20000100800 */
[----:B------:R-:W-:Y:S02]  /*108c0*/  ISETP.NE.AND P0, PT, R16, RZ, PT ;  /* 0x000000ff1000720c */ /* 0x000fe40003f05270 */
[----:B--2---:R-:W-:Y:S02]  /*108d0*/  LEA R2, R2, UR40, 0x3 ;  /* 0x0000002802027c11 */ /* 0x004fe4000f8e18ff */
[----:B---3--:R-:W-:-:S04]  /*108e0*/  SHF.L.U32 R3, R3, 0x1f, RZ ;  /* 0x0000001f03037819 */ /* 0x008fc800000006ff */
[----:B------:R-:W2:Y:S02]  /*108f0*/  SYNCS.PHASECHK.TRANS64.TRYWAIT P3, [R2+URZ+0x29880], R3 ;  /* 0x02988003020075a7 */ /* 0x000ea4000806017f */
[----:B--2---:R-:W-:Y:S05]  /*10900*/  @!P3 BRA `(.L_x_1885) ;  /* 0x00000028003cb947 */ /* 0x004fea0003800000 */
.L_x_1947:
        /* <DEDUP_REMOVED lines=8> */
.L_x_1886:
[----:B------:R-:W3:Y:S04]  /*10990*/  LDL R5, [R1] ;  /* 0x0000000001057983 */ /* 0x000ee80000100800 */
[----:B-1----:R-:W4:Y:S01]  /*109a0*/  LDL R4, [R1+0x8] ;  /* 0x0000080001047983 */ /* 0x002f220000100800 */
        /* <DEDUP_REMOVED lines=17> */
.L_x_1948:
        /* <DEDUP_REMOVED lines=8> */
.L_x_1888:
        /* <DEDUP_REMOVED lines=28> */
.L_x_1883:
        /* <DEDUP_REMOVED lines=31> */
.L_x_1881:
        /* <DEDUP_REMOVED lines=10> */
.L_x_1949:
[----:B------:R-:W-:Y:S05]  /*10f90*/  BSYNC B0 ;  /* 0x0000000000007941 */ /* 0x000fea0003800000 */
.L_x_1889:
[----:B------:R-:W-:-:S06]  /*10fa0*/  UISETP.GE.AND UP0, UPT, UR41, 0x2, UPT ;  /* 0x000000022900788c */ /* 0x000fcc000bf06270 */
[----:B------:R-:W-:-:S13]  /*10fb0*/  PLOP3.LUT P0, PT, PT, PT, UP0, 0x80, 0x0 ;  /* 0x000000000000781c */ /* 0x000fda0003f0f008 */
[----:B------:R-:W-:Y:S05]  /*10fc0*/  @!P0 BRA `(.L_x_1891) ;  /* 0x0000001000108947 */ /* 0x000fea0003800000 */
[----:B------:R3:W5:Y:S01]  /*10fd0*/  LDL.LU R6, [R1+0xc] ;  /* 0x00000c0001067983 */ /* 0x0007620000300800 */
[----:B------:R-:W-:-:S03]  /*10fe0*/  UIADD3 UR4, UR41, -0x2, URZ ;  /* 0xfffffffe29047890 */ /* 0x000fc6000fffe03f */
[----:B------:R3:W5:Y:S03]  /*10ff0*/  LDL.LU R7, [R1] ;  /* 0x0000000001077983 */ /* 0x0007660000300800 */
[----:B------:R-:W-:-:S07]  /*11000*/  IMAD.U32 R20, RZ, RZ, UR4 ;  /* 0x00000004ff147e24 */ /* 0x000fce000f8e00ff */
.L_x_1913:
[----:B--2-45:R-:W-:Y:S01]  /*11010*/  VIADD R2, R7, 0x1 ;  /* 0x0000000107027836 */ /* 0x034fe20000000000 */
        /* <DEDUP_REMOVED lines=9> */
[----:B------:R-:W-:Y:S01]  /*110b0*/  IMAD.MOV.U32 R8, RZ, RZ, R20 ;  /* 0x000000ffff087224 */ /* 0x000fe200078e0014 */
[----:B------:R-:W-:Y:S06]  /*110c0*/  @!P1 BRA `(.L_x_1894) ;  /* 0x0000000000509947 */ /* 0x000fec0003800000 */
[----:B------:R-:W4:Y:S01]  /*110d0*/  LDL R5, [R1+0x14] ;  /* 0x0000140001057983 */ /* 0x000f220000100800 */
[----:B------:R-:W2:Y:S01]  /*110e0*/  LDC R8, c[0x0][0x41c] ;  /* 0x00010700ff087b82 */ /* 0x000ea20000000800 */
[----:B------:R-:W-:Y:S02]  /*110f0*/  ULDC.64 UR4, c[0x0][0x408] ;  /* 0x0001020000047ab9 */ /* 0x000fe40000000a00 */
[----:B-1----:R-:W3:Y:S01]  /*11100*/  LDL R4, [R1+0x10] ;  /* 0x0000100001047983 */ /* 0x002ee20000100800 */
[----:B--2---:R-:W-:-:S13]  /*11110*/  ISETP.NE.AND P0, PT, R8, 0x1, PT ;  /* 0x000000010800780c */ /* 0x004fda0003f05270 */
[----:B------:R-:W1:Y:S02]  /*11120*/  @P0 LDC.64 R2, c[0x0][0x420] ;  /* 0x00010800ff020b82 */ /* 0x000e640000000a00 */
[----:B-1----:R-:W-:-:S04]  /*11130*/  @P0 IMAD.HI.U32 R0, R20, R2, RZ ;  /* 0x0000000214000227 */ /* 0x002fc800078e00ff */
[----:B------:R-:W-:Y:S01]  /*11140*/  IMAD.MOV.U32 R2, RZ, RZ, R20 ;  /* 0x000000ffff027224 */ /* 0x000fe200078e0014 */
[----:B------:R-:W-:-:S05]  /*11150*/  @P0 SHF.R.U32.HI R2, RZ, R3, R0 ;  /* 0x00000003ff020219 */ /* 0x000fca0000011600 */
[----:B------:R-:W-:-:S04]  /*11160*/  IMAD.MOV R3, RZ, RZ, -R2 ;  /* 0x000000ffff037224 */ /* 0x000fc800078e0a02 */
[----:B------:R-:W-:Y:S01]  /*11170*/  IMAD R8, R8, R3, R20 ;  /* 0x0000000308087224 */ /* 0x000fe200078e0214 */
[----:B------:R-:W-:Y:S01]  /*11180*/  SHF.R.S32.HI R3, RZ, 0x1f, R2 ;  /* 0x0000001fff037819 */ /* 0x000fe20000011402 */
[----:B----4-:R-:W-:-:S04]  /*11190*/  IMAD R0, R5, UR4, RZ ;  /* 0x0000000405007c24 */ /* 0x010fc8000f8e02ff */
[C---:B---3--:R-:W-:Y:S02]  /*111a0*/  IMAD R0, R4.reuse, UR5, R0 ;  /* 0x0000000504007c24 */ /* 0x048fe4000f8e0200 */
[----:B------:R-:W-:Y:S01]  /*111b0*/  IMAD.WIDE.U32 R2, R4, UR4, R2 ;  /* 0x0000000404027c25 */ /* 0x000fe2000f8e0002 */
[----:B------:R-:W-:-:S03]  /*111c0*/  ULDC.64 UR4, c[0x0][0x3f8] ;  /* 0x0000fe0000047ab9 */ /* 0x000fc60000000a00 */
[----:B------:R-:W-:Y:S01]  /*111d0*/  IMAD.IADD R0, R0, 0x1, R3 ;  /* 0x0000000100007824 */ /* 0x000fe200078e0203 */
[----:B------:R-:W-:-:S04]  /*111e0*/  LEA R4, P0, R2, UR4, 0x2 ;  /* 0x0000000402047c11 */ /* 0x000fc8000f8010ff */
[----:B------:R-:W-:-:S05]  /*111f0*/  LEA.HI.X R5, R2, UR5, R0, 0x2, P0 ;  /* 0x0000000502057c11 */ /* 0x000fca00080f1400 */
[----:B------:R4:W5:Y:S04]  /*11200*/  LDG.E R0, desc[UR54][R4.64] ;  /* 0x0000003604007981 */ /* 0x000968000c1e1900 */
.L_x_1894:
[----:B------:R-:W2:Y:S01]  /*11210*/  S2R R2, SR_TID.X ;  /* 0x0000000000027919 */ /* 0x000ea20000002100 */
[----:B-1--4-:R-:W-:Y:S01]  /*11220*/  LEA R4, R10, UR40, 0x3 ;  /* 0x000000280a047c11 */ /* 0x012fe2000f8e18ff */
[----:B------:R-:W-:Y:S01]  /*11230*/  BSSY B1, `(.L_x_1895) ;  /* 0x0000006000017945 */ /* 0x000fe20003800000 */
[----:B--2---:R-:W-:Y:S02]  /*11240*/  LOP3.LUT R3, R2, 0x7f, RZ, 0xc0, !PT ;  /* 0x0000007f02037812 */ /* 0x004fe400078ec0ff */
[----:B------:R-:W-:Y:S02]  /*11250*/  SHF.L.U32 R2, R9, 0x1f, RZ ;  /* 0x0000001f09027819 */ /* 0x000fe400000006ff */
[----:B------:R-:W-:Y:S02]  /*11260*/  ISETP.NE.AND P3, PT, R3, RZ, PT ;  /* 0x000000ff0300720c */ /* 0x000fe40003f65270 */
[----:B------:R-:W1:Y:S02]  /*11270*/  SYNCS.PHASECHK.TRANS64.TRYWAIT P0, [R4+URZ+0x29880], R2 ;  /* 0x02988002040075a7 */ /* 0x000e64000800017f */
[----:B-1----:R-:W-:Y:S09]  /*11280*/  @!P0 BRA `(.L_x_1896) ;  /* 0x00000020001c8947 */ /* 0x002ff20003800000 */
.L_x_1950:
[----:B------:R-:W-:Y:S05]  /*11290*/  BSYNC B1 ;  /* 0x0000000000017941 */ /* 0x000fea0003800000 */
.L_x_1895:
[----:B------:R-:W-:Y:S04]  /*112a0*/  BSSY B1, `(.L_x_1897) ;  /* 0x0000009000017945 */ /* 0x000fe80003800000 */
        /* <DEDUP_REMOVED lines=8> */
.L_x_1898:
[----:B------:R-:W-:Y:S05]  /*11330*/  BSYNC B1 ;  /* 0x0000000000017941 */ /* 0x000fea0003800000 */
.L_x_1897:
[----:B------:R-:W2:Y:S04]  /*11340*/  LDL R3, [R1] ;  /* 0x0000000001037983 */ /* 0x000ea80000100800 */
[----:B------:R-:W4:Y:S01]  /*11350*/  LDL R9, [R1+0x8] ;  /* 0x0000080001097983 */ /* 0x000f220000100800 */
[----:B------:R-:W-:Y:S02]  /*11360*/  IMAD.MOV.U32 R10, RZ, RZ, RZ ;  /* 0x000000ffff0a7224 */ /* 0x000fe400078e00ff */
        /* <DEDUP_REMOVED lines=8> */
[----:B--2---:R-:W-:Y:S01]  /*113f0*/  IMAD R3, R3, 0x5000, R5 ;  /* 0x0000500003037824 */ /* 0x004fe200078e0205 */
[----:B----4-:R-:W-:-:S03]  /*11400*/  R2UR UR12, R9 ;  /* 0x00000000090c72ca */ /* 0x010fc600000e0000 */
[----:B------:R-:W-:Y:S02]  /*11410*/  VIADD R3, R3, 0xa400 ;  /* 0x0000a40003037836 */ /* 0x000fe40000000000 */
[----:B------:R-:W-:-:S10]  /*11420*/  VIADD R9, R4, 0x29870 ;  /* 0x0002987004097836 */ /* 0x000fd40000000000 */
.L_x_1899:
        /* <DEDUP_REMOVED lines=12> */
.L_x_1951:
[----:B------:R-:W-:Y:S05]  /*114f0*/  BSYNC B1 ;  /* 0x0000000000017941 */ /* 0x000fea0003800000 */
.L_x_1900:
[----:B------:R-:W-:Y:S01]  /*11500*/  BSSY B1, `(.L_x_1902) ;  /* 0x000000b000017945 */ /* 0x000fe20003800000 */
[----:B-12---:R-:W-:Y:S02]  /*11510*/  IMAD.MOV.U32 R2, RZ, RZ, 0x0 ;  /* 0x00000000ff027424 */ /* 0x006fe400078e00ff */
[----:B------:R-:W-:Y:S01]  /*11520*/  IMAD.MOV.U32 R3, RZ, RZ, 0x14f00000 ;  /* 0x14f00000ff037424 */ /* 0x000fe200078e00ff */
[----:B------:R-:W-:Y:S06]  /*11530*/  @P3 BRA `(.L_x_1903) ;  /* 0x00000000001c3947 */ /* 0x000fec0003800000 */
[----:B------:R-:W1:Y:S02]  /*11540*/  S2R R9, SR_TID.X ;  /* 0x0000000000097919 */ /* 0x000e640000002100 */
[----:B-1----:R-:W-:Y:S01]  /*11550*/  LOP3.LUT R11, R9, 0x1f, RZ, 0xc0, !PT ;  /* 0x0000001f090b7812 */ /* 0x002fe200078ec0ff */
[----:B------:R-:W-:-:S03]  /*11560*/  IMAD.MOV.U32 R9, RZ, RZ, 0x7800 ;  /* 0x00007800ff097424 */ /* 0x000fc600078e00ff */
[----:B------:R-:W-:Y:S01]  /*11570*/  ISETP.NE.AND P0, PT, R11, RZ, PT ;  /* 0x000000ff0b00720c */ /* 0x000fe20003f05270 */
[----:B------:R1:W-:-:S12]  /*11580*/  SYNCS.ARRIVE.TRANS64 RZ, [R4+URZ+0x29830], R9 ;  /* 0x0298300904ff79a7 */ /* 0x0003d8000800003f */
[----:B-1----:R-:W-:Y:S05]  /*11590*/  @!P0 BRA `(.L_x_1903) ;  /* 0x0000000000048947 */ /* 0x002fea0003800000 */
[----:B------:R-:W-:Y:S01]  /*115a0*/  BPT.TRAP 0x1 ;  /* 0x000000040000795c */ /* 0x000fe20000300000 */
.L_x_1903:
[----:B------:R-:W-:Y:S05]  /*115b0*/  BSYNC B1 ;  /* 0x0000000000017941 */ /* 0x000fea0003800000 */
.L_x_1902:
[----:B------:R-:W2:Y:S04]  /*115c0*/  LDL R11, [R1+0x8] ;  /* 0x00000800010b7983 */ /* 0x000ea80000100800 */
[----:B------:R-:W4:Y:S01]  /*115d0*/  LDL R9, [R1] ;  /* 0x0000000001097983 */ /* 0x000f220000100800 */
        /* <DEDUP_REMOVED lines=8> */
[----:B----4-:R-:W-:-:S04]  /*11660*/  IMAD R5, R9, 0x7800, R5 ;  /* 0x0000780009057824 */ /* 0x010fc800078e0205 */
[----:B------:R-:W-:-:S10]  /*11670*/  VIADD R9, R5, 0x1a400 ;  /* 0x0001a40005097836 */ /* 0x000fd40000000000 */
.L_x_1904:
        /* <DEDUP_REMOVED lines=16> */
.L_x_1905:
        /* <DEDUP_REMOVED lines=16> */
.L_x_1906:
        /* <DEDUP_REMOVED lines=8> */
[----:B----4-:R-:W-:Y:S05]  /*11900*/  @P0 BRA.U.ANY `(.L_x_1906) ;  /* 0xfffffffd00dc0947 */ /* 0x010fea000393ffff */
.L_x_1893:
[----:B------:R-:W-:Y:S05]  /*11910*/  BSYNC B0 ;  /* 0x0000000000007941 */ /* 0x000fea0003800000 */
.L_x_1892:
[----:B------:R-:W-:-:S06]  /*11920*/  UISETP.NE.AND UP0, UPT, UR44, 0x3, UPT ;  /* 0x000000032c00788c */ /* 0x000fcc000bf05270 */
[----:B------:R-:W-:-:S13]  /*11930*/  PLOP3.LUT P0, PT, PT, PT, UP0, 0x80, 0x0 ;  /* 0x000000000000781c */ /* 0x000fda0003f0f008 */
[----:B------:R-:W-:Y:S05]  /*11940*/  @!P0 BRA `(.L_x_1907) ;  /* 0x0000000000048947 */ /* 0x000fea0003800000 */
[----:B------:R-:W-:Y:S01]  /*11950*/  BPT.TRAP 0x1 ;  /* 0x000000040000795c */ /* 0x000fe20000300000 */
.L_x_1907:
        /* <DEDUP_REMOVED lines=9> */
.L_x_1952:
[----:B------:R-:W-:Y:S05]  /*119f0*/  BSYNC B0 ;  /* 0x0000000000007941 */ /* 0x000fea0003800000 */
.L_x_1908:
[----:B------:R-:W-:Y:S05]  /*11a00*/  @!P0 BRA `(.L_x_1910) ;  /* 0x0000000000048947 */ /* 0x000fea0003800000 */
[----:B------:R-:W-:Y:S01]  /*11a10*/  BPT.TRAP 0x1 ;  /* 0x000000040000795c */ /* 0x000fe20000300000 */
.L_x_1910:
[----:B----4-:R-:W4:Y:S01]  /*11a20*/  LDL R2, [R1+0x4] ;  /* 0x0000040001027983 */ /* 0x010f220000100800 */
[----:B------:R-:W-:-:S04]  /*11a30*/  SHF.L.U32 R3, R6, 0x1f, RZ ;  /* 0x0000001f06037819 */ /* 0x000fc800000006ff */
[----:B----4-:R4:W5:Y:S02]  /*11a40*/  SYNCS.PHASECHK.TRANS64.TRYWAIT P3, [R2+URZ+0x29860], R3 ;  /* 0x02986003020075a7 */ /* 0x010964000806017f */
[----:B----4-:R-:W-:Y:S01]  /*11a50*/  IMAD R2, R7, 0x5000, RZ ;  /* 0x0000500007027824 */ /* 0x010fe200078e02ff */
[----:B-----5:R-:W-:Y:S06]  /*11a60*/  @!P3 BRA `(.L_x_1911) ;  /* 0x000000180064b947 */ /* 0x020fec0003800000 */
.L_x_1953:
[----:B-1----:R-:W4:Y:S04]  /*11a70*/  LDL R4, [R1+0x1c] ;  /* 0x00001c0001047983 */ /* 0x002f280000100800 */
[----:B------:R-:W5:Y:S01]  /*11a80*/  LDL R12, [R1+0x18] ;  /* 0x00001800010c7983 */ /* 0x000f620000100800 */
[----:B------:R-:W-:Y:S05]  /*11a90*/  WARPSYNC.ALL ;  /* 0x0000000000007948 */ /* 0x000fea0003800000 */
[----:B------:R-:W1:Y:S01]  /*11aa0*/  S2R R8, SR_TID.X ;  /* 0x0000000000087919 */ /* 0x000e620000002100 */
[----:B--2---:R-:W-:Y:S01]  /*11ab0*/  IMAD.MOV.U32 R10, RZ, RZ, 0x40 ;  /* 0x00000040ff0a7424 */ /* 0x004fe200078e00ff */
[----:B-1----:R-:W-:-:S04]  /*11ac0*/  LOP3.LUT P3, RZ, R8, 0x4, RZ, 0xc0, !PT ;  /* 0x0000000408ff7812 */ /* 0x002fc8000786c0ff */
[----:B------:R-:W-:Y:S02]  /*11ad0*/  SEL R10, R10, 0xffffffc0, !P3 ;  /* 0xffffffc00a0a7807 */ /* 0x000fe40005800000 */
[C---:B----4-:R-:W-:Y:S02]  /*11ae0*/  LOP3.LUT R3, R2.reuse, R4, RZ, 0xfc, !PT ;  /* 0x0000000402037212 */ /* 0x050fe400078efcff */
[----:B-----5:R-:W-:-:S03]  /*11af0*/  IADD3 R2, R2, UR40, R12 ;  /* 0x0000002802027c10 */ /* 0x020fc6000fffe00c */
        /* <DEDUP_REMOVED lines=70> */
.L_x_1912:
        /* <DEDUP_REMOVED lines=11> */
.L_x_1891:
[----:B------:R-:W-:Y:S04]  /*12010*/  BSSY B0, `(.L_x_1914) ;  /* 0x000000f000007945 */ /* 0x000fe80003800000 */
[----:B------:R-:W-:Y:S05]  /*12020*/  @P2 BRA `(.L_x_1915) ;  /* 0x0000000000342947 */ /* 0x000fea0003800000 */
[----:B------:R-:W1:Y:S01]  /*12030*/  S2R R5, SR_LANEID ;  /* 0x0000000000057919 */ /* 0x000e620000000000 */
[----:B------:R-:W-:Y:S01]  /*12040*/  VOTEU.ANY UR4, UPT, PT ;  /* 0x0000000000047886 */ /* 0x000fe200038e0100 */
[----:B--2-4-:R-:W2:Y:S01]  /*12050*/  LDC.64 R2, c[0x0][0xdf0] ;  /* 0x00037c00ff027b82 */ /* 0x014ea20000000a00 */
[----:B------:R-:W1:Y:S02]  /*12060*/  FLO.U32 R0, UR4 ;  /* 0x0000000400007d00 */ /* 0x000e6400080e0000 */
[----:B-1----:R-:W-:-:S06]  /*12070*/  ISETP.EQ.U32.AND P0, PT, R0, R5, PT ;  /* 0x000000050000720c */ /* 0x002fcc0003f02070 */
[----:B------:R-:W2:Y:S07]  /*12080*/  POPC R5, UR4 ;  /* 0x0000000400057d09 */ /* 0x000eae0008000000 */
[----:B--2---:R-:W2:Y:S01]  /*12090*/  @P0 ATOMG.E.ADD.STRONG.GPU PT, R3, desc[UR54][R2.64], R5 ;  /* 0x00000005020309a8 */ /* 0x004ea200081ee1f6 */
[----:B------:R-:W1:Y:S02]  /*120a0*/  S2R R4, SR_LTMASK ;  /* 0x0000000000047919 */ /* 0x000e640000003900 */
[----:B-1----:R-:W-:-:S04]  /*120b0*/  LOP3.LUT R4, R4, UR4, RZ, 0xc0, !PT ;  /* 0x0000000404047c12 */ /* 0x002fc8000f8ec0ff */
[----:B-----5:R-:W1:Y:S01]  /*120c0*/  POPC R7, R4 ;  /* 0x0000000400077309 */ /* 0x020e620000000000 */
[----:B--2---:R-:W1:Y:S02]  /*120d0*/  SHFL.IDX PT, R0, R3, R0, 0x1f ;  /* 0x00001f0003007589 */ /* 0x004e6400000e0000 */
[----:B-1----:R-:W-:-:S05]  /*120e0*/  IADD3 R0, R0, UR46, R7 ;  /* 0x0000002e00007c10 */ /* 0x002fca000fffe007 */
[----:B------:R1:W-:Y:S02]  /*120f0*/  STL [R1+0x20], R0 ;  /* 0x0000200001007387 */ /* 0x0003e40000100800 */
.L_x_1915:
[----:B------:R-:W-:Y:S05]  /*12100*/  BSYNC B0 ;  /* 0x0000000000007941 */ /* 0x000fea0003800000 */
.L_x_1914:
[----:B------:R-:W-:-:S06]  /*12110*/  UISETP.NE.AND UP0, UPT, UR44, 0x3, UPT ;  /* 0x000000032c00788c */ /* 0x000fcc000bf05270 */
[----:B------:R-:W-:-:S13]  /*12120*/  PLOP3.LUT P0, PT, PT, PT, UP0, 0x80, 0x0 ;  /* 0x000000000000781c */ /* 0x000fda0003f0f008 */
[----:B------:R-:W-:Y:S05]  /*12130*/  @!P0 BRA `(.L_x_1916) ;  /* 0x0000000000048947 */ /* 0x000fea0003800000 */
[----:B------:R-:W-:Y:S01]  /*12140*/  BPT.TRAP 0x1 ;  /* 0x000000040000795c */ /* 0x000fe20000300000 */
.L_x_1916:
[----:B--2-4-:R-:W2:Y:S04]  /*12150*/  LDL R2, [R1+0xc] ;  /* 0x00000c0001027983 */ /* 0x014ea80000100800 */
[----:B-1----:R-:W4:Y:S01]  /*12160*/  LDL R0, [R1] ;  /* 0x0000000001007983 */ /* 0x002f220000100800 */
[----:B------:R-:W-:Y:S01]  /*12170*/  BSSY B0, `(.L_x_1917) ;  /* 0x0000008000007945 */ /* 0x000fe20003800000 */
[----:B--2---:R-:W-:-:S04]  /*12180*/  LOP3.LUT R3, R2, 0x1, RZ, 0x3c, !PT ;  /* 0x0000000102037812 */ /* 0x004fc800078e3cff */
[----:B------:R-:W-:Y:S02]  /*12190*/  SHF.L.U32 R3, R3, 0x1f, RZ ;  /* 0x0000001f03037819 */ /* 0x000fe400000006ff */
[----:B----4-:R-:W-:-:S04]  /*121a0*/  LEA R20, R0, UR40, 0x3 ;  /* 0x0000002800147c11 */ /* 0x010fc8000f8e18ff */
[----:B------:R-:W1:Y:S01]  /*121b0*/  SYNCS.PHASECHK.TRANS64.TRYWAIT P0, [R20+URZ+0x29870], R3 ;  /* 0x02987003140075a7 */ /* 0x000e62000800017f */
[----:B------:R-:W-:-:S05]  /*121c0*/  IMAD.U32 R0, RZ, RZ, UR45 ;  /* 0x0000002dff007e24 */ /* 0x000fca000f8e00ff */
[----:B------:R-:W-:Y:S01]  /*121d0*/  ISETP.NE.AND P1, PT, R0, 0x3, PT ;  /* 0x000000030000780c */ /* 0x000fe20003f25270 */
[----:B-1----:R-:W-:-:S12]  /*121e0*/  @!P0 BRA `(.L_x_1918) ;  /* 0x00000010009c8947 */ /* 0x002fd80003800000 */
.L_x_1954:
[----:B------:R-:W-:Y:S05]  /*121f0*/  BSYNC B0 ;  /* 0x0000000000007941 */ /* 0x000fea0003800000 */
.L_x_1917:
[----:B------:R-:W-:Y:S05]  /*12200*/  @!P1 BRA `(.L_x_1919) ;  /* 0x0000000000049947 */ /* 0x000fea0003800000 */
[----:B------:R-:W-:Y:S01]  /*12210*/  BPT.TRAP 0x1 ;  /* 0x000000040000795c */ /* 0x000fe20000300000 */
.L_x_1919:
[----:B------:R-:W1:Y:S02]  /*12220*/  LDL R0, [R1+0xc] ;  /* 0x00000c0001007983 */ /* 0x000e640000100800 */
[----:B-1----:R-:W-:-:S04]  /*12230*/  SHF.L.U32 R3, R0, 0x1f, RZ ;  /* 0x0000001f00037819 */ /* 0x002fc800000006ff */
[----:B------:R-:W1:Y:S02]  /*12240*/  SYNCS.PHASECHK.TRANS64.TRYWAIT P0, [R20+URZ+0x29860], R3 ;  /* 0x02986003140075a7 */ /* 0x000e64000800017f */
[----:B-1----:R-:W-:Y:S05]  /*12250*/  @!P0 BRA `(.L_x_1920) ;  /* 0x0000001000948947 */ /* 0x002fea0003800000 */
.L_x_1955:
[----:B------:R-:W2:Y:S04]  /*12260*/  LDL R0, [R1] ;  /* 0x0000000001007983 */ /* 0x000ea80000100800 */
[----:B------:R-:W4:Y:S04]  /*12270*/  LDL R2, [R1+0x1c] ;  /* 0x00001c0001027983 */ /* 0x000f280000100800 */
[----:B------:R-:W3:Y:S01]  /*12280*/  LDL R12, [R1+0x18] ;  /* 0x00001800010c7983 */ /* 0x000ee20000100800 */
[----:B------:R-:W-:Y:S05]  /*12290*/  WARPSYNC.ALL ;  /* 0x0000000000007948 */ /* 0x000fea0003800000 */
[----:B------:R-:W1:Y:S01]  /*122a0*/  S2R R8, SR_TID.X ;  /* 0x0000000000087919 */ /* 0x000e620000002100 */
[----:B------:R-:W-:Y:S01]  /*122b0*/  IMAD.MOV.U32 R10, RZ, RZ, 0x40 ;  /* 0x00000040ff0a7424 */ /* 0x000fe200078e00ff */
[----:B-1----:R-:W-:-:S04]  /*122c0*/  LOP3.LUT P0, RZ, R8, 0x4, RZ, 0xc0, !PT ;  /* 0x0000000408ff7812 */ /* 0x002fc8000780c0ff */
[----:B------:R-:W-:Y:S01]  /*122d0*/  SEL R10, R10, 0xffffffc0, !P0 ;  /* 0xffffffc00a0a7807 */ /* 0x000fe20004000000 */
[----:B--2---:R-:W-:-:S05]  /*122e0*/  IMAD R0, R0, 0x5000, RZ ;  /* 0x0000500000007824 */ /* 0x004fca00078e02ff */
[C---:B----4-:R-:W-:Y:S02]  /*122f0*/  LOP3.LUT R2, R0.reuse, R2, RZ, 0xfc, !PT ;  /* 0x0000000200027212 */ /* 0x050fe400078efcff */
        /* <DEDUP_REMOVED lines=71> */
.L_x_1921:
[----:B------:R-:W3:Y:S01]  /*12770*/  LDL.LU R2, [R1] ;  /* 0x0000000001027983 */ /* 0x000ee20000300800 */
[----:B-1----:R-:W-:Y:S03]  /*12780*/  SYNCS.ARRIVE.TRANS64.A1T0 RZ, [R20+URZ+0x29850], RZ ;  /* 0x029850ff14ff79a7 */ /* 0x002fe6000810003f */
[----:B------:R-:W4:Y:S01]  /*12790*/  LDL.LU R3, [R1+0xc] ;  /* 0x00000c0001037983 */ /* 0x000f220000300800 */
[----:B--2---:R-:W-:-:S05]  /*127a0*/  @!P2 VIADD R0, R20, 0x29880 ;  /* 0x000298801400a836 */ /* 0x004fca0000000000 */
[----:B------:R-:W-:Y:S01]  /*127b0*/  @!P2 PRMT R0, RZ, 0x654, R0 ;  /* 0x00000654ff00a816 */ /* 0x000fe20000000000 */
[----:B------:R-:W-:Y:S06]  /*127c0*/  BAR.SYNC.DEFER_BLOCKING 0x2, 0x80 ;  /* 0x0082000000007b1d */ /* 0x000fec0000010000 */
[----:B------:R3:W-:Y:S02]  /*127d0*/  @!P2 SYNCS.ARRIVE.TRANS64.RED.A1T0 RZ, [R0+URZ], RZ ;  /* 0x000000ff00ffa9a7 */ /* 0x0007e4000810043f */
[----:B---3--:R-:W-:-:S05]  /*127e0*/  VIADD R0, R2, 0x1 ;  /* 0x0000000102007836 */ /* 0x008fca0000000000 */
[----:B------:R-:W-:-:S04]  /*127f0*/  ISETP.NE.AND P0, PT, R0, 0x2, PT ;  /* 0x000000020000780c */ /* 0x000fc80003f05270 */
[----:B------:R-:W-:Y:S02]  /*12800*/  SEL R2, RZ, 0x1, P0 ;  /* 0x00000001ff027807 */ /* 0x000fe40000000000 */
[----:B------:R-:W-:Y:S02]  /*12810*/  SEL R0, R0, RZ, P0 ;  /* 0x000000ff00007207 */ /* 0x000fe40000000000 */
[----:B----4-:R-:W-:-:S03]  /*12820*/  LOP3.LUT R3, R3, R2, RZ, 0x3c, !PT ;  /* 0x0000000203037212 */ /* 0x010fc600078e3cff */
[----:B------:R1:W-:Y:S04]  /*12830*/  STL [R1], R0 ;  /* 0x0000000001007387 */ /* 0x0003e80000100800 */
[----:B------:R1:W-:Y:S02]  /*12840*/  STL [R1+0xc], R3 ;  /* 0x00000c0301007387 */ /* 0x0003e40000100800 */
.L_x_1875:
[----:B------:R-:W-:Y:S05]  /*12850*/  BSYNC B6 ;  /* 0x0000000000067941 */ /* 0x000fea0003800000 */
.L_x_1873:
[----:B-12---:R-:W2:Y:S04]  /*12860*/  LDL R0, [R1+0x28] ;  /* 0x0000280001007983 */ /* 0x006ea80000100800 */
[----:B------:R1:W5:Y:S01]  /*12870*/  LDL R2, [R1+0x20] ;  /* 0x0000200001027983 */ /* 0x0003620000100800 */
[----:B--2---:R-:W-:-:S13]  /*12880*/  ISETP.NE.AND P0, PT, R0, RZ, PT ;  /* 0x000000ff0000720c */ /* 0x004fda0003f05270 */
        /* <DEDUP_REMOVED lines=9> */
.L_x_1922:
        /* <DEDUP_REMOVED lines=11> */
.L_x_1923:
[----:B--2---:R-:W2:Y:S01]  /*129d0*/  LDL R0, [R1+0x20] ;  /* 0x0000200001007983 */ /* 0x004ea20000100800 */
[----:B------:R-:W-:Y:S02]  /*129e0*/  ULDC UR4, c[0x0][0xda8] ;  /* 0x00036a0000047ab9 */ /* 0x000fe40000000800 */
[----:B--2---:R-:W-:-:S13]  /*129f0*/  ISETP.GE.AND P0, PT, R0, UR4, PT ;  /* 0x0000000400007c0c */ /* 0x004fda000bf06270 */
[----:B------:R-:W-:Y:S05]  /*12a00*/  @!P0 BRA `(.L_x_1924) ;  /* 0xffffffcc00e48947 */ /* 0x000fea000383ffff */
.L_x_1870:
[----:B--2---:R-:W2:Y:S01]  /*12a10*/  LDL.LU R0, [R1+0x24] ;  /* 0x0000240001007983 */ /* 0x004ea20000300800 */
[----:B------:R-:W-:Y:S01]  /*12a20*/  BSSY B0, `(.L_x_1925) ;  /* 0x000000b000007945 */ /* 0x000fe20003800000 */
[----:B------:R-:W3:Y:S01]  /*12a30*/  S2R R5, SR_CgaCtaId ;  /* 0x0000000000057919 */ /* 0x000ee20000008800 */
[----:B--2---:R-:W-:-:S05]  /*12a40*/  VIADD R0, R0, 0x1 ;  /* 0x0000000100007836 */ /* 0x004fca0000000000 */
[----:B-1----:R-:W-:-:S04]  /*12a50*/  LEA.HI R2, R0, R0, RZ, 0x1 ;  /* 0x0000000000027211 */ /* 0x002fc800078f08ff */
[----:B------:R-:W-:-:S05]  /*12a60*/  LOP3.LUT R3, R2, 0xfffffffe, RZ, 0xc0, !PT ;  /* 0xfffffffe02037812 */ /* 0x000fca00078ec0ff */
[----:B------:R-:W-:Y:S01]  /*12a70*/  IMAD.IADD R3, R0, 0x1, -R3 ;  /* 0x0000000100037824 */ /* 0x000fe200078e0a03 */
[----:B------:R-:W-:-:S04]  /*12a80*/  MOV R0, 0x400 ;  /* 0x0000040000007802 */ /* 0x000fc80000000f00 */
[----:B---3--:R-:W-:Y:S02]  /*12a90*/  LEA R0, R5, R0, 0x18 ;  /* 0x0000000005007211 */ /* 0x008fe400078ec0ff */
[----:B------:R-:W-:-:S04]  /*12aa0*/  SHF.L.U32 R3, R3, 0x1f, RZ ;  /* 0x0000001f03037819 */ /* 0x000fc800000006ff */
[----:B------:R-:W1:Y:S02]  /*12ab0*/  SYNCS.PHASECHK.TRANS64.TRYWAIT P0, [R0+URZ+0x29820], R3 ;  /* 0x02982003000075a7 */ /* 0x000e64000800017f */
[----:B-1----:R-:W-:Y:S05]  /*12ac0*/  @!P0 BRA `(.L_x_1926) ;  /* 0x00000008008c8947 */ /* 0x002fea0003800000 */
.L_x_1956:
[----:B------:R-:W-:Y:S05]  /*12ad0*/  BSYNC B0 ;  /* 0x0000000000007941 */ /* 0x000fea0003800000 */
.L_x_1925:
[----:B------:R-:W-:-:S03]  /*12ae0*/  UMOV UR4, 0xffffffff ;  /* 0xffffffff00047882 */ /* 0x000fc60000000000 */
[----:B------:R-:W-:Y:S05]  /*12af0*/  BRA.DIV UR4, `(.L_x_1927) ;  /* 0x0000000a04947947 */ /* 0x000fea000b800000 */
[----:B------:R-:W2:Y:S02]  /*12b00*/  S2R R2, SR_TID.X ;  /* 0x0000000000027919 */ /* 0x000ea40000002100 */
[----:B--2---:R-:W-:-:S04]  /*12b10*/  SHF.R.U32.HI R2, RZ, 0x5, R2 ;  /* 0x00000005ff027819 */ /* 0x004fc80000011602 */
[----:B------:R-:W-:-:S05]  /*12b20*/  LOP3.LUT R2, R2, 0x3, RZ, 0xc0, !PT ;  /* 0x0000000302027812 */ /* 0x000fca00078ec0ff */
[----:B------:R2:W3:Y:S02]  /*12b30*/  SHFL.IDX PT, R14, R2, RZ, 0x1f ;  /* 0x00001fff020e7589 */ /* 0x0004e400000e0000 */
.L_x_1959:
[----:B---3--:R-:W-:Y:S01]  /*12b40*/  ISETP.NE.AND P0, PT, R14, RZ, PT ;  /* 0x000000ff0e00720c */ /* 0x008fe20003f05270 */
[----:B------:R-:W-:-:S12]  /*12b50*/  BSSY B0, `(.L_x_1928) ;  /* 0x0000030000007945 */ /* 0x000fd80003800000 */
[----:B------:R-:W-:Y:S05]  /*12b60*/  @P0 BRA `(.L_x_1929) ;  /* 0x0000000000b80947 */ /* 0x000fea0003800000 */
[----:B------:R-:W-:-:S03]  /*12b70*/  UMOV UR4, 0xffffffff ;  /* 0xffffffff00047882 */ /* 0x000fc60000000000 */
[----:B------:R-:W-:Y:S05]  /*12b80*/  BRA.DIV UR4, `(.L_x_1930) ;  /* 0x0000000a04a47947 */ /* 0x000fea000b800000 */
[----:B------:R-:W-:-:S13]  /*12b90*/  ELECT P6, URZ, PT ;  /* 0x00000000003f782f */ /* 0x000fda00038c0000 */
.L_x_1962:
[----:B------:R-:W-:Y:S05]  /*12ba0*/  @!P6 BRA `(.L_x_1929) ;  /* 0x0000000000a8e947 */ /* 0x000fea0003800000 */
[----:B--2---:R-:W2:Y:S02]  /*12bb0*/  LDL R2, [R1+0x2c] ;  /* 0x00002c0001027983 */ /* 0x004ea40000100800 */
[----:B--2---:R-:W-:-:S13]  /*12bc0*/  R2UR UR4, R2 ;  /* 0x00000000020472ca */ /* 0x004fda00000e0000 */
[----:B------:R-:W-:-:S06]  /*12bd0*/  ULOP3.LUT UR4, UR4, 0x2, URZ, 0xfc, !UPT ;  /* 0x0000000204047892 */ /* 0x000fcc000f8efc3f */
[----:B------:R-:W-:-:S05]  /*12be0*/  IMAD.U32 R2, RZ, RZ, UR4 ;  /* 0x00000004ff027e24 */ /* 0x000fca000f8e00ff */
[----:B------:R-:W-:-:S13]  /*12bf0*/  ISETP.NE.AND P0, PT, R2, 0x3, PT ;  /* 0x000000030200780c */ /* 0x000fda0003f05270 */
[----:B------:R-:W-:Y:S05]  /*12c00*/  @!P0 BRA `(.L_x_1931) ;  /* 0x0000000000048947 */ /* 0x000fea0003800000 */
[----:B------:R-:W-:Y:S01]  /*12c10*/  BPT.TRAP 0x1 ;  /* 0x000000040000795c */ /* 0x000fe20000300000 */
.L_x_1931:
        /* <DEDUP_REMOVED lines=14> */
.L_x_1963:
[----:B------:R-:W2:Y:S02]  /*12d00*/  SYNCS.PHASECHK.TRANS64.TRYWAIT P1, [R7+URZ], R2 ;  /* 0x00000002070075a7 */ /* 0x000ea4000802017f */
[----:B--2---:R-:W-:Y:S05]  /*12d10*/  @!P1 BRA `(.L_x_1933) ;  /* 0x0000000800749947 */ /* 0x004fea0003800000 */
.L_x_1964:
[----:B------:R-:W-:Y:S05]  /*12d20*/  @!P0 BRA `(.L_x_1934) ;  /* 0x0000000000048947 */ /* 0x000fea0003800000 */
[----:B------:R-:W-:Y:S01]  /*12d30*/  BPT.TRAP 0x1 ;  /* 0x000000040000795c */ /* 0x000fe20000300000 */
.L_x_1934:
[----:B------:R-:W3:Y:S02]  /*12d40*/  LDL.LU R4, [R1] ;  /* 0x0000000001047983 */ /* 0x000ee40000300800 */
[----:B---3--:R-:W-:-:S04]  /*12d50*/  IMAD R4, R4, 0x8, R0 ;  /* 0x0000000804047824 */ /* 0x008fc800078e0200 */
[----:B------:R-:W3:Y:S02]  /*12d60*/  SYNCS.PHASECHK.TRANS64.TRYWAIT P1, [R4+URZ+0x29860], R5 ;  /* 0x02986005040075a7 */ /* 0x000ee4000802017f */
[----:B---3--:R-:W-:Y:S05]  /*12d70*/  @!P1 BRA `(.L_x_1935) ;  /* 0x0000000800709947 */ /* 0x008fea0003800000 */
.L_x_1965:
[----:B------:R-:W-:Y:S05]  /*12d80*/  @!P0 BRA `(.L_x_1936) ;  /* 0x0000000000048947 */ /* 0x000fea0003800000 */
[----:B------:R-:W-:Y:S01]  /*12d90*/  BPT.TRAP 0x1 ;  /* 0x000000040000795c */ /* 0x000fe20000300000 */
.L_x_1936:
[----:B------:R-:W-:-:S04]  /*12da0*/  IMAD R3, R3, 0x8, R0 ;  /* 0x0000000803037824 */ /* 0x000fc800078e0200 */
[----:B------:R-:W4:Y:S02]  /*12db0*/  SYNCS.PHASECHK.TRANS64.TRYWAIT P1, [R3+URZ+0x29860], R2 ;  /* 0x02986002030075a7 */ /* 0x000f24000802017f */
[----:B----4-:R-:W-:Y:S05]  /*12dc0*/  @!P1 BRA `(.L_x_1937) ;  /* 0x0000000800709947 */ /* 0x010fea0003800000 */
.L_x_1966:
[----:B------:R-:W-:Y:S05]  /*12dd0*/  @!P0 BRA `(.L_x_1938) ;  /* 0x0000000000048947 */ /* 0x000fea0003800000 */
[----:B------:R-:W-:Y:S01]  /*12de0*/  BPT.TRAP 0x1 ;  /* 0x000000040000795c */ /* 0x000fe20000300000 */
.L_x_1938:
[----:B------:R-:W5:Y:S02]  /*12df0*/  SYNCS.PHASECHK.TRANS64.TRYWAIT P0, [R4+URZ+0x29880], R5 ;  /* 0x02988005040075a7 */ /* 0x000f64000800017f */
[----:B-----5:R-:W-:Y:S05]  /*12e00*/  @!P0 BRA `(.L_x_1939) ;  /* 0x0000000800748947 */ /* 0x020fea0003800000 */
.L_x_1940:
[----:B------:R1:W1:Y:S02]  /*12e10*/  SYNCS.PHASECHK.TRANS64.TRYWAIT P0, [R3+URZ+0x29880], R2 ;  /* 0x02988002030075a7 */ /* 0x000264000800017f */
[----:B-1----:R-:W-:Y:S05]  /*12e20*/  @!P0 NANOSLEEP.SYNCS 0x989680 ;  /* 0x009896800000895d */ /* 0x002fea0003900000 */
[----:B------:R-:W1:Y:S02]  /*12e30*/  @!P0 SYNCS.PHASECHK.TRANS64 P0, [R3+URZ+0x29880], R2 ;  /* 0x02988002030085a7 */ /* 0x000e64000800007f */
[----:B-1----:R-:W-:Y:S05]  /*12e40*/  @!P0 BRA `(.L_x_1940) ;  /* 0xfffffffc00f08947 */ /* 0x002fea000383ffff */
.L_x_1929:
[----:B------:R-:W-:Y:S05]  /*12e50*/  BSYNC B0 ;  /* 0x0000000000007941 */ /* 0x000fea0003800000 */
.L_x_1928:
[----:B------:R-:W-:Y:S05]  /*12e60*/  EXIT ;  /* 0x000000000000794d */ /* 0x000fea0003800000 */
.L_x_1824:
[----:B-1----:R-:W-:-:S04]  /*12e70*/  IMAD.U32 R3, RZ, RZ, UR37 ;  /* 0x00000025ff037e24 */ /* 0x002fc8000f8e00ff */
[----:B------:R1:W2:Y:S03]  /*12e80*/  SYNCS.PHASECHK.TRANS64.TRYWAIT P1, [R3+URZ+0x29800], R6 ;  /* 0x02980006030075a7 */ /* 0x0002a6000802017f */
[----:B--2---:R-:W-:Y:S05]  /*12e90*/  @!P1 NANOSLEEP.SYNCS 0x989680 ;  /* 0x009896800000995d */ /* 0x004fea0003900000 */
[----:B------:R-:W2:Y:S02]  /*12ea0*/  @!P1 SYNCS.PHASECHK.TRANS64 P1, [R3+URZ+0x29800], R6 ;  /* 0x02980006030095a7 */ /* 0x000ea4000802007f */
[----:B--2---:R-:W-:Y:S05]  /*12eb0*/  @!P1 BRA `(.L_x_1824) ;  /* 0xfffffffc00ec9947 */ /* 0x004fea000383ffff */
[----:B------:R-:W-:Y:S05]  /*12ec0*/  BRA `(.L_x_1941) ;  /* 0xfffffee800d07947 */ /* 0x000fea000383ffff */
.L_x_1828:
[----:B--2---:R2:W3:Y:S02]  /*12ed0*/  SYNCS.PHASECHK.TRANS64.TRYWAIT P2, [R2+URZ+0x29830], R3 ;  /* 0x02983003020075a7 */ /* 0x0044e4000804017f */
[----:B---3--:R-:W-:Y:S05]  /*12ee0*/  @!P2 NANOSLEEP.SYNCS 0x989680 ;  /* 0x009896800000a95d */ /* 0x008fea0003900000 */
[----:B------:R-:W3:Y:S02]  /*12ef0*/  @!P2 SYNCS.PHASECHK.TRANS64 P2, [R2+URZ+0x29830], R3 ;  /* 0x029830030200a5a7 */ /* 0x000ee4000804007f */
[----:B---3--:R-:W-:Y:S05]  /*12f00*/  @!P2 BRA `(.L_x_1828) ;  /* 0xfffffffc00f0a947 */ /* 0x008fea000383ffff */
[----:B------:R-:W-:Y:S05]  /*12f10*/  BRA `(.L_x_1827) ;  /* 0xfffffee800f87947 */ /* 0x000fea000383ffff */
.L_x_1833:
[----:B--2---:R-:W-:-:S04]  /*12f20*/  IMAD.U32 R7, RZ, RZ, UR5 ;  /* 0x00000005ff077e24 */ /* 0x004fc8000f8e00ff */
[----:B------:R2:W3:Y:S03]  /*12f30*/  SYNCS.PHASECHK.TRANS64.TRYWAIT P2, [R7+URZ+0x29830], R6 ;  /* 0x02983006070075a7 */ /* 0x0004e6000804017f */
[----:B---3--:R-:W-:Y:S05]  /*12f40*/  @!P2 NANOSLEEP.SYNCS 0x989680 ;  /* 0x009896800000a95d */ /* 0x008fea0003900000 */
[----:B------:R-:W3:Y:S02]  /*12f50*/  @!P2 SYNCS.PHASECHK.TRANS64 P2, [R7+URZ+0x29830], R6 ;  /* 0x029830060700a5a7 */ /* 0x000ee4000804007f */
[----:B---3--:R-:W-:Y:S05]  /*12f60*/  @!P2 BRA `(.L_x_1833) ;  /* 0xfffffffc00eca947 */ /* 0x008fea000383ffff */
[----:B------:R-:W-:Y:S05]  /*12f70*/  BRA `(.L_x_1830) ;  /* 0xffffff2800fc7947 */ /* 0x000fea000383ffff */
.L_x_1837:
[----:B--2---:R-:W-:-:S04]  /*12f80*/  IMAD.U32 R7, RZ, RZ, UR6 ;  /* 0x00000006ff077e24 */ /* 0x004fc8000f8e00ff */
[----:B------:R2:W3:Y:S03]  /*12f90*/  SYNCS.PHASECHK.TRANS64.TRYWAIT P2, [R7+URZ+0x29850], R6 ;  /* 0x02985006070075a7 */ /* 0x0004e6000804017f */
[----:B---3--:R-:W-:Y:S05]  /*12fa0*/  @!P2 NANOSLEEP.SYNCS 0x989680 ;  /* 0x009896800000a95d */ /* 0x008fea0003900000 */
[----:B------:R-:W3:Y:S02]  /*12fb0*/  @!P2 SYNCS.PHASECHK.TRANS64 P2, [R7+URZ+0x29850], R6 ;  /* 0x029850060700a5a7 */ /* 0x000ee4000804007f */
[----:B---3--:R-:W-:Y:S05]  /*12fc0*/  @!P2 BRA `(.L_x_1837) ;  /* 0xfffffffc00eca947 */ /* 0x008fea000383ffff */
[----:B------:R-:W-:Y:S05]  /*12fd0*/  BRA `(.L_x_1834) ;  /* 0xffffff3800047947 */ /* 0x000fea000383ffff */
.L_x_1844:
[----:B--2---:R-:W-:-:S04]  /*12fe0*/  IMAD.U32 R7, RZ, RZ, UR6 ;  /* 0x00000006ff077e24 */ /* 0x004fc8000f8e00ff */
[----:B------:R2:W3:Y:S03]  /*12ff0*/  SYNCS.PHASECHK.TRANS64.TRYWAIT P2, [R7+URZ+0x29830], R6 ;  /* 0x02983006070075a7 */ /* 0x0004e6000804017f */
[----:B---3--:R-:W-:Y:S05]  /*13000*/  @!P2 NANOSLEEP.SYNCS 0x989680 ;  /* 0x009896800000a95d */ /* 0x008fea0003900000 */
[----:B------:R-:W3:Y:S02]  /*13010*/  @!P2 SYNCS.PHASECHK.TRANS64 P2, [R7+URZ+0x29830], R6 ;  /* 0x029830060700a5a7 */ /* 0x000ee4000804007f */
[----:B---3--:R-:W-:Y:S05]  /*13020*/  @!P2 BRA `(.L_x_1844) ;  /* 0xfffffffc00eca947 */ /* 0x008fea000383ffff */
[----:B------:R-:W-:Y:S05]  /*13030*/  BRA `(.L_x_1841) ;  /* 0xffffff6c00507947 */ /* 0x000fea000383ffff */
.L_x_1848:
[----:B--2---:R-:W-:-:S04]  /*13040*/  IMAD.U32 R7, RZ, RZ, UR6 ;  /* 0x00000006ff077e24 */ /* 0x004fc8000f8e00ff */
[----:B------:R2:W3:Y:S03]  /*13050*/  SYNCS.PHASECHK.TRANS64.TRYWAIT P2, [R7+URZ+0x29850], R6 ;  /* 0x02985006070075a7 */ /* 0x0004e6000804017f */
[----:B---3--:R-:W-:Y:S05]  /*13060*/  @!P2 NANOSLEEP.SYNCS 0x989680 ;  /* 0x009896800000a95d */ /* 0x008fea0003900000 */
[----:B------:R-:W3:Y:S02]  /*13070*/  @!P2 SYNCS.PHASECHK.TRANS64 P2, [R7+URZ+0x29850], R6 ;  /* 0x029850060700a5a7 */ /* 0x000ee4000804007f */
[----:B---3--:R-:W-:Y:S05]  /*13080*/  @!P2 BRA `(.L_x_1848) ;  /* 0xfffffffc00eca947 */ /* 0x008fea000383ffff */
[----:B------:R-:W-:Y:S05]  /*13090*/  BRA `(.L_x_1845) ;  /* 0xffffff78004c7947 */ /* 0x000fea000383ffff */
.L_x_1854:
[----:B--2---:R-:W-:-:S04]  /*130a0*/  IMAD.U32 R5, RZ, RZ, UR9 ;  /* 0x00000009ff057e24 */ /* 0x004fc8000f8e00ff */
[----:B------:R2:W3:Y:S03]  /*130b0*/  SYNCS.PHASECHK.TRANS64.TRYWAIT P1, [R5+URZ+0x29850], R0 ;  /* 0x02985000050075a7 */ /* 0x0004e6000802017f */
[----:B---3--:R-:W-:Y:S05]  /*130c0*/  @!P1 NANOSLEEP.SYNCS 0x989680 ;  /* 0x009896800000995d */ /* 0x008fea0003900000 */
[----:B------:R-:W3:Y:S02]  /*130d0*/  @!P1 SYNCS.PHASECHK.TRANS64 P1, [R5+URZ+0x29850], R0 ;  /* 0x02985000050095a7 */ /* 0x000ee4000802007f */
[----:B---3--:R-:W-:Y:S05]  /*130e0*/  @!P1 BRA `(.L_x_1854) ;  /* 0xfffffffc00ec9947 */ /* 0x008fea000383ffff */
[----:B------:R-:W-:Y:S05]  /*130f0*/  BRA `(.L_x_1853) ;  /* 0xffffffa0009c7947 */ /* 0x000fea000383ffff */
.L_x_1880:
[----:B------:R-:W-:Y:S02]  /*13100*/  IMAD.MOV.U32 R13, RZ, RZ, R4 ;  /* 0x000000ffff0d7224 */ /* 0x000fe400078e0004 */
[----:B------:R-:W-:Y:S02]  /*13110*/  IMAD.MOV.U32 R12, RZ, RZ, RZ ;  /* 0x000000ffff0c7224 */ /* 0x000fe400078e00ff */
[----:B------:R-:W-:Y:S02]  /*13120*/  IMAD.MOV.U32 R11, RZ, RZ, 0x1f ;  /* 0x0000001fff0b7424 */ /* 0x000fe400078e00ff */
[----:B------:R-:W-:-:S07]  /*13130*/  IMAD.MOV.U32 R15, RZ, RZ, -0x1 ;  /* 0xffffffffff0f7424 */ /* 0x000fce00078e00ff */
[----:B------:R-:W-:Y:S05]  /*13140*/  WARPSYNC.COLLECTIVE R15, `(.L_x_1942) ;  /* 0x000000000f087348 */ /* 0x000fea0003c00000 */
[----:B------:R1:W2:Y:S02]  /*13150*/  SHFL.IDX P6, R14, R13, R12, R11 ;  /* 0x0000000c0d0e7389 */ /* 0x0002a400000c000b */
[----:B-12---:R-:W-:Y:S01]  /*13160*/  ENDCOLLECTIVE ;  /* 0x000000000000791b */ /* 0x006fe20003800000 */
.L_x_1942:
[----:B------:R-:W-:Y:S05]  /*13170*/  BRA `(.L_x_1943) ;  /* 0xffffffd400587947 */ /* 0x000fea000383ffff */
.L_x_1882:
[----:B------:R-:W-:Y:S01]  /*13180*/  BSSY B0, `(.L_x_1944) ;  /* 0x0000006000007945 */ /* 0x000fe20003800000 */
[----:B------:R-:W-:-:S07]  /*13190*/  IMAD.MOV.U32 R15, RZ, RZ, -0x1 ;  /* 0xffffffffff0f7424 */ /* 0x000fce00078e00ff */
[----:B-1----:R-:W-:Y:S05]  /*131a0*/  WARPSYNC.COLLECTIVE R15, `(.L_x_1945) ;  /* 0x000000000f0c7348 */ /* 0x002fea0003c00000 */
[----:B------:R-:W-:Y:S02]  /*131b0*/  ELECT P6, UR62, PT ;  /* 0x00000000003e782f */ /* 0x000fe400038c0000 */
[----:B------:R-:W-:Y:S01]  /*131c0*/  MOV R14, UR62 ;  /* 0x0000003e000e7c02 */ /* 0x000fe20008000f00 */
[----:B-1----:R-:W-:Y:S10]  /*131d0*/  ENDCOLLECTIVE ;  /* 0x000000000000791b */ /* 0x002ff40003800000 */
.L_x_1945:
[----:B------:R-:W-:Y:S05]  /*131e0*/  BSYNC B0 ;  /* 0x0000000000007941 */ /* 0x000fea0003800000 */
.L_x_1944:
[----:B------:R-:W-:Y:S05]  /*131f0*/  BRA `(.L_x_1946) ;  /* 0xffffffd400587947 */ /* 0x000fea000383ffff */
.L_x_1885:
[----:B--2---:R2:W3:Y:S02]  /*13200*/  SYNCS.PHASECHK.TRANS64.TRYWAIT P3, [R2+URZ+0x29880], R3 ;  /* 0x02988003020075a7 */ /* 0x0044e4000806017f */
[----:B---3--:R-:W-:Y:S05]  /*13210*/  @!P3 NANOSLEEP.SYNCS 0x989680 ;  /* 0x009896800000b95d */ /* 0x008fea0003900000 */
[----:B------:R-:W3:Y:S02]  /*13220*/  @!P3 SYNCS.PHASECHK.TRANS64 P3, [R2+URZ+0x29880], R3 ;  /* 0x029880030200b5a7 */ /* 0x000ee4000806007f */
[----:B---3--:R-:W-:Y:S05]  /*13230*/  @!P3 BRA `(.L_x_1885) ;  /* 0xfffffffc00f0b947 */ /* 0x008fea000383ffff */
[----:B------:R-:W-:Y:S05]  /*13240*/  BRA `(.L_x_1947) ;  /* 0xffffffd400b07947 */ /* 0x000fea000383ffff */
.L_x_1887:
[----:B-1----:R1:W3:Y:S02]  /*13250*/  SYNCS.PHASECHK.TRANS64.TRYWAIT P3, [R2+URZ+0x29840], R3 ;  /* 0x02984003020075a7 */ /* 0x0022e4000806017f */
[----:B---3--:R-:W-:Y:S05]  /*13260*/  @!P3 NANOSLEEP.SYNCS 0x989680 ;  /* 0x009896800000b95d */ /* 0x008fea0003900000 */
[----:B------:R-:W3:Y:S02]  /*13270*/  @!P3 SYNCS.PHASECHK.TRANS64 P3, [R2+URZ+0x29840], R3 ;  /* 0x029840030200b5a7 */ /* 0x000ee4000806007f */
[----:B---3--:R-:W-:Y:S05]  /*13280*/  @!P3 BRA `(.L_x_1887) ;  /* 0xfffffffc00f0b947 */ /* 0x008fea000383ffff */
[----:B------:R-:W-:Y:S05]  /*13290*/  BRA `(.L_x_1948) ;  /* 0xffffffd800087947 */ /* 0x000fea000383ffff */
.L_x_1890:
[----:B--2---:R-:W-:-:S04]  /*132a0*/  IMAD.U32 R3, RZ, RZ, UR40 ;  /* 0x00000028ff037e24 */ /* 0x004fc8000f8e00ff */
[----:B------:R2:W3:Y:S03]  /*132b0*/  SYNCS.PHASECHK.TRANS64.TRYWAIT P0, [R3+URZ+0x29820], R2 ;  /* 0x02982002030075a7 */ /* 0x0004e6000800017f */
[----:B---3--:R-:W-:Y:S05]  /*132c0*/  @!P0 NANOSLEEP.SYNCS 0x989680 ;  /* 0x009896800000895d */ /* 0x008fea0003900000 */
[----:B------:R-:W3:Y:S02]  /*132d0*/  @!P0 SYNCS.PHASECHK.TRANS64 P0, [R3+URZ+0x29820], R2 ;  /* 0x02982002030085a7 */ /* 0x000ee4000800007f */
[----:B---3--:R-:W-:Y:S05]  /*132e0*/  @!P0 BRA `(.L_x_1890) ;  /* 0xfffffffc00ec8947 */ /* 0x008fea000383ffff */
[----:B------:R-:W-:Y:S05]  /*132f0*/  BRA `(.L_x_1949) ;  /* 0xffffffdc00247947 */ /* 0x000fea000383ffff */
.L_x_1896:
[----:B-1----:R1:W2:Y:S02]  /*13300*/  SYNCS.PHASECHK.TRANS64.TRYWAIT P0, [R4+URZ+0x29880], R2 ;  /* 0x02988002040075a7 */ /* 0x0022a4000800017f */
[----:B--2---:R-:W-:Y:S05]  /*13310*/  @!P0 NANOSLEEP.SYNCS 0x989680 ;  /* 0x009896800000895d */ /* 0x004fea0003900000 */
[----:B------:R-:W2:Y:S02]  /*13320*/  @!P0 SYNCS.PHASECHK.TRANS64 P0, [R4+URZ+0x29880], R2 ;  /* 0x02988002040085a7 */ /* 0x000ea4000800007f */
[----:B--2---:R-:W-:Y:S05]  /*13330*/  @!P0 BRA `(.L_x_1896) ;  /* 0xfffffffc00f08947 */ /* 0x004fea000383ffff */
[----:B------:R-:W-:Y:S05]  /*13340*/  BRA `(.L_x_1950) ;  /* 0xffffffdc00d07947 */ /* 0x000fea000383ffff */
.L_x_1901:
[----:B--2---:R2:W4:Y:S02]  /*13350*/  SYNCS.PHASECHK.TRANS64.TRYWAIT P0, [R4+URZ+0x29840], R2 ;  /* 0x02984002040075a7 */ /* 0x004524000800017f */
[----:B----4-:R-:W-:Y:S05]  /*13360*/  @!P0 NANOSLEEP.SYNCS 0x989680 ;  /* 0x009896800000895d */ /* 0x010fea0003900000 */
[----:B------:R-:W4:Y:S02]  /*13370*/  @!P0 SYNCS.PHASECHK.TRANS64 P0, [R4+URZ+0x29840], R2 ;  /* 0x02984002040085a7 */ /* 0x000f24000800007f */
[----:B----4-:R-:W-:Y:S05]  /*13380*/  @!P0 BRA `(.L_x_1901) ;  /* 0xfffffffc00f08947 */ /* 0x010fea000383ffff */
[----:B------:R-:W-:Y:S05]  /*13390*/  BRA `(.L_x_1951) ;  /* 0xffffffe000547947 */ /* 0x000fea000383ffff */
.L_x_1909:
[----:B----4-:R-:W4:Y:S02]  /*133a0*/  LDL R3, [R1+0x4] ;  /* 0x0000040001037983 */ /* 0x010f240000100800 */
[----:B----4-:R4:W1:Y:S02]  /*133b0*/  SYNCS.PHASECHK.TRANS64.TRYWAIT P3, [R3+URZ+0x29870], R2 ;  /* 0x02987002030075a7 */ /* 0x010864000806017f */
[----:B-1----:R-:W-:Y:S05]  /*133c0*/  @!P3 NANOSLEEP.SYNCS 0x989680 ;  /* 0x009896800000b95d */ /* 0x002fea0003900000 */
[----:B------:R-:W1:Y:S02]  /*133d0*/  @!P3 SYNCS.PHASECHK.TRANS64 P3, [R3+URZ+0x29870], R2 ;  /* 0x029870020300b5a7 */ /* 0x000e64000806007f */
[----:B-1----:R-:W-:Y:S05]  /*133e0*/  @!P3 BRA `(.L_x_1909) ;  /* 0xfffffffc00ecb947 */ /* 0x002fea000383ffff */
[----:B------:R-:W-:Y:S05]  /*133f0*/  BRA `(.L_x_1952) ;  /* 0xffffffe4007c7947 */ /* 0x000fea000383ffff */
.L_x_1911:
[----:B-1----:R-:W4:Y:S02]  /*13400*/  LDL R4, [R1+0x4] ;  /* 0x0000040001047983 */ /* 0x002f240000100800 */
[----:B----4-:R1:W4:Y:S02]  /*13410*/  SYNCS.PHASECHK.TRANS64.TRYWAIT P3, [R4+URZ+0x29860], R3 ;  /* 0x02986003040075a7 */ /* 0x010324000806017f */
[----:B----4-:R-:W-:Y:S05]  /*13420*/  @!P3 NANOSLEEP.SYNCS 0x989680 ;  /* 0x009896800000b95d */ /* 0x010fea0003900000 */
[----:B------:R-:W4:Y:S02]  /*13430*/  @!P3 SYNCS.PHASECHK.TRANS64 P3, [R4+URZ+0x29860], R3 ;  /* 0x029860030400b5a7 */ /* 0x000f24000806007f */
[----:B----4-:R-:W-:Y:S05]  /*13440*/  @!P3 BRA `(.L_x_1911) ;  /* 0xfffffffc00ecb947 */ /* 0x010fea000383ffff */
[----:B------:R-:W-:Y:S05]  /*13450*/  BRA `(.L_x_1953) ;  /* 0xffffffe400847947 */ /* 0x000fea000383ffff */
.L_x_1918:
[----:B-1----:R1:W2:Y:S02]  /*13460*/  SYNCS.PHASECHK.TRANS64.TRYWAIT P0, [R20+URZ+0x29870], R3 ;  /* 0x02987003140075a7 */ /* 0x0022a4000800017f */
[----:B--2---:R-:W-:Y:S05]  /*13470*/  @!P0 NANOSLEEP.SYNCS 0x989680 ;  /* 0x009896800000895d */ /* 0x004fea0003900000 */
[----:B------:R-:W2:Y:S02]  /*13480*/  @!P0 SYNCS.PHASECHK.TRANS64 P0, [R20+URZ+0x29870], R3 ;  /* 0x02987003140085a7 */ /* 0x000ea4000800007f */
[----:B--2---:R-:W-:Y:S05]  /*13490*/  @!P0 BRA `(.L_x_1918) ;  /* 0xfffffffc00f08947 */ /* 0x004fea000383ffff */
[----:B------:R-:W-:Y:S05]  /*134a0*/  BRA `(.L_x_1954) ;  /* 0xffffffec00507947 */ /* 0x000fea000383ffff */
.L_x_1920:
[----:B-1----:R1:W2:Y:S02]  /*134b0*/  SYNCS.PHASECHK.TRANS64.TRYWAIT P0, [R20+URZ+0x29860], R3 ;  /* 0x02986003140075a7 */ /* 0x0022a4000800017f */
[----:B--2---:R-:W-:Y:S05]  /*134c0*/  @!P0 NANOSLEEP.SYNCS 0x989680 ;  /* 0x009896800000895d */ /* 0x004fea0003900000 */
[----:B------:R-:W2:Y:S02]  /*134d0*/  @!P0 SYNCS.PHASECHK.TRANS64 P0, [R20+URZ+0x29860], R3 ;  /* 0x02986003140085a7 */ /* 0x000ea4000800007f */
[----:B--2---:R-:W-:Y:S05]  /*134e0*/  @!P0 BRA `(.L_x_1920) ;  /* 0xfffffffc00f08947 */ /* 0x004fea000383ffff */
[----:B------:R-:W-:Y:S05]  /*134f0*/  BRA `(.L_x_1955) ;  /* 0xffffffec00587947 */ /* 0x000fea000383ffff */
.L_x_1926:
[----:B-1----:R1:W2:Y:S02]  /*13500*/  SYNCS.PHASECHK.TRANS64.TRYWAIT P0, [R0+URZ+0x29820], R3 ;  /* 0x02982003000075a7 */ /* 0x0022a4000800017f */
[----:B--2---:R-:W-:Y:S05]  /*13510*/  @!P0 NANOSLEEP.SYNCS 0x989680 ;  /* 0x009896800000895d */ /* 0x004fea0003900000 */
[----:B------:R-:W2:Y:S02]  /*13520*/  @!P0 SYNCS.PHASECHK.TRANS64 P0, [R0+URZ+0x29820], R3 ;  /* 0x02982003000085a7 */ /* 0x000ea4000800007f */
[----:B--2---:R-:W-:Y:S05]  /*13530*/  @!P0 BRA `(.L_x_1926) ;  /* 0xfffffffc00f08947 */ /* 0x004fea000383ffff */
[----:B------:R-:W-:Y:S05]  /*13540*/  BRA `(.L_x_1956) ;  /* 0xfffffff400607947 */ /* 0x000fea000383ffff */
.L_x_1927:
        /* <DEDUP_REMOVED lines=11> */
.L_x_1958:
[----:B------:R-:W-:Y:S05]  /*13600*/  BSYNC B0 ;  /* 0x0000000000007941 */ /* 0x000fea0003800000 */
.L_x_1957:
[----:B------:R-:W-:Y:S05]  /*13610*/  BRA `(.L_x_1959) ;  /* 0xfffffff400487947 */ /* 0x000fea000383ffff */
.L_x_1930:
[----:B------:R-:W-:Y:S01]  /*13620*/  BSSY B1, `(.L_x_1960) ;  /* 0x0000006000017945 */ /* 0x000fe20003800000 */
[----:B------:R-:W-:-:S07]  /*13630*/  IMAD.MOV.U32 R15, RZ, RZ, -0x1 ;  /* 0xffffffffff0f7424 */ /* 0x000fce00078e00ff */
[----:B-12---:R-:W-:Y:S05]  /*13640*/  WARPSYNC.COLLECTIVE R15, `(.L_x_1961) ;  /* 0x000000000f0c7348 */ /* 0x006fea0003c00000 */
[----:B------:R-:W-:Y:S02]  /*13650*/  ELECT P6, UR62, PT ;  /* 0x00000000003e782f */ /* 0x000fe400038c0000 */
[----:B------:R-:W-:Y:S01]  /*13660*/  MOV R14, UR62 ;  /* 0x0000003e000e7c02 */ /* 0x000fe20008000f00 */
[----:B-12---:R-:W-:Y:S10]  /*13670*/  ENDCOLLECTIVE ;  /* 0x000000000000791b */ /* 0x006ff40003800000 */
.L_x_1961:
[----:B------:R-:W-:Y:S05]  /*13680*/  BSYNC B1 ;  /* 0x0000000000017941 */ /* 0x000fea0003800000 */
.L_x_1960:
[----:B------:R-:W-:Y:S05]  /*13690*/  BRA `(.L_x_1962) ;  /* 0xfffffff400407947 */ /* 0x000fea000383ffff */
.L_x_1932:
[----:B-1----:R1:W2:Y:S02]  /*136a0*/  SYNCS.PHASECHK.TRANS64.TRYWAIT P1, [R6+URZ], R5 ;  /* 0x00000005060075a7 */ /* 0x0022a4000802017f */
[----:B--2---:R-:W-:Y:S05]  /*136b0*/  @!P1 NANOSLEEP.SYNCS 0x989680 ;  /* 0x009896800000995d */ /* 0x004fea0003900000 */
[----:B------:R-:W2:Y:S02]  /*136c0*/  @!P1 SYNCS.PHASECHK.TRANS64 P1, [R6+URZ], R5 ;  /* 0x00000005060095a7 */ /* 0x000ea4000802007f */
[----:B--2---:R-:W-:Y:S05]  /*136d0*/  @!P1 BRA `(.L_x_1932) ;  /* 0xfffffffc00f09947 */ /* 0x004fea000383ffff */
[----:B------:R-:W-:Y:S05]  /*136e0*/  BRA `(.L_x_1963) ;  /* 0xfffffff400847947 */ /* 0x000fea000383ffff */
.L_x_1933:
[----:B--2---:R2:W3:Y:S02]  /*136f0*/  SYNCS.PHASECHK.TRANS64.TRYWAIT P1, [R7+URZ], R2 ;  /* 0x00000002070075a7 */ /* 0x0044e4000802017f */
[----:B---3--:R-:W-:Y:S05]  /*13700*/  @!P1 NANOSLEEP.SYNCS 0x989680 ;  /* 0x009896800000995d */ /* 0x008fea0003900000 */
[----:B------:R-:W3:Y:S02]  /*13710*/  @!P1 SYNCS.PHASECHK.TRANS64 P1, [R7+URZ], R2 ;  /* 0x00000002070095a7 */ /* 0x000ee4000802007f */
[----:B---3--:R-:W-:Y:S05]  /*13720*/  @!P1 BRA `(.L_x_1933) ;  /* 0xfffffffc00f09947 */ /* 0x008fea000383ffff */
[----:B------:R-:W-:Y:S05]  /*13730*/  BRA `(.L_x_1964) ;  /* 0xfffffff400787947 */ /* 0x000fea000383ffff */
.L_x_1935:
[----:B---3--:R3:W4:Y:S02]  /*13740*/  SYNCS.PHASECHK.TRANS64.TRYWAIT P1, [R4+URZ+0x29860], R5 ;  /* 0x02986005040075a7 */ /* 0x008724000802017f */
[----:B----4-:R-:W-:Y:S05]  /*13750*/  @!P1 NANOSLEEP.SYNCS 0x989680 ;  /* 0x009896800000995d */ /* 0x010fea0003900000 */
[----:B------:R-:W4:Y:S02]  /*13760*/  @!P1 SYNCS.PHASECHK.TRANS64 P1, [R4+URZ+0x29860], R5 ;  /* 0x02986005040095a7 */ /* 0x000f24000802007f */
[----:B----4-:R-:W-:Y:S05]  /*13770*/  @!P1 BRA `(.L_x_1935) ;  /* 0xfffffffc00f09947 */ /* 0x010fea000383ffff */
[----:B------:R-:W-:Y:S05]  /*13780*/  BRA `(.L_x_1965) ;  /* 0xfffffff4007c7947 */ /* 0x000fea000383ffff */
.L_x_1937:
[----:B----4-:R4:W1:Y:S02]  /*13790*/  SYNCS.PHASECHK.TRANS64.TRYWAIT P1, [R3+URZ+0x29860], R2 ;  /* 0x02986002030075a7 */ /* 0x010864000802017f */
[----:B-1----:R-:W-:Y:S05]  /*137a0*/  @!P1 NANOSLEEP.SYNCS 0x989680 ;  /* 0x009896800000995d */ /* 0x002fea0003900000 */
[----:B------:R-:W1:Y:S02]  /*137b0*/  @!P1 SYNCS.PHASECHK.TRANS64 P1, [R3+URZ+0x29860], R2 ;  /* 0x02986002030095a7 */ /* 0x000e64000802007f */
[----:B-1----:R-:W-:Y:S05]  /*137c0*/  @!P1 BRA `(.L_x_1937) ;  /* 0xfffffffc00f09947 */ /* 0x002fea000383ffff */
[----:B------:R-:W-:Y:S05]  /*137d0*/  BRA `(.L_x_1966) ;  /* 0xfffffff4007c7947 */ /* 0x000fea000383ffff */
.L_x_1939:
[----:B------:R1:W1:Y:S02]  /*137e0*/  SYNCS.PHASECHK.TRANS64.TRYWAIT P0, [R4+URZ+0x29880], R5 ;  /* 0x02988005040075a7 */ /* 0x000264000800017f */
[----:B-1----:R-:W-:Y:S05]  /*137f0*/  @!P0 NANOSLEEP.SYNCS 0x989680 ;  /* 0x009896800000895d */ /* 0x002fea0003900000 */
[----:B------:R-:W1:Y:S02]  /*13800*/  @!P0 SYNCS.PHASECHK.TRANS64 P0, [R4+URZ+0x29880], R5 ;  /* 0x02988005040085a7 */ /* 0x000e64000800007f */
[----:B-1----:R-:W-:Y:S05]  /*13810*/  @!P0 BRA `(.L_x_1939) ;  /* 0xfffffffc00f08947 */ /* 0x002fea000383ffff */
[----:B------:R-:W-:Y:S05]  /*13820*/  BRA `(.L_x_1940) ;  /* 0xfffffff400787947 */ /* 0x000fea000383ffff */
.L_x_1967:
        /* <DEDUP_REMOVED lines=13> */
.L_x_2629:


//--------------------- .text._ZN7cutlass13device_kernelIN5flash11enable_sm90INS1_16FlashAttnFwdSm90INS1_25CollectiveMainloopFwdSm90ILi2EN4cute5tupleIJNS5_1CILi1EEES8_S8_EEENS6_IJNS7_ILi128EEENS7_ILi160EEENS7_ILi192EEEEEELi128ENS_12float_e4m3_tEfNS_4arch4Sm90ELb1ELb0ELb1ELb1ELb0ELb0ELb0ELb1ELb1ELb0ELb0ELb0EEENS1_21CollectiveEpilogueFwdINS6_IJSA_SA_SB_EEES9_NS_10bfloat16_tESG_Li256ELb1ELb0ELb0ELb1EEENS1_36VarlenDynamicPersistentTileSchedulerILi128ELi160ELi256ELi128ELb0ELb0ELb1ELb1ELb1ELb1EEEEEEEEEvNT_6ParamsE --------------------------
	.section	.text._ZN7cutlass13device_kernelIN5flash11enable_sm90INS1_16FlashAttnFwdSm90INS1_25CollectiveMainloopFwdSm90ILi2EN4cute5tupleIJNS5_1CILi1EEES8_S8_EEENS6_IJNS7_ILi128EEENS7_ILi160EEENS7_ILi192EEEEEELi128ENS_12float_e4m3_tEfNS_4arch4Sm90ELb1ELb0ELb1ELb1ELb0ELb0ELb0ELb1ELb1ELb0ELb0ELb0EEENS1_21CollectiveEpilogueFwdINS6_IJSA_SA_SB_EEES9_NS_10bfloat16_tESG_Li256ELb1ELb0ELb0ELb1EEENS1_36VarlenDynamicPersistentTileSchedulerILi128ELi160ELi256ELi128ELb0ELb0ELb1ELb1ELb1ELb1EEEEEEEEEvNT_6ParamsE,"ax",@progbits
	.align	128
.text._ZN7cutlass13device_kernelIN5flash11enable_sm90INS1_16FlashAttnFwdSm90INS1_25CollectiveMainloopFwdSm90ILi2EN4cute5tupleIJNS5_1CILi1EEES8_S8_EEENS6_IJNS7_ILi128EEENS7_ILi160EEENS7_ILi192EEEEEELi128ENS_12float_e4m3_tEfNS_4arch4Sm90ELb1ELb0ELb1ELb1ELb0ELb0ELb0ELb1ELb1ELb0ELb0ELb0EEENS1_21CollectiveEpilogueFwdINS6_IJSA_SA_SB_EEES9_NS_10bfloat16_tESG_Li256ELb1ELb0ELb0ELb1EEENS1_36VarlenDynamicPersistentTileSchedulerILi128ELi160ELi256ELi128ELb0ELb0ELb1ELb1ELb1ELb1EEEEEEEEEvNT_6ParamsE:
        .type           _ZN7cutlass13device_kernelIN5flash11enable_sm90INS1_16FlashAttnFwdSm90INS1_25CollectiveMainloopFwdSm90ILi2EN4cute5tupleIJNS5_1CILi1EEES8_S8_EEENS6_IJNS7_ILi128EEENS7_ILi160EEENS7_ILi192EEEEEELi128ENS_12float_e4m3_tEfNS_4arch4Sm90ELb1ELb0ELb1ELb1ELb0ELb0ELb0ELb1ELb1ELb0ELb0ELb0EEENS1_21CollectiveEpilogueFwdINS6_IJSA_SA_SB_EEES9_NS_10bfloat16_tESG_Li256ELb1ELb0ELb0ELb1EEENS1_36VarlenDynamicPersistentTileSchedulerILi128ELi160ELi256ELi128ELb0ELb0ELb1ELb1ELb1ELb1EEEEEEEEEvNT_6ParamsE,@function
        .size           _ZN7cutlass13device_kernelIN5flash11enable_sm90INS1_16FlashAttnFwdSm90INS1_25CollectiveMainloopFwdSm90ILi2EN4cute5tupleIJNS5_1CILi1EEES8_S8_EEENS6_IJNS7_ILi128EEENS7_ILi160EEENS7_ILi192EEEEEELi128ENS_12float_e4m3_tEfNS_4arch4Sm90ELb1ELb0ELb1ELb1ELb0ELb0ELb0ELb1ELb1ELb0ELb0ELb0EEENS1_21CollectiveEpilogueFwdINS6_IJSA_SA_SB_EEES9_NS_10bfloat16_tESG_Li256ELb1ELb0ELb0ELb1EEENS1_36VarlenDynamicPersistentTileSchedulerILi128ELi160ELi256ELi128ELb0ELb0ELb1ELb1ELb1ELb1EEEEEEEEEvNT_6ParamsE,(.L_x_2630 - _ZN7cutlass13device_kernelIN5flash11enable_sm90INS1_16FlashAttnFwdSm90INS1_25CollectiveMainloopFwdSm90ILi2EN4cute5tupleIJNS5_1CILi1EEES8_S8_EEENS6_IJNS7_ILi128EEENS7_ILi160EEENS7_ILi192EEEEEELi128ENS_12float_e4m3_tEfNS_4arch4Sm90ELb1ELb0ELb1ELb1ELb0ELb0ELb0ELb1ELb1ELb0ELb0ELb0EEENS1_21CollectiveEpilogueFwdINS6_IJSA_SA_SB_EEES9_NS_10bfloat16_tESG_Li256ELb1ELb0ELb0ELb1EEENS1_36VarlenDynamicPersistentTileSchedulerILi128ELi160ELi256ELi128ELb0ELb0ELb1ELb1ELb1ELb1EEEEEEEEEvNT_6ParamsE)
        .other          _ZN7cutlass13device_kernelIN5flash11enable_sm90INS1_16FlashAttnFwdSm90INS1_25CollectiveMainloopFwdSm90ILi2EN4cute5tupleIJNS5_1CILi1EEES8_S8_EEENS6_IJNS7_ILi128EEENS7_ILi160EEENS7_ILi192EEEEEELi128ENS_12float_e4m3_tEfNS_4arch4Sm90ELb1ELb0ELb1ELb1ELb0ELb0ELb0ELb1ELb1ELb0ELb0ELb0EEENS1_21CollectiveEpilogueFwdINS6_IJSA_SA_SB_EEES9_NS_10bfloat16_tESG_Li256ELb1ELb0ELb0ELb1EEENS1_36VarlenDynamicPersistentTileSchedulerILi128ELi160ELi256ELi128ELb0ELb0ELb1ELb1ELb1ELb1EEEEEEEEEvNT_6ParamsE,@"STO_CUDA_ENTRY STV_DEFAULT"
_ZN7cutlass13device_kernelIN5flash11enable_sm90INS1_16FlashAttnFwdSm90INS1_25CollectiveMainloopFwdSm90ILi2EN4cute5tupleIJNS5_1CILi1EEES8_S8_EEENS6_IJNS7_ILi128EEENS7_ILi160EEENS7_ILi192EEEEEELi128ENS_12float_e4m3_tEfNS_4arch4Sm90ELb1ELb0ELb1ELb1ELb0ELb0ELb0ELb1ELb1ELb0ELb0ELb0EEENS1_21CollectiveEpilogueFwdINS6_IJSA_SA_SB_EEES9_NS_10bfloat16_tESG_Li256ELb1ELb0ELb0ELb1EEENS1_36VarlenDynamicPersistentTileSchedulerILi128ELi160ELi256ELi128ELb0ELb0ELb1ELb1ELb1ELb1EEEEEEEEEvNT_6ParamsE:
        /* <DEDUP_REMOVED lines=21> */
.L_x_1969:
[----:B------:R-:W-:Y:S05]  /*0150*/  BSYNC B0 ;  /* 0x0000000000007941 */ /* 0x000fea0003800000 */
.L_x_1968:
        /* <DEDUP_REMOVED lines=41> */
.L_x_1970:
        /* <DEDUP_REMOVED lines=22> */
.L_x_1971:
        /* <DEDUP_REMOVED lines=18> */
.L_x_1972:
        /* <DEDUP_REMOVED lines=22> */
.L_x_1973:
        /* <DEDUP_REMOVED lines=22> */
.L_x_1974:
[----:B------:R-:W-:Y:S01]  /*0930*/  PLOP3.LUT P0, PT, PT, PT, UP0, 0x80, 0x0 ;  /* 0x000000000000781c */ /* 0x000fe20003f0f008 */
[----:B------:R-:W-:Y:S01]  /*0940*/  UMOV UR40, 0x1 ;  /* 0x0000000100287882 */ /* 0x000fe20000000000 */
[----:B------:R-:W-:Y:S01]  /*0950*/  NOP ;  /* 0x0000000000007918 */ /* 0x000fe20000000000 */
[----:B------:R-:W-:Y:S01]  /*0960*/  USEL UR40, UR40, 0x2, !UP0 ;  /* 0x0000000228287887 */ /* 0x000fe2000c000000 */
[----:B------:R-:W-:Y:S01]  /*0970*/  ULDC.64 UR52, c[0x0][0x208] ;  /* 0x0000820000347ab9 */ /* 0x000fe20000000a00 */
[----:B012-4-:R-:W-:Y:S08]  /*0980*/  BAR.SYNC.DEFER_BLOCKING 0x0 ;  /* 0x0000000000007b1d */ /* 0x017ff00000010000 */
[----:B------:R-:W-:Y:S05]  /*0990*/  @!P0 BRA `(.L_x_1975) ;  /* 0x000000f800b08947 */ /* 0x000fea0003800000 */
.L_x_1976:
        /* <DEDUP_REMOVED lines=21> */
[----:B------:R-:W-:Y:S01]  /*0af0*/  R2UR UR44, R46 ;  /* 0x000000002e2c72ca */ /* 0x000fe200000e0000 */
[----:B------:R-:W-:Y:S01]  /*0b00*/  UMOV UR46, URZ ;  /* 0x0000003f002e7c82 */ /* 0x000fe20008000000 */
[----:B------:R-:W-:Y:S01]  /*0b10*/  SHF.R.S32.HI R0, RZ, 0x1f, R191 ;  /* 0x0000001fff007819 */ /* 0x000fe200000114bf */
[----:B------:R-:W-:Y:S01]  /*0b20*/  UMOV UR45, URZ ;  /* 0x0000003f002d7c82 */ /* 0x000fe20008000000 */
[----:B------:R-:W-:Y:S02]  /*0b30*/  UMOV UR55, URZ ;  /* 0x0000003f00377c82 */ /* 0x000fe40008000000 */
[CC--:B------:R-:W-:Y:S02]  /*0b40*/  LEA.HI R2, R0.reuse, R191.reuse, RZ, 0x7 ;  /* 0x000000bf00027211 */ /* 0x0c0fe400078f38ff */
[----:B------:R-:W-:-:S02]  /*0b50*/  LEA.HI R3, R0, R191, RZ, 0x4 ;  /* 0x000000bf00037211 */ /* 0x000fc400078f20ff */
[----:B------:R-:W-:Y:S02]  /*0b60*/  LOP3.LUT R188, R2, 0xffffff80, RZ, 0xc0, !PT ;  /* 0xffffff8002bc7812 */ /* 0x000fe400078ec0ff */
[----:B------:R-:W-:-:S03]  /*0b70*/  SHF.R.S32.HI R189, RZ, 0x7, R2 ;  /* 0x00000007ffbd7819 */ /* 0x000fc60000011402 */
        /* <DEDUP_REMOVED lines=11> */
[----:B------:R-:W-:Y:S02]  /*0c30*/  LOP3.LUT R17, R8, 0x7ffffffc, RZ, 0xc0, !PT ;  /* 0x7ffffffc08117812 */ /* 0x000fe400078ec0ff */
[----:B------:R-:W-:Y:S02]  /*0c40*/  LOP3.LUT R6, R4, 0xfffffff8, RZ, 0xc0, !PT ;  /* 0xfffffff804067812 */ /* 0x000fe400078ec0ff */
[-C--:B------:R-:W-:Y:S01]  /*0c50*/  LEA.HI R4, R0, R191.reuse, RZ, 0x5 ;  /* 0x000000bf00047211 */ /* 0x080fe200078f28ff */
[----:B------:R-:W-:Y:S01]  /*0c60*/  IMAD.IADD R17, R188, 0x1, -R17 ;  /* 0x00000001bc117824 */ /* 0x000fe200078e0a11 */
[----:B------:R-:W-:Y:S01]  /*0c70*/  LEA.HI R0, R0, R191, RZ, 0x3 ;  /* 0x000000bf00007211 */ /* 0x000fe200078f18ff */
[----:B------:R-:W-:Y:S01]  /*0c80*/  IMAD.IADD R10, R5, 0x1, -R6 ;  /* 0x00000001050a7824 */ /* 0x000fe200078e0a06 */
[----:B------:R-:W-:Y:S01]  /*0c90*/  SHF.R.S32.HI R6, RZ, 0x4, R3 ;  /* 0x00000004ff067819 */ /* 0x000fe20000011403 */
[----:B------:R-:W-:Y:S01]  /*0ca0*/  IMAD.SHL.U32 R5, R4, 0x20, RZ ;  /* 0x0000002004057824 */ /* 0x000fe200078e00ff */
[----:B------:R-:W-:Y:S01]  /*0cb0*/  LOP3.LUT R4, R3, 0x3fffff0, RZ, 0xc0, !PT ;  /* 0x03fffff003047812 */ /* 0x000fe200078ec0ff */
[----:B------:R-:W-:Y:S01]  /*0cc0*/  IMAD R7, R7, 0x10, R10 ;  /* 0x0000001007077824 */ /* 0x000fe200078e020a */
[----:B------:R-:W-:-:S02]  /*0cd0*/  LEA.HI R3, R3, R6, RZ, 0x1 ;  /* 0x0000000603037211 */ /* 0x000fc400078f08ff */
        /* <DEDUP_REMOVED lines=8> */
[----:B------:R-:W-:Y:S02]  /*0d60*/  IMAD.IADD R2, R191, 0x1, -R2 ;  /* 0x00000001bf027824 */ /* 0x000fe400078e0a02 */
[----:B------:R-:W-:-:S02]  /*0d70*/  IMAD R190, R3, 0x8, R4 ;  /* 0x0000000803be7824 */ /* 0x000fc400078e0204 */
[----:B------:R-:W-:-:S07]  /*0d80*/  IMAD.SHL.U32 R16, R2, 0x8, RZ ;  /* 0x0000000802107824 */ /* 0x000fce00078e00ff */
.L_x_2033:
[----:B0-----:R-:W0:Y:S01]  /*0d90*/  LDC.64 R2, c[0x0][0xc60] ;  /* 0x00031800ff027b82 */ /* 0x001e220000000a00 */
[----:B------:R-:W-:Y:S01]  /*0da0*/  ULDC.64 UR4, c[0x0][0xa28] ;  /* 0x00028a0000047ab9 */ /* 0x000fe20000000a00 */
[----:B------:R-:W-:Y:S01]  /*0db0*/  ULDC.64 UR6, c[0x0][0xa18] ;  /* 0x0002860000067ab9 */ /* 0x000fe20000000a00 */
[----:B------:R-:W-:Y:S01]  /*0dc0*/  ULDC.64 UR8, c[0x0][0xa20] ;  /* 0x0002880000087ab9 */ /* 0x000fe20000000a00 */
        /* <DEDUP_REMOVED lines=10> */
[----:B------:R-:W-:-:S04]  /*0e70*/  @UP0 ULEA UR4, UP2, UR36, UR4, 0x2 ;  /* 0x0000000424040291 */ /* 0x000fc8000f84103f */
[----:B------:R-:W-:Y:S02]  /*0e80*/  @UP0 ULEA.HI.X UR5, UR36, UR5, UR37, 0x2, UP2 ;  /* 0x0000000524050291 */ /* 0x000fe400090f1425 */
[----:B------:R-:W-:Y:S01]  /*0e90*/  @UP1 ULEA UR6, UP0, UR36, UR6, 0x2 ;  /* 0x0000000624061291 */ /* 0x000fe2000f80103f */
[----:B------:R-:W-:-:S03]  /*0ea0*/  IMAD.U32 R2, RZ, RZ, UR4 ;  /* 0x00000004ff027e24 */ /* 0x000fc6000f8e00ff */
[----:B------:R-:W-:Y:S01]  /*0eb0*/  @UP1 ULEA.HI.X UR7, UR36, UR7, UR37, 0x2, UP0 ;  /* 0x0000000724071291 */ /* 0x000fe200080f1425 */
[----:B------:R-:W-:Y:S01]  /*0ec0*/  IMAD.U32 R3, RZ, RZ, UR5 ;  /* 0x00000005ff037e24 */ /* 0x000fe2000f8e00ff */
[----:B------:R-:W-:Y:S01]  /*0ed0*/  ULDC.64 UR4, c[0x0][0x3f8] ;  /* 0x0000fe0000047ab9 */ /* 0x000fe20000000a00 */
[----:B---345:R-:W-:-:S03]  /*0ee0*/  IMAD.U32 R4, RZ, RZ, UR6 ;  /* 0x00000006ff047e24 */ /* 0x038fc6000f8e00ff */
[----:B------:R-:W-:Y:S01]  /*0ef0*/  IMAD.U32 R5, RZ, RZ, UR7 ;  /* 0x00000007ff057e24 */ /* 0x000fe2000f8e00ff */
[----:B------:R-:W2:Y:S01]  /*0f00*/  @P0 LDG.E R2, desc[UR52][R2.64] ;  /* 0x0000003402020981 */ /* 0x000ea2000c1e1900 */
[----:B------:R-:W-:Y:S01]  /*0f10*/  UISETP.NE.U32.AND UP0, UPT, UR4, URZ, UPT ;  /* 0x0000003f0400728c */ /* 0x000fe2000bf05070 */
[----:B------:R-:W-:Y:S01]  /*0f20*/  ISETP.NE.U32.AND P1, PT, RZ, UR8, PT ;  /* 0x00000008ff007c0c */ /* 0x000fe2000bf25070 */
[----:B------:R-:W-:Y:S01]  /*0f30*/  ULDC UR6, c[0x0][0x2e0] ;  /* 0x0000b80000067ab9 */ /* 0x000fe20000000800 */
[----:B------:R-:W3:Y:S01]  /*0f40*/  @P2 LDG.E R4, desc[UR52][R4.64] ;  /* 0x0000003404042981 */ /* 0x000ee2000c1e1900 */
[----:B------:R-:W-:Y:S01]  /*0f50*/  UISETP.NE.AND.EX UP0, UPT, UR5, URZ, UPT, UP0 ;  /* 0x0000003f0500728c */ /* 0x000fe2000bf05300 */
[----:B------:R-:W-:Y:S01]  /*0f60*/  ISETP.NE.AND.EX P1, PT, RZ, UR9, PT, P1 ;  /* 0x00000009ff007c0c */ /* 0x000fe2000bf25310 */
[----:B------:R-:W-:Y:S01]  /*0f70*/  ULDC UR4, c[0x0][0x404] ;  /* 0x0001010000047ab9 */ /* 0x000fe20000000800 */
[----:B------:R-:W-:Y:S01]  /*0f80*/  UMOV UR49, URZ ;  /* 0x0000003f00317c82 */ /* 0x000fe20008000000 */
[----:B------:R-:W-:Y:S01]  /*0f90*/  USEL UR4, UR4, 0x1, UP0 ;  /* 0x0000000104047887 */ /* 0x000fe20008000000 */
[----:B------:R-:W-:-:S03]  /*0fa0*/  ULDC UR50, c[0x0][0x288] ;  /* 0x0000a20000327ab9 */ /* 0x000fc60000000800 */
[----:B------:R-:W-:Y:S01]  /*0fb0*/  UIMAD UR6, UR4, UR6, URZ ;  /* 0x00000006040672a4 */ /* 0x000fe2000f8e023f */
[----:B--2---:R-:W-:Y:S02]  /*0fc0*/  @P0 R2UR UR49, R2 ;  /* 0x00000000023102ca */ /* 0x004fe400000e0000 */
[----:B---3--:R-:W-:Y:S01]  /*0fd0*/  @P2 R2UR UR50, R4 ;  /* 0x00000000043222ca */ /* 0x008fe200000e0000 */
[----:B-1----:R-:W-:-:S14]  /*0fe0*/  @P2 BRA `(.L_x_1977) ;  /* 0x0000000000342947 */ /* 0x002fdc0003800000 */
        /* <DEDUP_REMOVED lines=13> */
.L_x_1977:
[----:B------:R-:W-:Y:S01]  /*10c0*/  UMOV UR42, UR51 ;  /* 0x00000033002a7c82 */ /* 0x000fe20008000000 */
[----:B------:R-:W-:Y:S01]  /*10d0*/  UMOV UR38, UR44 ;  /* 0x0000002c00267c82 */ /* 0x000fe20008000000 */
[----:B------:R-:W-:Y:S05]  /*10e0*/  @!P1 BRA `(.L_x_1978) ;  /* 0x00000000001c9947 */ /* 0x000fea0003800000 */
[----:B------:R-:W-:-:S04]  /*10f0*/  ULEA UR4, UP0, UR36, UR8, 0x2 ;  /* 0x0000000824047291 */ /* 0x000fc8000f80103f */
[----:B------:R-:W-:Y:S02]  /*1100*/  ULEA.HI.X UR5, UR36, UR9, UR37, 0x2, UP0 ;  /* 0x0000000924057291 */ /* 0x000fe400080f1425 */
[----:B------:R-:W-:-:S04]  /*1110*/  IMAD.U32 R2, RZ, RZ, UR4 ;  /* 0x00000004ff027e24 */ /* 0x000fc8000f8e00ff */
[----:B------:R-:W-:-:S05]  /*1120*/  IMAD.U32 R3, RZ, RZ, UR5 ;  /* 0x00000005ff037e24 */ /* 0x000fca000f8e00ff */
[----:B------:R-:W2:Y:S02]  /*1130*/  LDG.E R2, desc[UR52][R2.64] ;  /* 0x0000003402027981 */ /* 0x000ea4000c1e1900 */
[----:B--2---:R-:W-:Y:S01]  /*1140*/  R2UR UR6, R2 ;  /* 0x00000000020672ca */ /* 0x004fe200000e0000 */
[----:B------:R-:W-:-:S14]  /*1150*/  BRA `(.L_x_1979) ;  /* 0x0000000000347947 */ /* 0x000fdc0003800000 */
.L_x_1978:
        /* <DEDUP_REMOVED lines=13> */
.L_x_1979:
[----:B------:R-:W-:Y:S01]  /*1230*/  UIADD3 UR49, -UR49, UR6, URZ ;  /* 0x0000000631317290 */ /* 0x000fe2000fffe13f */
[----:B------:R-:W-:Y:S01]  /*1240*/  PLOP3.LUT P0, PT, PT, PT, PT, 0x80, 0x0 ;  /* 0x000000000000781c */ /* 0x000fe20003f0f070 */
[----:B------:R-:W-:Y:S01]  /*1250*/  ULDC UR8, c[0x0][0x428] ;  /* 0x00010a0000087ab9 */ /* 0x000fe20000000800 */
[----:B------:R-:W-:Y:S01]  /*1260*/  IMAD.MOV.U32 R0, RZ, RZ, RZ ;  /* 0x000000ffff007224 */ /* 0x000fe200078e00ff */
[----:B------:R-:W-:Y:S01]  /*1270*/  UIADD3 UR5, UR49, 0x11f, -UR50 ;  /* 0x0000011f31057890 */ /* 0x000fe2000fffe832 */
[----:B------:R-:W-:Y:S01]  /*1280*/  IMAD.MOV.U32 R2, RZ, RZ, RZ ;  /* 0x000000ffff027224 */ /* 0x000fe200078e00ff */
[----:B------:R-:W-:Y:S01]  /*1290*/  UIADD3 UR4, UR49, 0x9f, URZ ;  /* 0x0000009f31047890 */ /* 0x000fe2000fffe03f */
[----:B------:R-:W-:Y:S01]  /*12a0*/  IMAD.MOV.U32 R87, RZ, RZ, RZ ;  /* 0x000000ffff577224 */ /* 0x000fe200078e00ff */
[----:B------:R-:W-:Y:S01]  /*12b0*/  ULEA UR6, UR51, UR5, 0x7 ;  /* 0x0000000533067291 */ /* 0x000fe2000f8e383f */
[----:B------:R-:W-:Y:S01]  /*12c0*/  CS2R R6, SRZ ;  /* 0x0000000000067805 */ /* 0x000fe2000001ff00 */
[----:B------:R-:W-:Y:S01]  /*12d0*/  UIMAD.WIDE UR4, UR4, 0x66666667, URZ ;  /* 0x66666667040478a5 */ /* 0x000fe2000f8e023f */
[----:B------:R-:W-:Y:S01]  /*12e0*/  CS2R R8, SRZ ;  /* 0x0000000000087805 */ /* 0x000fe2000001ff00 */
[----:B------:R-:W-:Y:S01]  /*12f0*/  UIMAD.WIDE UR6, UR6, 0x66666667, URZ ;  /* 0x66666667060678a5 */ /* 0x000fe2000f8e023f */
        /* <DEDUP_REMOVED lines=9> */
[----:B------:R-:W-:Y:S01]  /*1390*/  UISETP.NE.AND UP0, UPT, UR8, 0x1, UPT ;  /* 0x000000010800788c */ /* 0x000fe2000bf05270 */
[----:B------:R-:W-:Y:S01]  /*13a0*/  CS2R R28, SRZ ;  /* 0x00000000001c7805 */ /* 0x000fe2000001ff00 */
[----:B------:R-:W-:Y:S01]  /*13b0*/  UISETP.LT.AND UP1, UPT, UR4, UR6, UPT ;  /* 0x000000060400728c */ /* 0x000fe2000bf21270 */
[----:B------:R-:W-:-:S02]  /*13c0*/  CS2R R26, SRZ ;  /* 0x00000000001a7805 */ /* 0x000fc4000001ff00 */
[----:B------:R-:W-:Y:S02]  /*13d0*/  CS2R R32, SRZ ;  /* 0x0000000000207805 */ /* 0x000fe4000001ff00 */
[----:B------:R-:W-:Y:S01]  /*13e0*/  CS2R R30, SRZ ;  /* 0x00000000001e7805 */ /* 0x000fe2000001ff00 */
[----:B------:R-:W-:Y:S01]  /*13f0*/  USEL UR54, UR4, UR6, UP1 ;  /* 0x0000000604367287 */ /* 0x000fe20008800000 */
[----:B------:R-:W-:Y:S02]  /*1400*/  CS2R R36, SRZ ;  /* 0x0000000000247805 */ /* 0x000fe4000001ff00 */
[----:B------:R-:W-:Y:S02]  /*1410*/  CS2R R34, SRZ ;  /* 0x0000000000227805 */ /* 0x000fe4000001ff00 */
[----:B------:R-:W-:Y:S01]  /*1420*/  CS2R R40, SRZ ;  /* 0x0000000000287805 */ /* 0x000fe2000001ff00 */
[----:B------:R-:W-:Y:S01]  /*1430*/  UISETP.GE.AND UP1, UPT, UR54, 0x1, UPT ;  /* 0x000000013600788c */ /* 0x000fe2000bf26270 */
[----:B------:R-:W-:Y:S01]  /*1440*/  CS2R R38, SRZ ;  /* 0x0000000000267805 */ /* 0x000fe2000001ff00 */
[----:B------:R-:W-:Y:S01]  /*1450*/  @UP0 ULDC UR5, c[0x0][0x42c] ;  /* 0x00010b0000050ab9 */ /* 0x000fe20000000800 */
[----:B------:R-:W-:Y:S01]  /*1460*/  @UP0 ULDC UR6, c[0x0][0x430] ;  /* 0x00010c0000060ab9 */ /* 0x000fe20000000800 */
[----:B------:R-:W-:Y:S01]  /*1470*/  UIMAD.WIDE.U32 UR4, UR44, UR5, URZ ;  /* 0x000000052c0472a5 */ /* 0x000fe2000f8e003f */
[----:B------:R-:W-:-:S02]  /*1480*/  CS2R R48, SRZ ;  /* 0x0000000000307805 */ /* 0x000fc4000001ff00 */
[----:B------:R-:W-:Y:S02]  /*1490*/  PLOP3.LUT P1, PT, PT, PT, UP1, 0x80, 0x0 ;  /* 0x000000000000781c */ /* 0x000fe40003f2f018 */
[----:B------:R-:W-:Y:S01]  /*14a0*/  CS2R R42, SRZ ;  /* 0x00000000002a7805 */ /* 0x000fe2000001ff00 */
[----:B------:R-:W-:Y:S01]  /*14b0*/  @UP0 USHF.R.U32.HI UR44, URZ, UR6, UR5 ;  /* 0x000000063f2c0299 */ /* 0x000fe20008011605 */
[----:B------:R-:W-:Y:S01]  /*14c0*/  CS2R R88, SRZ ;  /* 0x0000000000587805 */ /* 0x000fe2000001ff00 */
[----:B------:R-:W-:Y:S01]  /*14d0*/  IMAD.MOV.U32 R50, RZ, RZ, RZ ;  /* 0x000000ffff327224 */ /* 0x000fe200078e00ff */
        /* <DEDUP_REMOVED lines=45> */
.L_x_1981:
        /* <DEDUP_REMOVED lines=10> */
[----:B------:R-:W-:Y:S02]  /*1850*/  @UP0 ULDC.64 UR16, c[0x0][0x9a8] ;  /* 0x00026a0000100ab9 */ /* 0x000fe40000000a00 */
[----:B------:R-:W-:Y:S01]  /*1860*/  @UP1 ULDC.64 UR10, c[0x0][0x9b8] ;  /* 0x00026e00000a1ab9 */ /* 0x000fe20000000a00 */
[----:B------:R-:W-:Y:S02]  /*1870*/  @UP0 UIMAD UR8, UR37, UR16, URZ ;  /* 0x00000010250802a4 */ /* 0x000fe4000f8e023f */
[----:B------:R-:W-:Y:S02]  /*1880*/  @UP1 UIMAD UR9, UR37, UR10, URZ ;  /* 0x0000000a250912a4 */ /* 0x000fe4000f8e023f */
[----:B------:R-:W-:Y:S02]  /*1890*/  @UP0 UIMAD.WIDE.U32 UR14, UR36, UR16, URZ ;  /* 0x00000010240e02a5 */ /* 0x000fe4000f8e003f */
[----:B------:R-:W-:Y:S02]  /*18a0*/  @UP0 UIMAD UR17, UR36, UR17, UR8 ;  /* 0x00000011241102a4 */ /* 0x000fe4000f8e0208 */
[----:B------:R-:W-:-:S02]  /*18b0*/  @UP0 USHF.R.S32.HI UR16, URZ, 0x1f, UR44 ;  /* 0x0000001f3f100899 */ /* 0x000fc4000801142c */
[----:B------:R-:W-:Y:S02]  /*18c0*/  @UP1 UIMAD UR18, UR36, UR11, UR9 ;  /* 0x0000000b241212a4 */ /* 0x000fe4000f8e0209 */
[----:B------:R-:W-:Y:S02]  /*18d0*/  @UP1 USHF.R.S32.HI UR19, URZ, 0x1f, UR44 ;  /* 0x0000001f3f131899 */ /* 0x000fe4000801142c */
[----:B------:R-:W-:Y:S01]  /*18e0*/  @UP1 UIMAD.WIDE.U32 UR12, UR36, UR10, URZ ;  /* 0x0000000a240c12a5 */ /* 0x000fe2000f8e003f */
[----:B------:R-:W-:Y:S02]  /*18f0*/  @UP0 ULDC.64 UR8, c[0x0][0x9b0] ;  /* 0x00026c0000080ab9 */ /* 0x000fe40000000a00 */
        /* <DEDUP_REMOVED lines=29> */
[----:B------:R-:W0:Y:S01]  /*1ad0*/  SYNCS.PHASECHK.TRANS64.TRYWAIT P1, [UR41+0x29800], R6 ;  /* 0x02980006ff0075a7 */ /* 0x000e220008020169 */
[----:B--2---:R-:W-:-:S04]  /*1ae0*/  FMUL.FTZ R0, R7, R0 ;  /* 0x0000000007007220 */ /* 0x004fc80000410000 */
[----:B------:R-:W-:Y:S01]  /*1af0*/  FMUL.FTZ R0, R0, UR4 ;  /* 0x0000000400007c20 */ /* 0x000fe20008410000 */
[----:B0-----:R-:W-:Y:S06]  /*1b00*/  @!P1 BRA `(.L_x_1982) ;  /* 0x0000013800789947 */ /* 0x001fec0003800000 */
.L_x_2122:
[----:B------:R-:W-:Y:S05]  /*1b10*/  @!P0 BRA `(.L_x_1983) ;  /* 0x0000000000048947 */ /* 0x000fea0003800000 */
[----:B------:R-:W-:Y:S01]  /*1b20*/  BPT.TRAP 0x1 ;  /* 0x000000040000795c */ /* 0x000fe20000300000 */
.L_x_1983:
[----:B------:R-:W-:Y:S02]  /*1b30*/  IMAD.U32 R2, RZ, RZ, UR55 ;  /* 0x00000037ff027e24 */ /* 0x000fe4000f8e00ff */
[----:B0-----:R-:W-:-:S03]  /*1b40*/  IMAD.U32 R3, RZ, RZ, UR45 ;  /* 0x0000002dff037e24 */ /* 0x001fc6000f8e00ff */
[----:B------:R-:W-:Y:S02]  /*1b50*/  LEA R2, R2, UR41, 0x3 ;  /* 0x0000002902027c11 */ /* 0x000fe4000f8e18ff */
[----:B------:R-:W-:-:S04]  /*1b60*/  SHF.L.U32 R3, R3, 0x1f, RZ ;  /* 0x0000001f03037819 */ /* 0x000fc800000006ff */
[----:B------:R0:W1:Y:S01]  /*1b70*/  SYNCS.PHASECHK.TRANS64.TRYWAIT P2, [R2+URZ+0x29830], R3 ;  /* 0x02983003020075a7 */ /* 0x000062000804017f */
[----:B------:R-:W-:Y:S05]  /*1b80*/  @!P0 BRA `(.L_x_1984) ;  /* 0x0000000000048947 */ /* 0x000fea0003800000 */
[----:B------:R-:W-:Y:S01]  /*1b90*/  BPT.TRAP 0x1 ;  /* 0x000000040000795c */ /* 0x000fe20000300000 */
.L_x_1984:
[----:B------:R-:W2:Y:S01]  /*1ba0*/  S2R R4, SR_TID.X ;  /* 0x0000000000047919 */ /* 0x000ea20000002100 */
[----:B------:R-:W-:Y:S01]  /*1bb0*/  IMAD.MOV.U32 R87, RZ, RZ, RZ ;  /* 0x000000ffff577224 */ /* 0x000fe200078e00ff */
[----:B--2---:R-:W-:Y:S01]  /*1bc0*/  LOP3.LUT P1, RZ, R4, 0x7f, RZ, 0xc0, !PT ;  /* 0x0000007f04ff7812 */ /* 0x004fe2000782c0ff */
[----:B-1----:R-:W-:-:S12]  /*1bd0*/  @P2 BRA `(.L_x_1985) ;  /* 0x0000000000082947 */ /* 0x002fd80003800000 */
[----:B------:R-:W1:Y:S02]  /*1be0*/  SYNCS.PHASECHK.TRANS64.TRYWAIT P2, [R2+URZ+0x29830], R3 ;  /* 0x02983003020075a7 */ /* 0x000e64000804017f */
[----:B-1----:R-:W-:Y:S05]  /*1bf0*/  @!P2 BRA `(.L_x_1986) ;  /* 0x000001380054a947 */ /* 0x002fea0003800000 */
.L_x_1985:
[----:B------:R-:W-:Y:S05]  /*1c00*/  WARPSYNC.ALL ;  /* 0x0000000000007948 */ /* 0x000fea0003800000 */
[----:B------:R-:W-:Y:S01]  /*1c10*/  UIADD3 UR4, UR41, 0x1a400, URZ ;  /* 0x0001a40029047890 */ /* 0x000fe2000fffe03f */
[----:B------:R-:W-:Y:S01]  /*1c20*/  WARPGROUP.ARRIVE ;  /* 0x00000000000079c5 */ /* 0x000fe20000000000 */
[----:B------:R-:W-:Y:S01]  /*1c30*/  ULOP3.LUT UR28, UR56, 0x10000, URZ, 0xfc, !UPT ;  /* 0x00010000381c7892 */ /* 0x000fe2000f8efc3f */
[----:B01----:R-:W-:Y:S01]  /*1c40*/  @!P1 VIADD R2, R2, 0x29840 ;  /* 0x0002984002029836 */ /* 0x003fe20000000000 */
        /* <DEDUP_REMOVED lines=9> */
[----:B------:R-:W-:-:S02]  /*1ce0*/  UMOV UR7, 0x80000020 ;  /* 0x8000002000077882 */ /* 0x000fc40000000000 */
[----:B------:R-:W-:Y:S01]  /*1cf0*/  UMOV UR4, UR24 ;  /* 0x0000001800047c82 */ /* 0x000fe20008000000 */
        /* <DEDUP_REMOVED lines=13> */
[----:B------:R-:W-:Y:S02]  /*1dd0*/  UIADD3 UR16, UR28, 0x200, URZ ;  /* 0x000002001c107890 */ /* 0x000fe4000fffe03f */
[----:B------:R-:W-:Y:S01]  /*1de0*/  UIADD3 UR18, UR32, 0x400, URZ ;  /* 0x0000040020127890 */ /* 0x000fe2000fffe03f */
[----:B------:R-:W-:Y:S01]  /*1df0*/  UMOV UR19, 0x80000020 ;  /* 0x8000002000137882 */ /* 0x000fe20000000000 */
[----:B------:R-:W-:Y:S01]  /*1e00*/  UIADD3 UR22, UR32, 0x402, URZ ;  /* 0x0000040220167890 */ /* 0x000fe2000fffe03f */
[----:B------:R-:W-:Y:S01]  /*1e10*/  UMOV UR23, 0x80000020 ;  /* 0x8000002000177882 */ /* 0x000fe20000000000 */
[----:B------:R-:W-:Y:S01]  /*1e20*/  UIADD3 UR30, UR32, 0x680, URZ ;  /* 0x00000680201e7890 */ /* 0x000fe2000fffe03f */
[----:B------:R-:W-:Y:S01]  /*1e30*/  UMOV UR31, 0x80000020 ;  /* 0x80000020001f7882 */ /* 0x000fe20000000000 */
[----:B------:R-:W-:Y:S01]  /*1e40*/  UIADD3 UR56, UR54, -0x2, URZ ;  /* 0xfffffffe36387890 */ /* 0x000fe2000fffe03f */
[----:B------:R-:W-:-:S02]  /*1e50*/  WARPGROUP.DEPBAR.LE gsb0, 0x0 ;  /* 0x00008000000079c5 */ /* 0x000fc40000010000 */
        /* <DEDUP_REMOVED lines=132> */
[----:B------:R-:W-:Y:S01]  /*26a0*/  UIADD3 UR6, -UR50, 0xa1, UR6 ;  /* 0x000000a132067890 */ /* 0x000fe2000fffe106 */
        /* <DEDUP_REMOVED lines=20> */
[----:B------:R-:W0:Y:S01]  /*27f0*/  MUFU.TANH R104, R104 ;  /* 0x0000006800687308 */ /* 0x000e220000002400 */
[----:B------:R-:W-:Y:S01]  /*2800*/  UMOV UR23, 0x80000020 ;  /* 0x8000002000177882 */ /* 0x000fe20000000000 */
        /* <DEDUP_REMOVED lines=27> */
[----:B------:R-:W5:Y:S01]  /*29c0*/  MUFU.TANH R88, R88 ;  /* 0x0000005800587308 */ /* 0x000f620000002400 */
        /* <DEDUP_REMOVED lines=27> */
[C---:B------:R-:W-:Y:S01]  /*2b80*/  FMUL.FTZ R59, R0.reuse, R63 ;  /* 0x0000003f003b7220 */ /* 0x040fe20000410000 */
[----:B------:R-:W-:Y:S02]  /*2b90*/  IMAD.U32 R63, RZ, RZ, UR51 ;  /* 0x00000033ff3f7e24 */ /* 0x000fe4000f8e00ff */
[C---:B------:R-:W-:Y:S01]  /*2ba0*/  FMUL.FTZ R68, R0.reuse, R68 ;  /* 0x0000004400447220 */ /* 0x040fe20000410000 */
[----:B------:R-:W-:Y:S01]  /*2bb0*/  UIADD3 UR22, UR32, 0x702, URZ ;  /* 0x0000070220167890 */ /* 0x000fe2000fffe03f */
[C---:B------:R-:W-:Y:S01]  /*2bc0*/  FMUL.FTZ R73, R0.reuse, R56 ;  /* 0x0000003800497220 */ /* 0x040fe20000410000 */
[----:B------:R-:W-:Y:S01]  /*2bd0*/  UMOV UR23, 0x80000020 ;  /* 0x8000002000177882 */ /* 0x000fe20000000000 */
[----:B------:R1:W-:Y:S01]  /*2be0*/  MUFU.TANH R77, R64 ;  /* 0x00000040004d7308 */ /* 0x0003e20000002400 */
[----:B0-----:R-:W-:Y:S01]  /*2bf0*/  FMUL.FTZ R60, R0, R66 ;  /* 0x00000042003c7220 */ /* 0x001fe20000410000 */
[----:B------:R-:W-:-:S02]  /*2c00*/  IMAD.U32 R66, RZ, RZ, UR6 ;  /* 0x00000006ff427e24 */ /* 0x000fc4000f8e00ff */
[C---:B------:R-:W-:Y:S01]  /*2c10*/  FMUL.FTZ R61, R0.reuse, R61 ;  /* 0x0000003d003d7220 */ /* 0x040fe20000410000 */
[C---:B------:R-:W-:Y:S01]  /*2c20*/  FMUL.FTZ R65, R0.reuse, R65 ;  /* 0x0000004100417220 */ /* 0x040fe20000410000 */
[C---:B------:R-:W-:Y:S01]  /*2c30*/  FMUL.FTZ R69, R0.reuse, R69 ;  /* 0x0000004500457220 */ /* 0x040fe20000410000 */
[----:B------:R-:W-:Y:S02]  /*2c40*/  IMAD R91, R17, -0x2, R66 ;  /* 0xfffffffe115b7824 */ /* 0x000fe400078e0242 */
[C---:B------:R-:W-:Y:S01]  /*2c50*/  FMUL.FTZ R56, R0.reuse, R58 ;  /* 0x0000003a00387220 */ /* 0x040fe20000410000 */
[----:B------:R-:W-:Y:S01]  /*2c60*/  IMAD R66, R63, 0x80, R22 ;  /* 0x000000803f427824 */ /* 0x000fe200078e0216 */
[----:B------:R0:W-:Y:S01]  /*2c70*/  MUFU.TANH R78, R68 ;  /* 0x00000044004e7308 */ /* 0x0001e20000002400 */
[----:B-1----:R-:W-:Y:S02]  /*2c80*/  IMAD.U32 R64, RZ, RZ, UR7 ;  /* 0x00000007ff407e24 */ /* 0x002fe4000f8e00ff */
[C---:B------:R-:W-:Y:S01]  /*2c90*/  FMUL.FTZ R58, R0.reuse, R62 ;  /* 0x0000003e003a7220 */ /* 0x040fe20000410000 */
[C---:B------:R-:W-:Y:S01]  /*2ca0*/  FMUL.FTZ R62, R0.reuse, R70 ;  /* 0x00000046003e7220 */ /* 0x040fe20000410000 */
[----:B------:R-:W-:Y:S01]  /*2cb0*/  FMUL.FTZ R63, R0, R71 ;  /* 0x00000047003f7220 */ /* 0x000fe20000410000 */
[----:B------:R-:W-:Y:S01]  /*2cc0*/  IMAD R64, R17, -0x2, R64 ;  /* 0xfffffffe11407824 */ /* 0x000fe200078e0240 */
[----:B------:R-:W-:Y:S01]  /*2cd0*/  ULDC UR6, c[0x0][0x988] ;  /* 0x0002620000067ab9 */ /* 0x000fe20000000800 */
[----:B------:R-:W1:Y:S03]  /*2ce0*/  MUFU.TANH R73, R73 ;  /* 0x0000004900497308 */ /* 0x000e660000002400 */
[----:B------:R-:W-:-:S02]  /*2cf0*/  VIADDMNMX R82, R66, R91, R64, PT ;  /* 0x0000005b42527246 */ /* 0x000fc40003800140 */
[----:B------:R-:W-:Y:S02]  /*2d00*/  IADD3 R91, R91, 0x8, R66 ;  /* 0x000000085b5b7810 */ /* 0x000fe40007ffe042 */
[C---:B------:R-:W-:Y:S02]  /*2d10*/  ISETP.GT.AND P5, PT, R82.reuse, RZ, PT ;  /* 0x000000ff5200720c */ /* 0x040fe40003fa4270 */
[C---:B------:R-:W-:Y:S01]  /*2d20*/  ISETP.GT.AND P6, PT, R82.reuse, 0x1, PT ;  /* 0x000000015200780c */ /* 0x040fe20003fc4270 */
[----:B------:R-:W1:Y:S01]  /*2d30*/  MUFU.TANH R74, R74 ;  /* 0x0000004a004a7308 */ /* 0x000e620000002400 */
[----:B------:R-:W-:Y:S02]  /*2d40*/  ISETP.GT.AND P4, PT, R82, 0x8, PT ;  /* 0x000000085200780c */ /* 0x000fe40003f84270 */
[----:B------:R-:W-:Y:S02]  /*2d50*/  FSEL R113, R104, -INF , P5 ;  /* 0xff80000068717808 */ /* 0x000fe40002800000 */
[----:B0-----:R-:W-:-:S02]  /*2d60*/  FSEL R68, R105, -INF , P6 ;  /* 0xff80000069447808 */ /* 0x001fc40003000000 */
[----:B------:R-:W-:Y:S01]  /*2d70*/  ISETP.GT.AND P2, PT, R82, 0x9, PT ;  /* 0x000000095200780c */ /* 0x000fe20003f44270 */
[----:B------:R0:W1:Y:S01]  /*2d80*/  MUFU.TANH R76, R61 ;  /* 0x0000003d004c7308 */ /* 0x0000620000002400 */
[----:B--2---:R-:W-:Y:S02]  /*2d90*/  FSEL R117, R108, -INF , P4 ;  /* 0xff8000006c757808 */ /* 0x004fe40002000000 */
[----:B------:R-:W-:Y:S02]  /*2da0*/  FMNMX.FTZ R84, R113, R68, !PT ;  /* 0x0000004471547209 */ /* 0x000fe40007810000 */
[----:B------:R-:W-:Y:S02]  /*2db0*/  ISETP.GT.AND P3, PT, R82, 0x10, PT ;  /* 0x000000105200780c */ /* 0x000fe40003f64270 */
[----:B---3--:R-:W-:Y:S01]  /*2dc0*/  FSEL R119, R109, -INF , P2 ;  /* 0xff8000006d777808 */ /* 0x008fe20001000000 */
[----:B------:R-:W2:Y:S01]  /*2dd0*/  MUFU.TANH R65, R65 ;  /* 0x0000004100417308 */ /* 0x000ea20000002400 */
[----:B------:R-:W-:Y:S01]  /*2de0*/  FMNMX.FTZ R84, R117, R84, !PT ;  /* 0x0000005475547209 */ /* 0x000fe20007810000 */
[----:B0-----:R-:W-:Y:S01]  /*2df0*/  FMUL.FTZ R61, R0, R67 ;  /* 0x00000043003d7220 */ /* 0x001fe20000410000 */
[----:B------:R-:W-:-:S02]  /*2e00*/  ISETP.GT.AND P5, PT, R82, 0x11, PT ;  /* 0x000000115200780c */ /* 0x000fc40003fa4270 */
[----:B----4-:R-:W-:Y:S02]  /*2e10*/  FSEL R123, R112, -INF , P3 ;  /* 0xff800000707b7808 */ /* 0x010fe40001800000 */
[----:B------:R-:W-:Y:S01]  /*2e20*/  FMNMX.FTZ R84, R119, R84, !PT ;  /* 0x0000005477547209 */ /* 0x000fe20007810000 */
[----:B------:R-:W0:Y:S01]  /*2e30*/  MUFU.TANH R80, R69 ;  /* 0x0000004500507308 */ /* 0x000e220000002400 */
[C---:B------:R-:W-:Y:S02]  /*2e40*/  ISETP.GT.AND P4, PT, R82.reuse, 0x18, PT ;  /* 0x000000185200780c */ /* 0x040fe40003f84270 */
[----:B-----5:R-:W-:Y:S01]  /*2e50*/  FSEL R125, R125, -INF , P5 ;  /* 0xff8000007d7d7808 */ /* 0x020fe20002800000 */
[----:B------:R-:W-:Y:S02]  /*2e60*/  WARPGROUP.DEPBAR.LE gsb0, 0x0 ;  /* 0x00008000000079c5 */ /* 0x000fe40000010000 */
[----:B------:R-:W-:Y:S01]  /*2e70*/  FMNMX.FTZ R84, R123, R84, !PT ;  /* 0x000000547b547209 */ /* 0x000fe20007810000 */
[----:B------:R-:W-:Y:S01]  /*2e80*/  WARPGROUP.ARRIVE ;  /* 0x00000000000079c5 */ /* 0x000fe20000000000 */
[----:B------:R-:W-:Y:S01]  /*2e90*/  ISETP.GT.AND P2, PT, R82, 0x19, PT ;  /* 0x000000195200780c */ /* 0x000fe20003f44270 */
[----:B------:R-:W-:Y:S01]  /*2ea0*/  FMUL.FTZ R40, R0, R40 ;  /* 0x0000002800287220 */ /* 0x000fe20000410000 */
[----:B------:R-:W-:Y:S01]  /*2eb0*/  FSEL R129, R116, -INF , P4 ;  /* 0xff80000074817808 */ /* 0x000fe20002000000 */
[----:B------:R-:W-:Y:S01]  /*2ec0*/  FMUL.FTZ R49, R0, R49 ;  /* 0x0000003100317220 */ /* 0x000fe20000410000 */
[----:B------:R-:W-:Y:S01]  /*2ed0*/  FMNMX.FTZ R84, R125, R84, !PT ;  /* 0x000000547d547209 */ /* 0x000fe20007810000 */
[----:B------:R-:W-:Y:S01]  /*2ee0*/  QGMMA.64x32x32.F32.E4M3.E4M3 R24, gdesc[UR20], R24, gsb0 ;  /* 0x00600000141879f3 */ /* 0x000fe20008000818 */
[----:B------:R-:W-:Y:S01]  /*2ef0*/  ISETP.GT.AND P3, PT, R82, 0x20, PT ;  /* 0x000000205200780c */ /* 0x000fe20003f64270 */
[----:B------:R3:W4:Y:S01]  /*2f00*/  MUFU.TANH R70, R40 ;  /* 0x0000002800467308 */ /* 0x0007220000002400 */
[----:B------:R-:W-:Y:S01]  /*2f10*/  FSEL R127, R127, -INF , P2 ;  /* 0xff8000007f7f7808 */ /* 0x000fe20001000000 */
[C---:B------:R-:W-:Y:S01]  /*2f20*/  FMUL.FTZ R41, R0.reuse, R41 ;  /* 0x0000002900297220 */ /* 0x040fe20000410000 */
[----:B------:R-:W-:Y:S01]  /*2f30*/  FMNMX.FTZ R84, R129, R84, !PT ;  /* 0x0000005481547209 */ /* 0x000fe20007810000 */
[----:B------:R-:W-:Y:S01]  /*2f40*/  FMUL.FTZ R45, R0, R45 ;  /* 0x0000002d002d7220 */ /* 0x000fe20000410000 */
[----:B------:R-:W-:Y:S01]  /*2f50*/  ISETP.GT.AND P2, PT, R82, 0x21, PT ;  /* 0x000000215200780c */ /* 0x000fe20003f44270 */
[----:B------:R-:W-:Y:S01]  /*2f60*/  FMUL.FTZ R44, R0, R44 ;  /* 0x0000002c002c7220 */ /* 0x000fe20000410000 */
[----:B------:R-:W-:Y:S01]  /*2f70*/  FSEL R121, R88, -INF , P3 ;  /* 0xff80000058797808 */ /* 0x000fe20001800000 */
[----:B------:R5:W4:Y:S01]  /*2f80*/  MUFU.TANH R81, R41 ;  /* 0x0000002900517308 */ /* 0x000b220000002400 */
[----:B------:R-:W-:Y:S01]  /*2f90*/  FMNMX.FTZ R84, R127, R84, !PT ;  /* 0x000000547f547209 */ /* 0x000fe20007810000 */
[----:B---3--:R-:W-:Y:S01]  /*2fa0*/  FMUL.FTZ R40, R0, R42 ;  /* 0x0000002a00287220 */ /* 0x008fe20000410000 */
[----:B------:R-:W-:Y:S01]  /*2fb0*/  ISETP.GT.AND P3, PT, R82, 0x28, PT ;  /* 0x000000285200780c */ /* 0x000fe20003f64270 */
[C---:B------:R-:W-:Y:S01]  /*2fc0*/  FMUL.FTZ R48, R0.reuse, R48 ;  /* 0x0000003000307220 */ /* 0x040fe20000410000 */
[----:B------:R-:W-:Y:S01]  /*2fd0*/  FSEL R115, R89, -INF , P2 ;  /* 0xff80000059737808 */ /* 0x000fe20001000000 */
[----:B------:R-:W-:Y:S01]  /*2fe0*/  FMUL.FTZ R52, R0, R52 ;  /* 0x0000003400347220 */ /* 0x000fe20000410000 */
[----:B------:R-:W-:Y:S01]  /*2ff0*/  FMNMX.FTZ R84, R121, R84, !PT ;  /* 0x0000005479547209 */ /* 0x000fe20007810000 */
[----:B------:R-:W-:Y:S01]  /*3000*/  MUFU.TANH R42, R49 ;  /* 0x00000031002a7308 */ /* 0x000fe20000002400 */
[----:B------:R-:W-:Y:S01]  /*3010*/  ISETP.GT.AND P2, PT, R82, 0x29, PT ;  /* 0x000000295200780c */ /* 0x000fe20003f44270 */
[----:B-----5:R-:W-:Y:S01]  /*3020*/  FMUL.FTZ R41, R0, R43 ;  /* 0x0000002b00297220 */ /* 0x020fe20000410000 */
[----:B------:R-:W-:Y:S01]  /*3030*/  FSEL R111, R92, -INF , P3 ;  /* 0xff8000005c6f7808 */ /* 0x000fe20001800000 */
[----:B------:R-:W-:Y:S01]  /*3040*/  IMAD.U32 R88, RZ, RZ, UR6 ;  /* 0x00000006ff587e24 */ /* 0x000fe2000f8e00ff */
[----:B------:R-:W-:Y:S01]  /*3050*/  FMNMX.FTZ R84, R115, R84, !PT ;  /* 0x0000005473547209 */ /* 0x000fe20007810000 */
[----:B------:R-:W-:Y:S01]  /*3060*/  FMUL.FTZ R51, R0, R51 ;  /* 0x0000003300337220 */ /* 0x000fe20000410000 */
[----:B------:R-:W-:Y:S01]  /*3070*/  ISETP.GT.AND P3, PT, R82, 0x30, PT ;  /* 0x000000305200780c */ /* 0x000fe20003f64270 */
[----:B------:R3:W-:Y:S01]  /*3080*/  MUFU.TANH R43, R45 ;  /* 0x0000002d002b7308 */ /* 0x0007e20000002400 */
[----:B------:R-:W-:Y:S01]  /*3090*/  FSEL R109, R93, -INF , P2 ;  /* 0xff8000005d6d7808 */ /* 0x000fe20001000000 */
[C---:B------:R-:W-:Y:S01]  /*30a0*/  FMUL.FTZ R55, R0.reuse, R55 ;  /* 0x0000003700377220 */ /* 0x040fe20000410000 */
[----:B------:R-:W-:Y:S01]  /*30b0*/  FMNMX.FTZ R84, R111, R84, !PT ;  /* 0x000000546f547209 */ /* 0x000fe20007810000 */
[----:B------:R-:W-:Y:S01]  /*30c0*/  FMUL.FTZ R46, R0, R46 ;  /* 0x0000002e002e7220 */ /* 0x000fe20000410000 */
[----:B------:R-:W-:Y:S01]  /*30d0*/  ISETP.GT.AND P2, PT, R82, 0x31, PT ;  /* 0x000000315200780c */ /* 0x000fe20003f44270 */
[----:B------:R-:W-:Y:S01]  /*30e0*/  FMUL.FTZ R50, R0, R50 ;  /* 0x0000003200327220 */ /* 0x000fe20000410000 */
[----:B------:R-:W-:Y:S01]  /*30f0*/  FSEL R105, R96, -INF , P3 ;  /* 0xff80000060697808 */ /* 0x000fe20001800000 */
[----:B------:R-:W5:Y:S01]  /*3100*/  MUFU.TANH R44, R44 ;  /* 0x0000002c002c7308 */ /* 0x000f620000002400 */
[----:B------:R-:W-:Y:S01]  /*3110*/  FMNMX.FTZ R84, R109, R84, !PT ;  /* 0x000000546d547209 */ /* 0x000fe20007810000 */
[----:B---3--:R-:W-:Y:S01]  /*3120*/  FMUL.FTZ R45, R0, R53 ;  /* 0x00000035002d7220 */ /* 0x008fe20000410000 */
[----:B------:R-:W-:Y:S01]  /*3130*/  ISETP.GT.AND P3, PT, R82, 0x38, PT ;  /* 0x000000385200780c */ /* 0x000fe20003f64270 */
[----:B------:R-:W-:Y:S01]  /*3140*/  FMUL.FTZ R54, R0, R54 ;  /* 0x0000003600367220 */ /* 0x000fe20000410000 */
[----:B------:R-:W-:Y:S01]  /*3150*/  FSEL R99, R97, -INF , P2 ;  /* 0xff80000061637808 */ /* 0x000fe20001000000 */
[----:B------:R-:W-:Y:S01]  /*3160*/  UIADD3 UR6, UR49, -UR50, URZ ;  /* 0x8000003231067290 */ /* 0x000fe2000fffe03f */
[----:B------:R-:W-:Y:S01]  /*3170*/  FMNMX.FTZ R84, R105, R84, !PT ;  /* 0x0000005469547209 */ /* 0x000fe20007810000 */
[----:B------:R-:W3:Y:S01]  /*3180*/  MUFU.TANH R48, R48 ;  /* 0x0000003000307308 */ /* 0x000ee20000002400 */
[----:B------:R-:W-:Y:S01]  /*3190*/  ISETP.GT.AND P2, PT, R82, 0x39, PT ;  /* 0x000000395200780c */ /* 0x000fe20003f44270 */
[----:B------:R-:W-:Y:S01]  /*31a0*/  ULEA UR6, UR51, UR6, 0x7 ;  /* 0x0000000633067291 */ /* 0x000fe2000f8e383f */
[----:B------:R-:W-:-:S02]  /*31b0*/  FSEL R95, R95, -INF , P3 ;  /* 0xff8000005f5f7808 */ /* 0x000fc40001800000 */
[----:B------:R-:W-:Y:S01]  /*31c0*/  FMNMX.FTZ R84, R99, R84, !PT ;  /* 0x0000005463547209 */ /* 0x000fe20007810000 */
[----:B------:R-:W-:Y:S01]  /*31d0*/  UIMAD.WIDE UR6, UR6, 0x66666667, URZ ;  /* 0x66666667060678a5 */ /* 0x000fe2000f8e023f */
[C---:B------:R-:W-:Y:S01]  /*31e0*/  ISETP.GT.AND P3, PT, R82.reuse, 0x40, PT ;  /* 0x000000405200780c */ /* 0x040fe20003f64270 */
[----:B------:R-:W3:Y:S01]  /*31f0*/  MUFU.TANH R52, R52 ;  /* 0x0000003400347308 */ /* 0x000ee20000002400 */
[----:B------:R-:W-:Y:S01]  /*3200*/  FSEL R83, R83, -INF , P2 ;  /* 0xff80000053537808 */ /* 0x000fe20001000000 */
[----:B------:R-:W-:Y:S01]  /*3210*/  USHF.R.U32.HI UR6, URZ, 0x1f, UR7 ;  /* 0x0000001f3f067899 */ /* 0x000fe20008011607 */
[----:B------:R-:W-:Y:S02]  /*3220*/  FMNMX.FTZ R84, R95, R84, !PT ;  /* 0x000000545f547209 */ /* 0x000fe40007810000 */
[----:B------:R-:W-:Y:S01]  /*3230*/  ISETP.GT.AND P2, PT, R82, 0x41, PT ;  /* 0x000000415200780c */ /* 0x000fe20003f44270 */
[----:B------:R-:W-:Y:S01]  /*3240*/  ULEA.HI.SX32 UR6, UR7, UR6, 0x1a ;  /* 0x0000000607067291 */ /* 0x000fe2000f8fd23f */
[----:B-1----:R-:W-:Y:S01]  /*3250*/  FSEL R79, R73, -INF , P3 ;  /* 0xff800000494f7808 */ /* 0x002fe20001800000 */
[----:B------:R-:W-:Y:S01]  /*3260*/  MUFU.TANH R3, R3 ;  /* 0x0000000300037308 */ /* 0x000fe20000002400 */
[----:B------:R-:W-:Y:S01]  /*3270*/  FMNMX.FTZ R84, R83, R84, !PT ;  /* 0x0000005453547209 */ /* 0x000fe20007810000 */
[----:B------:R-:W-:-:S02]  /*3280*/  WARPGROUP.DEPBAR.LE gsb0, 0x0 ;  /* 0x00008000000079c5 */ /* 0x000fc40000010000 */
[----:B------:R-:W-:Y:S01]  /*3290*/  ISETP.GT.AND P3, PT, R82, 0x48, PT ;  /* 0x000000485200780c */ /* 0x000fe20003f64270 */
[----:B------:R-:W-:Y:S01]  /*32a0*/  FMUL.FTZ R24, R0, R24 ;  /* 0x0000001800187220 */ /* 0x000fe20000410000 */
[----:B------:R-:W-:Y:S01]  /*32b0*/  FSEL R69, R74, -INF , P2 ;  /* 0xff8000004a457808 */ /* 0x000fe20001000000 */
[----:B------:R-:W-:Y:S01]  /*32c0*/  FMUL.FTZ R28, R0, R28 ;  /* 0x0000001c001c7220 */ /* 0x000fe20000410000 */
[----:B------:R-:W-:Y:S01]  /*32d0*/  FMNMX.FTZ R84, R79, R84, !PT ;  /* 0x000000544f547209 */ /* 0x000fe20007810000 */
[----:B------:R4:W1:Y:S01]  /*32e0*/  MUFU.TANH R74, R45 ;  /* 0x0000002d004a7308 */ /* 0x0008620000002400 */
[----:B------:R-:W-:Y:S01]  /*32f0*/  ISETP.GT.AND P2, PT, R82, 0x49, PT ;  /* 0x000000495200780c */ /* 0x000fe20003f44270 */
[C---:B------:R-:W-:Y:S01]  /*3300*/  FMUL.FTZ R32, R0.reuse, R32 ;  /* 0x0000002000207220 */ /* 0x040fe20000410000 */
[----:B------:R-:W-:Y:S01]  /*3310*/  FSEL R49, R75, -INF , P3 ;  /* 0xff8000004b317808 */ /* 0x000fe20001800000 */
[C---:B------:R-:W-:Y:S01]  /*3320*/  FMUL.FTZ R75, R0.reuse, R25 ;  /* 0x00000019004b7220 */ /* 0x040fe20000410000 */
[----:B------:R-:W-:Y:S01]  /*3330*/  FMNMX.FTZ R84, R69, R84, !PT ;  /* 0x0000005445547209 */ /* 0x000fe20007810000 */
[----:B------:R-:W-:Y:S01]  /*3340*/  FMUL.FTZ R36, R0, R36 ;  /* 0x0000002400247220 */ /* 0x000fe20000410000 */
[----:B------:R-:W-:Y:S01]  /*3350*/  ISETP.GT.AND P3, PT, R82, 0x50, PT ;  /* 0x000000505200780c */ /* 0x000fe20003f64270 */
[----:B------:R-:W1:Y:S01]  /*3360*/  MUFU.TANH R24, R24 ;  /* 0x0000001800187308 */ /* 0x000e620000002400 */
[----:B------:R-:W-:Y:S01]  /*3370*/  FSEL R67, R76, -INF , P2 ;  /* 0xff8000004c437808 */ /* 0x000fe20001000000 */
[C---:B------:R-:W-:Y:S01]  /*3380*/  FMUL.FTZ R39, R0.reuse, R39 ;  /* 0x0000002700277220 */ /* 0x040fe20000410000 */
        /* <DEDUP_REMOVED lines=10> */
[----:B--2---:R-:W-:Y:S01]  /*3430*/  FSEL R65, R65, -INF , P2 ;  /* 0xff80000041417808 */ /* 0x004fe20001000000 */
[----:B------:R-:W-:Y:S01]  /*3440*/  FMUL.FTZ R34, R0, R34 ;  /* 0x0000002200227220 */ /* 0x000fe20000410000 */
[----:B------:R-:W-:Y:S01]  /*3450*/  FMNMX.FTZ R84, R53, R84, !PT ;  /* 0x0000005435547209 */ /* 0x000fe20007810000 */
[----:B------:R-:W2:Y:S01]  /*3460*/  MUFU.TANH R28, R28 ;  /* 0x0000001c001c7308 */ /* 0x000ea20000002400 */
[----:B------:R-:W-:Y:S01]  /*3470*/  ISETP.GT.AND P2, PT, R82, 0x59, PT ;  /* 0x000000595200780c */ /* 0x000fe20003f44270 */
[----:B------:R-:W-:Y:S01]  /*3480*/  FMUL.FTZ R27, R0, R27 ;  /* 0x0000001b001b7220 */ /* 0x000fe20000410000 */
[----:B------:R-:W-:Y:S01]  /*3490*/  FSEL R71, R78, -INF , P3 ;  /* 0xff8000004e477808 */ /* 0x000fe20001800000 */
[----:B------:R-:W-:Y:S01]  /*34a0*/  FMUL.FTZ R38, R0, R38 ;  /* 0x0000002600267220 */ /* 0x000fe20000410000 */
[----:B------:R-:W-:Y:S01]  /*34b0*/  FMNMX.FTZ R84, R65, R84, !PT ;  /* 0x0000005441547209 */ /* 0x000fe20007810000 */
[----:B------:R2:W-:Y:S01]  /*34c0*/  @!P1 SYNCS.ARRIVE.TRANS64.RED.A1T0 RZ, [R2+URZ], RZ ;  /* 0x000000ff02ff99a7 */ /* 0x0005e2000810043f */
[----:B------:R-:W-:Y:S01]  /*34d0*/  ISETP.GT.AND P3, PT, R82, 0x60, PT ;  /* 0x000000605200780c */ /* 0x000fe20003f64270 */
[----:B------:R-:W-:Y:S01]  /*34e0*/  MUFU.TANH R32, R32 ;  /* 0x0000002000207308 */ /* 0x000fe20000002400 */
[----:B0-----:R-:W-:Y:S01]  /*34f0*/  FSEL R73, R80, -INF , P2 ;  /* 0xff80000050497808 */ /* 0x001fe20001000000 */
[----:B------:R-:W-:Y:S01]  /*3500*/  UISETP.LT.AND UP0, UPT, URZ, UR6, UPT ;  /* 0x000000063f00728c */ /* 0x000fe2000bf01270 */
[----:B------:R-:W-:-:S02]  /*3510*/  FMNMX.FTZ R84, R71, R84, !PT ;  /* 0x0000005447547209 */ /* 0x000fc40007810000 */
[----:B------:R-:W-:Y:S01]  /*3520*/  ISETP.GT.AND P2, PT, R82, 0x61, PT ;  /* 0x000000615200780c */ /* 0x000fe20003f44270 */
[----:B------:R-:W-:Y:S01]  /*3530*/  USEL UR54, URZ, UR6, !UP0 ;  /* 0x000000063f367287 */ /* 0x000fe2000c000000 */
[----:B----4-:R-:W-:Y:S01]  /*3540*/  FSEL R45, R70, -INF , P3 ;  /* 0xff800000462d7808 */ /* 0x010fe20001800000 */
[----:B------:R-:W-:Y:S01]  /*3550*/  FMUL.FTZ R70, R0, R29 ;  /* 0x0000001d00467220 */ /* 0x000fe20000410000 */
[----:B------:R-:W-:Y:S01]  /*3560*/  FMNMX.FTZ R84, R73, R84, !PT ;  /* 0x0000005449547209 */ /* 0x000fe20007810000 */
[----:B------:R-:W-:Y:S01]  /*3570*/  MUFU.TANH R36, R36 ;  /* 0x0000002400247308 */ /* 0x000fe20000002400 */
[----:B------:R-:W-:Y:S01]  /*3580*/  ISETP.GT.AND P3, PT, R82, 0x68, PT ;  /* 0x000000685200780c */ /* 0x000fe20003f64270 */
[----:B------:R-:W-:Y:S01]  /*3590*/  UISETP.GE.AND UP0, UPT, UR56, UR54, UPT ;  /* 0x000000363800728c */ /* 0x000fe2000bf06270 */
[----:B------:R-:W-:Y:S02]  /*35a0*/  FSEL R25, R81, -INF , P2 ;  /* 0xff80000051197808 */ /* 0x000fe40001000000 */
[----:B------:R-:W-:-:S02]  /*35b0*/  FMNMX.FTZ R84, R45, R84, !PT ;  /* 0x000000542d547209 */ /* 0x000fc40007810000 */
[----:B------:R-:W-:Y:S01]  /*35c0*/  ISETP.GT.AND P2, PT, R82, 0x69, PT ;  /* 0x000000695200780c */ /* 0x000fe20003f44270 */
[----:B------:R-:W0:Y:S01]  /*35d0*/  MUFU.TANH R70, R70 ;  /* 0x0000004600467308 */ /* 0x000e220000002400 */
[----:B-----5:R-:W-:Y:S02]  /*35e0*/  FSEL R29, R44, -INF , P3 ;  /* 0xff8000002c1d7808 */ /* 0x020fe40001800000 */
[----:B------:R-:W-:Y:S02]  /*35f0*/  FMNMX.FTZ R84, R25, R84, !PT ;  /* 0x0000005419547209 */ /* 0x000fe40007810000 */
[----:B------:R-:W-:Y:S02]  /*3600*/  ISETP.GT.AND P3, PT, R82, 0x70, PT ;  /* 0x000000705200780c */ /* 0x000fe40003f64270 */
[----:B------:R-:W-:Y:S01]  /*3610*/  FSEL R43, R43, -INF , P2 ;  /* 0xff8000002b2b7808 */ /* 0x000fe20001000000 */
[----:B------:R-:W-:Y:S01]  /*3620*/  MUFU.TANH R4, R4 ;  /* 0x0000000400047308 */ /* 0x000fe20000002400 */
[----:B------:R-:W-:-:S02]  /*3630*/  FMNMX.FTZ R84, R29, R84, !PT ;  /* 0x000000541d547209 */ /* 0x000fc40007810000 */
[----:B------:R-:W-:Y:S02]  /*3640*/  ISETP.GT.AND P2, PT, R82, 0x71, PT ;  /* 0x000000715200780c */ /* 0x000fe40003f44270 */
[----:B---3--:R-:W-:Y:S02]  /*3650*/  FSEL R75, R48, -INF , P3 ;  /* 0xff800000304b7808 */ /* 0x008fe40001800000 */
        /* <DEDUP_REMOVED lines=11> */
[----:B-1----:R-:W-:Y:S01]  /*3710*/  FSEL R81, R74, -INF , P2 ;  /* 0xff8000004a517808 */ /* 0x002fe20001000000 */
        /* <DEDUP_REMOVED lines=11> */
[----:B------:R3:W4:Y:S01]  /*37d0*/  MUFU.TANH R107, R24 ;  /* 0x00000018006b7308 */ /* 0x0007220000002400 */
[----:B--2---:R-:W-:Y:S02]  /*37e0*/  FSEL R37, R28, -INF , P3 ;  /* 0xff8000001c257808 */ /* 0x004fe40001800000 */
[----:B------:R-:W-:Y:S02]  /*37f0*/  FMNMX.FTZ R84, R93, R84, !PT ;  /* 0x000000545d547209 */ /* 0x000fe40007810000 */
[----:B------:R-:W-:Y:S02]  /*3800*/  ISETP.GT.AND P3, PT, R82, 0x90, PT ;  /* 0x000000905200780c */ /* 0x000fe40003f64270 */
[----:B0-----:R-:W-:Y:S01]  /*3810*/  FSEL R97, R70, -INF , P2 ;  /* 0xff80000046617808 */ /* 0x001fe20001000000 */
[----:B------:R-:W-:Y:S01]  /*3820*/  MUFU.TANH R8, R8 ;  /* 0x0000000800087308 */ /* 0x000fe20000002400 */
[----:B------:R-:W-:Y:S01]  /*3830*/  FMNMX.FTZ R84, R37, R84, !PT ;  /* 0x0000005425547209 */ /* 0x000fe20007810000 */
[----:B---3--:R-:W-:Y:S01]  /*3840*/  FMUL.FTZ R24, R0, R47 ;  /* 0x0000002f00187220 */ /* 0x008fe20000410000 */
[----:B------:R-:W-:-:S02]  /*3850*/  ISETP.GT.AND P2, PT, R82, 0x91, PT ;  /* 0x000000915200780c */ /* 0x000fc40003f44270 */
[----:B------:R-:W-:Y:S02]  /*3860*/  FSEL R101, R32, -INF , P3 ;  /* 0xff80000020657808 */ /* 0x000fe40001800000 */
[----:B------:R-:W-:Y:S01]  /*3870*/  FMNMX.FTZ R84, R97, R84, !PT ;  /* 0x0000005461547209 */ /* 0x000fe20007810000 */
[----:B------:R-:W0:Y:S01]  /*3880*/  MUFU.TANH R9, R9 ;  /* 0x0000000900097308 */ /* 0x000e220000002400 */
[----:B------:R-:W-:Y:S02]  /*3890*/  ISETP.GT.AND P3, PT, R82, 0x98, PT ;  /* 0x000000985200780c */ /* 0x000fe40003f64270 */
[----:B-1----:R-:W-:Y:S02]  /*38a0*/  FSEL R103, R42, -INF , P2 ;  /* 0xff8000002a677808 */ /* 0x002fe40001000000 */
[----:B------:R-:W-:Y:S02]  /*38b0*/  FMNMX.FTZ R84, R101, R84, !PT ;  /* 0x0000005465547209 */ /* 0x000fe40007810000 */
[----:B------:R-:W-:Y:S01]  /*38c0*/  ISETP.GT.AND P2, PT, R82, 0x99, PT ;  /* 0x000000995200780c */ /* 0x000fe20003f44270 */
[----:B------:R-:W-:Y:S01]  /*38d0*/  MUFU.TANH R10, R10 ;  /* 0x0000000a000a7308 */ /* 0x000fe20000002400 */
[----:B------:R-:W-:-:S02]  /*38e0*/  FSEL R47, R36, -INF , P3 ;  /* 0xff800000242f7808 */ /* 0x000fc40001800000 */
[----:B------:R-:W-:Y:S02]  /*38f0*/  FMNMX.FTZ R84, R103, R84, !PT ;  /* 0x0000005467547209 */ /* 0x000fe40007810000 */
[----:B----4-:R-:W-:Y:S02]  /*3900*/  FSEL R107, R107, -INF , P2 ;  /* 0xff8000006b6b7808 */ /* 0x010fe40001000000 */
[----:B------:R-:W-:Y:S01]  /*3910*/  FMNMX.FTZ R84, R47, R84, !PT ;  /* 0x000000542f547209 */ /* 0x000fe20007810000 */
[----:B------:R1:W-:Y:S01]  /*3920*/  MUFU.TANH R36, R24 ;  /* 0x0000001800247308 */ /* 0x0003e20000002400 */
[----:B------:R-:W-:Y:S02]  /*3930*/  VIMNMX R91, R64, R91, PT ;  /* 0x0000005b405b7248 */ /* 0x000fe40003fe0100 */
[----:B------:R-:W-:Y:S02]  /*3940*/  FMNMX.FTZ R84, R107, R84, !PT ;  /* 0x000000546b547209 */ /* 0x000fe40007810000 */
[----:B------:R-:W-:-:S02]  /*3950*/  ISETP.GT.AND P3, PT, R91, 0x1, PT ;  /* 0x000000015b00780c */ /* 0x000fc40003f64270 */
[----:B------:R-:W-:Y:S01]  /*3960*/  ISETP.GT.AND P4, PT, R91, 0x8, PT ;  /* 0x000000085b00780c */ /* 0x000fe20003f84270 */
[----:B------:R-:W1:Y:S01]  /*3970*/  SHFL.BFLY PT, R89, R84, 0x2, 0x1f ;  /* 0x0c401f0054597f89 */ /* 0x000e6200000e0000 */
[----:B------:R-:W-:Y:S01]  /*3980*/  MUFU.TANH R82, R39 ;  /* 0x0000002700527308 */ /* 0x000fe20000002400 */
[----:B------:R-:W-:Y:S02]  /*3990*/  FSEL R4, R4, -INF , P3 ;  /* 0xff80000004047808 */ /* 0x000fe40001800000 */
[----:B------:R-:W-:Y:S02]  /*39a0*/  FSEL R5, R5, -INF , P4 ;  /* 0xff80000005057808 */ /* 0x000fe40002000000 */
[----:B------:R-:W-:-:S03]  /*39b0*/  ISETP.GT.AND P3, PT, R91, 0x10, PT ;  /* 0x000000105b00780c */ /* 0x000fc60003f64270 */
[----:B------:R-:W-:Y:S01]  /*39c0*/  MUFU.TANH R42, R51 ;  /* 0x00000033002a7308 */ /* 0x000fe20000002400 */
[----:B------:R-:W-:Y:S02]  /*39d0*/  FSEL R7, R7, -INF , P3 ;  /* 0xff80000007077808 */ /* 0x000fe40001800000 */
[----:B------:R-:W-:-:S04]  /*39e0*/  ISETP.GT.AND P3, PT, R91, 0x18, PT ;  /* 0x000000185b00780c */ /* 0x000fc80003f64270 */
[----:B0-----:R-:W-:Y:S01]  /*39f0*/  FSEL R9, R9, -INF , P3 ;  /* 0xff80000009097808 */ /* 0x001fe20001800000 */
[----:B------:R-:W0:Y:S01]  /*3a00*/  MUFU.TANH R11, R11 ;  /* 0x0000000b000b7308 */ /* 0x000e220000002400 */
[----:B------:R-:W-:Y:S02]  /*3a10*/  ISETP.GT.AND P3, PT, R91, 0x20, PT ;  /* 0x000000205b00780c */ /* 0x000fe40003f64270 */
[----:B-1----:R-:W-:-:S05]  /*3a20*/  FMNMX.FTZ R24, R84, R89, !PT ;  /* 0x0000005954187209 */ /* 0x002fca0007810000 */
[----:B------:R-:W-:Y:S01]  /*3a30*/  MUFU.TANH R12, R12 ;  /* 0x0000000c000c7308 */ /* 0x000fe20000002400 */
[----:B------:R-:W-:Y:S01]  /*3a40*/  IMAD.MOV.U32 R84, RZ, RZ, R87 ;  /* 0x000000ffff547224 */ /* 0x000fe200078e0057 */
[----:B------:R-:W1:Y:S06]  /*3a50*/  SHFL.BFLY PT, R89, R24, 0x1, 0x1f ;  /* 0x0c201f0018597f89 */ /* 0x000e6c00000e0000 */
[----:B------:R-:W-:Y:S01]  /*3a60*/  MUFU.TANH R44, R55 ;  /* 0x00000037002c7308 */ /* 0x000fe20000002400 */
[----:B0-----:R-:W-:Y:S02]  /*3a70*/  FSEL R11, R11, -INF , P3 ;  /* 0xff8000000b0b7808 */ /* 0x001fe40001800000 */
[----:B------:R-:W-:-:S05]  /*3a80*/  ISETP.GT.AND P3, PT, R91, 0x28, PT ;  /* 0x000000285b00780c */ /* 0x000fca0003f64270 */
[----:B------:R-:W0:Y:S08]  /*3a90*/  MUFU.TANH R13, R13 ;  /* 0x0000000d000d7308 */ /* 0x000e300000002400 */
[----:B------:R2:W-:Y:S01]  /*3aa0*/  MUFU.TANH R48, R26 ;  /* 0x0000001a00307308 */ /* 0x0005e20000002400 */
[----:B-1----:R-:W-:-:S04]  /*3ab0*/  FMNMX.FTZ R89, R24, R89, !PT ;  /* 0x0000005918597209 */ /* 0x002fc80007810000 */
[C---:B------:R-:W-:Y:S01]  /*3ac0*/  FSETP.NEU.FTZ.AND P2, PT, R89.reuse, -INF , PT ;  /* 0xff8000005900780b */ /* 0x040fe20003f5d000 */
[----:B------:R-:W-:-:S02]  /*3ad0*/  FFMA.FTZ R24, R89, R88, -8 ;  /* 0xc100000059187423 */ /* 0x000fc40000010058 */
[----:B------:R-:W1:Y:S01]  /*3ae0*/  MUFU.TANH R14, R14 ;  /* 0x0000000e000e7308 */ /* 0x000e620000002400 */
[----:B0-----:R-:W-:Y:S02]  /*3af0*/  FSEL R13, R13, -INF , P3 ;  /* 0xff8000000d0d7808 */ /* 0x001fe40001800000 */
[C---:B------:R-:W-:Y:S02]  /*3b00*/  ISETP.GT.AND P3, PT, R91.reuse, 0x30, PT ;  /* 0x000000305b00780c */ /* 0x040fe40003f64270 */
[----:B------:R-:W-:Y:S02]  /*3b10*/  FSEL R24, R24, RZ, P2 ;  /* 0x000000ff18187208 */ /* 0x000fe40001000000 */
[----:B------:R-:W-:Y:S01]  /*3b20*/  ISETP.GT.AND P2, PT, R91, RZ, PT ;  /* 0x000000ff5b00720c */ /* 0x000fe20003f44270 */
[----:B------:R-:W0:Y:S02]  /*3b30*/  MUFU.TANH R15, R15 ;  /* 0x0000000f000f7308 */ /* 0x000e240000002400 */
[----:B--2---:R-:W-:-:S01]  /*3b40*/  FFMA.FTZ R26, R113, R88, -R24 ;  /* 0x00000058711a7223 */ /* 0x004fc20000010818 */
[----:B------:R-:W-:Y:S01]  /*3b50*/  FSEL R39, R3, -INF , P2 ;  /* 0xff80000003277808 */ /* 0x000fe20001000000 */
[----:B------:R-:W-:-:S01]  /*3b60*/  FFMA.FTZ R113, R115, R88, -R24 ;  /* 0x0000005873717223 */ /* 0x000fc20000010818 */
[----:B------:R-:W-:Y:S01]  /*3b70*/  ISETP.GT.AND P2, PT, R91, 0x9, PT ;  /* 0x000000095b00780c */ /* 0x000fe20003f44270 */
[----:B------:R-:W-:-:S01]  /*3b80*/  FFMA.FTZ R28, R117, R88, -R24 ;  /* 0x00000058751c7223 */ /* 0x000fc20000010818 */
[----:B------:R-:W-:Y:S01]  /*3b90*/  FMNMX.FTZ R32, R39, R4, !PT ;  /* 0x0000000427207209 */ /* 0x000fe20007810000 */
[----:B------:R-:W2:Y:S01]  /*3ba0*/  MUFU.TANH R20, R20 ;  /* 0x0000001400147308 */ /* 0x000ea20000002400 */
[----:B------:R-:W-:Y:S01]  /*3bb0*/  FSEL R51, R6, -INF , P2 ;  /* 0xff80000006337808 */ /* 0x000fe20001000000 */
[--C-:B------:R-:W-:Y:S01]  /*3bc0*/  FFMA.FTZ R121, R121, R88, -R24.reuse ;  /* 0x0000005879797223 */ /* 0x100fe20000010818 */
[----:B------:R-:W-:Y:S01]  /*3bd0*/  FMNMX.FTZ R32, R5, R32, !PT ;  /* 0x0000002005207209 */ /* 0x000fe20007810000 */
[-CC-:B------:R-:W-:Y:S01]  /*3be0*/  FFMA.FTZ R127, R127, R88.reuse, -R24.reuse ;  /* 0x000000587f7f7223 */ /* 0x180fe20000010818 */
[----:B------:R-:W-:Y:S01]  /*3bf0*/  ISETP.GT.AND P2, PT, R91, 0x11, PT ;  /* 0x000000115b00780c */ /* 0x000fe20003f44270 */
[--C-:B------:R-:W-:Y:S01]  /*3c00*/  FFMA.FTZ R129, R129, R88, -R24.reuse ;  /* 0x0000005881817223 */ /* 0x100fe20000010818 */
[----:B------:R-:W-:Y:S01]  /*3c10*/  FMNMX.FTZ R32, R51, R32, !PT ;  /* 0x0000002033207209 */ /* 0x000fe20007810000 */
[----:B------:R-:W3:Y:S01]  /*3c20*/  MUFU.TANH R21, R21 ;  /* 0x0000001500157308 */ /* 0x000ee20000002400 */
[----:B------:R-:W-:Y:S01]  /*3c30*/  FSEL R55, R8, -INF , P2 ;  /* 0xff80000008377808 */ /* 0x000fe20001000000 */
[--C-:B------:R-:W-:Y:S01]  /*3c40*/  FFMA.FTZ R53, R53, R88, -R24.reuse ;  /* 0x0000005835357223 */ /* 0x100fe20000010818 */
[----:B------:R-:W-:Y:S01]  /*3c50*/  FMNMX.FTZ R32, R7, R32, !PT ;  /* 0x0000002007207209 */ /* 0x000fe20007810000 */
[-CC-:B------:R-:W-:Y:S01]  /*3c60*/  FFMA.FTZ R109, R109, R88.reuse, -R24.reuse ;  /* 0x000000586d6d7223 */ /* 0x180fe20000010818 */
[----:B------:R-:W-:Y:S01]  /*3c70*/  ISETP.GT.AND P2, PT, R91, 0x19, PT ;  /* 0x000000195b00780c */ /* 0x000fe20003f44270 */
[--C-:B------:R-:W-:Y:S01]  /*3c80*/  FFMA.FTZ R99, R99, R88, -R24.reuse ;  /* 0x0000005863637223 */ /* 0x100fe20000010818 */
[----:B------:R-:W-:Y:S01]  /*3c90*/  FMNMX.FTZ R32, R55, R32, !PT ;  /* 0x0000002037207209 */ /* 0x000fe20007810000 */
[----:B------:R-:W4:Y:S01]  /*3ca0*/  MUFU.TANH R72, R72 ;  /* 0x0000004800487308 */ /* 0x000f220000002400 */
[----:B------:R-:W-:Y:S01]  /*3cb0*/  FSEL R115, R10, -INF , P2 ;  /* 0xff8000000a737808 */ /* 0x000fe20001000000 */
[--C-:B------:R-:W-:Y:S01]  /*3cc0*/  FFMA.FTZ R10, R111, R88, -R24.reuse ;  /* 0x000000586f0a7223 */ /* 0x100fe20000010818 */
[----:B------:R-:W-:Y:S01]  /*3cd0*/  FMNMX.FTZ R32, R9, R32, !PT ;  /* 0x0000002009207209 */ /* 0x000fe20007810000 */
[-CC-:B------:R-:W-:Y:S01]  /*3ce0*/  FFMA.FTZ R49, R49, R88.reuse, -R24.reuse ;  /* 0x0000005831317223 */ /* 0x180fe20000010818 */
[----:B------:R-:W-:Y:S01]  /*3cf0*/  ISETP.GT.AND P2, PT, R91, 0x21, PT ;  /* 0x000000215b00780c */ /* 0x000fe20003f44270 */
[--C-:B------:R-:W-:Y:S01]  /*3d00*/  FFMA.FTZ R25, R25, R88, -R24.reuse ;  /* 0x0000005819197223 */ /* 0x100fe20000010818 */
[----:B------:R-:W-:Y:S01]  /*3d10*/  FMNMX.FTZ R32, R115, R32, !PT ;  /* 0x0000002073207209 */ /* 0x000fe20007810000 */
[----:B------:R-:W-:Y:S01]  /*3d20*/  MUFU.TANH R56, R56 ;  /* 0x0000003800387308 */ /* 0x000fe20000002400 */
[----:B------:R-:W-:Y:S01]  /*3d30*/  FSEL R111, R12, -INF , P2 ;  /* 0xff8000000c6f7808 */ /* 0x000fe20001000000 */
[--C-:B------:R-:W-:Y:S01]  /*3d40*/  FFMA.FTZ R12, R105, R88, -R24.reuse ;  /* 0x00000058690c7223 */ /* 0x100fe20000010818 */
[----:B------:R-:W-:Y:S01]  /*3d50*/  FMNMX.FTZ R32, R11, R32, !PT ;  /* 0x000000200b207209 */ /* 0x000fe20007810000 */
[-CC-:B------:R-:W-:Y:S01]  /*3d60*/  FFMA.FTZ R29, R29, R88.reuse, -R24.reuse ;  /* 0x000000581d1d7223 */ /* 0x180fe20000010818 */
[----:B------:R-:W-:Y:S01]  /*3d70*/  ISETP.GT.AND P2, PT, R91, 0x29, PT ;  /* 0x000000295b00780c */ /* 0x000fe20003f44270 */
[--C-:B------:R-:W-:Y:S01]  /*3d80*/  FFMA.FTZ R33, R33, R88, -R24.reuse ;  /* 0x0000005821217223 */ /* 0x100fe20000010818 */
[----:B------:R-:W-:Y:S01]  /*3d90*/  FMNMX.FTZ R32, R111, R32, !PT ;  /* 0x000000206f207209 */ /* 0x000fe20007810000 */
[----:B------:R-:W5:Y:S01]  /*3da0*/  MUFU.TANH R57, R57 ;  /* 0x0000003900397308 */ /* 0x000f620000002400 */
[----:B-1----:R-:W-:Y:S01]  /*3db0*/  FSEL R117, R14, -INF , P2 ;  /* 0xff8000000e757808 */ /* 0x002fe20001000000 */
[--C-:B------:R-:W-:Y:S01]  /*3dc0*/  FFMA.FTZ R14, R95, R88, -R24.reuse ;  /* 0x000000585f0e7223 */ /* 0x100fe20000010818 */
[----:B------:R-:W-:Y:S01]  /*3dd0*/  FMNMX.FTZ R32, R13, R32, !PT ;  /* 0x000000200d207209 */ /* 0x000fe20007810000 */
[-CC-:B------:R-:W-:Y:S01]  /*3de0*/  FFMA.FTZ R37, R37, R88.reuse, -R24.reuse ;  /* 0x0000005825257223 */ /* 0x180fe20000010818 */
[----:B------:R-:W-:Y:S01]  /*3df0*/  ISETP.GT.AND P2, PT, R91, 0x31, PT ;  /* 0x000000315b00780c */ /* 0x000fe20003f44270 */
[----:B------:R-:W-:Y:S01]  /*3e00*/  FFMA.FTZ R47, R47, R88, -R24 ;  /* 0x000000582f2f7223 */ /* 0x000fe20000010818 */
[----:B0-----:R-:W-:Y:S01]  /*3e10*/  FSEL R15, R15, -INF , P3 ;  /* 0xff8000000f0f7808 */ /* 0x001fe20001800000 */
[----:B------:R-:W-:Y:S01]  /*3e20*/  MUFU.TANH R58, R58 ;  /* 0x0000003a003a7308 */ /* 0x000fe20000002400 */
[----:B------:R-:W-:-:S02]  /*3e30*/  FMNMX.FTZ R32, R117, R32, !PT ;  /* 0x0000002075207209 */ /* 0x000fc40007810000 */
[----:B------:R-:W-:Y:S02]  /*3e40*/  ISETP.GT.AND P3, PT, R91, 0x38, PT ;  /* 0x000000385b00780c */ /* 0x000fe40003f64270 */
[----:B--2---:R-:W-:Y:S01]  /*3e50*/  FSEL R105, R20, -INF , P2 ;  /* 0xff80000014697808 */ /* 0x004fe20001000000 */
[----:B------:R-:W-:Y:S01]  /*3e60*/  FFMA.FTZ R20, R79, R88, -R24 ;  /* 0x000000584f147223 */ /* 0x000fe20000010818 */
[----:B------:R-:W-:Y:S01]  /*3e70*/  FMNMX.FTZ R32, R15, R32, !PT ;  /* 0x000000200f207209 */ /* 0x000fe20007810000 */
[----:B------:R0:W-:Y:S01]  /*3e80*/  MUFU.TANH R74, R31 ;  /* 0x0000001f004a7308 */ /* 0x0001e20000002400 */
[----:B------:R-:W-:Y:S02]  /*3e90*/  ISETP.GT.AND P2, PT, R91, 0x39, PT ;  /* 0x000000395b00780c */ /* 0x000fe40003f44270 */
[----:B---3--:R-:W-:Y:S02]  /*3ea0*/  FSEL R21, R21, -INF , P3 ;  /* 0xff80000015157808 */ /* 0x008fe40001800000 */
[----:B------:R-:W-:-:S02]  /*3eb0*/  FMNMX.FTZ R32, R105, R32, !PT ;  /* 0x0000002069207209 */ /* 0x000fc40007810000 */
[----:B------:R-:W-:Y:S01]  /*3ec0*/  ISETP.GT.AND P3, PT, R91, 0x40, PT ;  /* 0x000000405b00780c */ /* 0x000fe20003f64270 */
[----:B------:R-:W1:Y:S01]  /*3ed0*/  MUFU.TANH R59, R59 ;  /* 0x0000003b003b7308 */ /* 0x000e620000002400 */
[----:B0-----:R-:W-:-:S01]  /*3ee0*/  FFMA.FTZ R31, R119, R88, -R24 ;  /* 0x00000058771f7223 */ /* 0x001fc20000010818 */
[----:B----4-:R-:W-:Y:S02]  /*3ef0*/  FSEL R119, R72, -INF , P2 ;  /* 0xff80000048777808 */ /* 0x010fe40001000000 */
[----:B------:R-:W-:Y:S02]  /*3f00*/  FMNMX.FTZ R32, R21, R32, !PT ;  /* 0x0000002015207209 */ /* 0x000fe40007810000 */
[----:B------:R-:W-:Y:S02]  /*3f10*/  ISETP.GT.AND P2, PT, R91, 0x41, PT ;  /* 0x000000415b00780c */ /* 0x000fe40003f44270 */
[----:B------:R-:W-:Y:S01]  /*3f20*/  MUFU.TANH R60, R60 ;  /* 0x0000003c003c7308 */ /* 0x000fe20000002400 */
[----:B------:R-:W-:-:S02]  /*3f30*/  FMNMX.FTZ R32, R119, R32, !PT ;  /* 0x0000002077207209 */ /* 0x000fc40007810000 */
[----:B-----5:R-:W-:Y:S01]  /*3f40*/  FSEL R95, R57, -INF , P2 ;  /* 0xff800000395f7808 */ /* 0x020fe20001000000 */
[----:B------:R-:W-:-:S01]  /*3f50*/  FFMA.FTZ R57, R83, R88, -R24 ;  /* 0x0000005853397223 */ /* 0x000fc20000010818 */
[----:B------:R-:W-:-:S03]  /*3f60*/  ISETP.GT.AND P2, PT, R91, 0x49, PT ;  /* 0x000000495b00780c */ /* 0x000fc60003f44270 */
[----:B------:R0:W-:Y:S01]  /*3f70*/  MUFU.EX2 R8, R121 ;  /* 0x0000007900087308 */ /* 0x0001e20000000800 */
[----:B-1----:R-:W-:Y:S01]  /*3f80*/  FSEL R83, R59, -INF , P2 ;  /* 0xff8000003b537808 */ /* 0x002fe20001000000 */
[----:B------:R-:W-:Y:S01]  /*3f90*/  FFMA.FTZ R59, R69, R88, -R24 ;  /* 0x00000058453b7223 */ /* 0x000fe20000010818 */
[----:B------:R-:W-:-:S05]  /*3fa0*/  ISETP.GT.AND P2, PT, R91, 0x51, PT ;  /* 0x000000515b00780c */ /* 0x000fca0003f44270 */
[----:B------:R-:W1:Y:S01]  /*3fb0*/  MUFU.TANH R61, R61 ;  /* 0x0000003d003d7308 */ /* 0x000e620000002400 */
[----:B0-----:R-:W-:Y:S02]  /*3fc0*/  FSEL R121, R56, -INF , P3 ;  /* 0xff80000038797808 */ /* 0x001fe40001800000 */
[----:B------:R-:W-:Y:S02]  /*3fd0*/  ISETP.GT.AND P3, PT, R91, 0x48, PT ;  /* 0x000000485b00780c */ /* 0x000fe40003f64270 */
[----:B------:R-:W-:-:S03]  /*3fe0*/  FMNMX.FTZ R32, R121, R32, !PT ;  /* 0x0000002079207209 */ /* 0x000fc60007810000 */
[----:B------:R0:W-:Y:S01]  /*3ff0*/  MUFU.TANH R70, R30 ;  /* 0x0000001e00467308 */ /* 0x0001e20000002400 */
[----:B------:R-:W-:-:S07]  /*4000*/  FMNMX.FTZ R32, R95, R32, !PT ;  /* 0x000000205f207209 */ /* 0x000fce0007810000 */
[----:B------:R-:W-:Y:S01]  /*4010*/  MUFU.TANH R62, R62 ;  /* 0x0000003e003e7308 */ /* 0x000fe20000002400 */
[----:B0-----:R-:W-:-:S01]  /*4020*/  FFMA.FTZ R30, R123, R88, -R24 ;  /* 0x000000587b1e7223 */ /* 0x001fc20000010818 */
[----:B------:R-:W-:Y:S02]  /*4030*/  FSEL R123, R58, -INF , P3 ;  /* 0xff8000003a7b7808 */ /* 0x000fe40001800000 */
[----:B------:R-:W-:Y:S02]  /*4040*/  ISETP.GT.AND P3, PT, R91, 0x50, PT ;  /* 0x000000505b00780c */ /* 0x000fe40003f64270 */
[----:B------:R-:W-:Y:S02]  /*4050*/  FMNMX.FTZ R32, R123, R32, !PT ;  /* 0x000000207b207209 */ /* 0x000fe40007810000 */
[----:B------:R-:W0:Y:S01]  /*4060*/  MUFU.TANH R63, R63 ;  /* 0x0000003f003f7308 */ /* 0x000e220000002400 */
[----:B-1----:R-:W-:Y:S02]  /*4070*/  FSEL R79, R61, -INF , P2 ;  /* 0xff8000003d4f7808 */ /* 0x002fe40001000000 */
[----:B------:R-:W-:-:S02]  /*4080*/  FMNMX.FTZ R32, R83, R32, !PT ;  /* 0x0000002053207209 */ /* 0x000fc40007810000 */
[----:B------:R-:W-:-:S03]  /*4090*/  ISETP.GT.AND P2, PT, R91, 0x59, PT ;  /* 0x000000595b00780c */ /* 0x000fc60003f44270 */
[----:B------:R1:W-:Y:S08]  /*40a0*/  MUFU.TANH R78, R35 ;  /* 0x00000023004e7308 */ /* 0x0003f00000002400 */
[----:B------:R-:W-:Y:S01]  /*40b0*/  MUFU.TANH R40, R40 ;  /* 0x0000002800287308 */ /* 0x000fe20000002400 */
[----:B-1----:R-:W-:-:S01]  /*40c0*/  FFMA.FTZ R35, R125, R88, -R24 ;  /* 0x000000587d237223 */ /* 0x002fc20000010818 */
[----:B------:R-:W-:-:S02]  /*40d0*/  FSEL R125, R60, -INF , P3 ;  /* 0xff8000003c7d7808 */ /* 0x000fc40001800000 */
[----:B------:R-:W-:Y:S02]  /*40e0*/  ISETP.GT.AND P3, PT, R91, 0x58, PT ;  /* 0x000000585b00780c */ /* 0x000fe40003f64270 */
[----:B------:R-:W-:Y:S02]  /*40f0*/  FMNMX.FTZ R32, R125, R32, !PT ;  /* 0x000000207d207209 */ /* 0x000fe40007810000 */
[----:B------:R-:W1:Y:S01]  /*4100*/  MUFU.TANH R41, R41 ;  /* 0x0000002900297308 */ /* 0x000e620000002400 */
[----:B0-----:R-:W-:Y:S02]  /*4110*/  FSEL R69, R63, -INF , P2 ;  /* 0xff8000003f457808 */ /* 0x001fe40001000000 */
[----:B------:R-:W-:Y:S02]  /*4120*/  FMNMX.FTZ R32, R79, R32, !PT ;  /* 0x000000204f207209 */ /* 0x000fe40007810000 */
[----:B------:R-:W-:-:S03]  /*4130*/  ISETP.GT.AND P2, PT, R91, 0x61, PT ;  /* 0x000000615b00780c */ /* 0x000fc60003f44270 */
[----:B------:R-:W0:Y:S08]  /*4140*/  MUFU.TANH R46, R46 ;  /* 0x0000002e002e7308 */ /* 0x000e300000002400 */
[----:B------:R2:W-:Y:S01]  /*4150*/  MUFU.EX2 R6, R127 ;  /* 0x0000007f00067308 */ /* 0x0005e20000000800 */
[----:B-1----:R-:W-:Y:S01]  /*4160*/  FSEL R131, R41, -INF , P2 ;  /* 0xff80000029837808 */ /* 0x002fe20001000000 */
[----:B------:R-:W-:Y:S01]  /*4170*/  FFMA.FTZ R41, R67, R88, -R24 ;  /* 0x0000005843297223 */ /* 0x000fe20000010818 */
[----:B------:R-:W-:-:S04]  /*4180*/  ISETP.GT.AND P2, PT, R91, 0x69, PT ;  /* 0x000000695b00780c */ /* 0x000fc80003f44270 */
[----:B------:R-:W-:Y:S01]  /*4190*/  FSEL R63, R36, -INF , P2 ;  /* 0xff800000243f7808 */ /* 0x000fe20001000000 */
[----:B------:R-:W1:Y:S01]  /*41a0*/  MUFU.TANH R50, R50 ;  /* 0x0000003200327308 */ /* 0x000e620000002400 */
[----:B--2---:R-:W-:Y:S02]  /*41b0*/  FSEL R127, R62, -INF , P3 ;  /* 0xff8000003e7f7808 */ /* 0x004fe40001800000 */
[----:B------:R-:W-:Y:S02]  /*41c0*/  ISETP.GT.AND P3, PT, R91, 0x60, PT ;  /* 0x000000605b00780c */ /* 0x000fe40003f64270 */
[----:B------:R-:W-:Y:S02]  /*41d0*/  FMNMX.FTZ R32, R127, R32, !PT ;  /* 0x000000207f207209 */ /* 0x000fe40007810000 */
[----:B------:R-:W-:Y:S01]  /*41e0*/  ISETP.GT.AND P2, PT, R91, 0x71, PT ;  /* 0x000000715b00780c */ /* 0x000fe20003f44270 */
[----:B------:R2:W-:Y:S03]  /*41f0*/  MUFU.TANH R76, R34 ;  /* 0x00000022004c7308 */ /* 0x0005e60000002400 */
[----:B------:R-:W-:Y:S01]  /*4200*/  FSEL R133, R42, -INF , P2 ;  /* 0xff8000002a857808 */ /* 0x000fe20001000000 */
[----:B------:R-:W-:Y:S01]  /*4210*/  FFMA.FTZ R42, R45, R88, -R24 ;  /* 0x000000582d2a7223 */ /* 0x000fe20000010818 */
[----:B------:R-:W-:-:S03]  /*4220*/  ISETP.GT.AND P2, PT, R91, 0x79, PT ;  /* 0x000000795b00780c */ /* 0x000fc60003f44270 */
[----:B------:R3:W-:Y:S01]  /*4230*/  MUFU.EX2 R3, R129 ;  /* 0x0000008100037308 */ /* 0x0007e20000000800 */
[----:B--2---:R-:W-:Y:S02]  /*4240*/  FMNMX.FTZ R34, R69, R32, !PT ;  /* 0x0000002045227209 */ /* 0x004fe40007810000 */
[----:B------:R-:W-:Y:S01]  /*4250*/  FSEL R137, R44, -INF , P2 ;  /* 0xff8000002c897808 */ /* 0x000fe20001000000 */
[----:B------:R-:W-:-:S01]  /*4260*/  FFMA.FTZ R44, R81, R88, -R24 ;  /* 0x00000058512c7223 */ /* 0x000fc20000010818 */
[----:B------:R-:W-:Y:S01]  /*4270*/  ISETP.GT.AND P2, PT, R91, 0x81, PT ;  /* 0x000000815b00780c */ /* 0x000fe20003f44270 */
[----:B------:R-:W-:Y:S02]  /*4280*/  IMAD.MOV.U32 R81, RZ, RZ, R87 ;  /* 0x000000ffff517224 */ /* 0x000fe400078e0057 */
[----:B------:R-:W2:Y:S01]  /*4290*/  MUFU.TANH R54, R54 ;  /* 0x0000003600367308 */ /* 0x000ea20000002400 */
[----:B---3--:R-:W-:Y:S01]  /*42a0*/  FSEL R129, R40, -INF , P3 ;  /* 0xff80000028817808 */ /* 0x008fe20001800000 */
[----:B------:R-:W-:Y:S01]  /*42b0*/  FFMA.FTZ R40, R71, R88, -R24 ;  /* 0x0000005847287223 */ /* 0x000fe20000010818 */
[----:B------:R-:W-:-:S02]  /*42c0*/  ISETP.GT.AND P3, PT, R91, 0x68, PT ;  /* 0x000000685b00780c */ /* 0x000fc40003f64270 */
[----:B------:R-:W-:Y:S02]  /*42d0*/  FMNMX.FTZ R34, R129, R34, !PT ;  /* 0x0000002281227209 */ /* 0x000fe40007810000 */
[----:B0-----:R-:W-:Y:S01]  /*42e0*/  FSEL R61, R46, -INF , P3 ;  /* 0xff8000002e3d7808 */ /* 0x001fe20001800000 */
[----:B------:R0:W3:Y:S01]  /*42f0*/  MUFU.TANH R52, R27 ;  /* 0x0000001b00347308 */ /* 0x0000e20000002400 */
[----:B------:R-:W-:Y:S02]  /*4300*/  FMNMX.FTZ R34, R131, R34, !PT ;  /* 0x0000002283227209 */ /* 0x000fe40007810000 */
[----:B------:R-:W-:Y:S02]  /*4310*/  ISETP.GT.AND P3, PT, R91, 0x70, PT ;  /* 0x000000705b00780c */ /* 0x000fe40003f64270 */
[----:B------:R-:W-:Y:S02]  /*4320*/  FMNMX.FTZ R34, R61, R34, !PT ;  /* 0x000000223d227209 */ /* 0x000fe40007810000 */
[----:B-1----:R-:W-:Y:S01]  /*4330*/  FSEL R67, R50, -INF , P3 ;  /* 0xff80000032437808 */ /* 0x002fe20001800000 */
[----:B------:R1:W4:Y:S01]  /*4340*/  MUFU.TANH R80, R38 ;  /* 0x0000002600507308 */ /* 0x0003220000002400 */
[----:B------:R-:W-:Y:S01]  /*4350*/  FMNMX.FTZ R36, R63, R34, !PT ;  /* 0x000000223f247209 */ /* 0x000fe20007810000 */
[-CC-:B0-----:R-:W-:Y:S01]  /*4360*/  FFMA.FTZ R27, R68, R88.reuse, -R24.reuse ;  /* 0x00000058441b7223 */ /* 0x181fe20000010818 */
[----:B------:R-:W-:Y:S01]  /*4370*/  ISETP.GT.AND P3, PT, R91, 0x78, PT ;  /* 0x000000785b00780c */ /* 0x000fe20003f64270 */
[----:B------:R-:W-:Y:S01]  /*4380*/  FFMA.FTZ R50, R101, R88, -R24 ;  /* 0x0000005865327223 */ /* 0x000fe20000010818 */
[----:B------:R-:W-:-:S02]  /*4390*/  FMNMX.FTZ R36, R67, R36, !PT ;  /* 0x0000002443247209 */ /* 0x000fc40007810000 */
[----:B--2---:R-:W-:Y:S01]  /*43a0*/  FSEL R135, R54, -INF , P3 ;  /* 0xff80000036877808 */ /* 0x004fe20001800000 */
[----:B------:R0:W-:Y:S01]  /*43b0*/  MUFU.EX2 R34, R53 ;  /* 0x0000003500227308 */ /* 0x0001e20000000800 */
[----:B------:R-:W-:Y:S02]  /*43c0*/  FMNMX.FTZ R36, R133, R36, !PT ;  /* 0x0000002485247209 */ /* 0x000fe40007810000 */
[----:B------:R-:W-:Y:S02]  /*43d0*/  ISETP.GT.AND P3, PT, R91, 0x80, PT ;  /* 0x000000805b00780c */ /* 0x000fe40003f64270 */
[----:B------:R-:W-:Y:S02]  /*43e0*/  FMNMX.FTZ R36, R135, R36, !PT ;  /* 0x0000002487247209 */ /* 0x000fe40007810000 */
[----:B------:R-:W-:Y:S01]  /*43f0*/  FSEL R139, R48, -INF , P3 ;  /* 0xff800000308b7808 */ /* 0x000fe20001800000 */
[----:B------:R-:W-:Y:S01]  /*4400*/  MUFU.EX2 R26, R26 ;  /* 0x0000001a001a7308 */ /* 0x000fe20000000800 */
[----:B-1----:R-:W-:Y:S01]  /*4410*/  FMNMX.FTZ R38, R137, R36, !PT ;  /* 0x0000002489267209 */ /* 0x002fe20007810000 */
[-CC-:B0-----:R-:W-:Y:S01]  /*4420*/  FFMA.FTZ R53, R73, R88.reuse, -R24.reuse ;  /* 0x0000005849357223 */ /* 0x181fe20000010818 */
[----:B------:R-:W-:Y:S01]  /*4430*/  ISETP.GT.AND P3, PT, R91, 0x88, PT ;  /* 0x000000885b00780c */ /* 0x000fe20003f64270 */
[----:B------:R-:W-:Y:S01]  /*4440*/  FFMA.FTZ R48, R97, R88, -R24 ;  /* 0x0000005861307223 */ /* 0x000fe20000010818 */
[----:B---3--:R-:W-:-:S02]  /*4450*/  FSEL R71, R52, -INF , P2 ;  /* 0xff80000034477808 */ /* 0x008fc40001000000 */
[----:B------:R-:W-:Y:S01]  /*4460*/  FMNMX.FTZ R38, R139, R38, !PT ;  /* 0x000000268b267209 */ /* 0x000fe20007810000 */
[----:B------:R0:W-:Y:S01]  /*4470*/  MUFU.EX2 R36, R40 ;  /* 0x0000002800247308 */ /* 0x0001e20000000800 */
[----:B------:R-:W-:Y:S02]  /*4480*/  ISETP.GT.AND P2, PT, R91, 0x89, PT ;  /* 0x000000895b00780c */ /* 0x000fe40003f44270 */
[----:B------:R-:W-:Y:S02]  /*4490*/  FSEL R141, R70, -INF , P3 ;  /* 0xff800000468d7808 */ /* 0x000fe40001800000 */
[----:B------:R-:W-:Y:S02]  /*44a0*/  FMNMX.FTZ R38, R71, R38, !PT ;  /* 0x0000002647267209 */ /* 0x000fe40007810000 */
[----:B------:R-:W-:Y:S01]  /*44b0*/  ISETP.GT.AND P3, PT, R91, 0x90, PT ;  /* 0x000000905b00780c */ /* 0x000fe20003f64270 */
[----:B------:R-:W-:Y:S01]  /*44c0*/  MUFU.EX2 R27, R27 ;  /* 0x0000001b001b7308 */ /* 0x000fe20000000800 */
[----:B------:R-:W-:-:S02]  /*44d0*/  FSEL R73, R74, -INF , P2 ;  /* 0xff8000004a497808 */ /* 0x000fc40001000000 */
[----:B------:R-:W-:Y:S02]  /*44e0*/  FMNMX.FTZ R38, R141, R38, !PT ;  /* 0x000000268d267209 */ /* 0x000fe40007810000 */
[----:B------:R-:W-:Y:S02]  /*44f0*/  ISETP.GT.AND P2, PT, R91, 0x91, PT ;  /* 0x000000915b00780c */ /* 0x000fe40003f44270 */
[----:B------:R-:W-:Y:S01]  /*4500*/  FSEL R143, R76, -INF , P3 ;  /* 0xff8000004c8f7808 */ /* 0x000fe20001800000 */
[----:B------:R-:W-:Y:S01]  /*4510*/  MUFU.EX2 R28, R28 ;  /* 0x0000001c001c7308 */ /* 0x000fe20000000800 */
[----:B0-----:R-:W-:Y:S02]  /*4520*/  FMNMX.FTZ R40, R73, R38, !PT ;  /* 0x0000002649287209 */ /* 0x001fe40007810000 */
[----:B------:R-:W-:Y:S02]  /*4530*/  ISETP.GT.AND P3, PT, R91, 0x98, PT ;  /* 0x000000985b00780c */ /* 0x000fe40003f64270 */
[----:B------:R-:W-:-:S02]  /*4540*/  FSEL R145, R78, -INF , P2 ;  /* 0xff8000004e917808 */ /* 0x000fc40001000000 */
[----:B------:R-:W-:Y:S01]  /*4550*/  FMNMX.FTZ R40, R143, R40, !PT ;  /* 0x000000288f287209 */ /* 0x000fe20007810000 */
[----:B------:R-:W-:Y:S01]  /*4560*/  MUFU.EX2 R31, R31 ;  /* 0x0000001f001f7308 */ /* 0x000fe20000000800 */
[----:B------:R-:W-:Y:S02]  /*4570*/  ISETP.GT.AND P2, PT, R91, 0x99, PT ;  /* 0x000000995b00780c */ /* 0x000fe40003f44270 */
[----:B----4-:R-:W-:Y:S02]  /*4580*/  FSEL R147, R80, -INF , P3 ;  /* 0xff80000050937808 */ /* 0x010fe40001800000 */
[----:B------:R-:W-:Y:S02]  /*4590*/  FMNMX.FTZ R40, R145, R40, !PT ;  /* 0x0000002891287209 */ /* 0x000fe40007810000 */
[----:B------:R-:W-:Y:S01]  /*45a0*/  FSEL R149, R82, -INF , P2 ;  /* 0xff80000052957808 */ /* 0x000fe20001000000 */
[----:B------:R-:W-:Y:S01]  /*45b0*/  MUFU.EX2 R30, R30 ;  /* 0x0000001e001e7308 */ /* 0x000fe20000000800 */
[----:B------:R-:W-:-:S04]  /*45c0*/  FMNMX.FTZ R40, R147, R40, !PT ;  /* 0x0000002893287209 */ /* 0x000fc80007810000 */
[----:B------:R-:W-:Y:S01]  /*45d0*/  FMNMX.FTZ R45, R149, R40, !PT ;  /* 0x00000028952d7209 */ /* 0x000fe20007810000 */
[----:B------:R-:W-:-:S01]  /*45e0*/  FFMA.FTZ R40, R75, R88, -R24 ;  /* 0x000000584b287223 */ /* 0x000fc20000010818 */
[----:B------:R-:W-:Y:S01]  /*45f0*/  IMAD.MOV.U32 R75, RZ, RZ, R87 ;  /* 0x000000ffff4b7224 */ /* 0x000fe200078e0057 */
[----:B------:R-:W-:Y:S02]  /*4600*/  MUFU.EX2 R35, R35 ;  /* 0x0000002300237308 */ /* 0x000fe40000000800 */
[----:B------:R-:W0:Y:S06]  /*4610*/  SHFL.BFLY PT, R46, R45, 0x2, 0x1f ;  /* 0x0c401f002d2e7f89 */ /* 0x000e2c00000e0000 */
[----:B------:R-:W-:Y:S08]  /*4620*/  MUFU.EX2 R113, R113 ;  /* 0x0000007100717308 */ /* 0x000ff00000000800 */
[----:B------:R-:W-:Y:S08]  /*4630*/  MUFU.EX2 R10, R10 ;  /* 0x0000000a000a7308 */ /* 0x000ff00000000800 */
[----:B------:R-:W-:Y:S01]  /*4640*/  MUFU.EX2 R109, R109 ;  /* 0x0000006d006d7308 */ /* 0x000fe20000000800 */
[----:B0-----:R-:W-:Y:S01]  /*4650*/  FMNMX.FTZ R52, R45, R46, !PT ;  /* 0x0000002e2d347209 */ /* 0x001fe20007810000 */
[-CC-:B------:R-:W-:Y:S01]  /*4660*/  FFMA.FTZ R45, R85, R88.reuse, -R24.reuse ;  /* 0x00000058552d7223 */ /* 0x180fe20000010818 */
[----:B------:R-:W-:-:S01]  /*4670*/  FFMA.FTZ R46, R93, R88, -R24 ;  /* 0x000000585d2e7223 */ /* 0x000fc20000010818 */
[----:B------:R-:W-:-:S02]  /*4680*/  IMAD.MOV.U32 R85, RZ, RZ, R87 ;  /* 0x000000ffff557224 */ /* 0x000fc400078e0057 */
[----:B------:R-:W0:Y:S02]  /*4690*/  SHFL.BFLY PT, R91, R52, 0x1, 0x1f ;  /* 0x0c201f00345b7f89 */ /* 0x000e2400000e0000 */
[----:B------:R-:W-:Y:S08]  /*46a0*/  MUFU.EX2 R12, R12 ;  /* 0x0000000c000c7308 */ /* 0x000ff00000000800 */
[----:B------:R-:W-:Y:S08]  /*46b0*/  MUFU.EX2 R99, R99 ;  /* 0x0000006300637308 */ /* 0x000ff00000000800 */
[----:B------:R-:W-:Y:S01]  /*46c0*/  MUFU.EX2 R14, R14 ;  /* 0x0000000e000e7308 */ /* 0x000fe20000000800 */
[----:B0-----:R-:W-:-:S07]  /*46d0*/  FMNMX.FTZ R91, R52, R91, !PT ;  /* 0x0000005b345b7209 */ /* 0x001fce0007810000 */
[----:B------:R-:W-:Y:S01]  /*46e0*/  MUFU.EX2 R57, R57 ;  /* 0x0000003900397308 */ /* 0x000fe20000000800 */
[C---:B------:R-:W-:Y:S01]  /*46f0*/  FSETP.NEU.FTZ.AND P2, PT, R91.reuse, -INF , PT ;  /* 0xff8000005b00780b */ /* 0x040fe20003f5d000 */
[----:B------:R-:W-:-:S06]  /*4700*/  FFMA.FTZ R52, R91, R88, -8 ;  /* 0xc10000005b347423 */ /* 0x000fcc0000010058 */
[----:B------:R-:W-:Y:S01]  /*4710*/  MUFU.EX2 R20, R20 ;  /* 0x0000001400147308 */ /* 0x000fe20000000800 */
[----:B------:R-:W-:Y:S02]  /*4720*/  FSEL R52, R52, RZ, P2 ;  /* 0x000000ff34347208 */ /* 0x000fe40001000000 */
[----:B------:R-:W-:-:S03]  /*4730*/  PLOP3.LUT P2, PT, PT, PT, UP0, 0x80, 0x0 ;  /* 0x000000000000781c */ /* 0x000fc60003f4f008 */
        /* <DEDUP_REMOVED lines=39> */
[----:B--2---:R-:W-:-:S01]  /*49b0*/  FADD.FTZ R51, R26, R27 ;  /* 0x0000001b1a337221 */ /* 0x004fc20000010000 */
[-CC-:B------:R-:W-:Y:S01]  /*49c0*/  FFMA.FTZ R71, R71, R88.reuse, -R52.reuse ;  /* 0x0000005847477223 */ /* 0x180fe20000010834 */
[----:B------:R-:W-:-:S01]  /*49d0*/  FFMA.FTZ R141, R141, R88, -R52 ;  /* 0x000000588d8d7223 */ /* 0x000fc20000010834 */
[----:B------:R-:W-:Y:S01]  /*49e0*/  FFMA.FTZ R73, R73, R88, -R52 ;  /* 0x0000005849497223 */ /* 0x000fe20000010834 */
[----:B------:R-:W-:-:S01]  /*49f0*/  FADD.FTZ R78, R28, R51 ;  /* 0x000000331c4e7221 */ /* 0x000fc20000010000 */
[----:B-1----:R-:W-:Y:S01]  /*4a00*/  FADD.FTZ R51, R5, R76 ;  /* 0x0000004c05337221 */ /* 0x002fe20000010000 */
[----:B------:R-:W-:-:S01]  /*4a10*/  FFMA.FTZ R143, R143, R88, -R52 ;  /* 0x000000588f8f7223 */ /* 0x000fc20000010834 */
[----:B------:R1:W2:Y:S01]  /*4a20*/  MUFU.EX2 R56, R55 ;  /* 0x0000003700387308 */ /* 0x0002a20000000800 */
[----:B------:R-:W-:-:S01]  /*4a30*/  FFMA.FTZ R145, R145, R88, -R52 ;  /* 0x0000005891917223 */ /* 0x000fc20000010834 */
[----:B---3--:R-:W-:Y:S01]  /*4a40*/  FADD.FTZ R76, R54, R51 ;  /* 0x00000033364c7221 */ /* 0x008fe20000010000 */
[----:B------:R-:W-:-:S01]  /*4a50*/  FFMA.FTZ R147, R147, R88, -R52 ;  /* 0x0000005893937223 */ /* 0x000fc20000010834 */
[----:B------:R-:W-:-:S04]  /*4a60*/  FFMA.FTZ R52, R149, R88, -R52 ;  /* 0x0000005895347223 */ /* 0x000fc80000010834 */
[----:B------:R-:W3:Y:S01]  /*4a70*/  MUFU.EX2 R9, R9 ;  /* 0x0000000900097308 */ /* 0x000ee20000000800 */
[----:B-1----:R-:W-:-:S01]  /*4a80*/  FADD.FTZ R55, R31, R78 ;  /* 0x0000004e1f377221 */ /* 0x002fc20000010000 */
[----:B0-----:R-:W-:-:S03]  /*4a90*/  FADD.FTZ R51, R7, R76 ;  /* 0x0000004c07337221 */ /* 0x001fc60000010000 */
[----:B------:R-:W-:-:S03]  /*4aa0*/  FADD.FTZ R78, R30, R55 ;  /* 0x000000371e4e7221 */ /* 0x000fc60000010000 */
[----:B------:R-:W0:Y:S01]  /*4ab0*/  MUFU.EX2 R58, R115 ;  /* 0x00000073003a7308 */ /* 0x000e220000000800 */
[----:B------:R-:W-:-:S01]  /*4ac0*/  FADD.FTZ R78, R35, R78 ;  /* 0x0000004e234e7221 */ /* 0x000fc20000010000 */
[----:B--2---:R-:W-:-:S03]  /*4ad0*/  FADD.FTZ R76, R56, R51 ;  /* 0x00000033384c7221 */ /* 0x004fc60000010000 */
[----:B------:R-:W-:-:S03]  /*4ae0*/  FADD.FTZ R51, R3, R78 ;  /* 0x0000004e03337221 */ /* 0x000fc60000010000 */
[----:B------:R-:W1:Y:S01]  /*4af0*/  MUFU.EX2 R11, R11 ;  /* 0x0000000b000b7308 */ /* 0x000e620000000800 */
[----:B---3--:R-:W-:-:S01]  /*4b00*/  FADD.FTZ R55, R9, R76 ;  /* 0x0000004c09377221 */ /* 0x008fc20000010000 */
[----:B------:R-:W-:-:S04]  /*4b10*/  FADD.FTZ R51, R6, R51 ;  /* 0x0000003306337221 */ /* 0x000fc80000010000 */
[----:B------:R-:W-:Y:S02]  /*4b20*/  FADD.FTZ R78, R8, R51 ;  /* 0x00000033084e7221 */ /* 0x000fe40000010000 */
[----:B------:R-:W2:Y:S01]  /*4b30*/  MUFU.EX2 R60, R111 ;  /* 0x0000006f003c7308 */ /* 0x000ea20000000800 */
[----:B0-----:R-:W-:-:S01]  /*4b40*/  FADD.FTZ R76, R58, R55 ;  /* 0x000000373a4c7221 */ /* 0x001fc20000010000 */
[----:B------:R-:W-:Y:S01]  /*4b50*/  FADD.FTZ R55, R113, R78 ;  /* 0x0000004e71377221 */ /* 0x000fe20000010000 */
[----:B------:R-:W-:Y:S01]  /*4b60*/  F2FP.SATFINITE.E4M3.F32.PACK_AB_MERGE_C R9, R58, R9, RZ ;  /* 0x000000093a09723e */ /* 0x000fe200048070ff */
[----:B------:R-:W-:Y:S02]  /*4b70*/  IMAD.MOV.U32 R58, RZ, RZ, R87 ;  /* 0x000000ffff3a7224 */ /* 0x000fe400078e0057 */
[----:B------:R-:W-:-:S01]  /*4b80*/  FADD.FTZ R80, R10, R55 ;  /* 0x000000370a507221 */ /* 0x000fc20000010000 */
[----:B------:R-:W-:Y:S01]  /*4b90*/  F2FP.SATFINITE.E4M3.F32.PACK_AB_MERGE_C R187, R56, R7, R9 ;  /* 0x0000000738bb723e */ /* 0x000fe20004807009 */
[----:B------:R-:W0:Y:S01]  /*4ba0*/  MUFU.EX2 R13, R13 ;  /* 0x0000000d000d7308 */ /* 0x000e220000000800 */
[----:B-1----:R-:W-:-:S01]  /*4bb0*/  FADD.FTZ R51, R11, R76 ;  /* 0x0000004c0b337221 */ /* 0x002fc20000010000 */
[C---:B------:R-:W-:Y:S01]  /*4bc0*/  FADD.FTZ R55, R109.reuse, R80 ;  /* 0x000000506d377221 */ /* 0x040fe20000010000 */
[----:B------:R-:W-:Y:S01]  /*4bd0*/  F2FP.SATFINITE.E4M3.F32.PACK_AB_MERGE_C R109, R109, R10, RZ ;  /* 0x0000000a6d6d723e */ /* 0x000fe200048070ff */
[----:B------:R-:W-:-:S02]  /*4be0*/  IMAD.MOV.U32 R56, RZ, RZ, R87 ;  /* 0x000000ffff387224 */ /* 0x000fc400078e0057 */
[----:B------:R-:W-:-:S01]  /*4bf0*/  FADD.FTZ R80, R12, R55 ;  /* 0x000000370c507221 */ /* 0x000fc20000010000 */
[----:B------:R-:W-:Y:S01]  /*4c00*/  F2FP.SATFINITE.E4M3.F32.PACK_AB_MERGE_C R180, R113, R8, R109 ;  /* 0x0000000871b4723e */ /* 0x000fe2000480706d */
[----:B------:R-:W1:Y:S01]  /*4c10*/  MUFU.EX2 R62, R117 ;  /* 0x00000075003e7308 */ /* 0x000e620000000800 */
[----:B--2---:R-:W-:-:S01]  /*4c20*/  FADD.FTZ R78, R60, R51 ;  /* 0x000000333c4e7221 */ /* 0x004fc20000010000 */
[----:B------:R-:W-:-:S04]  /*4c30*/  FADD.FTZ R55, R99, R80 ;  /* 0x0000005063377221 */ /* 0x000fc80000010000 */
[----:B------:R-:W-:Y:S01]  /*4c40*/  FADD.FTZ R82, R14, R55 ;  /* 0x000000370e527221 */ /* 0x000fe20000010000 */
[----:B------:R-:W-:Y:S01]  /*4c50*/  F2FP.SATFINITE.E4M3.F32.PACK_AB_MERGE_C R55, R31, R28, RZ ;  /* 0x0000001c1f37723e */ /* 0x000fe200048070ff */
[----:B------:R-:W2:Y:S01]  /*4c60*/  MUFU.EX2 R15, R15 ;  /* 0x0000000f000f7308 */ /* 0x000ea20000000800 */
[----:B0-----:R-:W-:-:S02]  /*4c70*/  FADD.FTZ R51, R13, R78 ;  /* 0x0000004e0d337221 */ /* 0x001fc40000010000 */
[----:B------:R-:W-:Y:S01]  /*4c80*/  F2FP.SATFINITE.E4M3.F32.PACK_AB_MERGE_C R184, R27, R26, R55 ;  /* 0x0000001a1bb8723e */ /* 0x000fe20004807037 */
[--C-:B------:R-:W-:Y:S02]  /*4c90*/  IMAD.MOV.U32 R55, RZ, RZ, R87.reuse ;  /* 0x000000ffff377224 */ /* 0x100fe400078e0057 */
[----:B------:R-:W-:Y:S02]  /*4ca0*/  IMAD.MOV.U32 R27, RZ, RZ, R87 ;  /* 0x000000ffff1b7224 */ /* 0x000fe400078e0057 */
[----:B------:R-:W0:Y:S01]  /*4cb0*/  MUFU.EX2 R64, R105 ;  /* 0x0000006900407308 */ /* 0x000e220000000800 */
[----:B-1----:R-:W-:-:S01]  /*4cc0*/  FADD.FTZ R78, R62, R51 ;  /* 0x000000333e4e7221 */ /* 0x002fc20000010000 */
[----:B------:R-:W-:Y:S01]  /*4cd0*/  F2FP.SATFINITE.E4M3.F32.PACK_AB_MERGE_C R13, R62, R13, RZ ;  /* 0x0000000d3e0d723e */ /* 0x000fe200048070ff */
[----:B------:R-:W-:-:S03]  /*4ce0*/  IMAD.MOV.U32 R62, RZ, RZ, R87 ;  /* 0x000000ffff3e7224 */ /* 0x000fc600078e0057 */
[----:B------:R-:W-:Y:S01]  /*4cf0*/  F2FP.SATFINITE.E4M3.F32.PACK_AB_MERGE_C R181, R60, R11, R13 ;  /* 0x0000000b3cb5723e */ /* 0x000fe2000480700d */
[----:B------:R-:W-:Y:S01]  /*4d00*/  IMAD.MOV.U32 R60, RZ, RZ, R87 ;  /* 0x000000ffff3c7224 */ /* 0x000fe200078e0057 */
[----:B------:R-:W1:Y:S01]  /*4d10*/  MUFU.EX2 R21, R21 ;  /* 0x0000001500157308 */ /* 0x000e620000000800 */
[----:B--2---:R-:W-:-:S07]  /*4d20*/  FADD.FTZ R51, R15, R78 ;  /* 0x0000004e0f337221 */ /* 0x004fce0000010000 */
[----:B------:R-:W2:Y:S01]  /*4d30*/  MUFU.EX2 R66, R119 ;  /* 0x0000007700427308 */ /* 0x000ea20000000800 */
[----:B0-----:R-:W-:-:S01]  /*4d40*/  FADD.FTZ R80, R64, R51 ;  /* 0x0000003340507221 */ /* 0x001fc20000010000 */
[C---:B------:R-:W-:Y:S01]  /*4d50*/  FADD.FTZ R51, R57.reuse, R82 ;  /* 0x0000005239337221 */ /* 0x040fe20000010000 */
[----:B------:R-:W-:Y:S01]  /*4d60*/  F2FP.SATFINITE.E4M3.F32.PACK_AB_MERGE_C R57, R57, R14, RZ ;  /* 0x0000000e3939723e */ /* 0x000fe200048070ff */
[----:B------:R-:W-:-:S03]  /*4d70*/  IMAD.MOV.U32 R82, RZ, RZ, R87 ;  /* 0x000000ffff527224 */ /* 0x000fc600078e0057 */
[----:B------:R-:W-:Y:S01]  /*4d80*/  F2FP.SATFINITE.E4M3.F32.PACK_AB_MERGE_C R182, R99, R12, R57 ;  /* 0x0000000c63b6723e */ /* 0x000fe20004807039 */
[----:B------:R-:W0:Y:S01]  /*4d90*/  MUFU.EX2 R121, R121 ;  /* 0x0000007900797308 */ /* 0x000e220000000800 */
[----:B-1----:R-:W-:-:S01]  /*4da0*/  FADD.FTZ R31, R21, R80 ;  /* 0x00000050151f7221 */ /* 0x002fc20000010000 */
[--C-:B------:R-:W-:Y:S02]  /*4db0*/  IMAD.MOV.U32 R80, RZ, RZ, R87.reuse ;  /* 0x000000ffff507224 */ /* 0x100fe400078e0057 */
[----:B------:R-:W-:-:S04]  /*4dc0*/  IMAD.MOV.U32 R57, RZ, RZ, R87 ;  /* 0x000000ffff397224 */ /* 0x000fc800078e0057 */
[----:B------:R-:W-:Y:S01]  /*4dd0*/  MUFU.EX2 R59, R59 ;  /* 0x0000003b003b7308 */ /* 0x000fe20000000800 */
[----:B--2---:R-:W-:-:S01]  /*4de0*/  FADD.FTZ R28, R66, R31 ;  /* 0x0000001f421c7221 */ /* 0x004fc20000010000 */
[----:B------:R-:W-:Y:S02]  /*4df0*/  F2FP.SATFINITE.E4M3.F32.PACK_AB_MERGE_C R31, R6, R3, RZ ;  /* 0x00000003061f723e */ /* 0x000fe400048070ff */
[----:B------:R-:W-:Y:S01]  /*4e00*/  F2FP.SATFINITE.E4M3.F32.PACK_AB_MERGE_C R21, R66, R21, RZ ;  /* 0x000000154215723e */ /* 0x000fe200048070ff */
[----:B------:R-:W-:Y:S01]  /*4e10*/  IMAD.MOV.U32 R66, RZ, RZ, R87 ;  /* 0x000000ffff427224 */ /* 0x000fe200078e0057 */
[----:B------:R-:W-:Y:S01]  /*4e20*/  F2FP.SATFINITE.E4M3.F32.PACK_AB_MERGE_C R186, R35, R30, R31 ;  /* 0x0000001e23ba723e */ /* 0x000fe2000480701f */
[----:B------:R-:W-:Y:S01]  /*4e30*/  IMAD.MOV.U32 R35, RZ, RZ, R87 ;  /* 0x000000ffff237224 */ /* 0x000fe200078e0057 */
[----:B------:R-:W1:Y:S01]  /*4e40*/  MUFU.EX2 R68, R95 ;  /* 0x0000005f00447308 */ /* 0x000e620000000800 */
[----:B0-----:R-:W-:-:S01]  /*4e50*/  FADD.FTZ R3, R121, R28 ;  /* 0x0000001c79037221 */ /* 0x001fc20000010000 */
[----:B------:R-:W-:Y:S01]  /*4e60*/  F2FP.SATFINITE.E4M3.F32.PACK_AB_MERGE_C R183, R64, R15, R21 ;  /* 0x0000000f40b7723e */ /* 0x000fe20004807015 */
[----:B------:R-:W-:-:S02]  /*4e70*/  IMAD.MOV.U32 R64, RZ, RZ, R87 ;  /* 0x000000ffff407224 */ /* 0x000fc400078e0057 */
[--C-:B------:R-:W-:Y:S02]  /*4e80*/  IMAD.MOV.U32 R31, RZ, RZ, R87.reuse ;  /* 0x000000ffff1f7224 */ /* 0x100fe400078e0057 */
[----:B------:R-:W-:Y:S01]  /*4e90*/  IMAD.MOV.U32 R30, RZ, RZ, R87 ;  /* 0x000000ffff1e7224 */ /* 0x000fe200078e0057 */
[----:B------:R0:W-:Y:S08]  /*4ea0*/  MUFU.EX2 R32, R49 ;  /* 0x0000003100207308 */ /* 0x0001f00000000800 */
[----:B------:R-:W2:Y:S01]  /*4eb0*/  MUFU.EX2 R123, R123 ;  /* 0x0000007b007b7308 */ /* 0x000ea20000000800 */
[----:B0-----:R-:W-:-:S01]  /*4ec0*/  FFMA.FTZ R49, R65, R88, -R24 ;  /* 0x0000005841317223 */ /* 0x001fc20000010818 */
[----:B-1----:R-:W-:Y:S01]  /*4ed0*/  FADD.FTZ R10, R68, R3 ;  /* 0x00000003440a7221 */ /* 0x002fe20000010000 */
[----:B------:R-:W-:-:S05]  /*4ee0*/  FFMA.FTZ R65, R103, R88, -R24 ;  /* 0x0000005867417223 */ /* 0x000fca0000010818 */
[----:B------:R-:W-:Y:S08]  /*4ef0*/  MUFU.EX2 R41, R41 ;  /* 0x0000002900297308 */ /* 0x000ff00000000800 */
[----:B------:R0:W1:Y:S01]  /*4f00*/  MUFU.EX2 R70, R83 ;  /* 0x0000005300467308 */ /* 0x0000620000000800 */
[----:B--2---:R-:W-:-:S07]  /*4f10*/  FADD.FTZ R3, R123, R10 ;  /* 0x0000000a7b037221 */ /* 0x004fce0000010000 */
[----:B------:R2:W-:Y:S01]  /*4f20*/  MUFU.EX2 R76, R63 ;  /* 0x0000003f004c7308 */ /* 0x0005e20000000800 */
[----:B0-----:R-:W-:-:S07]  /*4f30*/  IMAD.MOV.U32 R83, RZ, RZ, R87 ;  /* 0x000000ffff537224 */ /* 0x001fce00078e0057 */
[----:B------:R-:W0:Y:S01]  /*4f40*/  MUFU.EX2 R125, R125 ;  /* 0x0000007d007d7308 */ /* 0x000e220000000800 */
[----:B--2---:R-:W-:Y:S01]  /*4f50*/  F2FP.SATFINITE.E4M3.F32.PACK_AB_MERGE_C R63, R54, R5, RZ ;  /* 0x00000005363f723e */ /* 0x004fe200048070ff */
[----:B------:R-:W-:Y:S01]  /*4f60*/  FADD.FTZ R54, R20, R51 ;  /* 0x0000003314367221 */ /* 0x000fe20000010000 */
[----:B-1----:R-:W-:-:S01]  /*4f70*/  FADD.FTZ R10, R70, R3 ;  /* 0x00000003460a7221 */ /* 0x002fc20000010000 */
[----:B------:R-:W-:Y:S01]  /*4f80*/  F2FP.SATFINITE.E4M3.F32.PACK_AB_MERGE_C R70, R70, R123, RZ ;  /* 0x0000007b4646723e */ /* 0x000fe200048070ff */
[----:B------:R-:W-:Y:S02]  /*4f90*/  IMAD.MOV.U32 R51, RZ, RZ, R87 ;  /* 0x000000ffff337224 */ /* 0x000fe400078e0057 */
[----:B------:R-:W-:Y:S01]  /*4fa0*/  FADD.FTZ R5, R59, R54 ;  /* 0x000000363b057221 */ /* 0x000fe20000010000 */
[----:B------:R-:W-:Y:S01]  /*4fb0*/  F2FP.SATFINITE.E4M3.F32.PACK_AB_MERGE_C R185, R4, R39, R63 ;  /* 0x0000002704b9723e */ /* 0x000fe2000480703f */
[----:B------:R-:W1:Y:S01]  /*4fc0*/  MUFU.EX2 R49, R49 ;  /* 0x0000003100317308 */ /* 0x000e620000000800 */
[----:B------:R-:W-:Y:S01]  /*4fd0*/  F2FP.SATFINITE.E4M3.F32.PACK_AB_MERGE_C R177, R68, R121, R70 ;  /* 0x0000007944b1723e */ /* 0x000fe20004807046 */
[----:B------:R-:W-:Y:S01]  /*4fe0*/  FADD.FTZ R28, R32, R5 ;  /* 0x00000005201c7221 */ /* 0x000fe20000010000 */
[----:B------:R-:W-:Y:S01]  /*4ff0*/  F2FP.SATFINITE.E4M3.F32.PACK_AB_MERGE_C R32, R41, R32, RZ ;  /* 0x000000202920723e */ /* 0x000fe200048070ff */
[----:B------:R-:W-:-:S02]  /*5000*/  IMAD.MOV.U32 R70, RZ, RZ, R87 ;  /* 0x000000ffff467224 */ /* 0x000fc400078e0057 */
[----:B------:R-:W-:-:S01]  /*5010*/  FADD.FTZ R5, R41, R28 ;  /* 0x0000001c29057221 */ /* 0x000fc20000010000 */
[----:B------:R-:W-:Y:S01]  /*5020*/  F2FP.SATFINITE.E4M3.F32.PACK_AB_MERGE_C R176, R59, R20, R32 ;  /* 0x000000143bb0723e */ /* 0x000fe20004807020 */
[----:B------:R2:W3:Y:S01]  /*5030*/  MUFU.EX2 R72, R79 ;  /* 0x0000004f00487308 */ /* 0x0004e20000000800 */
[----:B0-----:R-:W-:-:S01]  /*5040*/  FADD.FTZ R3, R125, R10 ;  /* 0x0000000a7d037221 */ /* 0x001fc20000010000 */
[----:B------:R-:W-:Y:S01]  /*5050*/  FADD.FTZ R14, R34, R5 ;  /* 0x00000005220e7221 */ /* 0x000fe20000010000 */
[--C-:B------:R-:W-:Y:S02]  /*5060*/  IMAD.MOV.U32 R68, RZ, RZ, R87.reuse ;  /* 0x000000ffff447224 */ /* 0x100fe400078e0057 */
[--C-:B------:R-:W-:Y:S02]  /*5070*/  IMAD.MOV.U32 R63, RZ, RZ, R87.reuse ;  /* 0x000000ffff3f7224 */ /* 0x100fe400078e0057 */
[----:B------:R-:W-:Y:S01]  /*5080*/  IMAD.MOV.U32 R59, RZ, RZ, R87 ;  /* 0x000000ffff3b7224 */ /* 0x000fe200078e0057 */
[----:B------:R-:W0:Y:S01]  /*5090*/  MUFU.EX2 R127, R127 ;  /* 0x0000007f007f7308 */ /* 0x000e220000000800 */
[----:B-1----:R-:W-:-:S01]  /*50a0*/  FADD.FTZ R5, R49, R14 ;  /* 0x0000000e31057221 */ /* 0x002fc20000010000 */
[----:B--2---:R-:W-:-:S02]  /*50b0*/  IMAD.MOV.U32 R79, RZ, RZ, R87 ;  /* 0x000000ffff4f7224 */ /* 0x004fc400078e0057 */
[----:B------:R-:W-:Y:S02]  /*50c0*/  IMAD.MOV.U32 R54, RZ, RZ, R87 ;  /* 0x000000ffff367224 */ /* 0x000fe400078e0057 */
[----:B------:R-:W-:Y:S01]  /*50d0*/  FADD.FTZ R26, R36, R5 ;  /* 0x00000005241a7221 */ /* 0x000fe20000010000 */
[----:B------:R-:W-:Y:S01]  /*50e0*/  IMAD.MOV.U32 R41, RZ, RZ, R87 ;  /* 0x000000ffff297224 */ /* 0x000fe200078e0057 */
[----:B------:R-:W1:Y:S01]  /*50f0*/  MUFU.EX2 R53, R53 ;  /* 0x0000003500357308 */ /* 0x000e620000000800 */
[----:B---3--:R-:W-:-:S01]  /*5100*/  FADD.FTZ R14, R72, R3 ;  /* 0x00000003480e7221 */ /* 0x008fc20000010000 */
[--C-:B------:R-:W-:Y:S02]  /*5110*/  IMAD.MOV.U32 R39, RZ, RZ, R87.reuse ;  /* 0x000000ffff277224 */ /* 0x100fe400078e0057 */
[--C-:B------:R-:W-:Y:S02]  /*5120*/  IMAD.MOV.U32 R32, RZ, RZ, R87.reuse ;  /* 0x000000ffff207224 */ /* 0x100fe400078e0057 */
[----:B------:R-:W-:-:S02]  /*5130*/  IMAD.MOV.U32 R28, RZ, RZ, R87 ;  /* 0x000000ffff1c7224 */ /* 0x000fc400078e0057 */
[----:B------:R2:W3:Y:S01]  /*5140*/  MUFU.EX2 R74, R69 ;  /* 0x00000045004a7308 */ /* 0x0004e20000000800 */
[----:B0-----:R-:W-:-:S07]  /*5150*/  FADD.FTZ R3, R127, R14 ;  /* 0x0000000e7f037221 */ /* 0x001fce0000010000 */
[----:B------:R0:W4:Y:S01]  /*5160*/  MUFU.EX2 R38, R42 ;  /* 0x0000002a00267308 */ /* 0x0001220000000800 */
[C---:B-1----:R-:W-:Y:S01]  /*5170*/  F2FP.SATFINITE.E4M3.F32.PACK_AB_MERGE_C R36, R53.reuse, R36, RZ ;  /* 0x000000243524723e */ /* 0x042fe200048070ff */
[----:B------:R-:W-:Y:S01]  /*5180*/  FADD.FTZ R53, R53, R26 ;  /* 0x0000001a35357221 */ /* 0x000fe20000010000 */
[--C-:B--2---:R-:W-:Y:S02]  /*5190*/  IMAD.MOV.U32 R69, RZ, RZ, R87.reuse ;  /* 0x000000ffff457224 */ /* 0x104fe400078e0057 */
[----:B------:R-:W-:Y:S01]  /*51a0*/  F2FP.SATFINITE.E4M3.F32.PACK_AB_MERGE_C R178, R49, R34, R36 ;  /* 0x0000002231b2723e */ /* 0x000fe20004807024 */
[----:B------:R-:W-:Y:S02]  /*51b0*/  IMAD.MOV.U32 R49, RZ, RZ, R87 ;  /* 0x000000ffff317224 */ /* 0x000fe400078e0057 */
[----:B------:R-:W1:Y:S01]  /*51c0*/  MUFU.EX2 R129, R129 ;  /* 0x0000008100817308 */ /* 0x000e620000000800 */
[----:B0-----:R-:W-:-:S01]  /*51d0*/  FFMA.FTZ R42, R43, R88, -R24 ;  /* 0x000000582b2a7223 */ /* 0x001fc20000010818 */
[----:B---3--:R-:W-:Y:S01]  /*51e0*/  F2FP.SATFINITE.E4M3.F32.PACK_AB_MERGE_C R127, R74, R127, RZ ;  /* 0x0000007f4a7f723e */ /* 0x008fe200048070ff */
[----:B------:R-:W-:-:S01]  /*51f0*/  FFMA.FTZ R43, R77, R88, -R24 ;  /* 0x000000584d2b7223 */ /* 0x000fc20000010818 */
[----:B------:R-:W-:Y:S01]  /*5200*/  FADD.FTZ R74, R74, R3 ;  /* 0x000000034a4a7221 */ /* 0x000fe20000010000 */
[----:B------:R-:W-:-:S01]  /*5210*/  FFMA.FTZ R24, R107, R88, -R24 ;  /* 0x000000586b187223 */ /* 0x000fc20000010818 */
[----:B------:R-:W-:Y:S01]  /*5220*/  F2FP.SATFINITE.E4M3.F32.PACK_AB_MERGE_C R179, R72, R125, R127 ;  /* 0x0000007d48b3723e */ /* 0x000fe2000480707f */
[----:B------:R-:W-:Y:S01]  /*5230*/  IMAD.MOV.U32 R77, RZ, RZ, R87 ;  /* 0x000000ffff4d7224 */ /* 0x000fe200078e0057 */
[----:B------:R-:W0:Y:S01]  /*5240*/  MUFU.EX2 R25, R25 ;  /* 0x0000001900197308 */ /* 0x000e220000000800 */
[----:B----4-:R-:W-:-:S01]  /*5250*/  FADD.FTZ R4, R38, R53 ;  /* 0x0000003526047221 */ /* 0x010fc20000010000 */
[----:B------:R-:W-:-:S02]  /*5260*/  IMAD.MOV.U32 R72, RZ, RZ, R87 ;  /* 0x000000ffff487224 */ /* 0x000fc400078e0057 */
[--C-:B------:R-:W-:Y:S02]  /*5270*/  IMAD.MOV.U32 R53, RZ, RZ, R87.reuse ;  /* 0x000000ffff357224 */ /* 0x100fe400078e0057 */
[----:B------:R-:W-:Y:S02]  /*5280*/  IMAD.MOV.U32 R36, RZ, RZ, R87 ;  /* 0x000000ffff247224 */ /* 0x000fe400078e0057 */
[----:B------:R-:W2:Y:S01]  /*5290*/  MUFU.EX2 R2, R131 ;  /* 0x0000008300027308 */ /* 0x000ea20000000800 */
[----:B-1----:R-:W-:-:S01]  /*52a0*/  FADD.FTZ R3, R129, R74 ;  /* 0x0000004a81037221 */ /* 0x002fc20000010000 */
[--C-:B------:R-:W-:Y:S02]  /*52b0*/  IMAD.MOV.U32 R74, RZ, RZ, R87.reuse ;  /* 0x000000ffff4a7224 */ /* 0x100fe400078e0057 */
[--C-:B------:R-:W-:Y:S02]  /*52c0*/  IMAD.MOV.U32 R34, RZ, RZ, R87.reuse ;  /* 0x000000ffff227224 */ /* 0x100fe400078e0057 */
[----:B------:R-:W-:-:S02]  /*52d0*/  IMAD.MOV.U32 R26, RZ, RZ, R87 ;  /* 0x000000ffff1a7224 */ /* 0x000fc400078e0057 */
        /* <DEDUP_REMOVED lines=8> */
[----:B------:R-:W-:-:S03]  /*5360*/  F2FP.SATFINITE.E4M3.F32.PACK_AB_MERGE_C R61, R76, R61, RZ ;  /* 0x0000003d4c3d723e */ /* 0x000fc600048070ff */
[----:B------:R-:W-:Y:S01]  /*5370*/  FADD.FTZ R76, R76, R5 ;  /* 0x000000054c4c7221 */ /* 0x000fe20000010000 */
[----:B------:R-:W-:Y:S01]  /*5380*/  F2FP.SATFINITE.E4M3.F32.PACK_AB_MERGE_C R173, R2, R129, R61 ;  /* 0x0000008102ad723e */ /* 0x000fe2000480703d */
[----:B------:R-:W-:Y:S01]  /*5390*/  IMAD.MOV.U32 R61, RZ, RZ, R87 ;  /* 0x000000ffff3d7224 */ /* 0x000fe200078e0057 */
[----:B------:R-:W0:Y:S01]  /*53a0*/  MUFU.EX2 R67, R67 ;  /* 0x0000004300437308 */ /* 0x000e220000000800 */
[----:B--2---:R-:W-:-:S01]  /*53b0*/  FADD.FTZ R3, R42, R3 ;  /* 0x000000032a037221 */ /* 0x004fc20000010000 */
[----:B------:R-:W-:Y:S01]  /*53c0*/  F2FP.SATFINITE.E4M3.F32.PACK_AB_MERGE_C R29, R42, R29, RZ ;  /* 0x0000001d2a1d723e */ /* 0x000fe200048070ff */
[----:B------:R-:W-:-:S03]  /*53d0*/  IMAD.MOV.U32 R42, RZ, RZ, R87 ;  /* 0x000000ffff2a7224 */ /* 0x000fc600078e0057 */
[----:B------:R-:W-:Y:S01]  /*53e0*/  F2FP.SATFINITE.E4M3.F32.PACK_AB_MERGE_C R172, R25, R38, R29 ;  /* 0x0000002619ac723e */ /* 0x000fe2000480701d */
[----:B------:R-:W-:Y:S01]  /*53f0*/  IMAD.MOV.U32 R38, RZ, RZ, R87 ;  /* 0x000000ffff267224 */ /* 0x000fe200078e0057 */
[----:B------:R-:W2:Y:S01]  /*5400*/  MUFU.EX2 R43, R43 ;  /* 0x0000002b002b7308 */ /* 0x000ea20000000800 */
[----:B-1----:R-:W-:-:S01]  /*5410*/  FADD.FTZ R8, R40, R3 ;  /* 0x0000000328087221 */ /* 0x002fc20000010000 */
[--C-:B------:R-:W-:Y:S02]  /*5420*/  IMAD.MOV.U32 R29, RZ, RZ, R87.reuse ;  /* 0x000000ffff1d7224 */ /* 0x100fe400078e0057 */
[----:B------:R-:W-:-:S04]  /*5430*/  IMAD.MOV.U32 R25, RZ, RZ, R87 ;  /* 0x000000ffff197224 */ /* 0x000fc800078e0057 */
[----:B------:R-:W1:Y:S01]  /*5440*/  MUFU.EX2 R78, R133 ;  /* 0x00000085004e7308 */ /* 0x000e620000000800 */
[----:B0-----:R-:W-:-:S01]  /*5450*/  FADD.FTZ R3, R67, R76 ;  /* 0x0000004c43037221 */ /* 0x001fc20000010000 */
[----:B------:R-:W-:-:S06]  /*5460*/  IMAD.MOV.U32 R76, RZ, RZ, R87 ;  /* 0x000000ffff4c7224 */ /* 0x000fcc00078e0057 */
        /* <DEDUP_REMOVED lines=9> */
[C---:B-1----:R-:W-:Y:S01]  /*5500*/  F2FP.SATFINITE.E4M3.F32.PACK_AB_MERGE_C R33, R44.reuse, R33, RZ ;  /* 0x000000212c21723e */ /* 0x042fe200048070ff */
[----:B------:R-:W-:-:S03]  /*5510*/  FADD.FTZ R44, R44, R3 ;  /* 0x000000032c2c7221 */ /* 0x000fc60000010000 */
[----:B------:R-:W-:Y:S01]  /*5520*/  F2FP.SATFINITE.E4M3.F32.PACK_AB_MERGE_C R174, R43, R40, R33 ;  /* 0x000000282bae723e */ /* 0x000fe20004807021 */
[----:B------:R-:W-:Y:S02]  /*5530*/  IMAD.MOV.U32 R43, RZ, RZ, R87 ;  /* 0x000000ffff2b7224 */ /* 0x000fe400078e0057 */
[----:B------:R-:W1:Y:S01]  /*5540*/  MUFU.EX2 R139, R139 ;  /* 0x0000008b008b7308 */ /* 0x000e620000000800 */
[C---:B0-----:R-:W-:Y:S01]  /*5550*/  F2FP.SATFINITE.E4M3.F32.PACK_AB_MERGE_C R135, R6.reuse, R135, RZ ;  /* 0x000000870687723e */ /* 0x041fe200048070ff */
[----:B------:R-:W-:Y:S01]  /*5560*/  FADD.FTZ R6, R6, R5 ;  /* 0x0000000506067221 */ /* 0x000fe20000010000 */
[----:B------:R-:W-:Y:S02]  /*5570*/  IMAD.MOV.U32 R40, RZ, RZ, R87 ;  /* 0x000000ffff287224 */ /* 0x000fe400078e0057 */
[----:B------:R-:W-:Y:S01]  /*5580*/  F2FP.SATFINITE.E4M3.F32.PACK_AB_MERGE_C R175, R78, R67, R135 ;  /* 0x000000434eaf723e */ /* 0x000fe20004807087 */
[----:B------:R-:W-:Y:S02]  /*5590*/  IMAD.MOV.U32 R78, RZ, RZ, R87 ;  /* 0x000000ffff4e7224 */ /* 0x000fe400078e0057 */
[----:B------:R-:W0:Y:S01]  /*55a0*/  MUFU.EX2 R46, R46 ;  /* 0x0000002e002e7308 */ /* 0x000e220000000800 */
[----:B--2---:R-:W-:-:S01]  /*55b0*/  FADD.FTZ R3, R45, R44 ;  /* 0x0000002c2d037221 */ /* 0x004fc20000010000 */
[----:B------:R-:W-:-:S02]  /*55c0*/  IMAD.MOV.U32 R67, RZ, RZ, R87 ;  /* 0x000000ffff437224 */ /* 0x000fc400078e0057 */
[--C-:B------:R-:W-:Y:S02]  /*55d0*/  IMAD.MOV.U32 R44, RZ, RZ, R87.reuse ;  /* 0x000000ffff2c7224 */ /* 0x100fe400078e0057 */
[----:B------:R-:W-:Y:S02]  /*55e0*/  IMAD.MOV.U32 R33, RZ, RZ, R87 ;  /* 0x000000ffff217224 */ /* 0x000fe400078e0057 */
[----:B------:R2:W3:Y:S01]  /*55f0*/  MUFU.EX2 R10, R71 ;  /* 0x00000047000a7308 */ /* 0x0004e20000000800 */
[----:B-1----:R-:W-:-:S07]  /*5600*/  FADD.FTZ R5, R139, R6 ;  /* 0x000000068b057221 */ /* 0x002fce0000010000 */
[----:B------:R-:W1:Y:S01]  /*5610*/  MUFU.EX2 R37, R37 ;  /* 0x0000002500257308 */ /* 0x000e620000000800 */
[----:B0-----:R-:W-:-:S01]  /*5620*/  FADD.FTZ R6, R46, R3 ;  /* 0x000000032e067221 */ /* 0x001fc20000010000 */
[----:B--2---:R-:W-:-:S06]  /*5630*/  IMAD.MOV.U32 R71, RZ, RZ, R87 ;  /* 0x000000ffff477224 */ /* 0x004fcc00078e0057 */
[----:B------:R-:W0:Y:S01]  /*5640*/  MUFU.EX2 R141, R141 ;  /* 0x0000008d008d7308 */ /* 0x000e220000000800 */
[----:B---3--:R-:W-:-:S07]  /*5650*/  FADD.FTZ R12, R10, R5 ;  /* 0x000000050a0c7221 */ /* 0x008fce0000010000 */
[----:B------:R-:W2:Y:S01]  /*5660*/  MUFU.EX2 R48, R48 ;  /* 0x0000003000307308 */ /* 0x000ea20000000800 */
[----:B-1----:R-:W-:-:S07]  /*5670*/  FADD.FTZ R3, R37, R6 ;  /* 0x0000000625037221 */ /* 0x002fce0000010000 */
[----:B------:R1:W3:Y:S01]  /*5680*/  MUFU.EX2 R4, R73 ;  /* 0x0000004900047308 */ /* 0x0002e20000000800 */
[----:B0-----:R-:W-:-:S07]  /*5690*/  FADD.FTZ R5, R141, R12 ;  /* 0x0000000c8d057221 */ /* 0x001fce0000010000 */
[----:B------:R-:W0:Y:S01]  /*56a0*/  MUFU.EX2 R50, R50 ;  /* 0x0000003200327308 */ /* 0x000e220000000800 */
[----:B--2---:R-:W-:-:S01]  /*56b0*/  FADD.FTZ R3, R48, R3 ;  /* 0x0000000330037221 */ /* 0x004fc20000010000 */
[----:B------:R-:W-:Y:S01]  /*56c0*/  F2FP.SATFINITE.E4M3.F32.PACK_AB_MERGE_C R37, R48, R37, RZ ;  /* 0x000000253025723e */ /* 0x000fe200048070ff */
[--C-:B-1----:R-:W-:Y:S02]  /*56d0*/  IMAD.MOV.U32 R73, RZ, RZ, R87.reuse ;  /* 0x000000ffff497224 */ /* 0x102fe400078e0057 */
[----:B------:R-:W-:Y:S01]  /*56e0*/  IMAD.MOV.U32 R48, RZ, RZ, R87 ;  /* 0x000000ffff307224 */ /* 0x000fe200078e0057 */
[----:B------:R-:W-:Y:S01]  /*56f0*/  F2FP.SATFINITE.E4M3.F32.PACK_AB_MERGE_C R168, R46, R45, R37 ;  /* 0x0000002d2ea8723e */ /* 0x000fe20004807025 */
[----:B------:R-:W-:Y:S01]  /*5700*/  IMAD.MOV.U32 R46, RZ, RZ, R87 ;  /* 0x000000ffff2e7224 */ /* 0x000fe200078e0057 */
[----:B------:R-:W1:Y:S01]  /*5710*/  MUFU.EX2 R143, R143 ;  /* 0x0000008f008f7308 */ /* 0x000e620000000800 */
[C---:B---3--:R-:W-:Y:S01]  /*5720*/  F2FP.SATFINITE.E4M3.F32.PACK_AB_MERGE_C R141, R4.reuse, R141, RZ ;  /* 0x0000008d048d723e */ /* 0x048fe200048070ff */
[----:B------:R-:W-:Y:S01]  /*5730*/  FADD.FTZ R4, R4, R5 ;  /* 0x0000000504047221 */ /* 0x000fe20000010000 */
[----:B------:R-:W-:-:S02]  /*5740*/  IMAD.MOV.U32 R45, RZ, RZ, R87 ;  /* 0x000000ffff2d7224 */ /* 0x000fc400078e0057 */
[----:B------:R-:W-:Y:S01]  /*5750*/  F2FP.SATFINITE.E4M3.F32.PACK_AB_MERGE_C R169, R10, R139, R141 ;  /* 0x0000008b0aa9723e */ /* 0x000fe2000480708d */
[----:B------:R-:W-:Y:S02]  /*5760*/  IMAD.MOV.U32 R37, RZ, RZ, R87 ;  /* 0x000000ffff257224 */ /* 0x000fe400078e0057 */
        /* <DEDUP_REMOVED lines=8> */
[----:B------:R-:W0:Y:S08]  /*57f0*/  MUFU.EX2 R47, R47 ;  /* 0x0000002f002f7308 */ /* 0x000e300000000800 */
[----:B------:R-:W2:Y:S01]  /*5800*/  MUFU.EX2 R24, R24 ;  /* 0x0000001800187308 */ /* 0x000ea20000000800 */
[----:B-1----:R-:W-:Y:S01]  /*5810*/  F2FP.SATFINITE.E4M3.F32.PACK_AB_MERGE_C R6, R52, R147, RZ ;  /* 0x000000933406723e */ /* 0x002fe200048070ff */
[----:B------:R-:W-:-:S03]  /*5820*/  FADD.FTZ R147, R147, R4 ;  /* 0x0000000493937221 */ /* 0x000fc60000010000 */
[----:B------:R-:W-:Y:S01]  /*5830*/  F2FP.SATFINITE.E4M3.F32.PACK_AB_MERGE_C R171, R8, R143, R6 ;  /* 0x0000008f08ab723e */ /* 0x000fe20004807006 */
[----:B0-----:R-:W-:-:S01]  /*5840*/  FADD.FTZ R3, R47, R2 ;  /* 0x000000022f037221 */ /* 0x001fc20000010000 */
[----:B------:R-:W-:Y:S01]  /*5850*/  FADD.FTZ R2, R52, R147 ;  /* 0x0000009334027221 */ /* 0x000fe20000010000 */
[----:B------:R-:W-:Y:S01]  /*5860*/  IMAD.MOV.U32 R52, RZ, RZ, R87 ;  /* 0x000000ffff347224 */ /* 0x000fe200078e0057 */
[C---:B--2---:R-:W-:Y:S01]  /*5870*/  F2FP.SATFINITE.E4M3.F32.PACK_AB_MERGE_C R5, R24.reuse, R47, RZ ;  /* 0x0000002f1805723e */ /* 0x044fe200048070ff */
        /* <DEDUP_REMOVED lines=42> */
[----:B------:R-:W-:-:S05]  /*5b20*/  UMOV UR57, UR55 ;  /* 0x0000003700397c82 */ /* 0x000fca0008000000 */
.L_x_1997:
[----:B------:R-:W-:Y:S01]  /*5b30*/  ISETP.NE.AND P3, PT, RZ, UR43, PT ;  /* 0x0000002bff007c0c */ /* 0x000fe2000bf65270 */
[----:B------:R-:W-:-:S04]  /*5b40*/  UISETP.NE.AND UP0, UPT, UR57, 0x1, UPT ;  /* 0x000000013900788c */ /* 0x000fc8000bf05270 */
[----:B------:R-:W-:-:S04]  /*5b50*/  USEL UR45, URZ, 0x1, UP0 ;  /* 0x000000013f2d7887 */ /* 0x000fc80008000000 */
[----:B------:R-:W-:-:S04]  /*5b60*/  ULOP3.LUT UR45, UR58, UR45, URZ, 0x3c, !UPT ;  /* 0x0000002d3a2d7292 */ /* 0x000fc8000f8e3c3f */
[----:B------:R-:W-:Y:S08]  /*5b70*/  @P3 BRA `(.L_x_1988) ;  /* 0x0000000000383947 */ /* 0x000ff00003800000 */
[----:B------:R-:W-:Y:S05]  /*5b80*/  @!P0 BRA `(.L_x_1989) ;  /* 0x0000000000048947 */ /* 0x000fea0003800000 */
[----:B------:R-:W-:Y:S01]  /*5b90*/  BPT.TRAP 0x1 ;  /* 0x000000040000795c */ /* 0x000fe20000300000 */
.L_x_1989:
        /* <DEDUP_REMOVED lines=9> */
.L_x_1990:
[----:B-1----:R-:W-:Y:S05]  /*5c30*/  @P2 BRA `(.L_x_1988) ;  /* 0x0000000000082947 */ /* 0x002fea0003800000 */
[----:B------:R-:W1:Y:S02]  /*5c40*/  SYNCS.PHASECHK.TRANS64.TRYWAIT P2, [UR6+0x29830], R6 ;  /* 0x02983006ff0075a7 */ /* 0x000e640008040146 */
[----:B-1----:R-:W-:Y:S05]  /*5c50*/  @!P2 BRA `(.L_x_1991) ;  /* 0x000000f80050a947 */ /* 0x002fea0003800000 */
.L_x_1988:
        /* <DEDUP_REMOVED lines=189> */
.L_x_1993:
[----:B------:R-:W-:Y:S01]  /*6830*/  ULEA UR6, UR57, UR41, 0x3 ;  /* 0x0000002939067291 */ /* 0x000fe2000f8e183f */
[----:B------:R-:W-:-:S05]  /*6840*/  IMAD.U32 R6, RZ, RZ, UR58 ;  /* 0x0000003aff067e24 */ /* 0x000fca000f8e00ff */
[----:B------:R-:W-:-:S04]  /*6850*/  SHF.L.U32 R6, R6, 0x1f, RZ ;  /* 0x0000001f06067819 */ /* 0x000fc800000006ff */
[----:B------:R0:W1:Y:S01]  /*6860*/  SYNCS.PHASECHK.TRANS64.TRYWAIT P2, [UR6+0x29850], R6 ;  /* 0x02985006ff0075a7 */ /* 0x0000620008040146 */
[----:B------:R-:W-:Y:S05]  /*6870*/  @!P0 BRA `(.L_x_1994) ;  /* 0x0000000000048947 */ /* 0x000fea0003800000 */
[----:B------:R-:W-:Y:S01]  /*6880*/  BPT.TRAP 0x1 ;  /* 0x000000040000795c */ /* 0x000fe20000300000 */
.L_x_1994:
[----:B-1----:R-:W-:Y:S05]  /*6890*/  @P2 BRA `(.L_x_1992) ;  /* 0x0000000000082947 */ /* 0x002fea0003800000 */
[----:B------:R-:W1:Y:S02]  /*68a0*/  SYNCS.PHASECHK.TRANS64.TRYWAIT P2, [UR6+0x29850], R6 ;  /* 0x02985006ff0075a7 */ /* 0x000e640008040146 */
[----:B-1----:R-:W-:Y:S05]  /*68b0*/  @!P2 BRA `(.L_x_1995) ;  /* 0x000000ec0050a947 */ /* 0x002fea0003800000 */
.L_x_1992:
[----:B------:R-:W-:Y:S01]  /*68c0*/  USHF.L.U32 UR6, UR51, 0x7, URZ ;  /* 0x0000000733067899 */ /* 0x000fe2000800063f */
[C---:B------:R-:W-:Y:S01]  /*68d0*/  FMUL.FTZ R152, R0.reuse, R152 ;  /* 0x0000009800987220 */ /* 0x040fe20000410000 */
[C---:B------:R-:W-:Y:S01]  /*68e0*/  FMUL.FTZ R209, R0.reuse, R136 ;  /* 0x0000008800d17220 */ /* 0x040fe20000410000 */
[C---:B------:R-:W-:Y:S01]  /*68f0*/  FMUL.FTZ R203, R0.reuse, R153 ;  /* 0x0000009900cb7220 */ /* 0x040fe20000410000 */
[----:B------:R-:W-:Y:S01]  /*6900*/  UIMAD UR6, UR56, -0xa0, UR6 ;  /* 0xffffff60380678a4 */ /* 0x000fe2000f8e0206 */
[C---:B------:R-:W-:Y:S01]  /*6910*/  FMUL.FTZ R136, R0.reuse, R146 ;  /* 0x0000009200887220 */ /* 0x040fe20000410000 */
[C---:B------:R-:W-:Y:S01]  /*6920*/  FMUL.FTZ R146, R0.reuse, R128 ;  /* 0x0000008000927220 */ /* 0x040fe20000410000 */
[----:B------:R-:W2:Y:S01]  /*6930*/  MUFU.TANH R152, R152 ;  /* 0x0000009800987308 */ /* 0x000ea20000002400 */
[----:B------:R-:W-:Y:S01]  /*6940*/  UIADD3 UR6, UR6, 0x1, UR49 ;  /* 0x0000000106067890 */ /* 0x000fe2000fffe031 */
[C---:B------:R-:W-:Y:S01]  /*6950*/  FMUL.FTZ R205, R0.reuse, R156 ;  /* 0x0000009c00cd7220 */ /* 0x040fe20000410000 */
[C---:B------:R-:W-:Y:S01]  /*6960*/  FMUL.FTZ R193, R0.reuse, R145 ;  /* 0x0000009100c17220 */ /* 0x040fe20000410000 */
[C---:B------:R-:W-:Y:S01]  /*6970*/  FMUL.FTZ R145, R0.reuse, R129 ;  /* 0x0000008100917220 */ /* 0x040fe20000410000 */
[----:B------:R-:W-:Y:S01]  /*6980*/  UIADD3 UR6, UR6, -UR50, URZ ;  /* 0x8000003206067290 */ /* 0x000fe2000fffe03f */
[C---:B------:R-:W-:Y:S01]  /*6990*/  FMUL.FTZ R207, R0.reuse, R157 ;  /* 0x0000009d00cf7220 */ /* 0x040fe20000410000 */
[C---:B------:R-:W-:Y:S01]  /*69a0*/  FMUL.FTZ R211, R0.reuse, R160 ;  /* 0x000000a000d37220 */ /* 0x040fe20000410000 */
[----:B------:R-:W3:Y:S01]  /*69b0*/  MUFU.TANH R203, R203 ;  /* 0x000000cb00cb7308 */ /* 0x000ee20000002400 */
[C---:B------:R-:W-:Y:S01]  /*69c0*/  FMUL.FTZ R213, R0.reuse, R161 ;  /* 0x000000a100d57220 */ /* 0x040fe20000410000 */
[C---:B------:R-:W-:Y:S01]  /*69d0*/  FMUL.FTZ R21, R0.reuse, R143 ;  /* 0x0000008f00157220 */ /* 0x040fe20000410000 */
[----:B------:R-:W-:Y:S01]  /*69e0*/  IMAD.U32 R128, RZ, RZ, UR6 ;  /* 0x00000006ff807e24 */ /* 0x000fe2000f8e00ff */
[----:B------:R-:W-:Y:S01]  /*69f0*/  UIADD3 UR6, UR41, 0x400, URZ ;  /* 0x0000040029067890 */ /* 0x000fe2000fffe03f */
[C---:B------:R-:W-:Y:S01]  /*6a00*/  FMUL.FTZ R197, R0.reuse, R141 ;  /* 0x0000008d00c57220 */ /* 0x040fe20000410000 */
[C---:B------:R-:W-:Y:S01]  /*6a10*/  FMUL.FTZ R143, R0.reuse, R124 ;  /* 0x0000007c008f7220 */ /* 0x040fe20000410000 */
[----:B------:R-:W-:Y:S01]  /*6a20*/  IMAD R129, R17, -0x2, R128 ;  /* 0xfffffffe11817824 */ /* 0x000fe200078e0280 */
[----:B------:R-:W4:Y:S01]  /*6a30*/  MUFU.TANH R205, R205 ;  /* 0x000000cd00cd7308 */ /* 0x000f220000002400 */
[----:B------:R-:W-:Y:S01]  /*6a40*/  USHF.R.U32.HI UR6, URZ, 0x4, UR6 ;  /* 0x000000043f067899 */ /* 0x000fe20008011606 */
[----:B------:R-:W-:Y:S01]  /*6a50*/  FMUL.FTZ R141, R0, R120 ;  /* 0x00000078008d7220 */ /* 0x000fe20000410000 */
[----:B------:R-:W-:-:S02]  /*6a60*/  IMAD.IADD R128, R22, 0x1, R129 ;  /* 0x0000000116807824 */ /* 0x000fc400078e0281 */
[C---:B------:R-:W-:Y:S01]  /*6a70*/  FMUL.FTZ R124, R0.reuse, R130 ;  /* 0x00000082007c7220 */ /* 0x040fe20000410000 */
[----:B------:R-:W-:Y:S01]  /*6a80*/  ULOP3.LUT UR6, UR6, 0x3fff, URZ, 0xc0, !UPT ;  /* 0x00003fff06067892 */ /* 0x000fe2000f8ec03f */
[C---:B------:R-:W-:Y:S01]  /*6a90*/  FMUL.FTZ R120, R0.reuse, R122 ;  /* 0x0000007a00787220 */ /* 0x040fe20000410000 */
[----:B------:R-:W-:Y:S01]  /*6aa0*/  FMUL.FTZ R153, R0, R164 ;  /* 0x000000a400997220 */ /* 0x000fe20000410000 */
[----:B------:R-:W5:Y:S01]  /*6ab0*/  MUFU.TANH R207, R207 ;  /* 0x000000cf00cf7308 */ /* 0x000f620000002400 */
[----:B------:R-:W-:Y:S01]  /*6ac0*/  ISETP.GT.AND P2, PT, R128, RZ, PT ;  /* 0x000000ff8000720c */ /* 0x000fe20003f44270 */
[----:B------:R-:W-:Y:S01]  /*6ad0*/  FMUL.FTZ R122, R0, R126 ;  /* 0x0000007e007a7220 */ /* 0x000fe20000410000 */
[----:B------:R-:W-:Y:S01]  /*6ae0*/  ISETP.GT.AND P3, PT, R128, 0x1, PT ;  /* 0x000000018000780c */ /* 0x000fe20003f64270 */
[----:B------:R-:W-:Y:S01]  /*6af0*/  ULOP3.LUT UR6, UR6, 0x10000, URZ, 0xfc, !UPT ;  /* 0x0001000006067892 */ /* 0x000fe2000f8efc3f */
[----:B--2---:R-:W-:Y:S01]  /*6b00*/  FSEL R130, R152, -INF , P2 ;  /* 0xff80000098827808 */ /* 0x004fe20001000000 */
[C---:B------:R-:W-:Y:S01]  /*6b10*/  FMUL.FTZ R126, R0.reuse, R134 ;  /* 0x00000086007e7220 */ /* 0x040fe20000410000 */
[----:B------:R-:W-:Y:S01]  /*6b20*/  FMUL.FTZ R134, R0, R104 ;  /* 0x0000006800867220 */ /* 0x000fe20000410000 */
[----:B------:R-:W2:Y:S01]  /*6b30*/  MUFU.TANH R211, R211 ;  /* 0x000000d300d37308 */ /* 0x000ea20000002400 */
[----:B------:R-:W-:Y:S01]  /*6b40*/  ISETP.GT.AND P2, PT, R128, 0x8, PT ;  /* 0x000000088000780c */ /* 0x000fe20003f44270 */
[----:B------:R-:W-:Y:S01]  /*6b50*/  FMUL.FTZ R215, R0, R165 ;  /* 0x000000a500d77220 */ /* 0x000fe20000410000 */
[----:B---3--:R-:W-:Y:S01]  /*6b60*/  FSEL R203, R203, -INF , P3 ;  /* 0xff800000cbcb7808 */ /* 0x008fe20001800000 */
[----:B------:R-:W-:Y:S01]  /*6b70*/  UIMAD UR10, UR57, 0x500, UR6 ;  /* 0x00000500390a78a4 */ /* 0x000fe2000f8e0206 */
[----:B------:R-:W-:Y:S01]  /*6b80*/  FMNMX.FTZ R104, R130, R5, !PT ;  /* 0x0000000582687209 */ /* 0x000fe20007810000 */
[----:B------:R-:W-:Y:S01]  /*6b90*/  WARPGROUP.ARRIVE ;  /* 0x00000000000079c5 */ /* 0x000fe20000000000 */
[----:B------:R-:W-:Y:S01]  /*6ba0*/  ISETP.GT.AND P3, PT, R128, 0x9, PT ;  /* 0x000000098000780c */ /* 0x000fe20003f64270 */
[----:B------:R-:W3:Y:S01]  /*6bb0*/  MUFU.TANH R213, R213 ;  /* 0x000000d500d57308 */ /* 0x000ee20000002400 */
[----:B----4-:R-:W-:Y:S01]  /*6bc0*/  FSEL R205, R205, -INF , P2 ;  /* 0xff800000cdcd7808 */ /* 0x010fe20001000000 */
[C---:B------:R-:W-:Y:S01]  /*6bd0*/  FMUL.FTZ R14, R0.reuse, R138 ;  /* 0x0000008a000e7220 */ /* 0x040fe20000410000 */
[----:B------:R-:W-:Y:S01]  /*6be0*/  FMNMX.FTZ R104, R203, R104, !PT ;  /* 0x00000068cb687209 */ /* 0x000fe20007810000 */
[----:B------:R-:W-:Y:S01]  /*6bf0*/  FMUL.FTZ R138, R0, R150 ;  /* 0x00000096008a7220 */ /* 0x000fe20000410000 */
[----:B------:R-:W-:Y:S01]  /*6c00*/  ISETP.GT.AND P2, PT, R128, 0x10, PT ;  /* 0x000000108000780c */ /* 0x000fe20003f44270 */
[----:B------:R-:W-:Y:S01]  /*6c10*/  UMOV UR6, UR10 ;  /* 0x0000000a00067c82 */ /* 0x000fe20008000000 */
[----:B-----5:R-:W-:Y:S01]  /*6c20*/  FSEL R207, R207, -INF , P3 ;  /* 0xff800000cfcf7808 */ /* 0x020fe20001800000 */
[----:B------:R-:W4:Y:S01]  /*6c30*/  MUFU.TANH R153, R153 ;  /* 0x0000009900997308 */ /* 0x000f220000002400 */
[----:B------:R-:W-:Y:S01]  /*6c40*/  FMNMX.FTZ R150, R205, R104, !PT ;  /* 0x00000068cd967209 */ /* 0x000fe20007810000 */
[----:B------:R-:W-:Y:S01]  /*6c50*/  UMOV UR7, 0xc0000010 ;  /* 0xc000001000077882 */ /* 0x000fe20000000000 */
[----:B------:R-:W-:Y:S01]  /*6c60*/  FMUL.FTZ R201, R0, R137 ;  /* 0x0000008900c97220 */ /* 0x000fe20000410000 */
[----:B------:R-:W-:Y:S01]  /*6c70*/  QGMMA.64x128x32.F32.E4M3.E4M3 R24, R184, gdesc[UR4], R24, gsb0 ;  /* 0x01e00004b8187df3 */ /* 0x000fe20008000818 */
[----:B------:R-:W-:Y:S01]  /*6c80*/  ISETP.GT.AND P3, PT, R128, 0x11, PT ;  /* 0x000000118000780c */ /* 0x000fe20003f64270 */
[C---:B------:R-:W-:Y:S01]  /*6c90*/  FMUL.FTZ R199, R0.reuse, R140 ;  /* 0x0000008c00c77220 */ /* 0x040fe20000410000 */
[----:B--2---:R-:W-:Y:S01]  /*6ca0*/  FSEL R211, R211, -INF , P2 ;  /* 0xff800000d3d37808 */ /* 0x004fe20001000000 */
[----:B------:R-:W2:Y:S01]  /*6cb0*/  MUFU.TANH R215, R215 ;  /* 0x000000d700d77308 */ /* 0x000ea20000002400 */
        /* <DEDUP_REMOVED lines=10> */
[----:B----4-:R-:W-:Y:S01]  /*6d60*/  FSEL R217, R153, -INF , P2 ;  /* 0xff80000099d97808 */ /* 0x010fe20001000000 */
[C---:B------:R-:W-:Y:S01]  /*6d70*/  FMUL.FTZ R20, R0.reuse, R142 ;  /* 0x0000008e00147220 */ /* 0x040fe20000410000 */
[----:B------:R-:W-:Y:S01]  /*6d80*/  FMNMX.FTZ R150, R213, R150, !PT ;  /* 0x00000096d5967209 */ /* 0x000fe20007810000 */
[----:B------:R-:W-:Y:S01]  /*6d90*/  FMUL.FTZ R142, R0, R121 ;  /* 0x00000079008e7220 */ /* 0x000fe20000410000 */
[----:B------:R-:W-:Y:S01]  /*6da0*/  ISETP.GT.AND P2, PT, R128, 0x20, PT ;  /* 0x000000208000780c */ /* 0x000fe20003f44270 */
[----:B------:R-:W4:Y:S01]  /*6db0*/  MUFU.TANH R201, R201 ;  /* 0x000000c900c97308 */ /* 0x000f220000002400 */
[----:B--2---:R-:W-:Y:S01]  /*6dc0*/  FSEL R215, R215, -INF , P3 ;  /* 0xff800000d7d77808 */ /* 0x004fe20001800000 */
[C---:B------:R-:W-:Y:S01]  /*6dd0*/  FMUL.FTZ R144, R0.reuse, R125 ;  /* 0x0000007d00907220 */ /* 0x040fe20000410000 */
[----:B------:R-:W-:Y:S01]  /*6de0*/  FMNMX.FTZ R150, R217, R150, !PT ;  /* 0x00000096d9967209 */ /* 0x000fe20007810000 */
[----:B------:R-:W-:Y:S01]  /*6df0*/  FMUL.FTZ R148, R0, R105 ;  /* 0x0000006900947220 */ /* 0x000fe20000410000 */
[----:B------:R-:W-:Y:S01]  /*6e00*/  ISETP.GT.AND P3, PT, R128, 0x21, PT ;  /* 0x000000218000780c */ /* 0x000fe20003f64270 */
[C---:B------:R-:W-:Y:S01]  /*6e10*/  FMUL.FTZ R105, R0.reuse, R107 ;  /* 0x0000006b00697220 */ /* 0x040fe20000410000 */
[----:B------:R-:W-:Y:S01]  /*6e20*/  FMNMX.FTZ R150, R215, R150, !PT ;  /* 0x00000096d7967209 */ /* 0x000fe20007810000 */
        /* <DEDUP_REMOVED lines=9> */
[----:B----4-:R-:W-:Y:S01]  /*6ec0*/  FSEL R201, R201, -INF , P3 ;  /* 0xff800000c9c97808 */ /* 0x010fe20001800000 */
[----:B------:R-:W-:Y:S01]  /*6ed0*/  FMUL.FTZ R129, R0, R113 ;  /* 0x0000007100817220 */ /* 0x000fe20000410000 */
[----:B------:R-:W-:Y:S01]  /*6ee0*/  ISETP.GT.AND P3, PT, R128, 0x29, PT ;  /* 0x000000298000780c */ /* 0x000fe20003f64270 */
[C---:B------:R-:W-:Y:S01]  /*6ef0*/  FMUL.FTZ R121, R0.reuse, R123 ;  /* 0x0000007b00797220 */ /* 0x040fe20000410000 */
[----:B------:R-:W-:Y:S01]  /*6f00*/  FMNMX.FTZ R150, R201, R150, !PT ;  /* 0x00000096c9967209 */ /* 0x000fe20007810000 */
[C---:B------:R-:W-:Y:S01]  /*6f10*/  FMUL.FTZ R123, R0.reuse, R127 ;  /* 0x0000007f007b7220 */ /* 0x040fe20000410000 */
[C---:B------:R-:W-:Y:S01]  /*6f20*/  FMUL.FTZ R132, R0.reuse, R133 ;  /* 0x0000008500847220 */ /* 0x040fe20000410000 */
[----:B------:R-:W4:Y:S01]  /*6f30*/  MUFU.TANH R195, R195 ;  /* 0x000000c300c37308 */ /* 0x000f220000002400 */
        /* <DEDUP_REMOVED lines=21> */
[----:B------:R-:W-:Y:S01]  /*7090*/  UIADD3 UR6, UR10, 0x100, URZ ;  /* 0x000001000a067890 */ /* 0x000fe2000fffe03f */
[----:B------:R-:W-:Y:S01]  /*70a0*/  FMUL.FTZ R92, R0, R92 ;  /* 0x0000005c005c7220 */ /* 0x000fe20000410000 */
[----:B------:R-:W4:Y:S01]  /*70b0*/  MUFU.TANH R140, R140 ;  /* 0x0000008c008c7308 */ /* 0x000f220000002400 */
[----:B--2---:R-:W-:Y:S01]  /*70c0*/  FSEL R193, R193, -INF , P3 ;  /* 0xff800000c1c17808 */ /* 0x004fe20001800000 */
[----:B------:R-:W-:Y:S01]  /*70d0*/  UMOV UR7, 0xc0000010 ;  /* 0xc000001000077882 */ /* 0x000fe20000000000 */
[----:B------:R-:W-:Y:S01]  /*70e0*/  ISETP.GT.AND P3, PT, R128, 0x39, PT ;  /* 0x000000398000780c */ /* 0x000fe20003f64270 */
[C---:B------:R-:W-:Y:S01]  /*70f0*/  FMUL.FTZ R96, R0.reuse, R96 ;  /* 0x0000006000607220 */ /* 0x040fe20000410000 */
[----:B------:R-:W-:Y:S01]  /*7100*/  FMNMX.FTZ R150, R193, R150, !PT ;  /* 0x00000096c1967209 */ /* 0x000fe20007810000 */
[C---:B-1----:R-:W-:Y:S01]  /*7110*/  FMUL.FTZ R7, R0.reuse, R155 ;  /* 0x0000009b00077220 */ /* 0x042fe20000410000 */
[C---:B------:R-:W-:Y:S01]  /*7120*/  FMUL.FTZ R100, R0.reuse, R100 ;  /* 0x0000006400647220 */ /* 0x040fe20000410000 */
[----:B------:R-:W-:Y:S01]  /*7130*/  MUFU.TANH R141, R141 ;  /* 0x0000008d008d7308 */ /* 0x000fe20000002400 */
[----:B---3--:R-:W-:Y:S01]  /*7140*/  FSEL R167, R167, -INF , P2 ;  /* 0xff800000a7a77808 */ /* 0x008fe20001000000 */
[----:B------:R-:W-:Y:S01]  /*7150*/  FMUL.FTZ R9, R0, R159 ;  /* 0x0000009f00097220 */ /* 0x000fe20000410000 */
[----:B------:R-:W-:Y:S01]  /*7160*/  ISETP.GT.AND P2, PT, R128, 0x40, PT ;  /* 0x000000408000780c */ /* 0x000fe20003f44270 */
[C---:B------:R-:W-:Y:S01]  /*7170*/  FMUL.FTZ R11, R0.reuse, R163 ;  /* 0x000000a3000b7220 */ /* 0x040fe20000410000 */
[----:B------:R-:W-:Y:S01]  /*7180*/  FMNMX.FTZ R150, R167, R150, !PT ;  /* 0x00000096a7967209 */ /* 0x000fe20007810000 */
[C---:B0-----:R-:W-:Y:S01]  /*7190*/  FMUL.FTZ R6, R0.reuse, R154 ;  /* 0x0000009a00067220 */ /* 0x041fe20000410000 */
[----:B------:R-:W-:Y:S01]  /*71a0*/  FMUL.FTZ R8, R0, R158 ;  /* 0x0000009e00087220 */ /* 0x000fe20000410000 */
[----:B------:R-:W0:Y:S01]  /*71b0*/  MUFU.TANH R142, R142 ;  /* 0x0000008e008e7308 */ /* 0x000e220000002400 */
[----:B----4-:R-:W-:Y:S01]  /*71c0*/  FSEL R107, R140, -INF , P3 ;  /* 0xff8000008c6b7808 */ /* 0x010fe20001800000 */
[----:B------:R-:W-:Y:S01]  /*71d0*/  FMUL.FTZ R10, R0, R162 ;  /* 0x000000a2000a7220 */ /* 0x000fe20000410000 */
[----:B------:R-:W-:Y:S01]  /*71e0*/  ISETP.GT.AND P3, PT, R128, 0x41, PT ;  /* 0x000000418000780c */ /* 0x000fe20003f64270 */
[C---:B------:R-:W-:Y:S01]  /*71f0*/  FMUL.FTZ R12, R0.reuse, R166 ;  /* 0x000000a6000c7220 */ /* 0x040fe20000410000 */
[----:B------:R-:W-:Y:S01]  /*7200*/  FMNMX.FTZ R150, R107, R150, !PT ;  /* 0x000000966b967209 */ /* 0x000fe20007810000 */
        /* <DEDUP_REMOVED lines=8> */
[----:B------:R-:W-:Y:S01]  /*7290*/  MUFU.TANH R144, R144 ;  /* 0x0000009000907308 */ /* 0x000fe20000002400 */
[----:B0-----:R-:W-:Y:S02]  /*72a0*/  FSEL R113, R142, -INF , P3 ;  /* 0xff8000008e717808 */ /* 0x001fe40001800000 */
[----:B------:R-:W-:-:S05]  /*72b0*/  ISETP.GT.AND P3, PT, R128, 0x49, PT ;  /* 0x000000498000780c */ /* 0x000fca0003f64270 */
[----:B------:R-:W0:Y:S08]  /*72c0*/  MUFU.TANH R146, R146 ;  /* 0x0000009200927308 */ /* 0x000e300000002400 */
[----:B------:R2:W-:Y:S08]  /*72d0*/  MUFU.TANH R106, R109 ;  /* 0x0000006d006a7308 */ /* 0x0005f00000002400 */
[----:B------:R-:W3:Y:S01]  /*72e0*/  MUFU.TANH R145, R145 ;  /* 0x0000009100917308 */ /* 0x000ee20000002400 */
[----:B--2---:R-:W-:-:S02]  /*72f0*/  FSEL R109, R141, -INF , P2 ;  /* 0xff8000008d6d7808 */ /* 0x004fc40001000000 */
[C---:B------:R-:W-:Y:S02]  /*7300*/  ISETP.GT.AND P2, PT, R128.reuse, 0x48, PT ;  /* 0x000000488000780c */ /* 0x040fe40003f44270 */
[----:B------:R-:W-:Y:S02]  /*7310*/  FMNMX.FTZ R150, R109, R150, !PT ;  /* 0x000000966d967209 */ /* 0x000fe40007810000 */
[----:B-1----:R-:W-:Y:S01]  /*7320*/  FSEL R117, R143, -INF , P2 ;  /* 0xff8000008f757808 */ /* 0x002fe20001000000 */
[----:B------:R-:W-:Y:S01]  /*7330*/  MUFU.TANH R147, R147 ;  /* 0x0000009300937308 */ /* 0x000fe20000002400 */
[----:B------:R-:W-:Y:S02]  /*7340*/  FMNMX.FTZ R150, R113, R150, !PT ;  /* 0x0000009671967209 */ /* 0x000fe40007810000 */
[----:B------:R-:W-:Y:S02]  /*7350*/  ISETP.GT.AND P2, PT, R128, 0x50, PT ;  /* 0x000000508000780c */ /* 0x000fe40003f44270 */
[----:B------:R-:W-:-:S02]  /*7360*/  FMNMX.FTZ R150, R117, R150, !PT ;  /* 0x0000009675967209 */ /* 0x000fc40007810000 */
[----:B0-----:R-:W-:Y:S01]  /*7370*/  FSEL R131, R146, -INF , P2 ;  /* 0xff80000092837808 */ /* 0x001fe20001000000 */
[----:B------:R-:W0:Y:S01]  /*7380*/  MUFU.TANH R132, R132 ;  /* 0x0000008400847308 */ /* 0x000e220000002400 */
[----:B------:R-:W-:Y:S01]  /*7390*/  ISETP.GT.AND P2, PT, R128, 0x58, PT ;  /* 0x000000588000780c */ /* 0x000fe20003f44270 */
[----:B------:R-:W-:Y:S02]  /*73a0*/  WARPGROUP.DEPBAR.LE gsb0, 0x0 ;  /* 0x00008000000079c5 */ /* 0x000fe40000010000 */
[----:B------:R-:W-:-:S04]  /*73b0*/  WARPGROUP.ARRIVE ;  /* 0x00000000000079c5 */ /* 0x000fc80000000000 */
[----:B------:R1:W-:Y:S02]  /*73c0*/  MUFU.TANH R151, R129 ;  /* 0x0000008100977308 */ /* 0x0003e40000002400 */
[----:B------:R-:W-:Y:S01]  /*73d0*/  QGMMA.64x128x32.F32.E4M3.E4M3 R24, R180, gdesc[UR4], R24, gsb0 ;  /* 0x01e00004b4187df3 */ /* 0x000fe20008000818 */
[----:B------:R-:W-:Y:S01]  /*73e0*/  UIADD3 UR6, UR10, 0x200, URZ ;  /* 0x000002000a067890 */ /* 0x000fe2000fffe03f */
[----:B------:R-:W-:-:S04]  /*73f0*/  UMOV UR7, 0xc0000010 ;  /* 0xc000001000077882 */ /* 0x000fc80000000000 */
[----:B------:R-:W-:Y:S01]  /*7400*/  MUFU.TANH R134, R134 ;  /* 0x0000008600867308 */ /* 0x000fe20000002400 */
[----:B-1----:R-:W-:Y:S02]  /*7410*/  FSEL R129, R144, -INF , P3 ;  /* 0xff80000090817808 */ /* 0x002fe40001800000 */
[C---:B------:R-:W-:Y:S02]  /*7420*/  ISETP.GT.AND P3, PT, R128.reuse, 0x51, PT ;  /* 0x000000518000780c */ /* 0x040fe40003f64270 */
[----:B------:R-:W-:Y:S02]  /*7430*/  FMNMX.FTZ R150, R129, R150, !PT ;  /* 0x0000009681967209 */ /* 0x000fe40007810000 */
[----:B---3--:R-:W-:Y:S01]  /*7440*/  FSEL R133, R145, -INF , P3 ;  /* 0xff80000091857808 */ /* 0x008fe20001800000 */
[----:B------:R-:W1:Y:S01]  /*7450*/  MUFU.TANH R148, R148 ;  /* 0x0000009400947308 */ /* 0x000e620000002400 */
[----:B------:R-:W-:Y:S02]  /*7460*/  FMNMX.FTZ R150, R131, R150, !PT ;  /* 0x0000009683967209 */ /* 0x000fe40007810000 */
[----:B------:R-:W-:-:S02]  /*7470*/  ISETP.GT.AND P3, PT, R128, 0x59, PT ;  /* 0x000000598000780c */ /* 0x000fc40003f64270 */
[----:B------:R-:W-:Y:S02]  /*7480*/  FMNMX.FTZ R150, R133, R150, !PT ;  /* 0x0000009685967209 */ /* 0x000fe40007810000 */
[----:B0-----:R-:W-:Y:S01]  /*7490*/  FSEL R141, R132, -INF , P3 ;  /* 0xff800000848d7808 */ /* 0x001fe20001800000 */
[----:B------:R-:W0:Y:S01]  /*74a0*/  MUFU.TANH R108, R108 ;  /* 0x0000006c006c7308 */ /* 0x000e220000002400 */
[----:B------:R-:W-:Y:S01]  /*74b0*/  ISETP.GT.AND P3, PT, R128, 0x61, PT ;  /* 0x000000618000780c */ /* 0x000fe20003f64270 */
[----:B------:R-:W-:-:S06]  /*74c0*/  FMUL.FTZ R132, R0, R93 ;  /* 0x0000005d00847220 */ /* 0x000fcc0000410000 */
[----:B------:R2:W-:Y:S01]  /*74d0*/  MUFU.TANH R153, R135 ;  /* 0x0000008700997308 */ /* 0x0005e20000002400 */
[----:B-1----:R-:W-:Y:S02]  /*74e0*/  FSEL R145, R148, -INF , P3 ;  /* 0xff80000094917808 */ /* 0x002fe40001800000 */
[----:B------:R-:W-:-:S04]  /*74f0*/  ISETP.GT.AND P3, PT, R128, 0x69, PT ;  /* 0x000000698000780c */ /* 0x000fc80003f64270 */
[----:B------:R-:W-:Y:S01]  /*7500*/  FSEL R93, R106, -INF , P3 ;  /* 0xff8000006a5d7808 */ /* 0x000fe20001800000 */
[----:B------:R-:W1:Y:S01]  /*7510*/  MUFU.TANH R112, R112 ;  /* 0x0000007000707308 */ /* 0x000e620000002400 */
[----:B--2---:R-:W-:Y:S01]  /*7520*/  FSEL R135, R147, -INF , P2 ;  /* 0xff80000093877808 */ /* 0x004fe20001000000 */
[----:B------:R-:W-:Y:S01]  /*7530*/  FMUL.FTZ R106, R0, R97 ;  /* 0x00000061006a7220 */ /* 0x000fe20000410000 */
[----:B------:R-:W-:Y:S02]  /*7540*/  ISETP.GT.AND P2, PT, R128, 0x60, PT ;  /* 0x000000608000780c */ /* 0x000fe40003f44270 */
[----:B------:R-:W-:Y:S02]  /*7550*/  FMNMX.FTZ R150, R135, R150, !PT ;  /* 0x0000009687967209 */ /* 0x000fe40007810000 */
[----:B------:R-:W-:Y:S01]  /*7560*/  FSEL R143, R134, -INF , P2 ;  /* 0xff800000868f7808 */ /* 0x000fe20001000000 */
[----:B------:R-:W2:Y:S01]  /*7570*/  MUFU.TANH R116, R116 ;  /* 0x0000007400747308 */ /* 0x000ea20000002400 */
[----:B------:R-:W-:-:S02]  /*7580*/  FMNMX.FTZ R150, R141, R150, !PT ;  /* 0x000000968d967209 */ /* 0x000fc40007810000 */
[----:B------:R-:W-:Y:S02]  /*7590*/  ISETP.GT.AND P2, PT, R128, 0x68, PT ;  /* 0x000000688000780c */ /* 0x000fe40003f44270 */
[----:B------:R-:W-:Y:S02]  /*75a0*/  FMNMX.FTZ R150, R143, R150, !PT ;  /* 0x000000968f967209 */ /* 0x000fe40007810000 */
[----:B0-----:R-:W-:Y:S01]  /*75b0*/  FSEL R147, R108, -INF , P2 ;  /* 0xff8000006c937808 */ /* 0x001fe20001000000 */
[----:B------:R-:W0:Y:S01]  /*75c0*/  MUFU.TANH R88, R88 ;  /* 0x0000005800587308 */ /* 0x000e220000002400 */
[----:B------:R-:W-:Y:S01]  /*75d0*/  FMNMX.FTZ R150, R145, R150, !PT ;  /* 0x0000009691967209 */ /* 0x000fe20007810000 */
[----:B------:R-:W-:Y:S01]  /*75e0*/  FMUL.FTZ R108, R0, R118 ;  /* 0x00000076006c7220 */ /* 0x000fe20000410000 */
[----:B------:R-:W-:Y:S02]  /*75f0*/  ISETP.GT.AND P2, PT, R128, 0x70, PT ;  /* 0x000000708000780c */ /* 0x000fe40003f44270 */
[----:B------:R-:W-:-:S02]  /*7600*/  FMNMX.FTZ R150, R147, R150, !PT ;  /* 0x0000009693967209 */ /* 0x000fc40007810000 */
[----:B------:R-:W-:Y:S01]  /*7610*/  ISETP.GT.AND P3, PT, R128, 0x71, PT ;  /* 0x000000718000780c */ /* 0x000fe20003f64270 */
[----:B------:R-:W3:Y:S01]  /*7620*/  MUFU.TANH R89, R89 ;  /* 0x0000005900597308 */ /* 0x000ee20000002400 */
[----:B-1----:R-:W-:Y:S01]  /*7630*/  FSEL R149, R112, -INF , P2 ;  /* 0xff80000070957808 */ /* 0x002fe20001000000 */
[----:B------:R-:W-:Y:S01]  /*7640*/  FMUL.FTZ R112, R0, R102 ;  /* 0x0000006600707220 */ /* 0x000fe20000410000 */
[----:B------:R-:W-:Y:S02]  /*7650*/  FMNMX.FTZ R150, R93, R150, !PT ;  /* 0x000000965d967209 */ /* 0x000fe40007810000 */
[----:B------:R-:W-:Y:S02]  /*7660*/  ISETP.GT.AND P2, PT, R128, 0x78, PT ;  /* 0x000000788000780c */ /* 0x000fe40003f44270 */
[----:B------:R-:W-:Y:S01]  /*7670*/  FSEL R151, R151, -INF , P3 ;  /* 0xff80000097977808 */ /* 0x000fe20001800000 */
[----:B------:R-:W1:Y:S01]  /*7680*/  MUFU.TANH R92, R92 ;  /* 0x0000005c005c7308 */ /* 0x000e620000002400 */
[----:B------:R-:W-:-:S02]  /*7690*/  FMNMX.FTZ R150, R149, R150, !PT ;  /* 0x0000009695967209 */ /* 0x000fc40007810000 */
[----:B------:R-:W-:Y:S02]  /*76a0*/  ISETP.GT.AND P3, PT, R128, 0x79, PT ;  /* 0x000000798000780c */ /* 0x000fe40003f64270 */
[----:B--2---:R-:W-:Y:S02]  /*76b0*/  FSEL R97, R116, -INF , P2 ;  /* 0xff80000074617808 */ /* 0x004fe40001000000 */
[----:B------:R-:W-:Y:S01]  /*76c0*/  FMNMX.FTZ R150, R151, R150, !PT ;  /* 0x0000009697967209 */ /* 0x000fe20007810000 */
[----:B------:R-:W2:Y:S01]  /*76d0*/  MUFU.TANH R132, R132 ;  /* 0x0000008400847308 */ /* 0x000ea20000002400 */
[----:B------:R-:W-:Y:S02]  /*76e0*/  ISETP.GT.AND P2, PT, R128, 0x80, PT ;  /* 0x000000808000780c */ /* 0x000fe40003f44270 */
[----:B------:R-:W-:Y:S02]  /*76f0*/  FSEL R153, R153, -INF , P3 ;  /* 0xff80000099997808 */ /* 0x000fe40001800000 */
[----:B------:R-:W-:-:S02]  /*7700*/  FMNMX.FTZ R150, R97, R150, !PT ;  /* 0x0000009661967209 */ /* 0x000fc40007810000 */
[----:B------:R-:W-:Y:S01]  /*7710*/  ISETP.GT.AND P3, PT, R128, 0x81, PT ;  /* 0x000000818000780c */ /* 0x000fe20003f64270 */
[----:B------:R-:W4:Y:S01]  /*7720*/  MUFU.TANH R96, R96 ;  /* 0x0000006000607308 */ /* 0x000f220000002400 */
[----:B0-----:R-:W-:Y:S01]  /*7730*/  FSEL R155, R88, -INF , P2 ;  /* 0xff800000589b7808 */ /* 0x001fe20001000000 */
[----:B------:R-:W-:Y:S01]  /*7740*/  FMUL.FTZ R88, R0, R101 ;  /* 0x0000006500587220 */ /* 0x000fe20000410000 */
[----:B------:R-:W-:Y:S02]  /*7750*/  FMNMX.FTZ R150, R153, R150, !PT ;  /* 0x0000009699967209 */ /* 0x000fe40007810000 */
[----:B------:R-:W-:Y:S02]  /*7760*/  ISETP.GT.AND P2, PT, R128, 0x88, PT ;  /* 0x000000888000780c */ /* 0x000fe40003f44270 */
[----:B---3--:R-:W-:Y:S01]  /*7770*/  FSEL R157, R89, -INF , P3 ;  /* 0xff800000599d7808 */ /* 0x008fe20001800000 */
[----:B------:R-:W0:Y:S01]  /*7780*/  MUFU.TANH R106, R106 ;  /* 0x0000006a006a7308 */ /* 0x000e220000002400 */
[----:B------:R-:W-:-:S02]  /*7790*/  FMNMX.FTZ R150, R155, R150, !PT ;  /* 0x000000969b967209 */ /* 0x000fc40007810000 */
[----:B------:R-:W-:Y:S02]  /*77a0*/  ISETP.GT.AND P3, PT, R128, 0x89, PT ;  /* 0x000000898000780c */ /* 0x000fe40003f64270 */
[----:B-1----:R-:W-:Y:S01]  /*77b0*/  FSEL R101, R92, -INF , P2 ;  /* 0xff8000005c657808 */ /* 0x002fe20001000000 */
[----:B------:R-:W-:Y:S01]  /*77c0*/  FMUL.FTZ R92, R0, R110 ;  /* 0x0000006e005c7220 */ /* 0x000fe20000410000 */
[----:B------:R-:W-:Y:S01]  /*77d0*/  FMNMX.FTZ R150, R157, R150, !PT ;  /* 0x000000969d967209 */ /* 0x000fe20007810000 */
[----:B------:R-:W1:Y:S01]  /*77e0*/  MUFU.TANH R100, R100 ;  /* 0x0000006400647308 */ /* 0x000e620000002400 */
[----:B------:R-:W-:Y:S01]  /*77f0*/  ISETP.GT.AND P2, PT, R128, 0x90, PT ;  /* 0x000000908000780c */ /* 0x000fe20003f44270 */
[----:B------:R-:W-:Y:S01]  /*7800*/  FMUL.FTZ R110, R0, R119 ;  /* 0x00000077006e7220 */ /* 0x000fe20000410000 */
[----:B--2---:R-:W-:Y:S02]  /*7810*/  FSEL R159, R132, -INF , P3 ;  /* 0xff800000849f7808 */ /* 0x004fe40001800000 */
[----:B------:R-:W-:-:S02]  /*7820*/  FMNMX.FTZ R150, R101, R150, !PT ;  /* 0x0000009665967209 */ /* 0x000fc40007810000 */
[----:B------:R-:W-:Y:S01]  /*7830*/  ISETP.GT.AND P3, PT, R128, 0x91, PT ;  /* 0x000000918000780c */ /* 0x000fe20003f64270 */
[----:B------:R-:W2:Y:S01]  /*7840*/  MUFU.TANH R88, R88 ;  /* 0x0000005800587308 */ /* 0x000ea20000002400 */
[----:B----4-:R-:W-:Y:S01]  /*7850*/  FSEL R161, R96, -INF , P2 ;  /* 0xff80000060a17808 */ /* 0x010fe20001000000 */
[----:B------:R-:W-:Y:S01]  /*7860*/  FMUL.FTZ R96, R0, R111 ;  /* 0x0000006f00607220 */ /* 0x000fe20000410000 */
[----:B------:R-:W-:Y:S02]  /*7870*/  FMNMX.FTZ R150, R159, R150, !PT ;  /* 0x000000969f967209 */ /* 0x000fe40007810000 */
[----:B------:R-:W-:Y:S02]  /*7880*/  ISETP.GT.AND P2, PT, R128, 0x98, PT ;  /* 0x000000988000780c */ /* 0x000fe40003f44270 */
[----:B0-----:R-:W-:Y:S01]  /*7890*/  FSEL R163, R106, -INF , P3 ;  /* 0xff8000006aa37808 */ /* 0x001fe20001800000 */
[----:B------:R-:W0:Y:S01]  /*78a0*/  MUFU.TANH R6, R6 ;  /* 0x0000000600067308 */ /* 0x000e220000002400 */
[----:B------:R-:W-:Y:S01]  /*78b0*/  FMNMX.FTZ R150, R161, R150, !PT ;  /* 0x00000096a1967209 */ /* 0x000fe20007810000 */
[----:B------:R-:W-:Y:S01]  /*78c0*/  FMUL.FTZ R106, R0, R115 ;  /* 0x00000073006a7220 */ /* 0x000fe20000410000 */
[C---:B------:R-:W-:Y:S01]  /*78d0*/  ISETP.GT.AND P3, PT, R128.reuse, 0x99, PT ;  /* 0x000000998000780c */ /* 0x040fe20003f64270 */
[----:B------:R-:W-:Y:S01]  /*78e0*/  VIADD R128, R128, 0x8 ;  /* 0x0000000880807836 */ /* 0x000fe20000000000 */
[----:B-1----:R-:W-:Y:S01]  /*78f0*/  FSEL R165, R100, -INF , P2 ;  /* 0xff80000064a57808 */ /* 0x002fe20001000000 */
[----:B------:R-:W-:Y:S01]  /*7900*/  FMUL.FTZ R100, R0, R114 ;  /* 0x0000007200647220 */ /* 0x000fe20000410000 */
[----:B------:R-:W-:Y:S01]  /*7910*/  FMNMX.FTZ R150, R163, R150, !PT ;  /* 0x00000096a3967209 */ /* 0x000fe20007810000 */
[----:B------:R-:W1:Y:S01]  /*7920*/  MUFU.TANH R7, R7 ;  /* 0x0000000700077308 */ /* 0x000e620000002400 */
[----:B--2---:R-:W-:-:S02]  /*7930*/  FSEL R111, R88, -INF , P3 ;  /* 0xff800000586f7808 */ /* 0x004fc40001800000 */
[----:B------:R-:W-:Y:S01]  /*7940*/  FMNMX.FTZ R150, R165, R150, !PT ;  /* 0x00000096a5967209 */ /* 0x000fe20007810000 */
[----:B------:R-:W2:Y:S01]  /*7950*/  LDC R88, c[0x0][0x988] ;  /* 0x00026200ff587b82 */ /* 0x000ea20000000800 */
[C---:B------:R-:W-:Y:S02]  /*7960*/  ISETP.GT.AND P3, PT, R128.reuse, RZ, PT ;  /* 0x000000ff8000720c */ /* 0x040fe40003f64270 */
[----:B------:R-:W-:Y:S01]  /*7970*/  FMNMX.FTZ R150, R111, R150, !PT ;  /* 0x000000966f967209 */ /* 0x000fe20007810000 */
[----:B------:R-:W3:Y:S01]  /*7980*/  MUFU.TANH R8, R8 ;  /* 0x0000000800087308 */ /* 0x000ee20000002400 */
[----:B------:R-:W-:-:S03]  /*7990*/  ISETP.GT.AND P4, PT, R128, 0x1, PT ;  /* 0x000000018000780c */ /* 0x000fc60003f84270 */
[----:B------:R-:W4:Y:S04]  /*79a0*/  SHFL.BFLY PT, R89, R150, 0x2, 0x1f ;  /* 0x0c401f0096597f89 */ /* 0x000f2800000e0000 */
[----:B------:R-:W5:Y:S01]  /*79b0*/  MUFU.TANH R9, R9 ;  /* 0x0000000900097308 */ /* 0x000f620000002400 */
[----:B------:R-:W-:Y:S02]  /*79c0*/  WARPGROUP.DEPBAR.LE gsb0, 0x0 ;  /* 0x00008000000079c5 */ /* 0x000fe40000010000 */
[----:B0-----:R-:W-:Y:S01]  /*79d0*/  FSEL R183, R6, -INF , P3 ;  /* 0xff80000006b77808 */ /* 0x001fe20001800000 */
[----:B------:R-:W-:Y:S01]  /*79e0*/  WARPGROUP.ARRIVE ;  /* 0x00000000000079c5 */ /* 0x000fe20000000000 */
[C---:B------:R-:W-:Y:S02]  /*79f0*/  ISETP.GT.AND P3, PT, R128.reuse, 0x8, PT ;  /* 0x000000088000780c */ /* 0x040fe40003f64270 */
[----:B-1----:R-:W-:Y:S01]  /*7a00*/  FSEL R7, R7, -INF , P4 ;  /* 0xff80000007077808 */ /* 0x002fe20002000000 */
[----:B------:R-:W-:Y:S01]  /*7a10*/  MUFU.TANH R10, R10 ;  /* 0x0000000a000a7308 */ /* 0x000fe20000002400 */
[----:B------:R-:W-:Y:S01]  /*7a20*/  FMNMX.FTZ R132, R183, R4, !PT ;  /* 0x00000004b7847209 */ /* 0x000fe20007810000 */
[----:B------:R-:W-:Y:S01]  /*7a30*/  QGMMA.64x128x32.F32.E4M3.E4M3 R24, R176, gdesc[UR4], R24, gsb0 ;  /* 0x01e00004b0187df3 */ /* 0x000fe20008000818 */
[----:B------:R-:W-:Y:S01]  /*7a40*/  ISETP.GT.AND P4, PT, R128, 0x9, PT ;  /* 0x000000098000780c */ /* 0x000fe20003f84270 */
[----:B------:R-:W-:Y:S01]  /*7a50*/  UIADD3 UR6, UR10, 0x300, URZ ;  /* 0x000003000a067890 */ /* 0x000fe2000fffe03f */
[----:B---3--:R-:W-:Y:S01]  /*7a60*/  FSEL R187, R8, -INF , P3 ;  /* 0xff80000008bb7808 */ /* 0x008fe20001800000 */
[----:B------:R-:W-:Y:S01]  /*7a70*/  UMOV UR7, 0xc0000010 ;  /* 0xc000001000077882 */ /* 0x000fe20000000000 */
[----:B------:R-:W-:Y:S01]  /*7a80*/  FMNMX.FTZ R132, R7, R132, !PT ;  /* 0x0000008407847209 */ /* 0x000fe20007810000 */
[----:B------:R-:W0:Y:S01]  /*7a90*/  MUFU.TANH R11, R11 ;  /* 0x0000000b000b7308 */ /* 0x000e220000002400 */
[----:B------:R-:W-:-:S02]  /*7aa0*/  ISETP.GT.AND P3, PT, R128, 0x10, PT ;  /* 0x000000108000780c */ /* 0x000fc40003f64270 */
[----:B-----5:R-:W-:Y:S02]  /*7ab0*/  FSEL R9, R9, -INF , P4 ;  /* 0xff80000009097808 */ /* 0x020fe40002000000 */
[----:B----4-:R-:W-:Y:S02]  /*7ac0*/  FMNMX.FTZ R150, R150, R89, !PT ;  /* 0x0000005996967209 */ /* 0x010fe40007810000 */
[----:B------:R-:W-:Y:S01]  /*7ad0*/  FMNMX.FTZ R132, R187, R132, !PT ;  /* 0x00000084bb847209 */ /* 0x000fe20007810000 */
[----:B------:R-:W-:Y:S01]  /*7ae0*/  MUFU.TANH R12, R12 ;  /* 0x0000000c000c7308 */ /* 0x000fe20000002400 */
[----:B------:R-:W-:Y:S01]  /*7af0*/  ISETP.GT.AND P4, PT, R128, 0x11, PT ;  /* 0x000000118000780c */ /* 0x000fe20003f84270 */
[----:B------:R-:W1:Y:S01]  /*7b00*/  SHFL.BFLY PT, R89, R150, 0x1, 0x1f ;  /* 0x0c201f0096597f89 */ /* 0x000e6200000e0000 */
[----:B------:R-:W-:-:S05]  /*7b10*/  FMNMX.FTZ R132, R9, R132, !PT ;  /* 0x0000008409847209 */ /* 0x000fca0007810000 */
[----:B------:R-:W3:Y:S01]  /*7b20*/  MUFU.TANH R13, R13 ;  /* 0x0000000d000d7308 */ /* 0x000ee20000002400 */
[----:B0-----:R-:W-:Y:S02]  /*7b30*/  FSEL R11, R11, -INF , P4 ;  /* 0xff8000000b0b7808 */ /* 0x001fe40002000000 */
[----:B------:R-:W-:-:S05]  /*7b40*/  ISETP.GT.AND P4, PT, R128, 0x19, PT ;  /* 0x000000198000780c */ /* 0x000fca0003f84270 */
[----:B------:R-:W0:Y:S08]  /*7b50*/  MUFU.TANH R14, R14 ;  /* 0x0000000e000e7308 */ /* 0x000e300000002400 */
[----:B------:R-:W4:Y:S01]  /*7b60*/  MUFU.TANH R15, R15 ;  /* 0x0000000f000f7308 */ /* 0x000f220000002400 */
[----:B---3--:R-:W-:Y:S02]  /*7b70*/  FSEL R13, R13, -INF , P4 ;  /* 0xff8000000d0d7808 */ /* 0x008fe40002000000 */
[----:B-1----:R-:W-:-:S02]  /*7b80*/  FMNMX.FTZ R89, R150, R89, !PT ;  /* 0x0000005996597209 */ /* 0x002fc40007810000 */
[----:B------:R-:W-:Y:S02]  /*7b90*/  ISETP.GT.AND P4, PT, R128, 0x21, PT ;  /* 0x000000218000780c */ /* 0x000fe40003f84270 */
[C---:B------:R-:W-:Y:S01]  /*7ba0*/  FSETP.NEU.FTZ.AND P2, PT, R89.reuse, -INF , PT ;  /* 0xff8000005900780b */ /* 0x040fe20003f5d000 */
[----:B--2---:R-:W-:-:S01]  /*7bb0*/  FFMA.FTZ R102, R89, R88, -8 ;  /* 0xc100000059667423 */ /* 0x004fc20000010058 */
[----:B------:R-:W1:Y:S04]  /*7bc0*/  MUFU.TANH R20, R20 ;  /* 0x0000001400147308 */ /* 0x000e680000002400 */
[----:B------:R-:W-:-:S04]  /*7bd0*/  FSEL R102, R102, RZ, P2 ;  /* 0x000000ff66667208 */ /* 0x000fc80001000000 */
[----:B------:R-:W2:Y:S01]  /*7be0*/  MUFU.TANH R21, R21 ;  /* 0x0000001500157308 */ /* 0x000ea20000002400 */
        /* <DEDUP_REMOVED lines=15> */
[----:B0-----:R-:W-:Y:S01]  /*7ce0*/  FSEL R205, R14, -INF , P3 ;  /* 0xff8000000ecd7808 */ /* 0x001fe20001800000 */
[----:B------:R-:W0:Y:S01]  /*7cf0*/  MUFU.TANH R137, R137 ;  /* 0x0000008900897308 */ /* 0x000e220000002400 */
[----:B------:R-:W-:Y:S01]  /*7d00*/  FMNMX.FTZ R132, R13, R132, !PT ;  /* 0x000000840d847209 */ /* 0x000fe20007810000 */
[-CC-:B------:R-:W-:Y:S01]  /*7d10*/  FFMA.FTZ R14, R109, R88.reuse, -R102.reuse ;  /* 0x000000586d0e7223 */ /* 0x180fe20000010866 */
[C---:B------:R-:W-:Y:S01]  /*7d20*/  ISETP.GT.AND P3, PT, R128.reuse, 0x28, PT ;  /* 0x000000288000780c */ /* 0x040fe20003f64270 */
[-CC-:B------:R-:W-:Y:S01]  /*7d30*/  FFMA.FTZ R118, R211, R88.reuse, -R102.reuse ;  /* 0x00000058d3767223 */ /* 0x180fe20000010866 */
[----:B----4-:R-:W-:Y:S01]  /*7d40*/  FSEL R15, R15, -INF , P4 ;  /* 0xff8000000f0f7808 */ /* 0x010fe20002000000 */
[--C-:B------:R-:W-:Y:S01]  /*7d50*/  FFMA.FTZ R185, R213, R88, -R102.reuse ;  /* 0x00000058d5b97223 */ /* 0x100fe20000010866 */
[----:B------:R-:W-:Y:S01]  /*7d60*/  FMNMX.FTZ R132, R205, R132, !PT ;  /* 0x00000084cd847209 */ /* 0x000fe20007810000 */
[----:B------:R-:W4:Y:S01]  /*7d70*/  MUFU.TANH R138, R138 ;  /* 0x0000008a008a7308 */ /* 0x000f220000002400 */
        /* <DEDUP_REMOVED lines=8> */
[----:B--2---:R-:W-:Y:S01]  /*7e00*/  FSEL R21, R21, -INF , P4 ;  /* 0xff80000015157808 */ /* 0x004fe20002000000 */
[--C-:B------:R-:W-:Y:S01]  /*7e10*/  FFMA.FTZ R130, R217, R88, -R102.reuse ;  /* 0x00000058d9827223 */ /* 0x100fe20000010866 */
[----:B------:R-:W-:Y:S01]  /*7e20*/  FMNMX.FTZ R132, R195, R132, !PT ;  /* 0x00000084c3847209 */ /* 0x000fe20007810000 */
[-CC-:B------:R-:W-:Y:S01]  /*7e30*/  FFMA.FTZ R201, R201, R88.reuse, -R102.reuse ;  /* 0x00000058c9c97223 */ /* 0x180fe20000010866 */
[----:B------:R-:W-:Y:S01]  /*7e40*/  ISETP.GT.AND P4, PT, R128, 0x31, PT ;  /* 0x000000318000780c */ /* 0x000fe20003f84270 */
[--C-:B------:R-:W-:Y:S01]  /*7e50*/  FFMA.FTZ R197, R197, R88, -R102.reuse ;  /* 0x00000058c5c57223 */ /* 0x100fe20000010866 */
[----:B---3--:R-:W-:Y:S01]  /*7e60*/  FSEL R207, R136, -INF , P3 ;  /* 0xff80000088cf7808 */ /* 0x008fe20001800000 */
[----:B------:R-:W2:Y:S01]  /*7e70*/  MUFU.TANH R120, R120 ;  /* 0x0000007800787308 */ /* 0x000ea20000002400 */
[----:B------:R-:W-:Y:S01]  /*7e80*/  FMNMX.FTZ R132, R21, R132, !PT ;  /* 0x0000008415847209 */ /* 0x000fe20007810000 */
[-CC-:B------:R-:W-:Y:S01]  /*7e90*/  FFMA.FTZ R193, R193, R88.reuse, -R102.reuse ;  /* 0x00000058c1c17223 */ /* 0x180fe20000010866 */
[C---:B------:R-:W-:Y:S01]  /*7ea0*/  ISETP.GT.AND P3, PT, R128.reuse, 0x38, PT ;  /* 0x000000388000780c */ /* 0x040fe20003f64270 */
[-CC-:B------:R-:W-:Y:S01]  /*7eb0*/  FFMA.FTZ R107, R107, R88.reuse, -R102.reuse ;  /* 0x000000586b6b7223 */ /* 0x180fe20000010866 */
[----:B0-----:R-:W-:Y:S01]  /*7ec0*/  FSEL R137, R137, -INF , P4 ;  /* 0xff80000089897808 */ /* 0x001fe20002000000 */
[--C-:B------:R-:W-:Y:S01]  /*7ed0*/  FFMA.FTZ R113, R113, R88, -R102.reuse ;  /* 0x0000005871717223 */ /* 0x100fe20000010866 */
[----:B------:R-:W-:Y:S01]  /*7ee0*/  FMNMX.FTZ R132, R207, R132, !PT ;  /* 0x00000084cf847209 */ /* 0x000fe20007810000 */
[----:B------:R-:W0:Y:S01]  /*7ef0*/  MUFU.TANH R121, R121 ;  /* 0x0000007900797308 */ /* 0x000e220000002400 */
[----:B------:R-:W-:Y:S01]  /*7f00*/  ISETP.GT.AND P4, PT, R128, 0x39, PT ;  /* 0x000000398000780c */ /* 0x000fe20003f84270 */
[-CC-:B------:R-:W-:Y:S01]  /*7f10*/  FFMA.FTZ R129, R129, R88.reuse, -R102.reuse ;  /* 0x0000005881817223 */ /* 0x180fe20000010866 */
[----:B----4-:R-:W-:Y:S01]  /*7f20*/  FSEL R167, R138, -INF , P3 ;  /* 0xff8000008aa77808 */ /* 0x010fe20001800000 */
[--C-:B------:R-:W-:Y:S01]  /*7f30*/  FFMA.FTZ R133, R133, R88, -R102.reuse ;  /* 0x0000005885857223 */ /* 0x100fe20000010866 */
[----:B------:R-:W-:Y:S01]  /*7f40*/  FMNMX.FTZ R132, R137, R132, !PT ;  /* 0x0000008489847209 */ /* 0x000fe20007810000 */
[-CC-:B------:R-:W-:Y:S01]  /*7f50*/  FFMA.FTZ R93, R93, R88.reuse, -R102.reuse ;  /* 0x000000585d5d7223 */ /* 0x180fe20000010866 */
[C---:B------:R-:W-:Y:S01]  /*7f60*/  ISETP.GT.AND P3, PT, R128.reuse, 0x40, PT ;  /* 0x000000408000780c */ /* 0x040fe20003f64270 */
[----:B------:R-:W3:Y:S01]  /*7f70*/  MUFU.TANH R122, R122 ;  /* 0x0000007a007a7308 */ /* 0x000ee20000002400 */
[----:B-1----:R-:W-:Y:S01]  /*7f80*/  FSEL R139, R139, -INF , P4 ;  /* 0xff8000008b8b7808 */ /* 0x002fe20002000000 */
[--C-:B------:R-:W-:Y:S01]  /*7f90*/  FFMA.FTZ R97, R97, R88, -R102.reuse ;  /* 0x0000005861617223 */ /* 0x100fe20000010866 */
[----:B------:R-:W-:Y:S01]  /*7fa0*/  FMNMX.FTZ R132, R167, R132, !PT ;  /* 0x00000084a7847209 */ /* 0x000fe20007810000 */
[----:B------:R-:W-:Y:S01]  /*7fb0*/  FFMA.FTZ R101, R101, R88, -R102 ;  /* 0x0000005865657223 */ /* 0x000fe20000010866 */
[----:B------:R-:W-:-:S02]  /*7fc0*/  ISETP.GT.AND P4, PT, R128, 0x41, PT ;  /* 0x000000418000780c */ /* 0x000fc40003f84270 */
[----:B--2---:R-:W-:Y:S01]  /*7fd0*/  FSEL R209, R120, -INF , P3 ;  /* 0xff80000078d17808 */ /* 0x004fe20001800000 */
[----:B------:R-:W1:Y:S01]  /*7fe0*/  MUFU.TANH R123, R123 ;  /* 0x0000007b007b7308 */ /* 0x000e620000002400 */
[----:B------:R-:W-:Y:S02]  /*7ff0*/  FMNMX.FTZ R132, R139, R132, !PT ;  /* 0x000000848b847209 */ /* 0x000fe40007810000 */
[C---:B------:R-:W-:Y:S02]  /*8000*/  ISETP.GT.AND P3, PT, R128.reuse, 0x48, PT ;  /* 0x000000488000780c */ /* 0x040fe40003f64270 */
[----:B0-----:R-:W-:Y:S02]  /*8010*/  FSEL R121, R121, -INF , P4 ;  /* 0xff80000079797808 */ /* 0x001fe40002000000 */
[----:B------:R-:W-:Y:S01]  /*8020*/  FMNMX.FTZ R132, R209, R132, !PT ;  /* 0x00000084d1847209 */ /* 0x000fe20007810000 */
[----:B------:R-:W0:Y:S01]  /*8030*/  MUFU.TANH R124, R124 ;  /* 0x0000007c007c7308 */ /* 0x000e220000002400 */
[----:B------:R-:W-:-:S02]  /*8040*/  ISETP.GT.AND P4, PT, R128, 0x49, PT ;  /* 0x000000498000780c */ /* 0x000fc40003f84270 */
[----:B---3--:R-:W-:Y:S01]  /*8050*/  FSEL R109, R122, -INF , P3 ;  /* 0xff8000007a6d7808 */ /* 0x008fe20001800000 */
[----:B------:R-:W-:-:S01]  /*8060*/  FFMA.FTZ R122, R111, R88, -R102 ;  /* 0x000000586f7a7223 */ /* 0x000fc20000010866 */
[----:B------:R-:W-:Y:S02]  /*8070*/  FMNMX.FTZ R132, R121, R132, !PT ;  /* 0x0000008479847209 */ /* 0x000fe40007810000 */
[C---:B------:R-:W-:Y:S01]  /*8080*/  ISETP.GT.AND P3, PT, R128.reuse, 0x50, PT ;  /* 0x000000508000780c */ /* 0x040fe20003f64270 */
[----:B------:R-:W2:Y:S01]  /*8090*/  MUFU.TANH R125, R125 ;  /* 0x0000007d007d7308 */ /* 0x000ea20000002400 */
[----:B-1----:R-:W-:Y:S02]  /*80a0*/  FSEL R123, R123, -INF , P4 ;  /* 0xff8000007b7b7808 */ /* 0x002fe40002000000 */
[----:B------:R-:W-:Y:S02]  /*80b0*/  FMNMX.FTZ R132, R109, R132, !PT ;  /* 0x000000846d847209 */ /* 0x000fe40007810000 */
[----:B------:R-:W-:Y:S01]  /*80c0*/  ISETP.GT.AND P4, PT, R128, 0x51, PT ;  /* 0x000000518000780c */ /* 0x000fe20003f84270 */
[----:B------:R-:W-:-:S02]  /*80d0*/  WARPGROUP.DEPBAR.LE gsb0, 0x0 ;  /* 0x00008000000079c5 */ /* 0x000fc40000010000 */
[----:B------:R-:W1:Y:S01]  /*80e0*/  MUFU.TANH R126, R126 ;  /* 0x0000007e007e7308 */ /* 0x000e620000002400 */
[----:B0-----:R-:W-:Y:S01]  /*80f0*/  FSEL R211, R124, -INF , P3 ;  /* 0xff8000007cd37808 */ /* 0x001fe20001800000 */
[----:B------:R-:W-:Y:S01]  /*8100*/  WARPGROUP.ARRIVE ;  /* 0x00000000000079c5 */ /* 0x000fe20000000000 */
[----:B------:R-:W-:Y:S02]  /*8110*/  FMNMX.FTZ R132, R123, R132, !PT ;  /* 0x000000847b847209 */ /* 0x000fe40007810000 */
[C---:B------:R-:W-:Y:S02]  /*8120*/  ISETP.GT.AND P3, PT, R128.reuse, 0x58, PT ;  /* 0x000000588000780c */ /* 0x040fe40003f64270 */
[----:B------:R-:W-:Y:S01]  /*8130*/  FMNMX.FTZ R132, R211, R132, !PT ;  /* 0x00000084d3847209 */ /* 0x000fe20007810000 */
[----:B------:R-:W0:Y:S01]  /*8140*/  MUFU.TANH R127, R127 ;  /* 0x0000007f007f7308 */ /* 0x000e220000002400 */
[----:B--2---:R-:W-:Y:S01]  /*8150*/  FSEL R125, R125, -INF , P4 ;  /* 0xff8000007d7d7808 */ /* 0x004fe20002000000 */
[----:B------:R-:W-:Y:S01]  /*8160*/  QGMMA.64x128x32.F32.E4M3.E4M3 R24, R172, gdesc[UR4], R24, gsb0 ;  /* 0x01e00004ac187df3 */ /* 0x000fe20008000818 */
[----:B------:R-:W-:Y:S01]  /*8170*/  ISETP.GT.AND P4, PT, R128, 0x59, PT ;  /* 0x000000598000780c */ /* 0x000fe20003f84270 */
[----:B------:R-:W-:Y:S01]  /*8180*/  UIADD3 UR6, UR10, 0x400, URZ ;  /* 0x000004000a067890 */ /* 0x000fe2000fffe03f */
[----:B------:R-:W-:Y:S01]  /*8190*/  FMNMX.FTZ R132, R125, R132, !PT ;  /* 0x000000847d847209 */ /* 0x000fe20007810000 */
[----:B------:R-:W-:Y:S01]  /*81a0*/  UMOV UR7, 0xc0000010 ;  /* 0xc000001000077882 */ /* 0x000fe20000000000 */
[----:B------:R-:W-:Y:S01]  /*81b0*/  FSEL R120, R89, RZ, P2 ;  /* 0x000000ff59787208 */ /* 0x000fe20001000000 */
[----:B------:R-:W2:Y:S01]  /*81c0*/  MUFU.TANH R104, R104 ;  /* 0x0000006800687308 */ /* 0x000ea20000002400 */
[----:B-1----:R-:W-:-:S02]  /*81d0*/  FSEL R117, R126, -INF , P3 ;  /* 0xff8000007e757808 */ /* 0x002fc40001800000 */
[----:B------:R-:W-:Y:S01]  /*81e0*/  ISETP.GT.AND P3, PT, R128, 0x60, PT ;  /* 0x000000608000780c */ /* 0x000fe20003f64270 */
[----:B------:R-:W-:-:S01]  /*81f0*/  FADD.FTZ R111, -R120, R5 ;  /* 0x00000005786f7221 */ /* 0x000fc20000010100 */
[----:B------:R-:W-:-:S03]  /*8200*/  FMNMX.FTZ R132, R117, R132, !PT ;  /* 0x0000008475847209 */ /* 0x000fc60007810000 */
[----:B------:R-:W1:Y:S01]  /*8210*/  MUFU.TANH R105, R105 ;  /* 0x0000006900697308 */ /* 0x000e620000002400 */
[----:B0-----:R-:W-:Y:S01]  /*8220*/  FSEL R127, R127, -INF , P4 ;  /* 0xff8000007f7f7808 */ /* 0x001fe20002000000 */
[----:B------:R-:W-:Y:S01]  /*8230*/  FMUL.FTZ R111, R111, R88 ;  /* 0x000000586f6f7220 */ /* 0x000fe20000410000 */
[----:B------:R-:W-:Y:S02]  /*8240*/  ISETP.GT.AND P4, PT, R128, 0x61, PT ;  /* 0x000000618000780c */ /* 0x000fe40003f84270 */
[----:B------:R-:W-:-:S03]  /*8250*/  FMNMX.FTZ R132, R127, R132, !PT ;  /* 0x000000847f847209 */ /* 0x000fc60007810000 */
[----:B------:R-:W0:Y:S01]  /*8260*/  MUFU.TANH R92, R92 ;  /* 0x0000005c005c7308 */ /* 0x000e220000002400 */
[----:B--2---:R-:W-:Y:S01]  /*8270*/  FSEL R213, R104, -INF , P3 ;  /* 0xff80000068d57808 */ /* 0x004fe20001800000 */
[----:B------:R-:W-:Y:S01]  /*8280*/  FFMA.FTZ R104, R131, R88, -R102 ;  /* 0x0000005883687223 */ /* 0x000fe20000010866 */
[----:B------:R-:W-:Y:S02]  /*8290*/  ISETP.GT.AND P3, PT, R128, 0x68, PT ;  /* 0x000000688000780c */ /* 0x000fe40003f64270 */
[----:B------:R-:W-:-:S03]  /*82a0*/  FMNMX.FTZ R132, R213, R132, !PT ;  /* 0x00000084d5847209 */ /* 0x000fc60007810000 */
[----:B------:R-:W-:Y:S01]  /*82b0*/  MUFU.TANH R96, R96 ;  /* 0x0000006000607308 */ /* 0x000fe20000002400 */
[----:B-1----:R-:W-:Y:S02]  /*82c0*/  FSEL R105, R105, -INF , P4 ;  /* 0xff80000069697808 */ /* 0x002fe40002000000 */
[----:B------:R-:W-:Y:S02]  /*82d0*/  ISETP.GT.AND P4, PT, R128, 0x69, PT ;  /* 0x000000698000780c */ /* 0x000fe40003f84270 */
[----:B------:R-:W-:-:S03]  /*82e0*/  FMNMX.FTZ R132, R105, R132, !PT ;  /* 0x0000008469847209 */ /* 0x000fc60007810000 */
[----:B------:R-:W1:Y:S01]  /*82f0*/  MUFU.TANH R100, R100 ;  /* 0x0000006400647308 */ /* 0x000e620000002400 */
[----:B0-----:R-:W-:Y:S02]  /*8300*/  FSEL R131, R92, -INF , P3 ;  /* 0xff8000005c837808 */ /* 0x001fe40001800000 */
[----:B------:R-:W-:Y:S02]  /*8310*/  ISETP.GT.AND P3, PT, R128, 0x70, PT ;  /* 0x000000708000780c */ /* 0x000fe40003f64270 */
[----:B------:R-:W-:-:S03]  /*8320*/  FMNMX.FTZ R132, R131, R132, !PT ;  /* 0x0000008483847209 */ /* 0x000fc60007810000 */
[----:B------:R-:W-:Y:S08]  /*8330*/  MUFU.TANH R106, R106 ;  /* 0x0000006a006a7308 */ /* 0x000ff00000002400 */
[----:B------:R-:W0:Y:S01]  /*8340*/  MUFU.TANH R108, R108 ;  /* 0x0000006c006c7308 */ /* 0x000e220000002400 */
[----:B-1----:R-:W-:Y:S01]  /*8350*/  FSEL R217, R100, -INF , P3 ;  /* 0xff80000064d97808 */ /* 0x002fe20001800000 */
[-CC-:B------:R-:W-:Y:S01]  /*8360*/  FFMA.FTZ R100, R153, R88.reuse, -R102.reuse ;  /* 0x0000005899647223 */ /* 0x180fe20000010866 */
[----:B------:R-:W-:Y:S01]  /*8370*/  ISETP.GT.AND P3, PT, R128, 0x78, PT ;  /* 0x000000788000780c */ /* 0x000fe20003f64270 */
[----:B------:R-:W-:-:S04]  /*8380*/  FFMA.FTZ R153, R163, R88, -R102 ;  /* 0x00000058a3997223 */ /* 0x000fc80000010866 */
[----:B------:R-:W1:Y:S08]  /*8390*/  MUFU.TANH R110, R110 ;  /* 0x0000006e006e7308 */ /* 0x000e700000002400 */
[----:B------:R2:W-:Y:S01]  /*83a0*/  MUFU.EX2 R181, R215 ;  /* 0x000000d700b57308 */ /* 0x0005e20000000800 */
[----:B0-----:R-:W-:Y:S01]  /*83b0*/  FSEL R221, R108, -INF , P3 ;  /* 0xff8000006cdd7808 */ /* 0x001fe20001800000 */
[----:B------:R-:W-:Y:S01]  /*83c0*/  FFMA.FTZ R108, R161, R88, -R102 ;  /* 0x00000058a16c7223 */ /* 0x000fe20000010866 */
[----:B------:R-:W-:-:S05]  /*83d0*/  ISETP.GT.AND P3, PT, R128, 0x80, PT ;  /* 0x000000808000780c */ /* 0x000fca0003f64270 */
[----:B------:R-:W0:Y:S01]  /*83e0*/  MUFU.TANH R90, R90 ;  /* 0x0000005a005a7308 */ /* 0x000e220000002400 */
[----:B--2---:R-:W-:Y:S01]  /*83f0*/  FSEL R215, R96, -INF , P4 ;  /* 0xff80000060d77808 */ /* 0x004fe20002000000 */
[-CC-:B------:R-:W-:Y:S01]  /*8400*/  FFMA.FTZ R96, R135, R88.reuse, -R102.reuse ;  /* 0x0000005887607223 */ /* 0x180fe20000010866 */
[----:B------:R-:W-:Y:S01]  /*8410*/  ISETP.GT.AND P4, PT, R128, 0x71, PT ;  /* 0x000000718000780c */ /* 0x000fe20003f84270 */
[--C-:B------:R-:W-:Y:S01]  /*8420*/  FFMA.FTZ R135, R141, R88, -R102.reuse ;  /* 0x000000588d877223 */ /* 0x100fe20000010866 */
[----:B------:R-:W-:Y:S02]  /*8430*/  FMNMX.FTZ R132, R215, R132, !PT ;  /* 0x00000084d7847209 */ /* 0x000fe40007810000 */
[----:B------:R-:W-:Y:S01]  /*8440*/  FSEL R219, R106, -INF , P4 ;  /* 0xff8000006adb7808 */ /* 0x000fe20002000000 */
[----:B------:R-:W2:Y:S01]  /*8450*/  MUFU.TANH R91, R91 ;  /* 0x0000005b005b7308 */ /* 0x000ea20000002400 */
[----:B------:R-:W-:Y:S01]  /*8460*/  FMNMX.FTZ R132, R217, R132, !PT ;  /* 0x00000084d9847209 */ /* 0x000fe20007810000 */
[----:B------:R-:W-:Y:S01]  /*8470*/  FFMA.FTZ R106, R159, R88, -R102 ;  /* 0x000000589f6a7223 */ /* 0x000fe20000010866 */
[----:B------:R-:W-:-:S02]  /*8480*/  ISETP.GT.AND P4, PT, R128, 0x79, PT ;  /* 0x000000798000780c */ /* 0x000fc40003f84270 */
[----:B------:R-:W-:Y:S02]  /*8490*/  FMNMX.FTZ R132, R219, R132, !PT ;  /* 0x00000084db847209 */ /* 0x000fe40007810000 */
[----:B-1----:R-:W-:Y:S01]  /*84a0*/  FSEL R223, R110, -INF , P4 ;  /* 0xff8000006edf7808 */ /* 0x002fe20002000000 */
[----:B------:R-:W1:Y:S01]  /*84b0*/  MUFU.TANH R94, R94 ;  /* 0x0000005e005e7308 */ /* 0x000e620000002400 */
[----:B------:R-:W-:Y:S01]  /*84c0*/  FMNMX.FTZ R132, R221, R132, !PT ;  /* 0x00000084dd847209 */ /* 0x000fe20007810000 */
[-CC-:B------:R-:W-:Y:S01]  /*84d0*/  FFMA.FTZ R110, R165, R88.reuse, -R102.reuse ;  /* 0x00000058a56e7223 */ /* 0x180fe20000010866 */
[----:B------:R-:W-:Y:S02]  /*84e0*/  ISETP.GT.AND P4, PT, R128, 0x81, PT ;  /* 0x000000818000780c */ /* 0x000fe40003f84270 */
[----:B0-----:R-:W-:Y:S01]  /*84f0*/  FSEL R141, R90, -INF , P3 ;  /* 0xff8000005a8d7808 */ /* 0x001fe20001800000 */
[----:B------:R-:W-:-:S01]  /*8500*/  FFMA.FTZ R90, R143, R88, -R102 ;  /* 0x000000588f5a7223 */ /* 0x000fc20000010866 */
[----:B------:R-:W-:Y:S01]  /*8510*/  FMNMX.FTZ R132, R223, R132, !PT ;  /* 0x00000084df847209 */ /* 0x000fe20007810000 */
[----:B------:R-:W0:Y:S01]  /*8520*/  MUFU.TANH R95, R95 ;  /* 0x0000005f005f7308 */ /* 0x000e220000002400 */
[----:B------:R-:W-:-:S02]  /*8530*/  ISETP.GT.AND P3, PT, R128, 0x88, PT ;  /* 0x000000888000780c */ /* 0x000fc40003f64270 */
[----:B--2---:R-:W-:Y:S02]  /*8540*/  FSEL R225, R91, -INF , P4 ;  /* 0xff8000005be17808 */ /* 0x004fe40002000000 */
[----:B------:R-:W-:Y:S02]  /*8550*/  FMNMX.FTZ R132, R141, R132, !PT ;  /* 0x000000848d847209 */ /* 0x000fe40007810000 */
[----:B------:R-:W-:Y:S01]  /*8560*/  ISETP.GT.AND P4, PT, R128, 0x89, PT ;  /* 0x000000898000780c */ /* 0x000fe20003f84270 */
[----:B------:R-:W2:Y:S01]  /*8570*/  MUFU.TANH R98, R98 ;  /* 0x0000006200627308 */ /* 0x000ea20000002400 */
[----:B-1----:R-:W-:Y:S01]  /*8580*/  FSEL R143, R94, -INF , P3 ;  /* 0xff8000005e8f7808 */ /* 0x002fe20001800000 */
[----:B------:R-:W-:Y:S01]  /*8590*/  FFMA.FTZ R94, R147, R88, -R102 ;  /* 0x00000058935e7223 */ /* 0x000fe20000010866 */
[----:B------:R-:W-:Y:S02]  /*85a0*/  FMNMX.FTZ R132, R225, R132, !PT ;  /* 0x00000084e1847209 */ /* 0x000fe40007810000 */
[----:B------:R-:W-:-:S02]  /*85b0*/  ISETP.GT.AND P3, PT, R128, 0x90, PT ;  /* 0x000000908000780c */ /* 0x000fc40003f64270 */
[----:B------:R-:W-:Y:S01]  /*85c0*/  FMNMX.FTZ R132, R143, R132, !PT ;  /* 0x000000848f847209 */ /* 0x000fe20007810000 */
[----:B------:R-:W1:Y:S01]  /*85d0*/  MUFU.TANH R99, R99 ;  /* 0x0000006300637308 */ /* 0x000e620000002400 */
[----:B0-----:R-:W-:Y:S01]  /*85e0*/  FSEL R227, R95, -INF , P4 ;  /* 0xff8000005fe37808 */ /* 0x001fe20002000000 */
[----:B------:R-:W-:Y:S01]  /*85f0*/  FFMA.FTZ R95, R145, R88, -R102 ;  /* 0x00000058915f7223 */ /* 0x000fe20000010866 */
[----:B------:R-:W-:Y:S02]  /*8600*/  ISETP.GT.AND P4, PT, R128, 0x91, PT ;  /* 0x000000918000780c */ /* 0x000fe40003f84270 */
[----:B------:R-:W-:-:S03]  /*8610*/  FMNMX.FTZ R132, R227, R132, !PT ;  /* 0x00000084e3847209 */ /* 0x000fc60007810000 */
[----:B------:R-:W0:Y:S01]  /*8620*/  MUFU.TANH R112, R112 ;  /* 0x0000007000707308 */ /* 0x000e220000002400 */
[----:B--2---:R-:W-:Y:S01]  /*8630*/  FSEL R145, R98, -INF , P3 ;  /* 0xff80000062917808 */ /* 0x004fe20001800000 */
[-CC-:B------:R-:W-:Y:S01]  /*8640*/  FFMA.FTZ R98, R149, R88.reuse, -R102.reuse ;  /* 0x0000005895627223 */ /* 0x180fe20000010866 */
[C---:B------:R-:W-:Y:S01]  /*8650*/  ISETP.GT.AND P3, PT, R128.reuse, 0x98, PT ;  /* 0x000000988000780c */ /* 0x040fe20003f64270 */
[--C-:B------:R-:W-:Y:S01]  /*8660*/  FFMA.FTZ R149, R151, R88, -R102.reuse ;  /* 0x0000005897957223 */ /* 0x100fe20000010866 */
[----:B------:R-:W-:Y:S01]  /*8670*/  FMNMX.FTZ R132, R145, R132, !PT ;  /* 0x0000008491847209 */ /* 0x000fe20007810000 */
[----:B------:R-:W-:Y:S02]  /*8680*/  FFMA.FTZ R151, R157, R88, -R102 ;  /* 0x000000589d977223 */ /* 0x000fe40000010866 */
[----:B------:R-:W2:Y:S01]  /*8690*/  MUFU.TANH R103, R103 ;  /* 0x0000006700677308 */ /* 0x000ea20000002400 */
[----:B-1----:R-:W-:Y:S02]  /*86a0*/  FSEL R99, R99, -INF , P4 ;  /* 0xff80000063637808 */ /* 0x002fe40002000000 */
[----:B------:R-:W-:-:S02]  /*86b0*/  ISETP.GT.AND P4, PT, R128, 0x99, PT ;  /* 0x000000998000780c */ /* 0x000fc40003f84270 */
[----:B------:R-:W-:-:S03]  /*86c0*/  FMNMX.FTZ R132, R99, R132, !PT ;  /* 0x0000008463847209 */ /* 0x000fc60007810000 */
[----:B------:R1:W-:Y:S01]  /*86d0*/  MUFU.EX2 R92, R104 ;  /* 0x00000068005c7308 */ /* 0x0003e20000000800 */
[----:B0-----:R-:W-:Y:S01]  /*86e0*/  FSEL R147, R112, -INF , P3 ;  /* 0xff80000070937808 */ /* 0x001fe20001800000 */
[----:B------:R-:W-:Y:S02]  /*86f0*/  WARPGROUP.DEPBAR.LE gsb0, 0x0 ;  /* 0x00008000000079c5 */ /* 0x000fe40000010000 */
[----:B------:R-:W-:Y:S01]  /*8700*/  WARPGROUP.ARRIVE ;  /* 0x00000000000079c5 */ /* 0x000fe20000000000 */
[----:B------:R-:W-:-:S03]  /*8710*/  FMNMX.FTZ R132, R147, R132, !PT ;  /* 0x0000008493847209 */ /* 0x000fc60007810000 */
[----:B------:R-:W-:Y:S01]  /*8720*/  MUFU.EX2 R114, R114 ;  /* 0x0000007200727308 */ /* 0x000fe20000000800 */
[----:B--2---:R-:W-:Y:S01]  /*8730*/  FSEL R103, R103, -INF , P4 ;  /* 0xff80000067677808 */ /* 0x004fe20002000000 */
[----:B-1----:R-:W-:Y:S01]  /*8740*/  FFMA.FTZ R104, R155, R88, -R102 ;  /* 0x000000589b687223 */ /* 0x002fe20000010866 */
[----:B------:R-:W-:Y:S02]  /*8750*/  QGMMA.64x128x32.F32.E4M3.E4M3 R24, R168, gdesc[UR4], R24, gsb0 ;  /* 0x01e00004a8187df3 */ /* 0x000fe40008000818 */
[----:B------:R-:W-:-:S03]  /*8760*/  FMNMX.FTZ R132, R103, R132, !PT ;  /* 0x0000008467847209 */ /* 0x000fc60007810000 */
[----:B------:R-:W0:Y:S02]  /*8770*/  MUFU.EX2 R111, R111 ;  /* 0x0000006f006f7308 */ /* 0x000e240000000800 */
[----:B------:R-:W1:Y:S06]  /*8780*/  SHFL.BFLY PT, R91, R132, 0x2, 0x1f ;  /* 0x0c401f00845b7f89 */ /* 0x000e6c00000e0000 */
[----:B------:R-:W2:Y:S08]  /*8790*/  MUFU.EX2 R115, R115 ;  /* 0x0000007300737308 */ /* 0x000eb00000000800 */
[----:B------:R-:W3:Y:S01]  /*87a0*/  MUFU.EX2 R116, R116 ;  /* 0x0000007400747308 */ /* 0x000ee20000000800 */
[----:B0-----:R-:W-:-:S07]  /*87b0*/  FFMA.FTZ R144, R111, R3, R114 ;  /* 0x000000036f907223 */ /* 0x001fce0000010072 */
[----:B------:R-:W-:Y:S01]  /*87c0*/  MUFU.EX2 R119, R119 ;  /* 0x0000007700777308 */ /* 0x000fe20000000800 */
[----:B-1----:R-:W-:-:S05]  /*87d0*/  FMNMX.FTZ R91, R132, R91, !PT ;  /* 0x0000005b845b7209 */ /* 0x002fca0007810000 */
[----:B------:R-:W0:Y:S02]  /*87e0*/  SHFL.BFLY PT, R112, R91, 0x1, 0x1f ;  /* 0x0c201f005b707f89 */ /* 0x000e2400000e0000 */
[----:B------:R1:W-:Y:S08]  /*87f0*/  MUFU.EX2 R5, R122 ;  /* 0x0000007a00057308 */ /* 0x0003f00000000800 */
[----:B------:R-:W-:Y:S08]  /*8800*/  MUFU.EX2 R118, R118 ;  /* 0x0000007600767308 */ /* 0x000ff00000000800 */
[----:B------:R-:W-:Y:S01]  /*8810*/  MUFU.EX2 R185, R185 ;  /* 0x000000b900b97308 */ /* 0x000fe20000000800 */
[----:B0-----:R-:W-:-:S07]  /*8820*/  FMNMX.FTZ R91, R91, R112, !PT ;  /* 0x000000705b5b7209 */ /* 0x001fce0007810000 */
[----:B------:R-:W-:Y:S01]  /*8830*/  MUFU.EX2 R130, R130 ;  /* 0x0000008200827308 */ /* 0x000fe20000000800 */
[C---:B------:R-:W-:Y:S01]  /*8840*/  FSETP.NEU.FTZ.AND P2, PT, R91.reuse, -INF , PT ;  /* 0xff8000005b00780b */ /* 0x040fe20003f5d000 */
[----:B------:R-:W-:-:S06]  /*8850*/  FFMA.FTZ R102, R91, R88, -8 ;  /* 0xc10000005b667423 */ /* 0x000fcc0000010058 */
[----:B------:R-:W-:Y:S01]  /*8860*/  MUFU.EX2 R6, R6 ;  /* 0x0000000600067308 */ /* 0x000fe20000000800 */
[----:B------:R-:W-:-:S05]  /*8870*/  FSEL R102, R102, RZ, P2 ;  /* 0x000000ff66667208 */ /* 0x000fca0001000000 */
[-CC-:B------:R-:W-:Y:S01]  /*8880*/  FFMA.FTZ R132, R137, R88.reuse, -R102.reuse ;  /* 0x0000005889847223 */ /* 0x180fe20000010866 */
[----:B------:R-:W-:-:S01]  /*8890*/  FFMA.FTZ R137, R139, R88, -R102 ;  /* 0x000000588b897223 */ /* 0x000fc20000010866 */
[----:B------:R-:W-:Y:S01]  /*88a0*/  FSEL R139, R91, RZ, P2 ;  /* 0x000000ff5b8b7208 */ /* 0x000fe20001000000 */
[----:B------:R-:W-:-:S01]  /*88b0*/  FFMA.FTZ R155, R183, R88, -R102 ;  /* 0x00000058b79b7223 */ /* 0x000fc20000010866 */
[-CC-:B------:R-:W-:Y:S01]  /*88c0*/  FFMA.FTZ R112, R7, R88.reuse, -R102.reuse ;  /* 0x0000005807707223 */ /* 0x180fe20000010866 */
[----:B------:R-:W-:-:S01]  /*88d0*/  FFMA.FTZ R7, R187, R88, -R102 ;  /* 0x00000058bb077223 */ /* 0x000fc20000010866 */
[----:B------:R-:W-:Y:S01]  /*88e0*/  FFMA.FTZ R120, R9, R88, -R102 ;  /* 0x0000005809787223 */ /* 0x000fe20000010866 */
[----:B------:R-:W-:-:S01]  /*88f0*/  FADD.FTZ R139, -R139, R4 ;  /* 0x000000048b8b7221 */ /* 0x000fc20000010100 */
[-CC-:B------:R-:W-:Y:S01]  /*8900*/  FFMA.FTZ R9, R203, R88.reuse, -R102.reuse ;  /* 0x00000058cb097223 */ /* 0x180fe20000010866 */
[----:B------:R-:W-:Y:S01]  /*8910*/  MUFU.EX2 R155, R155 ;  /* 0x0000009b009b7308 */ /* 0x000fe20000000800 */
[----:B-1----:R-:W-:-:S01]  /*8920*/  FFMA.FTZ R122, R11, R88, -R102 ;  /* 0x000000580b7a7223 */ /* 0x002fc20000010866 */
[-C--:B------:R-:W-:Y:S01]  /*8930*/  FMUL.FTZ R138, R139, R88.reuse ;  /* 0x000000588b8a7220 */ /* 0x080fe20000410000 */
[----:B------:R-:W-:-:S01]  /*8940*/  FFMA.FTZ R11, R199, R88, -R102 ;  /* 0x00000058c70b7223 */ /* 0x000fc20000010866 */
[----:B------:R-:W-:Y:S01]  /*8950*/  FFMA.FTZ R140, R125, R88, -R102 ;  /* 0x000000587d8c7223 */ /* 0x000fe20000010866 */
[----:B--2---:R-:W-:-:S01]  /*8960*/  FADD.FTZ R125, R115, R144 ;  /* 0x00000090737d7221 */ /* 0x004fc20000010000 */
[-CC-:B------:R-:W-:Y:S01]  /*8970*/  FFMA.FTZ R124, R13, R88.reuse, -R102.reuse ;  /* 0x000000580d7c7223 */ /* 0x180fe20000010866 */
[----:B------:R-:W-:-:S01]  /*8980*/  FFMA.FTZ R142, R109, R88, -R102 ;  /* 0x000000586d8e7223 */ /* 0x000fc20000010866 */
[----:B------:R-:W0:Y:S01]  /*8990*/  MUFU.EX2 R138, R138 ;  /* 0x0000008a008a7308 */ /* 0x000e220000000800 */
[----:B---3--:R-:W-:-:S01]  /*89a0*/  FADD.FTZ R144, R116, R125 ;  /* 0x0000007d74907221 */ /* 0x008fc20000010000 */
        /* <DEDUP_REMOVED lines=17> */
[----:B------:R-:W-:-:S01]  /*8ac0*/  FFMA.FTZ R227, R227, R88, -R102 ;  /* 0x00000058e3e37223 */ /* 0x000fc20000010866 */
[-CC-:B------:R-:W-:Y:S01]  /*8ad0*/  FFMA.FTZ R145, R145, R88.reuse, -R102.reuse ;  /* 0x0000005891917223 */ /* 0x180fe20000010866 */
[----:B------:R-:W-:-:S01]  /*8ae0*/  FFMA.FTZ R99, R99, R88, -R102 ;  /* 0x0000005863637223 */ /* 0x000fc20000010866 */
[----:B------:R-:W-:-:S02]  /*8af0*/  FFMA.FTZ R147, R147, R88, -R102 ;  /* 0x0000005893937223 */ /* 0x000fc40000010866 */
        /* <DEDUP_REMOVED lines=8> */
[----:B------:R-:W-:-:S06]  /*8b80*/  WARPGROUP.DEPBAR.LE gsb0, 0x0 ;  /* 0x00008000000079c5 */ /* 0x000fcc0000010000 */
[----:B------:R1:W-:Y:S01]  /*8b90*/  MUFU.EX2 R4, R142 ;  /* 0x0000008e00047308 */ /* 0x0003e20000000800 */
[----:B--2---:R-:W-:-:S07]  /*8ba0*/  FADD.FTZ R2, R122, R3 ;  /* 0x000000037a027221 */ /* 0x004fce0000010000 */
[----:B------:R-:W2:Y:S01]  /*8bb0*/  MUFU.EX2 R124, R124 ;  /* 0x0000007c007c7308 */ /* 0x000ea20000000800 */
[----:B-1----:R-:W-:-:S01]  /*8bc0*/  FFMA.FTZ R142, R127, R88, -R102 ;  /* 0x000000587f8e7223 */ /* 0x002fc20000010866 */
[----:B------:R-:W-:Y:S01]  /*8bd0*/  FADD.FTZ R127, R119, R144 ;  /* 0x00000090777f7221 */ /* 0x000fe20000010000 */
[----:B0-----:R-:W-:-:S03]  /*8be0*/  FADD.FTZ R3, R11, R2 ;  /* 0x000000020b037221 */ /* 0x001fc60000010000 */
[----:B------:R-:W-:Y:S02]  /*8bf0*/  FADD.FTZ R144, R118, R127 ;  /* 0x0000007f76907221 */ /* 0x000fe40000010000 */
[----:B------:R-:W0:Y:S02]  /*8c00*/  MUFU.EX2 R13, R13 ;  /* 0x0000000d000d7308 */ /* 0x000e240000000800 */
[----:B------:R-:W-:-:S01]  /*8c10*/  FADD.FTZ R127, R185, R144 ;  /* 0x00000090b97f7221 */ /* 0x000fc20000010000 */
[-CC-:B------:R-:W-:Y:S01]  /*8c20*/  FFMA.FTZ R144, R105, R88.reuse, -R102.reuse ;  /* 0x0000005869907223 */ /* 0x180fe20000010866 */
[----:B------:R-:W-:-:S02]  /*8c30*/  FFMA.FTZ R105, R131, R88, -R102 ;  /* 0x0000005883697223 */ /* 0x000fc40000010866 */
[----:B------:R-:W-:Y:S02]  /*8c40*/  FADD.FTZ R146, R130, R127 ;  /* 0x0000007f82927221 */ /* 0x000fe40000010000 */
[----:B------:R-:W1:Y:S01]  /*8c50*/  MUFU.EX2 R201, R201 ;  /* 0x000000c900c97308 */ /* 0x000e620000000800 */
[----:B--2---:R-:W-:-:S01]  /*8c60*/  FADD.FTZ R2, R124, R3 ;  /* 0x000000037c027221 */ /* 0x004fc20000010000 */
[----:B------:R-:W-:-:S04]  /*8c70*/  FADD.FTZ R127, R181, R146 ;  /* 0x00000092b57f7221 */ /* 0x000fc80000010000 */
[----:B------:R-:W-:Y:S02]  /*8c80*/  FADD.FTZ R146, R6, R127 ;  /* 0x0000007f06927221 */ /* 0x000fe40000010000 */
[----:B------:R-:W2:Y:S01]  /*8c90*/  MUFU.EX2 R126, R126 ;  /* 0x0000007e007e7308 */ /* 0x000ea20000000800 */
[----:B0-----:R-:W-:-:S07]  /*8ca0*/  FADD.FTZ R3, R13, R2 ;  /* 0x000000020d037221 */ /* 0x001fce0000010000 */
[----:B------:R-:W0:Y:S01]  /*8cb0*/  MUFU.EX2 R8, R8 ;  /* 0x0000000800087308 */ /* 0x000e220000000800 */
[----:B-1----:R-:W-:-:S01]  /*8cc0*/  FADD.FTZ R127, R201, R146 ;  /* 0x00000092c97f7221 */ /* 0x002fc20000010000 */
[----:B------:R-:W-:-:S06]  /*8cd0*/  FFMA.FTZ R146, R215, R88, -R102 ;  /* 0x00000058d7927223 */ /* 0x000fcc0000010866 */
        /* <DEDUP_REMOVED lines=38> */
[----:B------:R-:W-:-:S02]  /*8f40*/  FFMA.FTZ R139, R141, R88, -R102 ;  /* 0x000000588d8b7223 */ /* 0x000fc40000010866 */
[----:B------:R-:W0:Y:S01]  /*8f50*/  MUFU.EX2 R109, R109 ;  /* 0x0000006d006d7308 */ /* 0x000e220000000800 */
[----:B-1----:R-:W-:-:S07]  /*8f60*/  FADD.FTZ R2, R20, R3 ;  /* 0x0000000314027221 */ /* 0x002fce0000010000 */
[----:B------:R-:W1:Y:S01]  /*8f70*/  MUFU.EX2 R123, R123 ;  /* 0x0000007b007b7308 */ /* 0x000e620000000800 */
[----:B--2---:R-:W-:-:S04]  /*8f80*/  FADD.FTZ R3, R129, R2 ;  /* 0x0000000281037221 */ /* 0x004fc80000010000 */
[----:B------:R-:W-:-:S03]  /*8f90*/  FADD.FTZ R2, R92, R3 ;  /* 0x000000035c027221 */ /* 0x000fc60000010000 */
        /* <DEDUP_REMOVED lines=38> */
[----:B------:R-:W-:-:S06]  /*9200*/  IADD3 R2, -R23, 0xb, RZ ;  /* 0x0000000b17027810 */ /* 0x000fcc0007ffe1ff */
        /* <DEDUP_REMOVED lines=18> */
[----:B------:R1:W2:Y:S01]  /*9330*/  MUFU.EX2 R158, R143 ;  /* 0x0000008f009e7308 */ /* 0x0002a20000000800 */
[----:B0-----:R-:W-:-:S07]  /*9340*/  FADD.FTZ R3, R150, R3 ;  /* 0x0000000396037221 */ /* 0x001fce0000010000 */
[----:B------:R-:W-:Y:S01]  /*9350*/  MUFU.EX2 R106, R106 ;  /* 0x0000006a006a7308 */ /* 0x000fe20000000800 */
[----:B-1----:R-:W-:-:S05]  /*9360*/  IMAD.U32 R143, RZ, RZ, UR55 ;  /* 0x00000037ff8f7e24 */ /* 0x002fca000f8e00ff */
[----:B------:R-:W-:Y:S01]  /*9370*/  @!P1 LEA R141, R143, UR41, 0x3 ;  /* 0x000000298f8d9c11 */ /* 0x000fe2000f8e18ff */
[----:B------:R0:W-:Y:S06]  /*9380*/  BAR.ARV R2, 0x100 ;  /* 0x000400020000751d */ /* 0x0001ec0000002000 */
[----:B------:R-:W1:Y:S01]  /*9390*/  MUFU.EX2 R227, R227 ;  /* 0x000000e300e37308 */ /* 0x000e620000000800 */
[----:B--2---:R-:W-:-:S01]  /*93a0*/  FADD.FTZ R3, R158, R3 ;  /* 0x000000039e037221 */ /* 0x004fc20000010000 */
[----:B0-----:R-:W-:-:S05]  /*93b0*/  @!P1 VIADD R2, R141, 0x29840 ;  /* 0x000298408d029836 */ /* 0x001fca0000000000 */
[----:B------:R-:W-:Y:S01]  /*93c0*/  @!P1 PRMT R2, RZ, 0x654, R2 ;  /* 0x00000654ff029816 */ /* 0x000fe20000000002 */
[----:B------:R-:W-:Y:S03]  /*93d0*/  MUFU.EX2 R108, R108 ;  /* 0x0000006c006c7308 */ /* 0x000fe60000000800 */
[----:B------:R0:W-:Y:S05]  /*93e0*/  @!P1 SYNCS.ARRIVE.TRANS64.RED.A1T0 RZ, [R2+URZ], RZ ;  /* 0x000000ff02ff99a7 */ /* 0x0001ea000810043f */
[----:B------:R-:W2:Y:S01]  /*93f0*/  MUFU.EX2 R160, R145 ;  /* 0x0000009100a07308 */ /* 0x000ea20000000800 */
[----:B-1----:R-:W-:-:S07]  /*9400*/  FADD.FTZ R3, R227, R3 ;  /* 0x00000003e3037221 */ /* 0x002fce0000010000 */
[----:B------:R-:W-:Y:S08]  /*9410*/  MUFU.EX2 R153, R153 ;  /* 0x0000009900997308 */ /* 0x000ff00000000800 */
[----:B------:R1:W3:Y:S01]  /*9420*/  MUFU.EX2 R162, R99 ;  /* 0x0000006300a27308 */ /* 0x0002e20000000800 */
[----:B--2---:R-:W-:-:S07]  /*9430*/  FADD.FTZ R3, R160, R3 ;  /* 0x00000003a0037221 */ /* 0x004fce0000010000 */
[----:B------:R-:W2:Y:S01]  /*9440*/  MUFU.EX2 R110, R110 ;  /* 0x0000006e006e7308 */ /* 0x000ea20000000800 */
[----:B-1----:R-:W-:-:S04]  /*9450*/  FADD.FTZ R99, R101, R156 ;  /* 0x0000009c65637221 */ /* 0x002fc80000010000 */
[----:B------:R-:W-:-:S03]  /*9460*/  FADD.FTZ R99, R106, R99 ;  /* 0x000000636a637221 */ /* 0x000fc60000010000 */
[----:B------:R-:W1:Y:S01]  /*9470*/  MUFU.EX2 R154, R147 ;  /* 0x00000093009a7308 */ /* 0x000e620000000800 */
[----:B0-----:R-:W-:-:S01]  /*9480*/  FADD.FTZ R2, R108, R99 ;  /* 0x000000636c027221 */ /* 0x001fc20000010000 */
[----:B---3--:R-:W-:-:S03]  /*9490*/  FADD.FTZ R3, R162, R3 ;  /* 0x00000003a2037221 */ /* 0x008fc60000010000 */
[----:B------:R-:W-:-:S03]  /*94a0*/  FADD.FTZ R99, R153, R2 ;  /* 0x0000000299637221 */ /* 0x000fc60000010000 */
[----:B------:R-:W0:Y:S01]  /*94b0*/  MUFU.EX2 R102, R102 ;  /* 0x0000006600667308 */ /* 0x000e220000000800 */
[----:B--2---:R-:W-:-:S01]  /*94c0*/  FADD.FTZ R2, R110, R99 ;  /* 0x000000636e027221 */ /* 0x004fc20000010000 */
[----:B-1----:R-:W-:-:S03]  /*94d0*/  FADD.FTZ R99, R154, R3 ;  /* 0x000000039a637221 */ /* 0x002fc60000010000 */
[----:B------:R-:W-:Y:S01]  /*94e0*/  FADD.FTZ R3, R5, R2 ;  /* 0x0000000205037221 */ /* 0x000fe20000010000 */
[----:B0-----:R-:W-:-:S01]  /*94f0*/  FADD.FTZ R2, R102, R99 ;  /* 0x0000006366027221 */ /* 0x001fc20000010000 */
[----:B------:R-:W-:Y:S06]  /*9500*/  @!P0 BRA `(.L_x_1996) ;  /* 0x0000000000048947 */ /* 0x000fec0003800000 */
[----:B------:R-:W-:Y:S01]  /*9510*/  BPT.TRAP 0x1 ;  /* 0x000000040000795c */ /* 0x000fe20000300000 */
.L_x_1996:
        /* <DEDUP_REMOVED lines=13> */
[----:B------:R-:W-:Y:S01]  /*95f0*/  F2FP.SATFINITE.E4M3.F32.PACK_AB_MERGE_C R7, R112, R155, R7 ;  /* 0x0000009b7007723e */ /* 0x000fe20004807007 */
        /* <DEDUP_REMOVED lines=103> */
.L_x_1987:
[----:B------:R-:W-:-:S13]  /*9c70*/  ISETP.LE.AND P2, PT, RZ, UR56, PT ;  /* 0x00000038ff007c0c */ /* 0x000fda000bf43270 */
[----:B------:R-:W-:Y:S05]  /*9c80*/  @!P2 BRA `(.L_x_1998) ;  /* 0x0000003400a8a947 */ /* 0x000fea0003800000 */
[----:B------:R-:W-:Y:S01]  /*9c90*/  IMAD.MOV.U32 R5, RZ, RZ, R91 ;  /* 0x000000ffff057224 */ /* 0x000fe200078e005b */
[----:B------:R-:W-:Y:S01]  /*9ca0*/  UMOV UR50, UR45 ;  /* 0x0000002d00327c82 */ /* 0x000fe20008000000 */
[----:B------:R-:W-:Y:S01]  /*9cb0*/  IMAD.MOV.U32 R4, RZ, RZ, R89 ;  /* 0x000000ffff047224 */ /* 0x000fe200078e0059 */
[----:B------:R-:W-:-:S06]  /*9cc0*/  UMOV UR49, UR55 ;  /* 0x0000003700317c82 */ /* 0x000fcc0008000000 */
.L_x_2008:
[----:B------:R-:W-:Y:S01]  /*9cd0*/  ISETP.NE.AND P3, PT, RZ, UR43, PT ;  /* 0x0000002bff007c0c */ /* 0x000fe2000bf65270 */
[----:B------:R-:W-:-:S04]  /*9ce0*/  UISETP.NE.AND UP0, UPT, UR49, 0x1, UPT ;  /* 0x000000013100788c */ /* 0x000fc8000bf05270 */
[----:B------:R-:W-:-:S04]  /*9cf0*/  USEL UR45, URZ, 0x1, UP0 ;  /* 0x000000013f2d7887 */ /* 0x000fc80008000000 */
[----:B------:R-:W-:-:S04]  /*9d00*/  ULOP3.LUT UR45, UR50, UR45, URZ, 0x3c, !UPT ;  /* 0x0000002d322d7292 */ /* 0x000fc8000f8e3c3f */
[----:B------:R-:W-:Y:S08]  /*9d10*/  @P3 BRA `(.L_x_1999) ;  /* 0x0000000000383947 */ /* 0x000ff00003800000 */
[----:B------:R-:W-:Y:S05]  /*9d20*/  @!P0 BRA `(.L_x_2000) ;  /* 0x0000000000048947 */ /* 0x000fea0003800000 */
[----:B------:R-:W-:Y:S01]  /*9d30*/  BPT.TRAP 0x1 ;  /* 0x000000040000795c */ /* 0x000fe20000300000 */
.L_x_2000:
        /* <DEDUP_REMOVED lines=9> */
.L_x_2001:
[----:B-1----:R-:W-:Y:S05]  /*9dd0*/  @P2 BRA `(.L_x_1999) ;  /* 0x0000000000082947 */ /* 0x002fea0003800000 */
[----:B------:R-:W1:Y:S02]  /*9de0*/  SYNCS.PHASECHK.TRANS64.TRYWAIT P2, [UR6+0x29830], R6 ;  /* 0x02983006ff0075a7 */ /* 0x000e640008040146 */
[----:B-1----:R-:W-:Y:S05]  /*9df0*/  @!P2 BRA `(.L_x_2002) ;  /* 0x000000b80018a947 */ /* 0x002fea0003800000 */
.L_x_1999:
        /* <DEDUP_REMOVED lines=189> */
.L_x_2004:
[----:B------:R-:W-:Y:S01]  /*a9d0*/  ULEA UR6, UR49, UR41, 0x3 ;  /* 0x0000002931067291 */ /* 0x000fe2000f8e183f */
[----:B------:R-:W-:-:S05]  /*a9e0*/  IMAD.U32 R6, RZ, RZ, UR50 ;  /* 0x00000032ff067e24 */ /* 0x000fca000f8e00ff */
[----:B------:R-:W-:-:S04]  /*a9f0*/  SHF.L.U32 R6, R6, 0x1f, RZ ;  /* 0x0000001f06067819 */ /* 0x000fc800000006ff */
[----:B------:R0:W1:Y:S01]  /*aa00*/  SYNCS.PHASECHK.TRANS64.TRYWAIT P2, [UR6+0x29850], R6 ;  /* 0x02985006ff0075a7 */ /* 0x0000620008040146 */
[----:B------:R-:W-:Y:S05]  /*aa10*/  @!P0 BRA `(.L_x_2005) ;  /* 0x0000000000048947 */ /* 0x000fea0003800000 */
[----:B------:R-:W-:Y:S01]  /*aa20*/  BPT.TRAP 0x1 ;  /* 0x000000040000795c */ /* 0x000fe20000300000 */
.L_x_2005:
[----:B-1----:R-:W-:Y:S05]  /*aa30*/  @P2 BRA `(.L_x_2003) ;  /* 0x0000000000082947 */ /* 0x002fea0003800000 */
[----:B------:R-:W1:Y:S02]  /*aa40*/  SYNCS.PHASECHK.TRANS64.TRYWAIT P2, [UR6+0x29850], R6 ;  /* 0x02985006ff0075a7 */ /* 0x000e640008040146 */
[----:B-1----:R-:W-:Y:S05]  /*aa50*/  @!P2 BRA `(.L_x_2006) ;  /* 0x000000ac0018a947 */ /* 0x002fea0003800000 */
.L_x_2003:
[----:B------:R-:W-:Y:S01]  /*aa60*/  UIADD3 UR6, UR41, 0x400, URZ ;  /* 0x0000040029067890 */ /* 0x000fe2000fffe03f */
[----:B------:R-:W-:Y:S01]  /*aa70*/  WARPGROUP.ARRIVE ;  /* 0x00000000000079c5 */ /* 0x000fe20000000000 */
[----:B------:R-:W-:Y:S01]  /*aa80*/  UMOV UR7, 0xc0000010 ;  /* 0xc000001000077882 */ /* 0x000fe20000000000 */
[C---:B-1----:R-:W-:Y:S01]  /*aa90*/  FMUL.FTZ R7, R0.reuse, R152 ;  /* 0x0000009800077220 */ /* 0x042fe20000410000 */
[----:B------:R-:W-:Y:S01]  /*aaa0*/  USHF.R.U32.HI UR6, URZ, 0x4, UR6 ;  /* 0x000000043f067899 */ /* 0x000fe20008011606 */
[C---:B------:R-:W-:Y:S01]  /*aab0*/  FMUL.FTZ R9, R0.reuse, R153 ;  /* 0x0000009900097220 */ /* 0x040fe20000410000 */
[C---:B------:R-:W-:Y:S01]  /*aac0*/  FMUL.FTZ R13, R0.reuse, R156 ;  /* 0x0000009c000d7220 */ /* 0x040fe20000410000 */
[C---:B0-----:R-:W-:Y:S01]  /*aad0*/  FMUL.FTZ R6, R0.reuse, R154 ;  /* 0x0000009a00067220 */ /* 0x041fe20000410000 */
        /* <DEDUP_REMOVED lines=8> */
[----:B------:R-:W-:Y:S01]  /*ab60*/  UIMAD UR10, UR49, 0x500, UR6 ;  /* 0x00000500310a78a4 */ /* 0x000fe2000f8e0206 */
[----:B------:R-:W1:Y:S01]  /*ab70*/  MUFU.TANH R9, R9 ;  /* 0x0000000900097308 */ /* 0x000e620000002400 */
        /* <DEDUP_REMOVED lines=9> */
[----:B------:R-:W2:Y:S01]  /*ac10*/  MUFU.TANH R13, R13 ;  /* 0x0000000d000d7308 */ /* 0x000ea20000002400 */
[----:B------:R-:W-:Y:S01]  /*ac20*/  UMOV UR7, 0xc0000010 ;  /* 0xc000001000077882 */ /* 0x000fe20000000000 */
[----:B0-----:R-:W-:Y:S01]  /*ac30*/  FMNMX.FTZ R8, R7, R4, !PT ;  /* 0x0000000407087209 */ /* 0x001fe20007810000 */
[C---:B------:R-:W-:Y:S01]  /*ac40*/  FMUL.FTZ R193, R0.reuse, R166 ;  /* 0x000000a600c17220 */ /* 0x040fe20000410000 */
[C---:B------:R-:W-:Y:S01]  /*ac50*/  FMUL.FTZ R137, R0.reuse, R137 ;  /* 0x0000008900897220 */ /* 0x040fe20000410000 */
[C---:B------:R-:W-:Y:S01]  /*ac60*/  FMUL.FTZ R167, R0.reuse, R167 ;  /* 0x000000a700a77220 */ /* 0x040fe20000410000 */
[C---:B------:R-:W-:Y:S01]  /*ac70*/  FMUL.FTZ R199, R0.reuse, R140 ;  /* 0x0000008c00c77220 */ /* 0x040fe20000410000 */
[----:B-1----:R-:W-:Y:S01]  /*ac80*/  FMNMX.FTZ R8, R9, R8, !PT ;  /* 0x0000000809087209 */ /* 0x002fe20007810000 */
        /* <DEDUP_REMOVED lines=82> */
[----:B------:R-:W2:Y:S06]  /*b1b0*/  LDC R88, c[0x0][0x988] ;  /* 0x00026200ff587b82 */ /* 0x000eac0000000800 */
[----:B------:R-:W3:Y:S01]  /*b1c0*/  MUFU.TANH R195, R195 ;  /* 0x000000c300c37308 */ /* 0x000ee20000002400 */
[----:B0-----:R-:W-:-:S07]  /*b1d0*/  FMNMX.FTZ R8, R165, R8, !PT ;  /* 0x00000008a5087209 */ /* 0x001fce0007810000 */
[----:B------:R-:W0:Y:S01]  /*b1e0*/  MUFU.TANH R193, R193 ;  /* 0x000000c100c17308 */ /* 0x000e220000002400 */
[----:B-1----:R-:W-:-:S07]  /*b1f0*/  FMNMX.FTZ R10, R161, R10, !PT ;  /* 0x0000000aa10a7209 */ /* 0x002fce0007810000 */
[----:B------:R-:W1:Y:S01]  /*b200*/  MUFU.TANH R137, R137 ;  /* 0x0000008900897308 */ /* 0x000e620000002400 */
[----:B---3--:R-:W-:-:S07]  /*b210*/  FMNMX.FTZ R8, R195, R8, !PT ;  /* 0x00000008c3087209 */ /* 0x008fce0007810000 */
[----:B------:R-:W3:Y:S01]  /*b220*/  MUFU.TANH R167, R167 ;  /* 0x000000a700a77308 */ /* 0x000ee20000002400 */
[----:B0-----:R-:W-:-:S07]  /*b230*/  FMNMX.FTZ R10, R193, R10, !PT ;  /* 0x0000000ac10a7209 */ /* 0x001fce0007810000 */
[----:B------:R-:W0:Y:S01]  /*b240*/  MUFU.TANH R199, R199 ;  /* 0x000000c700c77308 */ /* 0x000e220000002400 */
[----:B-1----:R-:W-:-:S07]  /*b250*/  FMNMX.FTZ R8, R137, R8, !PT ;  /* 0x0000000889087209 */ /* 0x002fce0007810000 */
[----:B------:R-:W1:Y:S01]  /*b260*/  MUFU.TANH R197, R197 ;  /* 0x000000c500c57308 */ /* 0x000e620000002400 */
[----:B---3--:R-:W-:Y:S01]  /*b270*/  FMNMX.FTZ R10, R167, R10, !PT ;  /* 0x0000000aa70a7209 */ /* 0x008fe20007810000 */
[----:B------:R-:W-:Y:S02]  /*b280*/  WARPGROUP.DEPBAR.LE gsb0, 0x0 ;  /* 0x00008000000079c5 */ /* 0x000fe40000010000 */
[----:B------:R-:W-:-:S04]  /*b290*/  WARPGROUP.ARRIVE ;  /* 0x00000000000079c5 */ /* 0x000fc80000000000 */
[----:B------:R-:W3:Y:S01]  /*b2a0*/  MUFU.TANH R141, R141 ;  /* 0x0000008d008d7308 */ /* 0x000ee20000002400 */
[----:B0-----:R-:W-:Y:S01]  /*b2b0*/  FMNMX.FTZ R8, R199, R8, !PT ;  /* 0x00000008c7087209 */ /* 0x001fe20007810000 */
[----:B------:R-:W-:Y:S01]  /*b2c0*/  QGMMA.64x128x32.F32.E4M3.E4M3 R24, R180, gdesc[UR4], R24, gsb0 ;  /* 0x01e00004b4187df3 */ /* 0x000fe20008000818 */
[----:B------:R-:W-:Y:S01]  /*b2d0*/  UIADD3 UR6, UR10, 0x200, URZ ;  /* 0x000002000a067890 */ /* 0x000fe2000fffe03f */
[----:B------:R-:W-:-:S04]  /*b2e0*/  UMOV UR7, 0xc0000010 ;  /* 0xc000001000077882 */ /* 0x000fc80000000000 */
        /* <DEDUP_REMOVED lines=35> */
[----:B0-----:R-:W-:Y:S01]  /*b520*/  FMNMX.FTZ R8, R125, R8, !PT ;  /* 0x000000087d087209 */ /* 0x001fe20007810000 */
[----:B------:R-:W-:Y:S02]  /*b530*/  WARPGROUP.DEPBAR.LE gsb0, 0x0 ;  /* 0x00008000000079c5 */ /* 0x000fe40000010000 */
[----:B------:R-:W-:-:S04]  /*b540*/  WARPGROUP.ARRIVE ;  /* 0x00000000000079c5 */ /* 0x000fc80000000000 */
[----:B------:R-:W0:Y:S01]  /*b550*/  MUFU.TANH R217, R217 ;  /* 0x000000d900d97308 */ /* 0x000e220000002400 */
[----:B-1----:R-:W-:Y:S01]  /*b560*/  FMNMX.FTZ R10, R123, R10, !PT ;  /* 0x0000000a7b0a7209 */ /* 0x002fe20007810000 */
[----:B------:R-:W-:Y:S01]  /*b570*/  QGMMA.64x128x32.F32.E4M3.E4M3 R24, R176, gdesc[UR4], R24, gsb0 ;  /* 0x01e00004b0187df3 */ /* 0x000fe20008000818 */
[----:B------:R-:W-:Y:S01]  /*b580*/  UIADD3 UR6, UR10, 0x300, URZ ;  /* 0x000003000a067890 */ /* 0x000fe2000fffe03f */
[----:B------:R-:W-:-:S04]  /*b590*/  UMOV UR7, 0xc0000010 ;  /* 0xc000001000077882 */ /* 0x000fc80000000000 */
        /* <DEDUP_REMOVED lines=83> */
[----:B------:R-:W-:Y:S06]  /*bad0*/  QGMMA.64x128x32.F32.E4M3.E4M3 R24, R168, gdesc[UR4], R24, gsb0 ;  /* 0x01e00004a8187df3 */ /* 0x000fec0008000818 */
[----:B------:R-:W0:Y:S01]  /*bae0*/  MUFU.TANH R101, R101 ;  /* 0x0000006500657308 */ /* 0x000e220000002400 */
[----:B-1----:R-:W-:-:S05]  /*baf0*/  FMNMX.FTZ R8, R124, R89, !PT ;  /* 0x000000597c087209 */ /* 0x002fca0007810000 */
[----:B------:R-:W1:Y:S02]  /*bb00*/  SHFL.BFLY PT, R89, R8, 0x2, 0x1f ;  /* 0x0c401f0008597f89 */ /* 0x000e6400000e0000 */
[----:B------:R-:W4:Y:S01]  /*bb10*/  MUFU.TANH R103, R103 ;  /* 0x0000006700677308 */ /* 0x000f220000002400 */
[----:B---3--:R-:W-:-:S04]  /*bb20*/  FMNMX.FTZ R10, R99, R10, !PT ;  /* 0x0000000a630a7209 */ /* 0x008fc80007810000 */
[----:B0-----:R-:W-:-:S04]  /*bb30*/  FMNMX.FTZ R10, R101, R10, !PT ;  /* 0x0000000a650a7209 */ /* 0x001fc80007810000 */
[----:B----4-:R-:W-:-:S05]  /*bb40*/  FMNMX.FTZ R10, R103, R10, !PT ;  /* 0x0000000a670a7209 */ /* 0x010fca0007810000 */
[----:B------:R-:W0:Y:S01]  /*bb50*/  SHFL.BFLY PT, R91, R10, 0x2, 0x1f ;  /* 0x0c401f000a5b7f89 */ /* 0x000e2200000e0000 */
[----:B-1----:R-:W-:-:S05]  /*bb60*/  FMNMX.FTZ R12, R8, R89, !PT ;  /* 0x00000059080c7209 */ /* 0x002fca0007810000 */
[----:B------:R-:W1:Y:S01]  /*bb70*/  SHFL.BFLY PT, R89, R12, 0x1, 0x1f ;  /* 0x0c201f000c597f89 */ /* 0x000e6200000e0000 */
[----:B0-----:R-:W-:-:S05]  /*bb80*/  FMNMX.FTZ R14, R10, R91, !PT ;  /* 0x0000005b0a0e7209 */ /* 0x001fca0007810000 */
[----:B------:R-:W0:Y:S01]  /*bb90*/  SHFL.BFLY PT, R91, R14, 0x1, 0x1f ;  /* 0x0c201f000e5b7f89 */ /* 0x000e2200000e0000 */
        /* <DEDUP_REMOVED lines=17> */
[----:B0-----:R-:W-:Y:S01]  /*bcb0*/  FMNMX.FTZ R91, R14, R91, !PT ;  /* 0x0000005b0e5b7209 */ /* 0x001fe20007810000 */
        /* <DEDUP_REMOVED lines=63> */
[----:B------:R-:W-:Y:S01]  /*c0b0*/  FFMA.FTZ R97, R97, R88, -R102 ;  /* 0x0000005861617223 */ /* 0x000fe20000010866 */
[----:B------:R-:W-:-:S02]  /*c0c0*/  IMAD.U32 R119, RZ, RZ, UR55 ;  /* 0x00000037ff777e24 */ /* 0x000fc4000f8e00ff */
[-CC-:B------:R-:W-:Y:S01]  /*c0d0*/  FFMA.FTZ R99, R99, R88.reuse, -R102.reuse ;  /* 0x0000005863637223 */ /* 0x180fe20000010866 */
[----:B------:R-:W-:-:S01]  /*c0e0*/  FFMA.FTZ R101, R101, R88, -R102 ;  /* 0x0000005865657223 */ /* 0x000fc20000010866 */
[----:B------:R-:W-:Y:S02]  /*c0f0*/  WARPGROUP.DEPBAR.LE gsb0, 0x0 ;  /* 0x00008000000079c5 */ /* 0x000fe40000010000 */
        /* <DEDUP_REMOVED lines=41> */
[-CC-:B------:R-:W-:Y:S01]  /*c390*/  FFMA.FTZ R146, R111, R88.reuse, -R102.reuse ;  /* 0x000000586f927223 */ /* 0x180fe20000010866 */
[----:B------:R-:W-:-:S05]  /*c3a0*/  FFMA.FTZ R111, R113, R88, -R102 ;  /* 0x00000058716f7223 */ /* 0x000fca0000010866 */
        /* <DEDUP_REMOVED lines=49> */
[-CC-:B------:R-:W-:Y:S01]  /*c6c0*/  FFMA.FTZ R150, R237, R88.reuse, -R102.reuse ;  /* 0x00000058ed967223 */ /* 0x180fe20000010866 */
[----:B------:R-:W-:-:S05]  /*c6d0*/  FFMA.FTZ R102, R103, R88, -R102 ;  /* 0x0000005867667223 */ /* 0x000fca0000010866 */
        /* <DEDUP_REMOVED lines=27> */
[----:B0-----:R-:W-:-:S01]  /*c890*/  FADD.FTZ R154, R104, R117 ;  /* 0x00000075689a7221 */ /* 0x001fc20000010000 */
[----:B------:R-:W-:-:S06]  /*c8a0*/  IADD3 R117, -R23, 0xb, RZ ;  /* 0x0000000b17757810 */ /* 0x000fcc0007ffe1ff */
[----:B------:R-:W0:Y:S01]  /*c8b0*/  MUFU.EX2 R148, R148 ;  /* 0x0000009400947308 */ /* 0x000e220000000800 */
[----:B--2---:R-:W-:-:S07]  /*c8c0*/  FADD.FTZ R3, R111, R2 ;  /* 0x000000026f037221 */ /* 0x004fce0000010000 */
[----:B------:R-:W-:Y:S08]  /*c8d0*/  MUFU.EX2 R106, R106 ;  /* 0x0000006a006a7308 */ /* 0x000ff00000000800 */
[----:B------:R-:W1:Y:S01]  /*c8e0*/  MUFU.EX2 R113, R113 ;  /* 0x0000007100717308 */ /* 0x000e620000000800 */
[----:B0-----:R-:W-:-:S07]  /*c8f0*/  FADD.FTZ R2, R148, R3 ;  /* 0x0000000394027221 */ /* 0x001fce0000010000 */
[----:B------:R-:W-:Y:S08]  /*c900*/  MUFU.EX2 R163, R163 ;  /* 0x000000a300a37308 */ /* 0x000ff00000000800 */
[----:B------:R-:W0:Y:S01]  /*c910*/  MUFU.EX2 R152, R152 ;  /* 0x0000009800987308 */ /* 0x000e220000000800 */
[----:B-1----:R-:W-:-:S07]  /*c920*/  FADD.FTZ R3, R113, R2 ;  /* 0x0000000271037221 */ /* 0x002fce0000010000 */
[----:B------:R-:W-:Y:S08]  /*c930*/  MUFU.EX2 R108, R108 ;  /* 0x0000006c006c7308 */ /* 0x000ff00000000800 */
[----:B------:R-:W1:Y:S01]  /*c940*/  MUFU.EX2 R115, R115 ;  /* 0x0000007300737308 */ /* 0x000e620000000800 */
[----:B0-----:R-:W-:-:S07]  /*c950*/  FADD.FTZ R2, R152, R3 ;  /* 0x0000000398027221 */ /* 0x001fce0000010000 */
[----:B------:R-:W0:Y:S08]  /*c960*/  MUFU.EX2 R165, R165 ;  /* 0x000000a500a57308 */ /* 0x000e300000000800 */
[----:B------:R2:W-:Y:S01]  /*c970*/  MUFU.EX2 R156, R93 ;  /* 0x0000005d009c7308 */ /* 0x0005e20000000800 */
[----:B-1----:R-:W-:-:S07]  /*c980*/  FADD.FTZ R3, R115, R2 ;  /* 0x0000000273037221 */ /* 0x002fce0000010000 */
[----:B------:R-:W1:Y:S01]  /*c990*/  MUFU.EX2 R150, R150 ;  /* 0x0000009600967308 */ /* 0x000e620000000800 */
[----:B--2---:R-:W-:-:S04]  /*c9a0*/  FADD.FTZ R93, R157, R154 ;  /* 0x0000009a9d5d7221 */ /* 0x004fc80000010000 */
[----:B------:R-:W-:-:S03]  /*c9b0*/  FADD.FTZ R154, R106, R93 ;  /* 0x0000005d6a9a7221 */ /* 0x000fc60000010000 */
[----:B------:R-:W2:Y:S01]  /*c9c0*/  MUFU.EX2 R110, R110 ;  /* 0x0000006e006e7308 */ /* 0x000ea20000000800 */
[----:B------:R-:W-:-:S04]  /*c9d0*/  FADD.FTZ R93, R163, R154 ;  /* 0x0000009aa35d7221 */ /* 0x000fc80000010000 */
[----:B------:R-:W-:-:S03]  /*c9e0*/  FADD.FTZ R154, R108, R93 ;  /* 0x0000005d6c9a7221 */ /* 0x000fc60000010000 */
[----:B------:R-:W3:Y:S01]  /*c9f0*/  MUFU.EX2 R181, R181 ;  /* 0x000000b500b57308 */ /* 0x000ee20000000800 */
[----:B0-----:R-:W-:-:S01]  /*ca00*/  FADD.FTZ R93, R165, R154 ;  /* 0x0000009aa55d7221 */ /* 0x001fc20000010000 */
[----:B-1----:R-:W-:-:S04]  /*ca10*/  FADD.FTZ R3, R150, R3 ;  /* 0x0000000396037221 */ /* 0x002fc80000010000 */
[----:B------:R-:W-:Y:S02]  /*ca20*/  FADD.FTZ R3, R156, R3 ;  /* 0x000000039c037221 */ /* 0x000fe40000010000 */
[----:B------:R-:W0:Y:S01]  /*ca30*/  MUFU.EX2 R95, R95 ;  /* 0x0000005f005f7308 */ /* 0x000e220000000800 */
[----:B--2---:R-:W-:-:S07]  /*ca40*/  FADD.FTZ R154, R110, R93 ;  /* 0x0000005d6e9a7221 */ /* 0x004fce0000010000 */
[----:B------:R-:W-:Y:S01]  /*ca50*/  MUFU.EX2 R112, R112 ;  /* 0x0000007000707308 */ /* 0x000fe20000000800 */
[----:B---3--:R-:W-:-:S07]  /*ca60*/  FADD.FTZ R93, R181, R154 ;  /* 0x0000009ab55d7221 */ /* 0x008fce0000010000 */
[----:B------:R1:W2:Y:S01]  /*ca70*/  MUFU.EX2 R158, R97 ;  /* 0x00000061009e7308 */ /* 0x0002a20000000800 */
[----:B0-----:R-:W-:-:S07]  /*ca80*/  FADD.FTZ R3, R95, R3 ;  /* 0x000000035f037221 */ /* 0x001fce0000010000 */
[----:B------:R-:W-:Y:S01]  /*ca90*/  MUFU.EX2 R183, R183 ;  /* 0x000000b700b77308 */ /* 0x000fe20000000800 */
[----:B-1----:R-:W-:-:S05]  /*caa0*/  @!P1 LEA R97, R119, UR41, 0x3 ;  /* 0x0000002977619c11 */ /* 0x002fca000f8e18ff */
[----:B------:R-:W-:Y:S02]  /*cab0*/  @!P1 VIADD R2, R97, 0x29840 ;  /* 0x0002984061029836 */ /* 0x000fe40000000000 */
[----:B------:R-:W0:Y:S01]  /*cac0*/  MUFU.EX2 R160, R99 ;  /* 0x0000006300a07308 */ /* 0x000e220000000800 */
[----:B--2---:R-:W-:-:S02]  /*cad0*/  FADD.FTZ R3, R158, R3 ;  /* 0x000000039e037221 */ /* 0x004fc40000010000 */
[----:B------:R-:W-:Y:S01]  /*cae0*/  @!P1 PRMT R2, RZ, 0x654, R2 ;  /* 0x00000654ff029816 */ /* 0x000fe20000000002 */
[----:B------:R1:W-:Y:S06]  /*caf0*/  BAR.ARV R117, 0x100 ;  /* 0x000400750000751d */ /* 0x0003ec0000002000 */
[----:B------:R-:W2:Y:S01]  /*cb00*/  MUFU.EX2 R100, R100 ;  /* 0x0000006400647308 */ /* 0x000ea20000000800 */
[----:B------:R3:W-:Y:S01]  /*cb10*/  @!P1 SYNCS.ARRIVE.TRANS64.RED.A1T0 RZ, [R2+URZ], RZ ;  /* 0x000000ff02ff99a7 */ /* 0x0007e2000810043f */
[----:B0-----:R-:W-:-:S06]  /*cb20*/  FADD.FTZ R3, R160, R3 ;  /* 0x00000003a0037221 */ /* 0x001fcc0000010000 */
[----:B------:R-:W0:Y:S01]  /*cb30*/  MUFU.EX2 R162, R101 ;  /* 0x0000006500a27308 */ /* 0x000e220000000800 */
[----:B---3--:R-:W-:-:S04]  /*cb40*/  FADD.FTZ R2, R112, R93 ;  /* 0x0000005d70027221 */ /* 0x008fc80000010000 */
[----:B------:R-:W-:-:S03]  /*cb50*/  FADD.FTZ R93, R183, R2 ;  /* 0x00000002b75d7221 */ /* 0x000fc60000010000 */
[----:B------:R-:W3:Y:S01]  /*cb60*/  MUFU.EX2 R177, R177 ;  /* 0x000000b100b17308 */ /* 0x000ee20000000800 */
[----:B--2---:R-:W-:-:S07]  /*cb70*/  FADD.FTZ R2, R100, R93 ;  /* 0x0000005d64027221 */ /* 0x004fce0000010000 */
[----:B------:R-:W2:Y:S01]  /*cb80*/  MUFU.EX2 R102, R102 ;  /* 0x0000006600667308 */ /* 0x000ea20000000800 */
[----:B0-----:R-:W-:-:S01]  /*cb90*/  FADD.FTZ R93, R162, R3 ;  /* 0x00000003a25d7221 */ /* 0x001fc20000010000 */
[----:B---3--:R-:W-:-:S03]  /*cba0*/  FADD.FTZ R3, R177, R2 ;  /* 0x00000002b1037221 */ /* 0x008fc60000010000 */
[----:B--2---:R-:W-:Y:S01]  /*cbb0*/  FADD.FTZ R2, R102, R93 ;  /* 0x0000005d66027221 */ /* 0x004fe20000010000 */
[----:B-1----:R-:W-:Y:S06]  /*cbc0*/  @!P0 BRA `(.L_x_2007) ;  /* 0x0000000000048947 */ /* 0x002fec0003800000 */
[----:B------:R-:W-:Y:S01]  /*cbd0*/  BPT.TRAP 0x1 ;  /* 0x000000040000795c */ /* 0x000fe20000300000 */
.L_x_2007:
        /* <DEDUP_REMOVED lines=117> */
.L_x_1998:
[----:B------:R-:W-:Y:S06]  /*d330*/  BAR.ARV 0x8, 0x120 ;  /* 0x0204800000007b1d */ /* 0x000fec0000002000 */
[----:B------:R-:W-:Y:S05]  /*d340*/  @!P0 BRA `(.L_x_2009) ;  /* 0x0000000000048947 */ /* 0x000fea0003800000 */
[----:B------:R-:W-:Y:S01]  /*d350*/  BPT.TRAP 0x1 ;  /* 0x000000040000795c */ /* 0x000fe20000300000 */
.L_x_2009:
[----:B------:R-:W-:Y:S01]  /*d360*/  ULEA UR9, UR55, UR41, 0x3 ;  /* 0x0000002937097291 */ /* 0x000fe2000f8e183f */
[----:B------:R-:W-:-:S05]  /*d370*/  IMAD.U32 R0, RZ, RZ, UR45 ;  /* 0x0000002dff007e24 */ /* 0x000fca000f8e00ff */
[----:B------:R-:W-:-:S04]  /*d380*/  SHF.L.U32 R0, R0, 0x1f, RZ ;  /* 0x0000001f00007819 */ /* 0x000fc800000006ff */
[----:B------:R0:W1:Y:S01]  /*d390*/  SYNCS.PHASECHK.TRANS64.TRYWAIT P1, [UR9+0x29850], R0 ;  /* 0x02985000ff0075a7 */ /* 0x0000620008020149 */
[----:B------:R-:W-:Y:S05]  /*d3a0*/  @!P0 BRA `(.L_x_2010) ;  /* 0x0000000000048947 */ /* 0x000fea0003800000 */
[----:B------:R-:W-:Y:S01]  /*d3b0*/  BPT.TRAP 0x1 ;  /* 0x000000040000795c */ /* 0x000fe20000300000 */
.L_x_2010:
[----:B-1----:R-:W-:Y:S05]  /*d3c0*/  @P1 BRA `(.L_x_2011) ;  /* 0x0000000000081947 */ /* 0x002fea0003800000 */
[----:B------:R-:W1:Y:S02]  /*d3d0*/  SYNCS.PHASECHK.TRANS64.TRYWAIT P1, [UR9+0x29850], R0 ;  /* 0x02985000ff0075a7 */ /* 0x000e640008020149 */
[----:B-1----:R-:W-:Y:S05]  /*d3e0*/  @!P1 BRA `(.L_x_2012) ;  /* 0x0000008000cc9947 */ /* 0x002fea0003800000 */
.L_x_2011:
        /* <DEDUP_REMOVED lines=35> */
[----:B-1----:R-:W-:Y:S01]  /*d620*/  IMAD.U32 R5, RZ, RZ, UR7 ;  /* 0x00000007ff057e24 */ /* 0x002fe2000f8e00ff */
[----:B------:R-:W-:Y:S02]  /*d630*/  UMOV UR7, 0xc0000010 ;  /* 0xc000001000077882 */ /* 0x000fe40000000000 */
[----:B------:R-:W-:Y:S02]  /*d640*/  UMOV UR6, UR4 ;  /* 0x0000000400067c82 */ /* 0x000fe40008000000 */
[----:B------:R1:W2:Y:S01]  /*d650*/  @P1 LDG.E R6, desc[UR52][R4.64] ;  /* 0x0000003404061981 */ /* 0x0002a2000c1e1900 */
[----:B------:R-:W-:Y:S01]  /*d660*/  UIADD3 UR4, UR8, 0x300, URZ ;  /* 0x0000030008047890 */ /* 0x000fe2000fffe03f */
[----:B------:R-:W-:Y:S02]  /*d670*/  WARPGROUP.DEPBAR.LE gsb0, 0x0 ;  /* 0x00008000000079c5 */ /* 0x000fe40000010000 */
[----:B------:R-:W-:-:S06]  /*d680*/  WARPGROUP.ARRIVE ;  /* 0x00000000000079c5 */ /* 0x000fcc0000000000 */
[----:B------:R-:W-:Y:S01]  /*d690*/  QGMMA.64x128x32.F32.E4M3.E4M3 R24, R176, gdesc[UR4], R24, gsb0 ;  /* 0x01e00004b0187df3 */ /* 0x000fe20008000818 */
[----:B------:R-:W-:Y:S01]  /*d6a0*/  UMOV UR6, UR4 ;  /* 0x0000000400067c82 */ /* 0x000fe20008000000 */
[----:B------:R-:W-:Y:S01]  /*d6b0*/  UMOV UR7, 0xc0000010 ;  /* 0xc000001000077882 */ /* 0x000fe20000000000 */
[----:B------:R-:W-:Y:S01]  /*d6c0*/  UIADD3 UR8, UR8, 0x400, URZ ;  /* 0x0000040008087890 */ /* 0x000fe2000fffe03f */
[----:B0-----:R-:W0:Y:S04]  /*d6d0*/  SHFL.BFLY PT, R0, R3, 0x2, 0x1f ;  /* 0x0c401f0003007f89 */ /* 0x001e2800000e0000 */
[----:B------:R-:W3:Y:S01]  /*d6e0*/  SHFL.BFLY PT, R7, R2, 0x2, 0x1f ;  /* 0x0c401f0002077f89 */ /* 0x000ee200000e0000 */
[----:B------:R-:W-:Y:S02]  /*d6f0*/  WARPGROUP.DEPBAR.LE gsb0, 0x0 ;  /* 0x00008000000079c5 */ /* 0x000fe40000010000 */
[----:B------:R-:W-:-:S06]  /*d700*/  WARPGROUP.ARRIVE ;  /* 0x00000000000079c5 */ /* 0x000fcc0000000000 */
[----:B------:R-:W-:Y:S01]  /*d710*/  QGMMA.64x128x32.F32.E4M3.E4M3 R24, R172, gdesc[UR4], R24, gsb0 ;  /* 0x01e00004ac187df3 */ /* 0x000fe20008000818 */
[----:B------:R-:W-:Y:S01]  /*d720*/  UMOV UR6, UR8 ;  /* 0x0000000800067c82 */ /* 0x000fe20008000000 */
[----:B------:R-:W-:Y:S01]  /*d730*/  UMOV UR7, 0xc0000010 ;  /* 0xc000001000077882 */ /* 0x000fe20000000000 */
[----:B0-----:R-:W-:-:S01]  /*d740*/  FADD.FTZ R0, R0, R3 ;  /* 0x0000000300007221 */ /* 0x001fc20000010000 */
[----:B---3--:R-:W-:-:S04]  /*d750*/  FADD.FTZ R7, R7, R2 ;  /* 0x0000000207077221 */ /* 0x008fc80000010000 */
[----:B-1----:R-:W0:Y:S04]  /*d760*/  SHFL.BFLY PT, R5, R0, 0x1, 0x1f ;  /* 0x0c201f0000057f89 */ /* 0x002e2800000e0000 */
[----:B------:R-:W1:Y:S01]  /*d770*/  SHFL.BFLY PT, R4, R7, 0x1, 0x1f ;  /* 0x0c201f0007047f89 */ /* 0x000e6200000e0000 */
[----:B------:R-:W-:Y:S02]  /*d780*/  IMAD.MOV.U32 R3, RZ, RZ, RZ ;  /* 0x000000ffff037224 */ /* 0x000fe400078e00ff */
[----:B0-----:R-:W-:Y:S01]  /*d790*/  FADD.FTZ R9, R0, R5 ;  /* 0x0000000500097221 */ /* 0x001fe20000010000 */
[----:B-1----:R-:W-:-:S04]  /*d7a0*/  FADD.FTZ R10, R7, R4 ;  /* 0x00000004070a7221 */ /* 0x002fc80000010000 */
        /* <DEDUP_REMOVED lines=15> */
[----:B0-----:R-:W-:Y:S01]  /*d8a0*/  @P2 FMUL.FTZ R5, R5, 0.69314718246459960938 ;  /* 0x3f31721805052820 */ /* 0x001fe20000410000 */
[----:B------:R-:W-:Y:S01]  /*d8b0*/  @P3 FMUL.FTZ R13, R88, 0.69314718246459960938 ;  /* 0x3f317218580d3820 */ /* 0x000fe20000410000 */
        /* <DEDUP_REMOVED lines=10> */
.L_x_2013:
        /* <DEDUP_REMOVED lines=74> */
.L_x_1980:
[----:B------:R-:W0:Y:S01]  /*de00*/  S2R R4, SR_CgaCtaId ;  /* 0x0000000000047919 */ /* 0x000e220000008800 */
[----:B------:R-:W-:Y:S01]  /*de10*/  MOV R3, 0x400 ;  /* 0x0000040000037802 */ /* 0x000fe20000000f00 */
[----:B------:R-:W-:Y:S01]  /*de20*/  BSSY B0, `(.L_x_2014) ;  /* 0x000025f000007945 */ /* 0x000fe20003800000 */
[----:B------:R-:W-:Y:S02]  /*de30*/  BAR.SYNC.DEFER_BLOCKING 0x5, 0x180 ;  /* 0x0146000000007b1d */ /* 0x000fe40000010000 */
[----:B0-----:R-:W-:-:S05]  /*de40*/  LEA R3, R4, R3, 0x18 ;  /* 0x0000000304037211 */ /* 0x001fca00078ec0ff */
[----:B------:R-:W0:Y:S02]  /*de50*/  LDS.128 R44, [R3+0x298d0] ;  /* 0x0298d000032c7984 */ /* 0x000e240000000c00 */
[----:B0-----:R-:W-:Y:S02]  /*de60*/  R2UR UR51, R45 ;  /* 0x000000002d3372ca */ /* 0x001fe400000e0000 */
[----:B------:R-:W-:Y:S01]  /*de70*/  R2UR UR44, R46 ;  /* 0x000000002e2c72ca */ /* 0x000fe200000e0000 */
[----:B------:R-:W-:Y:S06]  /*de80*/  BAR.ARV 0x4, 0x180 ;  /* 0x0106000000007b1d */ /* 0x000fec0000002000 */
[----:B------:R-:W-:Y:S08]  /*de90*/  @P0 BRA `(.L_x_2015) ;  /* 0x0000001800a80947 */ /* 0x000ff00003800000 */
[----:B------:R-:W0:Y:S01]  /*dea0*/  S2R R51, SR_TID.X ;  /* 0x0000000000337919 */ /* 0x000e220000002100 */
[----:B------:R-:W-:Y:S01]  /*deb0*/  ULDC.64 UR4, c[0x4][0x40] ;  /* 0x0100100000047ab9 */ /* 0x000fe20000000a00 */
[----:B------:R-:W-:Y:S01]  /*dec0*/  F2FP.BF16.F32.PACK_AB R11, R11, R12 ;  /* 0x0000000c0b0b723e */ /* 0x000fe200000010ff */
[----:B------:R-:W-:Y:S01]  /*ded0*/  ULDC.64 UR6, c[0x0][0xbe0] ;  /* 0x0002f80000067ab9 */ /* 0x000fe20000000a00 */
[----:B0-----:R-:W-:-:S05]  /*dee0*/  IMAD.SHL.U32 R4, R51, 0x4, RZ ;  /* 0x0000000433047824 */ /* 0x001fca00078e00ff */
[----:B------:R-:W-:-:S04]  /*def0*/  LOP3.LUT R4, R4, 0xc, RZ, 0xc0, !PT ;  /* 0x0000000c04047812 */ /* 0x000fc800078ec0ff */
[----:B------:R-:W-:-:S05]  /*df00*/  IADD3 R4, P0, R4, UR4, RZ ;  /* 0x0000000404047c10 */ /* 0x000fca000ff1e0ff */
[----:B------:R-:W-:Y:S01]  /*df10*/  IMAD.X R5, RZ, RZ, UR5, P0 ;  /* 0x00000005ff057e24 */ /* 0x000fe200080e06ff */
[----:B------:R-:W-:Y:S02]  /*df20*/  F2FP.BF16.F32.PACK_AB R8, R7, R8 ;  /* 0x000000080708723e */ /* 0x000fe400000010ff */
[----:B------:R-:W-:Y:S02]  /*df30*/  F2FP.BF16.F32.PACK_AB R60, R60, R61 ;  /* 0x0000003d3c3c723e */ /* 0x000fe400000010ff */
[----:B------:R-:W-:Y:S01]  /*df40*/  F2FP.BF16.F32.PACK_AB R10, R9, R10 ;  /* 0x0000000a090a723e */ /* 0x000fe200000010ff */
[----:B------:R0:W2:Y:S01]  /*df50*/  LDG.E.CONSTANT R44, desc[UR52][R4.64] ;  /* 0x00000034042c7981 */ /* 0x0000a2000c1e9900 */
[----:B------:R-:W-:Y:S01]  /*df60*/  F2FP.BF16.F32.PACK_AB R87, R87, R6 ;  /* 0x000000065757723e */ /* 0x000fe200000010ff */
[----:B------:R-:W-:Y:S01]  /*df70*/  UISETP.NE.U32.AND UP1, UPT, UR6, URZ, UPT ;  /* 0x0000003f0600728c */ /* 0x000fe2000bf25070 */
[----:B------:R-:W-:Y:S01]  /*df80*/  F2FP.BF16.F32.PACK_AB R92, R92, R93 ;  /* 0x0000005d5c5c723e */ /* 0x000fe200000010ff */
[----:B------:R-:W-:Y:S01]  /*df90*/  ULDC.64 UR4, c[0x0][0xbd8] ;  /* 0x0002f60000047ab9 */ /* 0x000fe20000000a00 */
[----:B------:R-:W-:Y:S01]  /*dfa0*/  F2FP.BF16.F32.PACK_AB R96, R96, R97 ;  /* 0x000000616060723e */ /* 0x000fe200000010ff */
[----:B------:R-:W-:Y:S01]  /*dfb0*/  UISETP.NE.AND.EX UP1, UPT, UR7, URZ, UPT, UP1 ;  /* 0x0000003f0700728c */ /* 0x000fe2000bf25310 */
[----:B------:R-:W-:Y:S01]  /*dfc0*/  F2FP.BF16.F32.PACK_AB R21, R21, R24 ;  /* 0x000000181515723e */ /* 0x000fe200000010ff */
[----:B------:R-:W-:Y:S01]  /*dfd0*/  UISETP.NE.U32.AND UP0, UPT, UR4, URZ, UPT ;  /* 0x0000003f0400728c */ /* 0x000fe2000bf05070 */
[----:B------:R-:W-:Y:S01]  /*dfe0*/  F2FP.BF16.F32.PACK_AB R14, R13, R14 ;  /* 0x0000000e0d0e723e */ /* 0x000fe200000010ff */
[----:B0-----:R-:W0:Y:S01]  /*dff0*/  S2R R4, SR_SWINHI ;  /* 0x0000000000047919 */ /* 0x001e220000002f00 */
[----:B------:R-:W-:Y:S01]  /*e000*/  LOP3.LUT P0, R5, R51, 0x3, RZ, 0xc0, !PT ;  /* 0x0000000333057812 */ /* 0x000fe2000780c0ff */
[----:B------:R-:W-:Y:S01]  /*e010*/  ULEA UR4, UP2, UR36, UR4, 0x2 ;  /* 0x0000000424047291 */ /* 0x000fe2000f84103f */
[----:B------:R-:W-:Y:S01]  /*e020*/  F2FP.BF16.F32.PACK_AB R25, R25, R28 ;  /* 0x0000001c1919723e */ /* 0x000fe200000010ff */
[----:B------:R-:W-:Y:S01]  /*e030*/  UISETP.NE.AND.EX UP0, UPT, UR5, URZ, UPT, UP0 ;  /* 0x0000003f0500728c */ /* 0x000fe2000bf05300 */
[----:B------:R-:W-:Y:S01]  /*e040*/  ISETP.EQ.OR P0, PT, R5, 0x3, !P0 ;  /* 0x000000030500780c */ /* 0x000fe20004702670 */
[----:B------:R-:W-:Y:S01]  /*e050*/  ULEA.HI.X UR6, UR36, UR5, UR37, 0x2, UP2 ;  /* 0x0000000524067291 */ /* 0x000fe200090f1425 */
[----:B------:R-:W-:-:S02]  /*e060*/  F2FP.BF16.F32.PACK_AB R20, R15, R20 ;  /* 0x000000140f14723e */ /* 0x000fc400000010ff */
[----:B------:R-:W-:Y:S02]  /*e070*/  SEL R59, R11, R8, P0 ;  /* 0x000000080b3b7207 */ /* 0x000fe40000000000 */
[----:B------:R-:W-:Y:S02]  /*e080*/  SEL R61, R8, R11, P0 ;  /* 0x0000000b083d7207 */ /* 0x000fe40000000000 */
[----:B------:R-:W-:Y:S02]  /*e090*/  SEL R85, R10, R87, P0 ;  /* 0x000000570a557207 */ /* 0x000fe40000000000 */
[----:B------:R-:W-:Y:S02]  /*e0a0*/  SEL R87, R87, R10, P0 ;  /* 0x0000000a57577207 */ /* 0x000fe40000000000 */
[----:B------:R-:W-:Y:S02]  /*e0b0*/  F2FP.BF16.F32.PACK_AB R52, R52, R89 ;  /* 0x000000593434723e */ /* 0x000fe400000010ff */
[----:B------:R-:W-:-:S02]  /*e0c0*/  F2FP.BF16.F32.PACK_AB R50, R50, R53 ;  /* 0x000000353232723e */ /* 0x000fc400000010ff */
[----:B------:R-:W-:Y:S02]  /*e0d0*/  SEL R81, R21, R14, P0 ;  /* 0x0000000e15517207 */ /* 0x000fe40000000000 */
[----:B------:R-:W-:Y:S02]  /*e0e0*/  SEL R83, R14, R21, P0 ;  /* 0x000000150e537207 */ /* 0x000fe40000000000 */
[----:B------:R-:W-:Y:S02]  /*e0f0*/  SEL R53, R25, R20, P0 ;  /* 0x0000001419357207 */ /* 0x000fe40000000000 */
[----:B------:R-:W-:Y:S02]  /*e100*/  SEL R55, R20, R25, P0 ;  /* 0x0000001914377207 */ /* 0x000fe40000000000 */
[----:B------:R-:W-:Y:S02]  /*e110*/  F2FP.BF16.F32.PACK_AB R100, R100, R101 ;  /* 0x000000656464723e */ /* 0x000fe400000010ff */
[----:B------:R-:W-:-:S02]  /*e120*/  F2FP.BF16.F32.PACK_AB R99, R98, R99 ;  /* 0x000000636263723e */ /* 0x000fc400000010ff */
[----:B------:R-:W-:Y:S02]  /*e130*/  MOV R8, R3 ;  /* 0x0000000300087202 */ /* 0x000fe40000000f00 */
[----:B0-----:R-:W-:Y:S02]  /*e140*/  MOV R9, R4 ;  /* 0x0000000400097202 */ /* 0x001fe40000000f00 */
[----:B------:R-:W-:Y:S02]  /*e150*/  F2FP.BF16.F32.PACK_AB R65, R64, R65 ;  /* 0x000000414041723e */ /* 0x000fe400000010ff */
[----:B------:R-:W-:Y:S01]  /*e160*/  F2FP.BF16.F32.PACK_AB R32, R29, R32 ;  /* 0x000000201d20723e */ /* 0x000fe200000010ff */
[----:B------:R-:W-:Y:S01]  /*e170*/  IMAD.WIDE R4, R190, 0x2, R8 ;  /* 0x00000002be047825 */ /* 0x000fe200078e0208 */
[----:B------:R-:W-:Y:S02]  /*e180*/  SEL R29, R100, R99, P0 ;  /* 0x00000063641d7207 */ /* 0x000fe40000000000 */
[----:B------:R-:W-:-:S02]  /*e190*/  SEL R99, R99, R100, P0 ;  /* 0x0000006463637207 */ /* 0x000fc40000000000 */
[C---:B------:R-:W-:Y:S02]  /*e1a0*/  IADD3 R93, P1, R4.reuse, 0x40, RZ ;  /* 0x00000040045d7810 */ /* 0x040fe40007f3e0ff */
[C---:B------:R-:W-:Y:S02]  /*e1b0*/  IADD3 R97, P2, R4.reuse, 0x60, RZ ;  /* 0x0000006004617810 */ /* 0x040fe40007f5e0ff */
[----:B------:R-:W-:Y:S01]  /*e1c0*/  LOP3.LUT R10, R93, 0x380, RZ, 0xc0, !PT ;  /* 0x000003805d0a7812 */ /* 0x000fe200078ec0ff */
[--C-:B------:R-:W-:Y:S01]  /*e1d0*/  IMAD.X R25, RZ, RZ, R5.reuse, P1 ;  /* 0x000000ffff197224 */ /* 0x100fe200008e0605 */
[----:B------:R-:W-:Y:S01]  /*e1e0*/  IADD3 R103, P4, R4, 0x4020, RZ ;  /* 0x0000402004677810 */ /* 0x000fe20007f9e0ff */
[--C-:B------:R-:W-:Y:S01]  /*e1f0*/  IMAD.X R21, RZ, RZ, R5.reuse, P2 ;  /* 0x000000ffff157224 */ /* 0x100fe200010e0605 */
[----:B------:R-:W-:Y:S02]  /*e200*/  SHF.R.U64 R10, R10, 0x3, RZ ;  /* 0x000000030a0a7819 */ /* 0x000fe400000012ff */
[----:B------:R-:W-:Y:S01]  /*e210*/  IADD3 R105, P5, R4, 0x4040, RZ ;  /* 0x0000404004697810 */ /* 0x000fe20007fbe0ff */
[----:B------:R-:W-:Y:S01]  /*e220*/  IMAD.X R13, RZ, RZ, R5, P4 ;  /* 0x000000ffff0d7224 */ /* 0x000fe200020e0605 */
[----:B------:R-:W-:-:S02]  /*e230*/  LOP3.LUT R12, R97, 0x380, RZ, 0xc0, !PT ;  /* 0x00000380610c7812 */ /* 0x000fc400078ec0ff */
[----:B------:R-:W-:Y:S01]  /*e240*/  LOP3.LUT R24, R10, R93, RZ, 0x3c, !PT ;  /* 0x0000005d0a187212 */ /* 0x000fe200078e3cff */
[----:B------:R-:W-:Y:S01]  /*e250*/  IMAD.X R11, RZ, RZ, R5, P5 ;  /* 0x000000ffff0b7224 */ /* 0x000fe200028e0605 */
[----:B------:R-:W-:Y:S02]  /*e260*/  LOP3.LUT R10, R103, 0x380, RZ, 0xc0, !PT ;  /* 0x00000380670a7812 */ /* 0x000fe400078ec0ff */
[----:B------:R-:W-:Y:S02]  /*e270*/  SHF.R.U64 R12, R12, 0x3, RZ ;  /* 0x000000030c0c7819 */ /* 0x000fe400000012ff */
[----:B------:R-:W-:Y:S02]  /*e280*/  LOP3.LUT R28, R105, 0x380, RZ, 0xc0, !PT ;  /* 0x00000380691c7812 */ /* 0x000fe400078ec0ff */
[----:B------:R-:W-:Y:S02]  /*e290*/  IADD3 R89, P6, R4, 0x20, RZ ;  /* 0x0000002004597810 */ /* 0x000fe40007fde0ff */
[----:B------:R-:W-:-:S02]  /*e2a0*/  SHF.R.U64 R10, R10, 0x3, RZ ;  /* 0x000000030a0a7819 */ /* 0x000fc400000012ff */
[----:B------:R-:W-:Y:S02]  /*e2b0*/  LOP3.LUT R20, R12, R97, RZ, 0x3c, !PT ;  /* 0x000000610c147212 */ /* 0x000fe400078e3cff */
[----:B------:R-:W-:Y:S02]  /*e2c0*/  SHF.R.U64 R28, R28, 0x3, RZ ;  /* 0x000000031c1c7819 */ /* 0x000fe400000012ff */
[----:B------:R-:W-:Y:S02]  /*e2d0*/  LOP3.LUT R6, R89, 0x380, RZ, 0xc0, !PT ;  /* 0x0000038059067812 */ /* 0x000fe400078ec0ff */
[----:B------:R-:W-:Y:S02]  /*e2e0*/  LOP3.LUT R12, R10, R103, RZ, 0x3c, !PT ;  /* 0x000000670a0c7212 */ /* 0x000fe400078e3cff */
[----:B------:R-:W-:Y:S02]  /*e2f0*/  LOP3.LUT R10, R28, R105, RZ, 0x3c, !PT ;  /* 0x000000691c0a7212 */ /* 0x000fe400078e3cff */
[----:B------:R-:W-:-:S02]  /*e300*/  MOV R64, R20 ;  /* 0x0000001400407202 */ /* 0x000fc40000000f00 */
[----:B------:R-:W-:Y:S02]  /*e310*/  F2FP.BF16.F32.PACK_AB R30, R30, R31 ;  /* 0x0000001f1e1e723e */ /* 0x000fe400000010ff */
[----:B------:R-:W-:Y:S02]  /*e320*/  F2FP.BF16.F32.PACK_AB R27, R26, R27 ;  /* 0x0000001b1a1b723e */ /* 0x000fe400000010ff */
[----:B------:R-:W-:Y:S02]  /*e330*/  SHF.R.U64 R6, R6, 0x3, RZ ;  /* 0x0000000306067819 */ /* 0x000fe400000012ff */
[----:B------:R-:W-:Y:S02]  /*e340*/  IADD3 R101, P3, R4, 0x4000, RZ ;  /* 0x0000400004657810 */ /* 0x000fe40007f7e0ff */
[----:B------:R-:W-:Y:S02]  /*e350*/  MOV R58, R10 ;  /* 0x0000000a003a7202 */ /* 0x000fe40000000f00 */
[----:B------:R-:W-:Y:S01]  /*e360*/  F2FP.BF16.F32.PACK_AB R76, R76, R77 ;  /* 0x0000004d4c4c723e */ /* 0x000fe200000010ff */
[----:B------:R-:W-:Y:S01]  /*e370*/  IMAD.X R15, RZ, RZ, R5, P3 ;  /* 0x000000ffff0f7224 */ /* 0x000fe200018e0605 */
[----:B------:R-:W-:-:S02]  /*e380*/  SEL R77, R30, R27, P0 ;  /* 0x0000001b1e4d7207 */ /* 0x000fc40000000000 */
[----:B------:R-:W-:Y:S01]  /*e390*/  SEL R79, R27, R30, P0 ;  /* 0x0000001e1b4f7207 */ /* 0x000fe20000000000 */
[----:B------:R-:W-:Y:S01]  /*e3a0*/  IMAD.X R27, RZ, RZ, R5, P6 ;  /* 0x000000ffff1b7224 */ /* 0x000fe200030e0605 */
[----:B------:R-:W-:Y:S02]  /*e3b0*/  LOP3.LUT R26, R6, R89, RZ, 0x3c, !PT ;  /* 0x00000059061a7212 */ /* 0x000fe400078e3cff */
[----:B------:R-:W-:Y:S02]  /*e3c0*/  LOP3.LUT R6, R101, 0x380, RZ, 0xc0, !PT ;  /* 0x0000038065067812 */ /* 0x000fe400078ec0ff */
[----:B------:R-:W-:Y:S02]  /*e3d0*/  IADD3 R107, P6, R4, 0x4060, RZ ;  /* 0x00004060046b7810 */ /* 0x000fe40007fde0ff */
[----:B------:R-:W-:Y:S02]  /*e3e0*/  F2FP.BF16.F32.PACK_AB R73, R72, R73 ;  /* 0x000000494849723e */ /* 0x000fe400000010ff */
[----:B------:R-:W-:-:S02]  /*e3f0*/  F2FP.BF16.F32.PACK_AB R95, R94, R95 ;  /* 0x0000005f5e5f723e */ /* 0x000fc400000010ff */
[----:B------:R-:W-:Y:S02]  /*e400*/  SHF.R.U64 R6, R6, 0x3, RZ ;  /* 0x0000000306067819 */ /* 0x000fe400000012ff */
[----:B------:R-:W-:Y:S02]  /*e410*/  F2FP.BF16.F32.PACK_AB R68, R68, R69 ;  /* 0x000000454444723e */ /* 0x000fe400000010ff */
[----:B------:R-:W-:Y:S02]  /*e420*/  LOP3.LUT R30, R107, 0x380, RZ, 0xc0, !PT ;  /* 0x000003806b1e7812 */ /* 0x000fe400078ec0ff */
[----:B------:R-:W-:Y:S02]  /*e430*/  LOP3.LUT R7, R4, 0x380, RZ, 0xc0, !PT ;  /* 0x0000038004077812 */ /* 0x000fe400078ec0ff */
[----:B------:R-:W-:Y:S02]  /*e440*/  SEL R31, R96, R95, P0 ;  /* 0x0000005f601f7207 */ /* 0x000fe40000000000 */
[----:B------:R-:W-:-:S02]  /*e450*/  SEL R63, R76, R73, P0 ;  /* 0x000000494c3f7207 */ /* 0x000fc40000000000 */
[----:B------:R-:W-:Y:S02]  /*e460*/  LOP3.LUT R14, R6, R101, RZ, 0x3c, !PT ;  /* 0x00000065060e7212 */ /* 0x000fe400078e3cff */
[----:B------:R-:W-:Y:S02]  /*e470*/  F2FP.BF16.F32.PACK_AB R91, R90, R91 ;  /* 0x0000005b5a5b723e */ /* 0x000fe400000010ff */
[----:B------:R-:W-:Y:S02]  /*e480*/  F2FP.BF16.F32.PACK_AB R57, R56, R57 ;  /* 0x000000393839723e */ /* 0x000fe400000010ff */
[----:B------:R-:W-:Y:S02]  /*e490*/  SEL R95, R95, R96, P0 ;  /* 0x000000605f5f7207 */ /* 0x000fe40000000000 */
[----:B------:R-:W-:Y:S02]  /*e4a0*/  SEL R73, R73, R76, P0 ;  /* 0x0000004c49497207 */ /* 0x000fe40000000000 */
[----:B------:R-:W-:-:S02]  /*e4b0*/  SEL R67, R68, R65, P0 ;  /* 0x0000004144437207 */ /* 0x000fc40000000000 */
[----:B------:R-:W-:Y:S02]  /*e4c0*/  SHF.R.U64 R30, R30, 0x3, RZ ;  /* 0x000000031e1e7819 */ /* 0x000fe400000012ff */
[----:B------:R-:W-:Y:S02]  /*e4d0*/  F2FP.BF16.F32.PACK_AB R49, R49, R88 ;  /* 0x000000583131723e */ /* 0x000fe400000010ff */
[----:B------:R-:W-:Y:S02]  /*e4e0*/  SEL R65, R65, R68, P0 ;  /* 0x0000004441417207 */ /* 0x000fe40000000000 */
[----:B------:R-:W-:Y:S02]  /*e4f0*/  F2FP.BF16.F32.PACK_AB R43, R42, R43 ;  /* 0x0000002b2a2b723e */ /* 0x000fe400000010ff */
[----:B------:R-:W-:Y:S02]  /*e500*/  F2FP.BF16.F32.PACK_AB R41, R41, R48 ;  /* 0x000000302929723e */ /* 0x000fe400000010ff */
[----:B------:R-:W-:-:S02]  /*e510*/  F2FP.BF16.F32.PACK_AB R38, R38, R39 ;  /* 0x000000272626723e */ /* 0x000fc400000010ff */
[----:B------:R-:W-:Y:S02]  /*e520*/  F2FP.BF16.F32.PACK_AB R40, R37, R40 ;  /* 0x000000282528723e */ /* 0x000fe400000010ff */
[----:B------:R-:W-:Y:S02]  /*e530*/  F2FP.BF16.F32.PACK_AB R35, R34, R35 ;  /* 0x000000232223723e */ /* 0x000fe400000010ff */
[----:B------:R-:W-:Y:S02]  /*e540*/  F2FP.BF16.F32.PACK_AB R33, R33, R36 ;  /* 0x000000242121723e */ /* 0x000fe400000010ff */
[----:B------:R-:W-:Y:S02]  /*e550*/  SHF.R.U64 R7, R7, 0x3, RZ ;  /* 0x0000000307077819 */ /* 0x000fe400000012ff */
[----:B------:R-:W-:Y:S02]  /*e560*/  SEL R37, R92, R91, P0 ;  /* 0x0000005b5c257207 */ /* 0x000fe40000000000 */
[----:B------:R-:W-:-:S02]  /*e570*/  SEL R69, R60, R57, P0 ;  /* 0x000000393c457207 */ /* 0x000fc40000000000 */
[----:B------:R-:W-:Y:S02]  /*e580*/  MOV R62, R14 ;  /* 0x0000000e003e7202 */ /* 0x000fe40000000f00 */
[----:B------:R-:W-:Y:S02]  /*e590*/  SEL R91, R91, R92, P0 ;  /* 0x0000005c5b5b7207 */ /* 0x000fe40000000000 */
[----:B------:R-:W-:Y:S02]  /*e5a0*/  SEL R39, R52, R49, P0 ;  /* 0x0000003134277207 */ /* 0x000fe40000000000 */
[----:B------:R-:W-:Y:S02]  /*e5b0*/  SEL R57, R57, R60, P0 ;  /* 0x0000003c39397207 */ /* 0x000fe40000000000 */
[----:B------:R-:W-:Y:S02]  /*e5c0*/  LOP3.LUT R6, R30, R107, RZ, 0x3c, !PT ;  /* 0x0000006b1e067212 */ /* 0x000fe400078e3cff */
[----:B------:R-:W-:-:S02]  /*e5d0*/  SEL R49, R49, R52, P0 ;  /* 0x0000003431317207 */ /* 0x000fc40000000000 */
[----:B------:R-:W-:Y:S02]  /*e5e0*/  SEL R45, R41, R40, P0 ;  /* 0x00000028292d7207 */ /* 0x000fe40000000000 */
[----:B------:R-:W-:Y:S02]  /*e5f0*/  SEL R51, R33, R32, P0 ;  /* 0x0000002021337207 */ /* 0x000fe40000000000 */
[----:B------:R-:W-:Y:S02]  /*e600*/  SEL R71, R50, R43, P0 ;  /* 0x0000002b32477207 */ /* 0x000fe40000000000 */
[----:B------:R-:W-:Y:S02]  /*e610*/  SEL R75, R38, R35, P0 ;  /* 0x00000023264b7207 */ /* 0x000fe40000000000 */
[----:B------:R-:W-:Y:S01]  /*e620*/  LOP3.LUT R4, R7, R4, RZ, 0x3c, !PT ;  /* 0x0000000407047212 */ /* 0x000fe200078e3cff */
[----:B------:R-:W-:Y:S01]  /*e630*/  IMAD.X R7, RZ, RZ, R5, P6 ;  /* 0x000000ffff077224 */ /* 0x000fe200030e0605 */
[----:B------:R-:W-:-:S02]  /*e640*/  SEL R43, R43, R50, P0 ;  /* 0x000000322b2b7207 */ /* 0x000fc40000000000 */
[----:B------:R-:W-:Y:S02]  /*e650*/  SEL R41, R40, R41, P0 ;  /* 0x0000002928297207 */ /* 0x000fe40000000000 */
[----:B------:R-:W-:Y:S02]  /*e660*/  SEL R35, R35, R38, P0 ;  /* 0x0000002623237207 */ /* 0x000fe40000000000 */
[----:B------:R-:W-:Y:S02]  /*e670*/  SEL R33, R32, R33, P0 ;  /* 0x0000002120217207 */ /* 0x000fe40000000000 */
        /* <DEDUP_REMOVED lines=12> */
[----:B------:R-:W2:Y:S04]  /*e740*/  SHFL.IDX PT, R28, R73, R20, 0x1c1f ;  /* 0x001c1f14491c7589 */ /* 0x000ea800000e0000 */
[----:B------:R-:W-:Y:S04]  /*e750*/  SHFL.IDX PT, R67, R67, R44, 0x1c1f ;  /* 0x001c1f2c43437589 */ /* 0x000fe800000e0000 */
[----:B------:R-:W3:Y:S01]  /*e760*/  SHFL.IDX PT, R30, R65, R20, 0x1c1f ;  /* 0x001c1f14411e7589 */ /* 0x000ee200000e0000 */
[----:B0-----:R-:W-:-:S02]  /*e770*/  SEL R4, R29, R10, P0 ;  /* 0x0000000a1d047207 */ /* 0x001fc40000000000 */
[----:B------:R-:W-:Y:S01]  /*e780*/  SEL R6, R10, R29, P0 ;  /* 0x0000001d0a067207 */ /* 0x000fe20000000000 */
[----:B------:R-:W-:Y:S04]  /*e790*/  SHFL.IDX PT, R37, R37, R44, 0x1c1f ;  /* 0x001c1f2c25257589 */ /* 0x000fe800000e0000 */
[----:B------:R-:W-:Y:S01]  /*e7a0*/  SHFL.IDX PT, R69, R69, R44, 0x1c1f ;  /* 0x001c1f2c45457589 */ /* 0x000fe200000e0000 */
[----:B-1----:R-:W-:Y:S02]  /*e7b0*/  SEL R12, R31, R14, P0 ;  /* 0x0000000e1f0c7207 */ /* 0x002fe40000000000 */
[----:B------:R-:W-:Y:S01]  /*e7c0*/  SEL R14, R14, R31, P0 ;  /* 0x0000001f0e0e7207 */ /* 0x000fe20000000000 */
[----:B------:R-:W0:Y:S04]  /*e7d0*/  SHFL.IDX PT, R24, R91, R20, 0x1c1f ;  /* 0x001c1f145b187589 */ /* 0x000e2800000e0000 */
[----:B------:R-:W1:Y:S01]  /*e7e0*/  SHFL.IDX PT, R42, R57, R20, 0x1c1f ;  /* 0x001c1f14392a7589 */ /* 0x000e6200000e0000 */
[----:B--2---:R-:W-:-:S02]  /*e7f0*/  SEL R5, R63, R28, P0 ;  /* 0x0000001c3f057207 */ /* 0x004fc40000000000 */
[----:B------:R-:W-:Y:S01]  /*e800*/  SEL R7, R28, R63, P0 ;  /* 0x0000003f1c077207 */ /* 0x000fe20000000000 */
[----:B------:R-:W-:Y:S01]  /*e810*/  BAR.SYNC.DEFER_BLOCKING 0x1, 0x100 ;  /* 0x0044000000007b1d */ /* 0x000fe20000010000 */
[----:B---3--:R-:W-:Y:S02]  /*e820*/  SEL R13, R67, R30, P0 ;  /* 0x0000001e430d7207 */ /* 0x008fe40000000000 */
[----:B------:R-:W-:-:S03]  /*e830*/  SEL R15, R30, R67, P0 ;  /* 0x000000431e0f7207 */ /* 0x000fc60000000000 */
[----:B------:R-:W-:Y:S04]  /*e840*/  SHFL.IDX PT, R39, R39, R44, 0x1c1f ;  /* 0x001c1f2c27277589 */ /* 0x000fe800000e0000 */
[----:B------:R-:W2:Y:S04]  /*e850*/  SHFL.IDX PT, R26, R49, R20, 0x1c1f ;  /* 0x001c1f14311a7589 */ /* 0x000ea800000e0000 */
[----:B------:R-:W-:Y:S01]  /*e860*/  SHFL.IDX PT, R45, R45, R44, 0x1c1f ;  /* 0x001c1f2c2d2d7589 */ /* 0x000fe200000e0000 */
[----:B0-----:R-:W-:Y:S02]  /*e870*/  SEL R28, R37, R24, P0 ;  /* 0x00000018251c7207 */ /* 0x001fe40000000000 */
[----:B------:R-:W-:Y:S01]  /*e880*/  SEL R30, R24, R37, P0 ;  /* 0x00000025181e7207 */ /* 0x000fe20000000000 */
[----:B------:R-:W-:Y:S01]  /*e890*/  SHFL.IDX PT, R51, R51, R44, 0x1c1f ;  /* 0x001c1f2c33337589 */ /* 0x000fe200000e0000 */
[----:B-1----:R-:W-:-:S02]  /*e8a0*/  SEL R29, R69, R42, P0 ;  /* 0x0000002a451d7207 */ /* 0x002fc40000000000 */
[----:B------:R-:W-:Y:S01]  /*e8b0*/  SEL R31, R42, R69, P0 ;  /* 0x000000452a1f7207 */ /* 0x000fe20000000000 */
[----:B------:R-:W-:Y:S04]  /*e8c0*/  SHFL.IDX PT, R53, R53, R44, 0x1c1f ;  /* 0x001c1f2c35357589 */ /* 0x000fe800000e0000 */
[----:B------:R-:W-:Y:S04]  /*e8d0*/  SHFL.IDX PT, R59, R59, R44, 0x1c1f ;  /* 0x001c1f2c3b3b7589 */ /* 0x000fe800000e0000 */
[----:B------:R-:W-:Y:S04]  /*e8e0*/  SHFL.IDX PT, R71, R71, R44, 0x1c1f ;  /* 0x001c1f2c47477589 */ /* 0x000fe800000e0000 */
[----:B------:R-:W-:Y:S01]  /*e8f0*/  SHFL.IDX PT, R75, R75, R44, 0x1c1f ;  /* 0x001c1f2c4b4b7589 */ /* 0x000fe200000e0000 */
[----:B--2---:R-:W-:-:S02]  /*e900*/  SEL R24, R39, R26, P0 ;  /* 0x0000001a27187207 */ /* 0x004fc40000000000 */
[----:B------:R-:W-:Y:S01]  /*e910*/  SEL R26, R26, R39, P0 ;  /* 0x000000271a1a7207 */ /* 0x000fe20000000000 */
[----:B------:R-:W-:Y:S04]  /*e920*/  SHFL.IDX PT, R77, R77, R44, 0x1c1f ;  /* 0x001c1f2c4d4d7589 */ /* 0x000fe800000e0000 */
[----:B------:R-:W-:Y:S04]  /*e930*/  SHFL.IDX PT, R81, R81, R44, 0x1c1f ;  /* 0x001c1f2c51517589 */ /* 0x000fe800000e0000 */
[----:B------:R-:W-:Y:S04]  /*e940*/  SHFL.IDX PT, R85, R85, R44, 0x1c1f ;  /* 0x001c1f2c55557589 */ /* 0x000fe800000e0000 */
[----:B------:R-:W0:Y:S04]  /*e950*/  SHFL.IDX PT, R46, R43, R20, 0x1c1f ;  /* 0x001c1f142b2e7589 */ /* 0x000e2800000e0000 */
[----:B------:R-:W1:Y:S04]  /*e960*/  SHFL.IDX PT, R32, R41, R20, 0x1c1f ;  /* 0x001c1f1429207589 */ /* 0x000e6800000e0000 */
[----:B------:R-:W2:Y:S04]  /*e970*/  SHFL.IDX PT, R44, R35, R20, 0x1c1f ;  /* 0x001c1f14232c7589 */ /* 0x000ea800000e0000 */
[----:B------:R-:W-:Y:S04]  /*e980*/  SHFL.IDX PT, R10, R33, R20, 0x1c1f ;  /* 0x001c1f14210a7589 */ /* 0x000fe800000e0000 */
[----:B------:R-:W3:Y:S04]  /*e990*/  SHFL.IDX PT, R34, R55, R20, 0x1c1f ;  /* 0x001c1f1437227589 */ /* 0x000ee800000e0000 */
[----:B------:R-:W-:Y:S04]  /*e9a0*/  SHFL.IDX PT, R52, R79, R20, 0x1c1f ;  /* 0x001c1f144f347589 */ /* 0x000fe800000e0000 */
[----:B------:R-:W4:Y:S01]  /*e9b0*/  SHFL.IDX PT, R54, R83, R20, 0x1c1f ;  /* 0x001c1f1453367589 */ /* 0x000f2200000e0000 */
[----:B0-----:R-:W-:-:S03]  /*e9c0*/  SEL R25, R71, R46, P0 ;  /* 0x0000002e47197207 */ /* 0x001fc60000000000 */
[----:B------:R-:W0:Y:S01]  /*e9d0*/  SHFL.IDX PT, R40, R61, R20, 0x1c1f ;  /* 0x001c1f143d287589 */ /* 0x000e2200000e0000 */
[----:B-1----:R-:W-:Y:S02]  /*e9e0*/  SEL R36, R45, R32, P0 ;  /* 0x000000202d247207 */ /* 0x002fe40000000000 */
[----:B------:R-:W-:Y:S01]  /*e9f0*/  SEL R38, R32, R45, P0 ;  /* 0x0000002d20267207 */ /* 0x000fe20000000000 */
[----:B------:R-:W1:Y:S01]  /*ea00*/  SHFL.IDX PT, R56, R87, R20, 0x1c1f ;  /* 0x001c1f1457387589 */ /* 0x000e6200000e0000 */
[----:B--2---:R-:W-:Y:S02]  /*ea10*/  SEL R37, R75, R44, P0 ;  /* 0x0000002c4b257207 */ /* 0x004fe40000000000 */
[----:B------:R-:W-:Y:S01]  /*ea20*/  SEL R39, R44, R75, P0 ;  /* 0x0000004b2c277207 */ /* 0x000fe20000000000 */
[----:B------:R0:W-:Y:S04]  /*ea30*/  STSM.16.M88.4 [R48], R4 ;  /* 0x0000000430007844 */ /* 0x0001e80000000200 */
[----:B------:R2:W-:Y:S01]  /*ea40*/  STSM.16.M88.4 [R27], R12 ;  /* 0x0000000c1b007844 */ /* 0x0005e20000000200 */
[----:B---3--:R-:W-:-:S02]  /*ea50*/  SEL R32, R53, R34, P0 ;  /* 0x0000002235207207 */ /* 0x008fc40000000000 */
[----:B------:R-:W-:Y:S01]  /*ea60*/  SEL R34, R34, R53, P0 ;  /* 0x0000003522227207 */ /* 0x000fe20000000000 */
[----:B------:R3:W-:Y:S01]  /*ea70*/  STSM.16.M88.4 [R50], R28 ;  /* 0x0000001c32007844 */ /* 0x0007e20000000200 */
[----:B----4-:R-:W-:Y:S02]  /*ea80*/  SEL R33, R81, R54, P0 ;  /* 0x0000003651217207 */ /* 0x010fe40000000000 */
[----:B------:R-:W-:Y:S02]  /*ea90*/  SEL R35, R54, R81, P0 ;  /* 0x0000005136237207 */ /* 0x000fe40000000000 */
[----:B0-----:R-:W-:Y:S01]  /*eaa0*/  SEL R48, R59, R40, P0 ;  /* 0x000000283b307207 */ /* 0x001fe20000000000 */
[----:B------:R-:W-:Y:S01]  /*eab0*/  IMAD.U32 R4, RZ, RZ, UR4 ;  /* 0x00000004ff047e24 */ /* 0x000fe2000f8e00ff */
[----:B------:R-:W-:Y:S01]  /*eac0*/  @UP1 ULDC.64 UR4, c[0x0][0xbe0] ;  /* 0x0002f80000041ab9 */ /* 0x000fe20000000a00 */
[----:B------:R-:W-:Y:S01]  /*ead0*/  IMAD.U32 R5, RZ, RZ, UR6 ;  /* 0x00000006ff057e24 */ /* 0x000fe2000f8e00ff */
[----:B--2---:R-:W-:Y:S01]  /*eae0*/  SEL R27, R46, R71, P0 ;  /* 0x000000472e1b7207 */ /* 0x004fe20000000000 */
[----:B------:R-:W-:Y:S01]  /*eaf0*/  @UP1 UIMAD.WIDE UR4, UR36, 0x4, UR4 ;  /* 0x00000004240418a5 */ /* 0x000fe2000f8e0204 */
[----:B------:R-:W-:-:S02]  /*eb00*/  SEL R12, R51, R10, P0 ;  /* 0x0000000a330c7207 */ /* 0x000fc40000000000 */
[----:B------:R-:W-:Y:S01]  /*eb10*/  SEL R14, R10, R51, P0 ;  /* 0x000000330a0e7207 */ /* 0x000fe20000000000 */
[----:B------:R0:W-:Y:S01]  /*eb20*/  STSM.16.M88.4 [R64], R24 ;  /* 0x0000001840007844 */ /* 0x0001e20000000200 */
[----:B------:R-:W-:Y:S02]  /*eb30*/  SEL R13, R77, R52, P0 ;  /* 0x000000344d0d7207 */ /* 0x000fe40000000000 */
[----:B------:R-:W-:Y:S01]  /*eb40*/  SEL R15, R52, R77, P0 ;  /* 0x0000004d340f7207 */ /* 0x000fe20000000000 */
[----:B------:R0:W-:Y:S01]  /*eb50*/  STSM.16.M88.4 [R62], R36 ;  /* 0x000000243e007844 */ /* 0x0001e20000000200 */
[----:B---3--:R-:W-:Y:S02]  /*eb60*/  SEL R50, R40, R59, P0 ;  /* 0x0000003b28327207 */ /* 0x008fe40000000000 */
[----:B-1----:R-:W-:Y:S01]  /*eb70*/  SEL R49, R85, R56, P0 ;  /* 0x0000003855317207 */ /* 0x002fe20000000000 */
[----:B------:R0:W-:Y:S01]  /*eb80*/  STSM.16.M88.4 [R60], R12 ;  /* 0x0000000c3c007844 */ /* 0x0001e20000000200 */
[----:B------:R-:W-:-:S02]  /*eb90*/  SEL R51, R56, R85, P0 ;  /* 0x0000005538337207 */ /* 0x000fc40000000000 */
[----:B------:R-:W-:Y:S01]  /*eba0*/  PLOP3.LUT P0, PT, PT, PT, UP1, 0x80, 0x0 ;  /* 0x000000000000781c */ /* 0x000fe20003f0f018 */
[----:B------:R0:W-:Y:S04]  /*ebb0*/  STSM.16.M88.4 [R58], R32 ;  /* 0x000000203a007844 */ /* 0x0001e80000000200 */
[----:B------:R0:W-:Y:S01]  /*ebc0*/  STSM.16.M88.4 [R21], R48 ;  /* 0x0000003015007844 */ /* 0x0001e20000000200 */
[----:B------:R-:W-:Y:S01]  /*ebd0*/  BAR.SYNC.DEFER_BLOCKING 0x1, 0x100 ;  /* 0x0044000000007b1d */ /* 0x000fe20000010000 */
[----:B------:R-:W-:Y:S02]  /*ebe0*/  IMAD.U32 R6, RZ, RZ, UR4 ;  /* 0x00000004ff067e24 */ /* 0x000fe4000f8e00ff */
[----:B------:R-:W-:-:S03]  /*ebf0*/  IMAD.U32 R7, RZ, RZ, UR5 ;  /* 0x00000005ff077e24 */ /* 0x000fc6000f8e00ff */
[----:B------:R-:W2:Y:S04]  /*ec00*/  @P2 LDG.E R10, desc[UR52][R4.64] ;  /* 0x00000034040a2981 */ /* 0x000ea8000c1e1900 */
[----:B------:R-:W3:Y:S01]  /*ec10*/  @P0 LDG.E R6, desc[UR52][R6.64] ;  /* 0x0000003406060981 */ /* 0x000ee2000c1e1900 */
[----:B------:R-:W-:Y:S01]  /*ec20*/  IMAD R11, R18, 0x40, R16 ;  /* 0x00000040120b7824 */ /* 0x000fe200078e0210 */
[----:B------:R-:W-:Y:S01]  /*ec30*/  UMOV UR4, URZ ;  /* 0x0000003f00047c82 */ /* 0x000fe20008000000 */
[----:B------:R-:W-:Y:S02]  /*ec40*/  ULDC UR8, c[0x0][0xa88] ;  /* 0x0002a20000087ab9 */ /* 0x000fe40000000800 */
[----:B------:R-:W-:-:S03]  /*ec50*/  IMAD.WIDE R8, R11, 0x2, R8 ;  /* 0x000000020b087825 */ /* 0x000fc600078e0208 */
[----:B------:R-:W-:Y:S02]  /*ec60*/  IADD3 R29, P1, R8, 0x1000, RZ ;  /* 0x00001000081d7810 */ /* 0x000fe40007f3e0ff */
[----:B--2---:R-:W-:Y:S02]  /*ec70*/  @P2 R2UR UR4, R10 ;  /* 0x000000000a0422ca */ /* 0x004fe400000e0000 */
        /* <DEDUP_REMOVED lines=8> */
.L_x_2016:
[----:B------:R-:W-:Y:S01]  /*ed00*/  USHF.R.S32.HI UR12, URZ, 0x1f, UR38 ;  /* 0x0000001f3f0c7899 */ /* 0x000fe20008011426 */
[----:B------:R-:W-:Y:S01]  /*ed10*/  MOV R5, UR42 ;  /* 0x0000002a00057c02 */ /* 0x000fe20008000f00 */
[----:B------:R-:W-:Y:S01]  /*ed20*/  ULDC.64 UR10, c[0x0][0xb70] ;  /* 0x0002dc00000a7ab9 */ /* 0x000fe20000000a00 */
[----:B------:R-:W-:Y:S01]  /*ed30*/  USHF.R.S32.HI UR5, URZ, 0x1f, UR4 ;  /* 0x0000001f3f057899 */ /* 0x000fe20008011404 */
[C---:B------:R-:W-:Y:S01]  /*ed40*/  IADD3 R13, P2, R8.reuse, 0x2000, RZ ;  /* 0x00002000080d7810 */ /* 0x040fe20007f5e0ff */
[----:B------:R-:W-:Y:S01]  /*ed50*/  UIMAD UR9, UR12, UR10, URZ ;  /* 0x0000000a0c0972a4 */ /* 0x000fe2000f8e023f */
[----:B------:R-:W-:Y:S01]  /*ed60*/  IMAD R10, R5, 0x80, R22 ;  /* 0x00000080050a7824 */ /* 0x000fe200078e0216 */
[----:B------:R-:W-:Y:S01]  /*ed70*/  UIMAD.WIDE.U32 UR6, UR38, UR10, UR4 ;  /* 0x0000000a260672a5 */ /* 0x000fe2000f8e0004 */
[----:B------:R-:W-:Y:S01]  /*ed80*/  IADD3 R7, P6, R8, 0x3000, RZ ;  /* 0x0000300008077810 */ /* 0x000fe20007fde0ff */
[----:B------:R-:W-:Y:S01]  /*ed90*/  UIMAD UR9, UR38, UR11, UR9 ;  /* 0x0000000b260972a4 */ /* 0x000fe2000f8e0209 */
[----:B------:R-:W-:Y:S01]  /*eda0*/  LOP3.LUT R12, R13, 0x380, RZ, 0xc0, !PT ;  /* 0x000003800d0c7812 */ /* 0x000fe200078ec0ff */
[----:B------:R-:W-:Y:S01]  /*edb0*/  USEL UR37, UR37, URZ, !UP0 ;  /* 0x0000003f25257287 */ /* 0x000fe2000c000000 */
[----:B------:R-:W-:Y:S01]  /*edc0*/  SHF.R.S32.HI R5, RZ, 0x1f, R10 ;  /* 0x0000001fff057819 */ /* 0x000fe2000001140a */
[----:B------:R-:W-:Y:S01]  /*edd0*/  ULDC.64 UR10, c[0x0][0xb78] ;  /* 0x0002de00000a7ab9 */ /* 0x000fe20000000a00 */
[----:B------:R-:W-:Y:S01]  /*ede0*/  UIADD3 UR7, UR7, UR9, URZ ;  /* 0x0000000907077290 */ /* 0x000fe2000fffe03f */
[----:B------:R-:W-:Y:S01]  /*edf0*/  LOP3.LUT R4, R7, 0x380, RZ, 0xc0, !PT ;  /* 0x0000038007047812 */ /* 0x000fe200078ec0ff */
[----:B------:R-:W-:Y:S01]  /*ee00*/  USEL UR36, UR36, URZ, !UP0 ;  /* 0x0000003f24247287 */ /* 0x000fe2000c000000 */
[----:B------:R-:W-:Y:S01]  /*ee10*/  LOP3.LUT R28, R29, 0x380, RZ, 0xc0, !PT ;  /* 0x000003801d1c7812 */ /* 0x000fe200078ec0ff */
[----:B------:R-:W-:Y:S01]  /*ee20*/  UIMAD UR9, UR37, UR10, URZ ;  /* 0x0000000a250972a4 */ /* 0x000fe2000f8e023f */
[----:B------:R-:W-:Y:S01]  /*ee30*/  SHF.R.U64 R12, R12, 0x3, RZ ;  /* 0x000000030c0c7819 */ /* 0x000fe200000012ff */
[----:B------:R-:W-:Y:S01]  /*ee40*/  UIMAD.WIDE.U32 UR6, UR36, UR10, UR6 ;  /* 0x0000000a240672a5 */ /* 0x000fe2000f8e0006 */
[----:B------:R-:W-:Y:S01]  /*ee50*/  SHF.R.U64 R4, R4, 0x3, RZ ;  /* 0x0000000304047819 */ /* 0x000fe200000012ff */
[----:B------:R-:W-:Y:S01]  /*ee60*/  UIMAD UR9, UR36, UR11, UR9 ;  /* 0x0000000b240972a4 */ /* 0x000fe2000f8e0209 */
[----:B------:R-:W-:-:S02]  /*ee70*/  SHF.R.U64 R28, R28, 0x3, RZ ;  /* 0x000000031c1c7819 */ /* 0x000fc400000012ff */
[----:B------:R-:W-:Y:S01]  /*ee80*/  LOP3.LUT R12, R12, R13, RZ, 0x3c, !PT ;  /* 0x0000000d0c0c7212 */ /* 0x000fe200078e3cff */
[----:B------:R-:W-:Y:S01]  /*ee90*/  IMAD.X R13, RZ, RZ, R9, P2 ;  /* 0x000000ffff0d7224 */ /* 0x000fe200010e0609 */
[----:B------:R-:W-:Y:S01]  /*eea0*/  IADD3 R6, P0, R10, UR6, RZ ;  /* 0x000000060a067c10 */ /* 0x000fe2000ff1e0ff */
[----:B------:R-:W-:Y:S01]  /*eeb0*/  IMAD.U32 R14, RZ, RZ, UR9 ;  /* 0x00000009ff0e7e24 */ /* 0x000fe2000f8e00ff */
[----:B------:R-:W-:Y:S02]  /*eec0*/  IADD3 R37, P5, R8, 0x4000, RZ ;  /* 0x0000400008257810 */ /* 0x000fe40007fbe0ff */
[----:B------:R-:W-:Y:S02]  /*eed0*/  LOP3.LUT R4, R4, R7, RZ, 0x3c, !PT ;  /* 0x0000000704047212 */ /* 0x000fe400078e3cff */
[----:B------:R-:W-:Y:S01]  /*eee0*/  IADD3.X R5, R5, UR7, R14, P0, !PT ;  /* 0x0000000705057c10 */ /* 0x000fe200087fe40e */
[----:B------:R-:W-:Y:S01]  /*eef0*/  ULDC.64 UR6, c[0x0][0xb40] ;  /* 0x0002d00000067ab9 */ /* 0x000fe20000000a00 */
[----:B------:R-:W-:-:S02]  /*ef00*/  IADD3 R41, P4, R8, 0x5000, RZ ;  /* 0x0000500008297810 */ /* 0x000fc40007f9e0ff */
[----:B------:R-:W-:Y:S02]  /*ef10*/  LEA R44, P0, R6, UR6, 0x2 ;  /* 0x00000006062c7c11 */ /* 0x000fe4000f8010ff */
[----:B------:R-:W-:Y:S02]  /*ef20*/  IADD3 R25, P3, R8, 0x6000, RZ ;  /* 0x0000600008197810 */ /* 0x000fe40007f7e0ff */
[----:B------:R-:W-:Y:S01]  /*ef30*/  LEA.HI.X R45, R6, UR7, R5, 0x2, P0 ;  /* 0x00000007062d7c11 */ /* 0x000fe200080f1405 */
[----:B------:R-:W-:Y:S01]  /*ef40*/  VIADD R5, R10, 0x8 ;  /* 0x000000080a057836 */ /* 0x000fe20000000000 */
[----:B------:R-:W-:Y:S01]  /*ef50*/  LOP3.LUT P0, RZ, R188, 0x3, RZ, 0xc0, !PT ;  /* 0x00000003bcff7812 */ /* 0x000fe2000780c0ff */
[----:B------:R-:W-:Y:S01]  /*ef60*/  ULDC.64 UR6, c[0x0][0xaa0] ;  /* 0x0002a80000067ab9 */ /* 0x000fe20000000a00 */
[----:B------:R-:W-:Y:S02]  /*ef70*/  IADD3 R7, P2, R8, 0x7000, RZ ;  /* 0x0000700008077810 */ /* 0x000fe40007f5e0ff */
[----:B------:R-:W-:Y:S01]  /*ef80*/  LOP3.LUT R28, R28, R29, RZ, 0x3c, !PT ;  /* 0x0000001d1c1c7212 */ /* 0x000fe200078e3cff */
[----:B------:R-:W-:Y:S01]  /*ef90*/  IMAD.X R29, RZ, RZ, R9, P1 ;  /* 0x000000ffff1d7224 */ /* 0x000fe200008e0609 */
[----:B------:R-:W-:-:S02]  /*efa0*/  LOP3.LUT R36, R37, 0x380, RZ, 0xc0, !PT ;  /* 0x0000038025247812 */ /* 0x000fc400078ec0ff */
[----:B------:R-:W-:Y:S02]  /*efb0*/  LOP3.LUT R40, R41, 0x380, RZ, 0xc0, !PT ;  /* 0x0000038029287812 */ /* 0x000fe400078ec0ff */
[----:B------:R-:W-:Y:S02]  /*efc0*/  LOP3.LUT R24, R25, 0x380, RZ, 0xc0, !PT ;  /* 0x0000038019187812 */ /* 0x000fe400078ec0ff */
[----:B------:R-:W-:Y:S01]  /*efd0*/  LOP3.LUT R33, R8, 0x380, RZ, 0xc0, !PT ;  /* 0x0000038008217812 */ /* 0x000fe200078ec0ff */
[----:B------:R-:W-:Y:S01]  /*efe0*/  UIMAD UR5, UR5, UR6, URZ ;  /* 0x00000006050572a4 */ /* 0x000fe2000f8e023f */
[----:B------:R-:W-:Y:S01]  /*eff0*/  ISETP.GE.OR P1, PT, R10, UR8, P0 ;  /* 0x000000080a007c0c */ /* 0x000fe20008726670 */
[--C-:B------:R-:W-:Y:S01]  /*f000*/  IMAD.X R11, RZ, RZ, R9.reuse, P2 ;  /* 0x000000ffff0b7224 */ /* 0x100fe200010e0609 */
[----:B------:R-:W-:Y:S01]  /*f010*/  ISETP.GE.OR P0, PT, R5, UR8, P0 ;  /* 0x0000000805007c0c */ /* 0x000fe20008706670 */
[----:B------:R-:W-:Y:S01]  /*f020*/  IMAD.X R5, RZ, RZ, R9, P6 ;  /* 0x000000ffff057224 */ /* 0x000fe200030e0609 */
[----:B------:R-:W-:-:S02]  /*f030*/  LOP3.LUT R6, R7, 0x380, RZ, 0xc0, !PT ;  /* 0x0000038007067812 */ /* 0x000fc400078ec0ff */
[----:B------:R-:W-:Y:S02]  /*f040*/  SHF.R.U64 R36, R36, 0x3, RZ ;  /* 0x0000000324247819 */ /* 0x000fe400000012ff */
[----:B------:R-:W-:Y:S02]  /*f050*/  SHF.R.U64 R40, R40, 0x3, RZ ;  /* 0x0000000328287819 */ /* 0x000fe400000012ff */
[----:B------:R-:W-:Y:S02]  /*f060*/  SHF.R.U64 R24, R24, 0x3, RZ ;  /* 0x0000000318187819 */ /* 0x000fe400000012ff */
[----:B------:R-:W-:Y:S01]  /*f070*/  SHF.R.U64 R33, R33, 0x3, RZ ;  /* 0x0000000321217819 */ /* 0x000fe200000012ff */
[----:B------:R-:W-:Y:S01]  /*f080*/  IMAD.U32 R19, RZ, RZ, UR6 ;  /* 0x00000006ff137e24 */ /* 0x000fe2000f8e00ff */
[----:B------:R-:W-:Y:S01]  /*f090*/  SHF.R.U64 R6, R6, 0x3, RZ ;  /* 0x0000000306067819 */ /* 0x000fe200000012ff */
[----:B------:R-:W-:Y:S01]  /*f0a0*/  IMAD.MOV.U32 R20, RZ, RZ, R16 ;  /* 0x000000ffff147224 */ /* 0x000fe200078e0010 */
        /* <DEDUP_REMOVED lines=8> */
[----:B------:R-:W-:-:S02]  /*f130*/  LOP3.LUT R10, R6, R7, RZ, 0x3c, !PT ;  /* 0x00000007060a7212 */ /* 0x000fc400078e3cff */
[----:B------:R-:W-:Y:S01]  /*f140*/  SHF.R.S32.HI R21, RZ, 0x1f, R16 ;  /* 0x0000001fff157819 */ /* 0x000fe20000011410 */
[----:B------:R-:W-:Y:S01]  /*f150*/  UIMAD UR5, UR4, UR7, UR5 ;  /* 0x00000007040572a4 */ /* 0x000fe2000f8e0205 */
[----:B------:R-:W-:Y:S02]  /*f160*/  @!P1 STG.E desc[UR52][R44.64], R2 ;  /* 0x000000022c009986 */ /* 0x000fe4000c101934 */
[----:B------:R-:W-:Y:S01]  /*f170*/  ULDC.64 UR6, c[0x0][0xae0] ;  /* 0x0002b80000067ab9 */ /* 0x000fe20000000a00 */
[----:B------:R-:W-:Y:S01]  /*f180*/  IMAD.WIDE.U32 R20, R19, UR4, R20 ;  /* 0x0000000413147c25 */ /* 0x000fe2000f8e0014 */
[----:B------:R0:W-:Y:S01]  /*f190*/  @!P0 STG.E desc[UR52][R44.64+0x20], R0 ;  /* 0x000020002c008986 */ /* 0x0001e2000c101934 */
[----:B------:R-:W-:-:S03]  /*f1a0*/  UIMAD UR4, UR12, UR6, URZ ;  /* 0x000000060c0472a4 */ /* 0x000fc6000f8e023f */
[----:B------:R-:W5:Y:S01]  /*f1b0*/  LD.E.128 R32, desc[UR52][R32.64] ;  /* 0x0000003420207980 */ /* 0x000f62000c101d00 */
[----:B------:R-:W-:-:S03]  /*f1c0*/  VIADD R21, R21, UR5 ;  /* 0x0000000515157c36 */ /* 0x000fc60008000000 */
[----:B------:R-:W5:Y:S01]  /*f1d0*/  LD.E.128 R28, desc[UR52][R28.64] ;  /* 0x000000341c1c7980 */ /* 0x000f62000c101d00 */
[----:B------:R-:W-:-:S03]  /*f1e0*/  IMAD.U32 R19, RZ, RZ, UR6 ;  /* 0x00000006ff137e24 */ /* 0x000fc6000f8e00ff */
[----:B------:R-:W5:Y:S04]  /*f1f0*/  LD.E.128 R12, desc[UR52][R12.64] ;  /* 0x000000340c0c7980 */ /* 0x000f68000c101d00 */
[----:B------:R-:W5:Y:S04]  /*f200*/  LD.E.128 R4, desc[UR52][R4.64] ;  /* 0x0000003404047980 */ /* 0x000f68000c101d00 */
[----:B------:R-:W5:Y:S04]  /*f210*/  LD.E.128 R36, desc[UR52][R36.64] ;  /* 0x0000003424247980 */ /* 0x000f68000c101d00 */
[----:B------:R-:W5:Y:S04]  /*f220*/  LD.E.128 R40, desc[UR52][R40.64] ;  /* 0x0000003428287980 */ /* 0x000f68000c101d00 */
[----:B------:R-:W5:Y:S04]  /*f230*/  LD.E.128 R24, desc[UR52][R24.64] ;  /* 0x0000003418187980 */ /* 0x000f68000c101d00 */
[----:B------:R-:W5:Y:S01]  /*f240*/  LD.E.128 R8, desc[UR52][R10.64] ;  /* 0x000000340a087980 */ /* 0x000f62000c101d00 */
[----:B------:R-:W-:-:S02]  /*f250*/  UIMAD UR4, UR38, UR7, UR4 ;  /* 0x00000007260472a4 */ /* 0x000fc4000f8e0204 */
[----:B------:R-:W-:Y:S01]  /*f260*/  IMAD.WIDE.U32 R20, R19, UR38, R20 ;  /* 0x0000002613147c25 */ /* 0x000fe2000f8e0014 */
[----:B------:R-:W-:Y:S01]  /*f270*/  UIMAD UR8, UR42, -0x80, UR8 ;  /* 0xffffff802a0878a4 */ /* 0x000fe2000f8e0208 */
[----:B------:R-:W-:Y:S01]  /*f280*/  @!PT LDS RZ, [RZ] ;  /* 0x00000000fffff984 */ /* 0x000fe20000000800 */
[----:B------:R-:W-:Y:S01]  /*f290*/  @!PT LDS RZ, [RZ] ;  /* 0x00000000fffff984 */ /* 0x000fe20000000800 */
[----:B------:R-:W-:Y:S01]  /*f2a0*/  @!PT LDS RZ, [RZ] ;  /* 0x00000000fffff984 */ /* 0x000fe20000000800 */
[----:B------:R-:W-:Y:S01]  /*f2b0*/  @!PT LDS RZ, [RZ] ;  /* 0x00000000fffff984 */ /* 0x000fe20000000800 */
[----:B------:R1:W-:Y:S06]  /*f2c0*/  MEMBAR.ALL.CTA ;  /* 0x0000000000007992 */ /* 0x0003ec0000008000 */
[----:B-1----:R-:W1:Y:S01]  /*f2d0*/  FENCE.VIEW.ASYNC.S ;  /* 0x00000000000073c6 */ /* 0x002e620000000000 */
[----:B------:R-:W-:Y:S01]  /*f2e0*/  BSSY B1, `(.L_x_2017) ;  /* 0x0000026000017945 */ /* 0x000fe20003800000 */
[----:B------:R-:W-:-:S02]  /*f2f0*/  VIADD R3, R3, 0x29820 ;  /* 0x0002982003037836 */ /* 0x000fc40000000000 */
[----:B------:R-:W-:Y:S01]  /*f300*/  VIADD R21, R21, UR4 ;  /* 0x0000000415157c36 */ /* 0x000fe20008000000 */
[----:B------:R-:W-:Y:S01]  /*f310*/  ULDC.64 UR4, c[0x0][0xae8] ;  /* 0x0002ba0000047ab9 */ /* 0x000fe20000000a00 */
[C---:B------:R-:W-:Y:S01]  /*f320*/  ISETP.GE.AND P2, PT, R18.reuse, UR8, PT ;  /* 0x0000000812007c0c */ /* 0x040fe2000bf46270 */
[----:B0-----:R-:W-:Y:S01]  /*f330*/  IMAD.U32 R45, RZ, RZ, UR4 ;  /* 0x00000004ff2d7e24 */ /* 0x001fe2000f8e00ff */
[----:B------:R-:W-:Y:S01]  /*f340*/  UIMAD UR4, UR37, UR4, URZ ;  /* 0x00000004250472a4 */ /* 0x000fe2000f8e023f */
[C---:B------:R-:W-:Y:S01]  /*f350*/  VIADD R19, R18.reuse, 0x60 ;  /* 0x0000006012137836 */ /* 0x040fe20000000000 */
[----:B------:R-:W-:Y:S01]  /*f360*/  PRMT R3, RZ, 0x654, R3 ;  /* 0x00000654ff037816 */ /* 0x000fe20000000003 */
[----:B------:R-:W-:Y:S01]  /*f370*/  IMAD.WIDE.U32 R44, R45, UR36, R20 ;  /* 0x000000242d2c7c25 */ /* 0x000fe2000f8e0014 */
[----:B------:R-:W-:Y:S02]  /*f380*/  UIMAD UR4, UR36, UR5, UR4 ;  /* 0x00000005240472a4 */ /* 0x000fe4000f8e0204 */
[----:B------:R-:W-:Y:S01]  /*f390*/  ISETP.GE.AND P1, PT, R19, UR8, PT ;  /* 0x0000000813007c0c */ /* 0x000fe2000bf26270 */
[C---:B------:R-:W-:Y:S01]  /*f3a0*/  VIADD R0, R18.reuse, 0x20 ;  /* 0x0000002012007836 */ /* 0x040fe20000000000 */
[----:B------:R-:W-:Y:S01]  /*f3b0*/  SHF.R.S32.HI R19, RZ, 0x1f, R18 ;  /* 0x0000001fff137819 */ /* 0x000fe20000011412 */
[----:B------:R-:W-:-:S02]  /*f3c0*/  VIADD R2, R18, 0x40 ;  /* 0x0000004012027836 */ /* 0x000fc40000000000 */
[----:B------:R-:W-:Y:S01]  /*f3d0*/  IMAD.U32 R49, RZ, RZ, UR42 ;  /* 0x0000002aff317e24 */ /* 0x000fe2000f8e00ff */
[----:B------:R-:W-:Y:S01]  /*f3e0*/  ISETP.GE.AND P4, PT, R0, UR8, PT ;  /* 0x0000000800007c0c */ /* 0x000fe2000bf86270 */
[----:B------:R-:W-:Y:S01]  /*f3f0*/  VIADD R51, R45, UR4 ;  /* 0x000000042d337c36 */ /* 0x000fe20008000000 */
[----:B------:R-:W-:Y:S01]  /*f400*/  ISETP.GE.AND P0, PT, R2, UR8, PT ;  /* 0x0000000802007c0c */ /* 0x000fe2000bf06270 */
[----:B------:R-:W-:Y:S01]  /*f410*/  IMAD.WIDE R20, R49, 0x80, R18 ;  /* 0x0000008031147825 */ /* 0x000fe200078e0212 */
[----:B-1----:R0:W-:Y:S01]  /*f420*/  SYNCS.ARRIVE.TRANS64.RED.A1T0 RZ, [R3+URZ], RZ ;  /* 0x000000ff03ff79a7 */ /* 0x0021e2000810043f */
[----:B------:R-:W-:Y:S10]  /*f430*/  @P2 BRA `(.L_x_2018) ;  /* 0x0000000000402947 */ /* 0x000ff40003800000 */
[----:B------:R-:W-:Y:S01]  /*f440*/  ULDC.64 UR4, c[0x0][0xad8] ;  /* 0x0002b60000047ab9 */ /* 0x000fe20000000a00 */
[----:B------:R-:W-:Y:S01]  /*f450*/  IMAD.MOV.U32 R2, RZ, RZ, R44 ;  /* 0x000000ffff027224 */ /* 0x000fe200078e002c */
[----:B------:R-:W-:Y:S01]  /*f460*/  ULDC.64 UR6, c[0x0][0xa80] ;  /* 0x0002a00000067ab9 */ /* 0x000fe20000000a00 */
[----:B0-----:R-:W-:Y:S02]  /*f470*/  IMAD.MOV.U32 R3, RZ, RZ, R51 ;  /* 0x000000ffff037224 */ /* 0x001fe400078e0033 */
        /* <DEDUP_REMOVED lines=12> */
.L_x_2018:
[----:B------:R-:W-:Y:S05]  /*f540*/  BSYNC B1 ;  /* 0x0000000000017941 */ /* 0x000fea0003800000 */
.L_x_2017:
[----:B------:R-:W-:Y:S04]  /*f550*/  BSSY B1, `(.L_x_2019) ;  /* 0x0000014000017945 */ /* 0x000fe80003800000 */
[----:B------:R-:W-:Y:S05]  /*f560*/  @P4 BRA `(.L_x_2020) ;  /* 0x0000000000484947 */ /* 0x000fea0003800000 */
[----:B-1---5:R-:W-:Y:S01]  /*f570*/  IADD3 R33, P2, R20, 0x20, RZ ;  /* 0x0000002014217810 */ /* 0x022fe20007f5e0ff */
[----:B------:R-:W-:Y:S01]  /*f580*/  ULDC.64 UR4, c[0x0][0xad8] ;  /* 0x0002b60000047ab9 */ /* 0x000fe20000000a00 */
[----:B------:R-:W-:Y:S01]  /*f590*/  IMAD.MOV.U32 R2, RZ, RZ, R44 ;  /* 0x000000ffff027224 */ /* 0x000fe200078e002c */
[----:B------:R-:W-:Y:S01]  /*f5a0*/  ULDC.64 UR6, c[0x0][0xa80] ;  /* 0x0002a00000067ab9 */ /* 0x000fe20000000a00 */
[----:B0-----:R-:W-:Y:S02]  /*f5b0*/  IMAD.MOV.U32 R3, RZ, RZ, R51 ;  /* 0x000000ffff037224 */ /* 0x001fe400078e0033 */
        /* <DEDUP_REMOVED lines=13> */
.L_x_2020:
[----:B------:R-:W-:Y:S05]  /*f690*/  BSYNC B1 ;  /* 0x0000000000017941 */ /* 0x000fea0003800000 */
.L_x_2019:
[----:B------:R-:W-:Y:S04]  /*f6a0*/  BSSY B1, `(.L_x_2021) ;  /* 0x0000014000017945 */ /* 0x000fe80003800000 */
[----:B------:R-:W-:Y:S05]  /*f6b0*/  @P0 BRA `(.L_x_2022) ;  /* 0x0000000000480947 */ /* 0x000fea0003800000 */
[----:B--2--5:R-:W-:Y:S01]  /*f6c0*/  IADD3 R29, P0, R20, 0x40, RZ ;  /* 0x00000040141d7810 */ /* 0x024fe20007f1e0ff */
        /* <DEDUP_REMOVED lines=17> */
.L_x_2022:
[----:B------:R-:W-:Y:S05]  /*f7e0*/  BSYNC B1 ;  /* 0x0000000000017941 */ /* 0x000fea0003800000 */
.L_x_2021:
[----:B------:R-:W-:Y:S05]  /*f7f0*/  @P1 BRA `(.L_x_2023) ;  /* 0x0000000c00041947 */ /* 0x000fea0003800000 */
[----:B---3-5:R-:W-:Y:S01]  /*f800*/  IADD3 R13, P0, R20, 0x60, RZ ;  /* 0x00000060140d7810 */ /* 0x028fe20007f1e0ff */
[----:B------:R-:W-:Y:S01]  /*f810*/  ULDC.64 UR6, c[0x0][0xad8] ;  /* 0x0002b60000067ab9 */ /* 0x000fe20000000a00 */
[----:B------:R-:W-:Y:S01]  /*f820*/  IMAD.MOV.U32 R2, RZ, RZ, R44 ;  /* 0x000000ffff027224 */ /* 0x000fe200078e002c */
[----:B------:R-:W-:Y:S01]  /*f830*/  ULDC UR4, c[0x0][0xa8c] ;  /* 0x0002a30000047ab9 */ /* 0x000fe20000000800 */
[----:B0-----:R-:W-:Y:S01]  /*f840*/  IMAD.MOV.U32 R3, RZ, RZ, R51 ;  /* 0x000000ffff037224 */ /* 0x001fe200078e0033 */
        /* <DEDUP_REMOVED lines=15> */
.L_x_2015:
[----:B------:R-:W-:Y:S01]  /*f940*/  ULDC.64 UR4, c[0x0][0xbe0] ;  /* 0x0002f80000047ab9 */ /* 0x000fe20000000a00 */
[----:B------:R-:W-:Y:S01]  /*f950*/  ULDC.64 UR6, c[0x0][0xbd8] ;  /* 0x0002f60000067ab9 */ /* 0x000fe20000000a00 */
[----:B------:R-:W-:-:S04]  /*f960*/  UISETP.NE.U32.AND UP0, UPT, UR4, URZ, UPT ;  /* 0x0000003f0400728c */ /* 0x000fc8000bf05070 */
[----:B------:R-:W-:Y:S02]  /*f970*/  UISETP.NE.AND.EX UP1, UPT, UR5, URZ, UPT, UP0 ;  /* 0x0000003f0500728c */ /* 0x000fe4000bf25300 */
[----:B------:R-:W-:-:S04]  /*f980*/  UISETP.NE.U32.AND UP0, UPT, UR6, URZ, UPT ;  /* 0x0000003f0600728c */ /* 0x000fc8000bf05070 */
[----:B------:R-:W-:Y:S01]  /*f990*/  PLOP3.LUT P2, PT, PT, PT, UP1, 0x80, 0x0 ;  /* 0x000000000000781c */ /* 0x000fe20003f4f018 */
[----:B------:R-:W-:-:S04]  /*f9a0*/  UISETP.NE.AND.EX UP0, UPT, UR7, URZ, UPT, UP0 ;  /* 0x0000003f0700728c */ /* 0x000fc8000bf05300 */
[----:B------:R-:W-:Y:S02]  /*f9b0*/  @UP1 ULDC.64 UR4, c[0x0][0xbe0] ;  /* 0x0002f80000041ab9 */ /* 0x000fe40000000a00 */
[----:B------:R-:W-:Y:S01]  /*f9c0*/  @UP1 UIMAD.WIDE UR4, UR36, 0x4, UR4 ;  /* 0x00000004240418a5 */ /* 0x000fe2000f8e0204 */
[----:B------:R-:W-:Y:S01]  /*f9d0*/  PLOP3.LUT P1, PT, PT, PT, UP0, 0x80, 0x0 ;  /* 0x000000000000781c */ /* 0x000fe20003f2f008 */
[----:B------:R-:W-:-:S04]  /*f9e0*/  ULEA UR6, UP1, UR36, UR6, 0x2 ;  /* 0x0000000624067291 */ /* 0x000fc8000f82103f */
[----:B------:R-:W-:Y:S01]  /*f9f0*/  IMAD.U32 R4, RZ, RZ, UR4 ;  /* 0x00000004ff047e24 */ /* 0x000fe2000f8e00ff */
[----:B------:R-:W-:Y:S01]  /*fa00*/  ULEA.HI.X UR7, UR36, UR7, UR37, 0x2, UP1 ;  /* 0x0000000724077291 */ /* 0x000fe200088f1425 */
[----:B------:R-:W-:Y:S02]  /*fa10*/  IMAD.U32 R5, RZ, RZ, UR5 ;  /* 0x00000005ff057e24 */ /* 0x000fe4000f8e00ff */
[----:B------:R-:W-:-:S03]  /*fa20*/  IMAD.MOV.U32 R7, RZ, RZ, RZ ;  /* 0x000000ffff077224 */ /* 0x000fc600078e00ff */
[----:B------:R-:W2:Y:S01]  /*fa30*/  @P2 LDG.E R4, desc[UR52][R4.64] ;  /* 0x0000003404042981 */ /* 0x000ea2000c1e1900 */
[----:B------:R-:W-:Y:S02]  /*fa40*/  IMAD.U32 R2, RZ, RZ, UR6 ;  /* 0x00000006ff027e24 */ /* 0x000fe4000f8e00ff */
[----:B------:R-:W-:-:S05]  /*fa50*/  IMAD.U32 R3, RZ, RZ, UR7 ;  /* 0x00000007ff037e24 */ /* 0x000fca000f8e00ff */
[----:B------:R0:W5:Y:S01]  /*fa60*/  @P1 LDG.E R7, desc[UR52][R2.64] ;  /* 0x0000003402071981 */ /* 0x000162000c1e1900 */
[----:B------:R-:W-:Y:S01]  /*fa70*/  ULDC UR4, c[0x0][0xa88] ;  /* 0x0002a20000047ab9 */ /* 0x000fe20000000800 */
[----:B------:R-:W-:Y:S02]  /*fa80*/  ISETP.GT.AND P0, PT, R191, 0x7f, PT ;  /* 0x0000007fbf00780c */ /* 0x000fe40003f04270 */
[----:B--2---:R-:W-:Y:S01]  /*fa90*/  @P2 R2UR UR4, R4 ;  /* 0x00000000040422ca */ /* 0x004fe200000e0000 */
[----:B0-----:R-:W-:-:S14]  /*faa0*/  @P2 BRA `(.L_x_2024) ;  /* 0x0000000000182947 */ /* 0x001fdc0003800000 */
[----:B------:R-:W-:Y:S05]  /*fab0*/  @!P1 BRA `(.L_x_2024) ;  /* 0x0000000000149947 */ /* 0x000fea0003800000 */
[----:B------:R-:W2:Y:S04]  /*fac0*/  LDG.E R4, desc[UR52][R2.64] ;  /* 0x0000003402047981 */ /* 0x000ea8000c1e1900 */
[----:B------:R-:W3:Y:S01]  /*fad0*/  LDG.E R0, desc[UR52][R2.64+0x4] ;  /* 0x0000043402007981 */ /* 0x000ee2000c1e1900 */
[----:B--2---:R-:W-:Y:S02]  /*fae0*/  R2UR UR5, R4 ;  /* 0x00000000040572ca */ /* 0x004fe400000e0000 */
[----:B---3--:R-:W-:-:S13]  /*faf0*/  R2UR UR4, R0 ;  /* 0x00000000000472ca */ /* 0x008fda00000e0000 */
[----:B------:R-:W-:-:S12]  /*fb00*/  UIADD3 UR4, -UR5, UR4, URZ ;  /* 0x0000000405047290 */ /* 0x000fd8000fffe13f */
.L_x_2024:
[----:B------:R-:W-:Y:S01]  /*fb10*/  USHF.R.S32.HI UR7, URZ, 0x1f, UR38 ;  /* 0x0000001f3f077899 */ /* 0x000fe20008011426 */
[----:B------:R-:W-:Y:S01]  /*fb20*/  BSSY B1, `(.L_x_2025) ;  /* 0x000001f000017945 */ /* 0x000fe20003800000 */
[----:B------:R-:W-:Y:S01]  /*fb30*/  USEL UR36, UR36, URZ, !UP0 ;  /* 0x0000003f24247287 */ /* 0x000fe2000c000000 */
[----:B------:R-:W-:Y:S01]  /*fb40*/  SHF.R.S32.HI R9, RZ, 0x1f, R16 ;  /* 0x0000001fff097819 */ /* 0x000fe20000011410 */
[----:B------:R-:W-:Y:S01]  /*fb50*/  USEL UR37, UR37, URZ, !UP0 ;  /* 0x0000003f25257287 */ /* 0x000fe2000c000000 */
[----:B-----5:R-:W-:Y:S01]  /*fb60*/  SHF.R.S32.HI R6, RZ, 0x1f, R7 ;  /* 0x0000001fff067819 */ /* 0x020fe20000011407 */
[----:B------:R-:W-:Y:S10]  /*fb70*/  @P0 BRA `(.L_x_2026) ;  /* 0x0000000000640947 */ /* 0x000ff40003800000 */
[----:B------:R-:W0:Y:S01]  /*fb80*/  S2R R2, SR_TID.X ;  /* 0x0000000000027919 */ /* 0x000e220000002100 */
[----:B------:R-:W-:-:S04]  /*fb90*/  IMAD.U32 R0, RZ, RZ, UR42 ;  /* 0x0000002aff007e24 */ /* 0x000fc8000f8e00ff */
[----:B0-----:R-:W-:-:S04]  /*fba0*/  IMAD R0, R0, 0x80, R2 ;  /* 0x0000008000007824 */ /* 0x001fc800078e0202 */
[----:B------:R-:W-:-:S05]  /*fbb0*/  VIADD R0, R0, 0xffffff80 ;  /* 0xffffff8000007836 */ /* 0x000fca0000000000 */
[----:B------:R-:W-:-:S13]  /*fbc0*/  ISETP.GE.AND P0, PT, R0, UR4, PT ;  /* 0x0000000400007c0c */ /* 0x000fda000bf06270 */
[----:B------:R-:W-:Y:S05]  /*fbd0*/  @P0 BRA `(.L_x_2026) ;  /* 0x00000000004c0947 */ /* 0x000fea0003800000 */
[C---:B------:R-:W-:Y:S01]  /*fbe0*/  IADD3 R2, P0, R0.reuse, R7, RZ ;  /* 0x0000000700027210 */ /* 0x040fe20007f1e0ff */
        /* <DEDUP_REMOVED lines=18> */
.L_x_2026:
[----:B------:R-:W-:Y:S05]  /*fd10*/  BSYNC B1 ;  /* 0x0000000000017941 */ /* 0x000fea0003800000 */
.L_x_2025:
[----:B------:R-:W-:Y:S01]  /*fd20*/  ULDC.64 UR8, c[0x0][0xaa0] ;  /* 0x0002a80000087ab9 */ /* 0x000fe20000000a00 */
[----:B------:R-:W-:Y:S01]  /*fd30*/  IMAD.MOV.U32 R2, RZ, RZ, R16 ;  /* 0x000000ffff027224 */ /* 0x000fe200078e0010 */
[----:B------:R-:W-:Y:S01]  /*fd40*/  UIMAD UR6, UR42, -0x80, UR4 ;  /* 0xffffff802a0678a4 */ /* 0x000fe2000f8e0204 */
[----:B0-----:R-:W-:Y:S01]  /*fd50*/  IMAD.MOV.U32 R3, RZ, RZ, R9 ;  /* 0x000000ffff037224 */ /* 0x001fe200078e0009 */
[----:B------:R-:W-:Y:S01]  /*fd60*/  BSSY B1, `(.L_x_2027) ;  /* 0x000002d000017945 */ /* 0x000fe20003800000 */
[----:B------:R-:W-:Y:S02]  /*fd70*/  IMAD R0, R6, UR8, RZ ;  /* 0x0000000806007c24 */ /* 0x000fe4000f8e02ff */
[----:B------:R-:W-:Y:S01]  /*fd80*/  IMAD.WIDE.U32 R2, R7, UR8, R2 ;  /* 0x0000000807027c25 */ /* 0x000fe2000f8e0002 */
[----:B------:R-:W-:-:S03]  /*fd90*/  ISETP.GE.AND P2, PT, R18, UR6, PT ;  /* 0x0000000612007c0c */ /* 0x000fc6000bf46270 */
[----:B------:R-:W-:Y:S01]  /*fda0*/  IMAD R7, R7, UR9, R0 ;  /* 0x0000000907077c24 */ /* 0x000fe2000f8e0200 */
[----:B------:R-:W-:Y:S01]  /*fdb0*/  ULDC.64 UR8, c[0x0][0xae0] ;  /* 0x0002b80000087ab9 */ /* 0x000fe20000000a00 */
[C---:B------:R-:W-:Y:S01]  /*fdc0*/  VIADD R4, R18.reuse, 0x60 ;  /* 0x0000006012047836 */ /* 0x040fe20000000000 */
[----:B------:R-:W-:Y:S01]  /*fdd0*/  UIMAD UR5, UR7, UR8, URZ ;  /* 0x00000008070572a4 */ /* 0x000fe2000f8e023f */
[----:B------:R-:W-:Y:S01]  /*fde0*/  IMAD.IADD R3, R3, 0x1, R7 ;  /* 0x0000000103037824 */ /* 0x000fe200078e0207 */
[----:B------:R-:W-:Y:S01]  /*fdf0*/  SHF.R.S32.HI R7, RZ, 0x1f, R18 ;  /* 0x0000001fff077819 */ /* 0x000fe20000011412 */
[----:B------:R-:W-:Y:S01]  /*fe00*/  IMAD.U32 R5, RZ, RZ, UR8 ;  /* 0x00000008ff057e24 */ /* 0x000fe2000f8e00ff */
[----:B------:R-:W-:Y:S01]  /*fe10*/  UIMAD UR5, UR38, UR9, UR5 ;  /* 0x00000009260572a4 */ /* 0x000fe2000f8e0205 */
[----:B------:R-:W-:Y:S01]  /*fe20*/  VIADD R0, R18, 0x20 ;  /* 0x0000002012007836 */ /* 0x000fe20000000000 */
[----:B------:R-:W-:Y:S01]  /*fe30*/  ISETP.GE.AND P0, PT, R4, UR6, PT ;  /* 0x0000000604007c0c */ /* 0x000fe2000bf06270 */
[----:B------:R-:W-:Y:S01]  /*fe40*/  IMAD.WIDE.U32 R2, R5, UR38, R2 ;  /* 0x0000002605027c25 */ /* 0x000fe2000f8e0002 */
[----:B------:R-:W-:-:S02]  /*fe50*/  ULDC.64 UR8, c[0x0][0xae8] ;  /* 0x0002ba0000087ab9 */ /* 0x000fc40000000a00 */
[----:B------:R-:W-:Y:S01]  /*fe60*/  UIMAD UR4, UR37, UR8, URZ ;  /* 0x00000008250472a4 */ /* 0x000fe2000f8e023f */
[----:B------:R-:W-:Y:S01]  /*fe70*/  VIADD R3, R3, UR5 ;  /* 0x0000000503037c36 */ /* 0x000fe20008000000 */
[----:B------:R-:W-:Y:S01]  /*fe80*/  ISETP.GE.AND P3, PT, R0, UR6, PT ;  /* 0x0000000600007c0c */ /* 0x000fe2000bf66270 */
[----:B------:R-:W-:Y:S01]  /*fe90*/  IMAD.U32 R5, RZ, RZ, UR8 ;  /* 0x00000008ff057e24 */ /* 0x000fe2000f8e00ff */
[----:B------:R-:W-:Y:S01]  /*fea0*/  UIMAD UR4, UR36, UR9, UR4 ;  /* 0x00000009240472a4 */ /* 0x000fe2000f8e0204 */
[----:B------:R-:W-:Y:S02]  /*feb0*/  VIADD R0, R18, 0x40 ;  /* 0x0000004012007836 */ /* 0x000fe40000000000 */
[----:B------:R-:W-:-:S03]  /*fec0*/  IMAD.WIDE.U32 R4, R5, UR36, R2 ;  /* 0x0000002405047c25 */ /* 0x000fc6000f8e0002 */
[----:B------:R-:W-:Y:S01]  /*fed0*/  ISETP.GE.AND P1, PT, R0, UR6, PT ;  /* 0x0000000600007c0c */ /* 0x000fe2000bf26270 */
[----:B------:R-:W-:Y:S02]  /*fee0*/  IMAD.U32 R9, RZ, RZ, UR42 ;  /* 0x0000002aff097e24 */ /* 0x000fe4000f8e00ff */
[----:B------:R-:W-:Y:S02]  /*fef0*/  IMAD.MOV.U32 R6, RZ, RZ, R18 ;  /* 0x000000ffff067224 */ /* 0x000fe400078e0012 */
[----:B------:R-:W-:Y:S02]  /*ff00*/  VIADD R11, R5, UR4 ;  /* 0x00000004050b7c36 */ /* 0x000fe40008000000 */
        /* <DEDUP_REMOVED lines=18> */
.L_x_2028:
[----:B------:R-:W-:Y:S05]  /*10030*/  BSYNC B1 ;  /* 0x0000000000017941 */ /* 0x000fea0003800000 */
.L_x_2027:
        /* <DEDUP_REMOVED lines=20> */
.L_x_2030:
[----:B------:R-:W-:Y:S05]  /*10180*/  BSYNC B1 ;  /* 0x0000000000017941 */ /* 0x000fea0003800000 */
.L_x_2029:
[----:B------:R-:W-:Y:S04]  /*10190*/  BSSY B1, `(.L_x_2031) ;  /* 0x0000014000017945 */ /* 0x000fe80003800000 */
[----:B------:R-:W-:Y:S05]  /*101a0*/  @P1 BRA `(.L_x_2032) ;  /* 0x0000000000481947 */ /* 0x000fea0003800000 */
[----:B01----:R-:W-:Y:S01]  /*101b0*/  IADD3 R9, P1, R6, 0x40, RZ ;  /* 0x0000004006097810 */ /* 0x003fe20007f3e0ff */
        /* <DEDUP_REMOVED lines=17> */
.L_x_2032:
[----:B------:R-:W-:Y:S05]  /*102d0*/  BSYNC B1 ;  /* 0x0000000000017941 */ /* 0x000fea0003800000 */
.L_x_2031:
        /* <DEDUP_REMOVED lines=19> */
.L_x_2023:
[----:B------:R-:W-:Y:S05]  /*10410*/  BSYNC B0 ;  /* 0x0000000000007941 */ /* 0x000fea0003800000 */
.L_x_2014:
[----:B------:R-:W-:Y:S02]  /*10420*/  ULDC UR4, c[0x0][0xc14] ;  /* 0x0003050000047ab9 */ /* 0x000fe40000000800 */
[----:B------:R-:W-:-:S13]  /*10430*/  ISETP.GE.AND P0, PT, R47, UR4, PT ;  /* 0x000000042f007c0c */ /* 0x000fda000bf06270 */
[----:B------:R-:W-:Y:S05]  /*10440*/  @!P0 BRA `(.L_x_2033) ;  /* 0xffffff0800508947 */ /* 0x000fea000383ffff */
[----:B------:R-:W-:Y:S05]  /*10450*/  EXIT ;  /* 0x000000000000794d */ /* 0x000fea0003800000 */
.L_x_1975:
[----:B------:R-:W-:-:S08]  /*10460*/  NOP ;  /* 0x0000000000007918 */ /* 0x000fd00000000000 */
[----:B------:R-:W0:-:S00]  /*10470*/  USETMAXREG.DEALLOC.CTAPOOL 0x18 ;  /* 0x00000018000079c8 */ /* 0x000e0000080e0500 */
[----:B0-----:R-:W-:Y:S01]  /*10480*/  LOP3.LUT R0, R0, 0x3, RZ, 0xc0, !PT ;  /* 0x0000000300007812 */ /* 0x001fe200078ec0ff */
[----:B------:R-:W-:-:S05]  /*10490*/  IMAD.MOV.U32 R6, RZ, RZ, RZ ;  /* 0x000000ffff067224 */ /* 0x000fca00078e00ff */
[----:B------:R-:W0:Y:S02]  /*104a0*/  SHFL.IDX PT, R0, R0, RZ, 0x1f ;  /* 0x00001fff00007589 */ /* 0x000e2400000e0000 */
[----:B0-----:R-:W-:-:S04]  /*104b0*/  ISETP.NE.AND P0, PT, R0, RZ, PT ;  /* 0x000000ff0000720c */ /* 0x001fc80003f05270 */
        /* <DEDUP_REMOVED lines=14> */
.L_x_2034:
[----:B0-----:R-:W0:Y:S01]  /*105a0*/  S2R R0, SR_TID.X ;  /* 0x0000000000007919 */ /* 0x001e220000002100 */
        /* <DEDUP_REMOVED lines=40> */
.L_x_2040:
        /* <DEDUP_REMOVED lines=14> */
.L_x_2039:
[----:B------:R-:W-:Y:S05]  /*10910*/  BSYNC B0 ;  /* 0x0000000000007941 */ /* 0x000fea0003800000 */
.L_x_2038:
        /* <DEDUP_REMOVED lines=22> */
.L_x_2036:
        /* <DEDUP_REMOVED lines=18> */
[----:B0-----:R-:W-:-:S06]  /*10ba0*/  IADD3 R14, R13, 0xffffffe, RZ ;  /* 0x0ffffffe0d0e7810 */ /* 0x001fcc0007ffe0ff */
[----:B------:R-:W0:Y:S02]  /*10bb0*/  F2I.FTZ.U32.TRUNC.NTZ R3, R14 ;  /* 0x0000000e00037305 */ /* 0x000e24000021f000 */
[----:B0-----:R-:W-:Y:S01]  /*10bc0*/  IMAD.MOV R17, RZ, RZ, -R3 ;  /* 0x000000ffff117224 */ /* 0x001fe200078e0a03 */
[----:B------:R-:W-:Y:S06]  /*10bd0*/  @!P0 BRA `(.L_x_2041) ;  /* 0x00000000000c8947 */ /* 0x000fec0003800000 */
[----:B------:R-:W-:-:S06]  /*10be0*/  UIADD3 UR4, UR6, -0x1, URZ ;  /* 0xffffffff06047890 */ /* 0x000fcc000fffe03f */
[----:B------:R-:W-:-:S05]  /*10bf0*/  IMAD.U32 R13, RZ, RZ, UR4 ;  /* 0x00000004ff0d7e24 */ /* 0x000fca000f8e00ff */
[----:B------:R0:W1:Y:S02]  /*10c00*/  SHFL.IDX PT, R4, R10, R13, 0x1f ;  /* 0x00001f0d0a047589 */ /* 0x00006400000e0000 */
.L_x_2041:
        /* <DEDUP_REMOVED lines=58> */
.L_x_2037:
[----:B------:R0:W-:Y:S01]  /*10fb0*/  STL [R1+0x20], R0 ;  /* 0x0000200001007387 */ /* 0x0001e20000100800 */
[----:B------:R-:W-:-:S03]  /*10fc0*/  UMOV UR38, URZ ;  /* 0x0000003f00267c82 */ /* 0x000fc60008000000 */
[----:B------:R0:W-:Y:S02]  /*10fd0*/  STL [R1+0x24], RZ ;  /* 0x000024ff01007387 */ /* 0x0001e40000100800 */
.L_x_2042:
        /* <DEDUP_REMOVED lines=11> */
.L_x_2035:
[----:B0-----:R-:W-:Y:S01]  /*11090*/  IMAD.MOV.U32 R0, RZ, RZ, 0x1 ;  /* 0x00000001ff007424 */ /* 0x001fe200078e00ff */
[----:B------:R-:W-:Y:S01]  /*110a0*/  ULDC UR4, c[0x0][0xc14] ;  /* 0x0003050000047ab9 */ /* 0x000fe20000000800 */
[----:B------:R0:W-:Y:S01]  /*110b0*/  STL [R1+0x2c], RZ ;  /* 0x00002cff01007387 */ /* 0x0001e20000100800 */
[----:B------:R-:W-:-:S03]  /*110c0*/  UISETP.GE.AND UP0, UPT, UR48, UR4, UPT ;  /* 0x000000043000728c */ /* 0x000fc6000bf06270 */
[----:B------:R0:W-:Y:S03]  /*110d0*/  STL [R1+0xc], R0 ;  /* 0x00000c0001007387 */ /* 0x0001e60000100800 */
[----:B------:R-:W-:Y:S01]  /*110e0*/  PLOP3.LUT P0, PT, PT, PT, UP0, 0x80, 0x0 ;  /* 0x000000000000781c */ /* 0x000fe20003f0f008 */
[----:B------:R0:W-:-:S12]  /*110f0*/  STL [R1], RZ ;  /* 0x000000ff01007387 */ /* 0x0001d80000100800 */
        /* <DEDUP_REMOVED lines=33> */
.L_x_2105:
[----:B------:R-:W-:Y:S01]  /*11310*/  ULDC.64 UR4, c[0x0][0xc60] ;  /* 0x0003180000047ab9 */ /* 0x000fe20000000a00 */
[----:B------:R-:W-:Y:S01]  /*11320*/  ULDC.64 UR10, c[0x0][0xa00] ;  /* 0x00028000000a7ab9 */ /* 0x000fe20000000a00 */
[----:B------:R-:W-:Y:S01]  /*11330*/  UIMAD.WIDE UR4, UR48, 0x4, UR4 ;  /* 0x00000004300478a5 */ /* 0x000fe2000f8e0204 */
[----:B------:R-:W-:Y:S01]  /*11340*/  ULDC.64 UR6, c[0x0][0xa18] ;  /* 0x0002860000067ab9 */ /* 0x000fe20000000a00 */
[----:B------:R-:W-:-:S04]  /*11350*/  ULDC.64 UR12, c[0x0][0xa08] ;  /* 0x00028200000c7ab9 */ /* 0x000fc80000000a00 */
[----:B------:R-:W-:Y:S02]  /*11360*/  IMAD.U32 R2, RZ, RZ, UR4 ;  /* 0x00000004ff027e24 */ /* 0x000fe4000f8e00ff */
[----:B------:R-:W-:Y:S01]  /*11370*/  IMAD.U32 R3, RZ, RZ, UR5 ;  /* 0x00000005ff037e24 */ /* 0x000fe2000f8e00ff */
[----:B------:R-:W-:-:S04]  /*11380*/  ULDC.64 UR4, c[0x0][0xa28] ;  /* 0x00028a0000047ab9 */ /* 0x000fc80000000a00 */
[----:B--2---:R-:W2:Y:S01]  /*11390*/  LDG.E R2, desc[UR52][R2.64] ;  /* 0x0000003402027981 */ /* 0x004ea2000c1e1900 */
[----:B------:R-:W-:Y:S01]  /*113a0*/  UISETP.NE.U32.AND UP0, UPT, UR4, URZ, UPT ;  /* 0x0000003f0400728c */ /* 0x000fe2000bf05070 */
[----:B-1----:R-:W-:-:S03]  /*113b0*/  IMAD.MOV.U32 R0, RZ, RZ, RZ ;  /* 0x000000ffff007224 */ /* 0x002fc600078e00ff */
[----:B------:R-:W-:-:S06]  /*113c0*/  UISETP.NE.AND.EX UP0, UPT, UR5, URZ, UPT, UP0 ;  /* 0x0000003f0500728c */ /* 0x000fcc000bf05300 */
[----:B------:R-:W-:Y:S02]  /*113d0*/  PLOP3.LUT P0, PT, PT, PT, UP0, 0x80, 0x0 ;  /* 0x000000000000781c */ /* 0x000fe40003f0f008 */
[----:B------:R-:W-:-:S04]  /*113e0*/  ISETP.NE.U32.AND P1, PT, RZ, UR12, PT ;  /* 0x0000000cff007c0c */ /* 0x000fc8000bf25070 */
[----:B------:R-:W-:Y:S01]  /*113f0*/  ISETP.NE.AND.EX P1, PT, RZ, UR13, PT, P1 ;  /* 0x0000000dff007c0c */ /* 0x000fe2000bf25310 */
[----:B------:R-:W-:Y:S02]  /*11400*/  IMAD.MOV.U32 R18, RZ, RZ, RZ ;  /* 0x000000ffff127224 */ /* 0x000fe400078e00ff */
[----:B------:R-:W-:Y:S01]  /*11410*/  IMAD.MOV.U32 R9, RZ, RZ, RZ ;  /* 0x000000ffff097224 */ /* 0x000fe200078e00ff */
[----:B--2---:R-:W-:-:S13]  /*11420*/  R2UR UR45, R2 ;  /* 0x00000000022d72ca */ /* 0x004fda00000e0000 */
[----:B------:R-:W-:Y:S02]  /*11430*/  USHF.R.S32.HI UR44, URZ, 0x1f, UR45 ;  /* 0x0000001f3f2c7899 */ /* 0x000fe4000801142d */
[----:B------:R-:W-:-:S04]  /*11440*/  @UP0 ULEA UR4, UP1, UR45, UR4, 0x2 ;  /* 0x000000042d040291 */ /* 0x000fc8000f82103f */
[----:B------:R-:W-:Y:S02]  /*11450*/  @UP0 ULEA.HI.X UR5, UR45, UR5, UR44, 0x2, UP1 ;  /* 0x000000052d050291 */ /* 0x000fe400088f142c */
[----:B------:R-:W-:Y:S01]  /*11460*/  USHF.L.U32 UR43, UR45, 0x2, URZ ;  /* 0x000000022d2b7899 */ /* 0x000fe2000800063f */
[----:B------:R-:W-:Y:S01]  /*11470*/  IMAD.U32 R2, RZ, RZ, UR4 ;  /* 0x00000004ff027e24 */ /* 0x000fe2000f8e00ff */
[----:B------:R-:W-:Y:S02]  /*11480*/  USHF.L.U64.HI UR44, UR45, 0x2, UR44 ;  /* 0x000000022d2c7899 */ /* 0x000fe4000801022c */
[----:B------:R-:W-:Y:S01]  /*11490*/  IMAD.U32 R3, RZ, RZ, UR5 ;  /* 0x00000005ff037e24 */ /* 0x000fe2000f8e00ff */
[----:B------:R-:W-:-:S04]  /*114a0*/  UIADD3 UR5, UP0, UR43, UR10, URZ ;  /* 0x0000000a2b057290 */ /* 0x000fc8000ff1e03f */
[----:B------:R-:W-:Y:S01]  /*114b0*/  UIADD3.X UR8, UR44, UR11, URZ, UP0, !UPT ;  /* 0x0000000b2c087290 */ /* 0x000fe200087fe43f */
[----:B0-----:R0:W5:Y:S01]  /*114c0*/  @P0 LDG.E R0, desc[UR52][R2.64] ;  /* 0x0000003402000981 */ /* 0x001162000c1e1900 */
[----:B------:R-:W-:Y:S01]  /*114d0*/  UISETP.NE.U32.AND UP0, UPT, UR6, URZ, UPT ;  /* 0x0000003f0600728c */ /* 0x000fe2000bf05070 */
[----:B------:R-:W-:Y:S01]  /*114e0*/  ISETP.NE.U32.AND P0, PT, RZ, UR10, PT ;  /* 0x0000000aff007c0c */ /* 0x000fe2000bf05070 */
[----:B------:R-:W-:Y:S02]  /*114f0*/  UIADD3 UR9, UP1, UR43, UR12, URZ ;  /* 0x0000000c2b097290 */ /* 0x000fe4000ff3e03f */
[----:B------:R-:W-:Y:S01]  /*11500*/  UISETP.NE.AND.EX UP0, UPT, UR7, URZ, UPT, UP0 ;  /* 0x0000003f0700728c */ /* 0x000fe2000bf05300 */
[----:B------:R-:W-:Y:S01]  /*11510*/  ISETP.NE.AND.EX P0, PT, RZ, UR11, PT, P0 ;  /* 0x0000000bff007c0c */ /* 0x000fe2000bf05300 */
[----:B------:R-:W-:Y:S02]  /*11520*/  UIADD3.X UR4, UR44, UR13, URZ, UP1, !UPT ;  /* 0x0000000d2c047290 */ /* 0x000fe40008ffe43f */
[----:B------:R-:W-:-:S02]  /*11530*/  IMAD.U32 R4, RZ, RZ, UR9 ;  /* 0x00000009ff047e24 */ /* 0x000fc4000f8e00ff */
[----:B0-----:R-:W-:Y:S02]  /*11540*/  IMAD.U32 R2, RZ, RZ, UR5 ;  /* 0x00000005ff027e24 */ /* 0x001fe4000f8e00ff */
[----:B------:R-:W-:Y:S01]  /*11550*/  IMAD.U32 R5, RZ, RZ, UR4 ;  /* 0x00000004ff057e24 */ /* 0x000fe2000f8e00ff */
[----:B------:R-:W-:Y:S01]  /*11560*/  PLOP3.LUT P2, PT, PT, PT, UP0, 0x80, 0x0 ;  /* 0x000000000000781c */ /* 0x000fe20003f4f008 */
[----:B------:R-:W-:Y:S01]  /*11570*/  IMAD.U32 R3, RZ, RZ, UR8 ;  /* 0x00000008ff037e24 */ /* 0x000fe2000f8e00ff */
[----:B------:R-:W-:Y:S02]  /*11580*/  @UP0 UIADD3 UR4, UP1, UR43, UR6, URZ ;  /* 0x000000062b040290 */ /* 0x000fe4000ff3e03f */
[----:B------:R0:W5:Y:S02]  /*11590*/  @P1 LDG.E R9, desc[UR52][R4.64] ;  /* 0x0000003404091981 */ /* 0x000164000c1e1900 */
[----:B------:R-:W-:Y:S01]  /*115a0*/  @UP0 UIADD3.X UR5, UR44, UR7, URZ, UP1, !UPT ;  /* 0x000000072c050290 */ /* 0x000fe20008ffe43f */
[----:B------:R-:W-:Y:S01]  /*115b0*/  ULDC UR6, c[0x0][0x288] ;  /* 0x0000a20000067ab9 */ /* 0x000fe20000000800 */
[----:B------:R-:W-:Y:S01]  /*115c0*/  IMAD.U32 R6, RZ, RZ, UR4 ;  /* 0x00000004ff067e24 */ /* 0x000fe2000f8e00ff */
[----:B------:R0:W5:Y:S01]  /*115d0*/  @P0 LDG.E R18, desc[UR52][R2.64] ;  /* 0x0000003402120981 */ /* 0x000162000c1e1900 */
[----:B------:R-:W-:-:S02]  /*115e0*/  IMAD.U32 R8, RZ, RZ, UR6 ;  /* 0x00000006ff087e24 */ /* 0x000fc4000f8e00ff */
[----:B------:R-:W-:-:S05]  /*115f0*/  IMAD.U32 R7, RZ, RZ, UR5 ;  /* 0x00000005ff077e24 */ /* 0x000fca000f8e00ff */
[----:B------:R0:W5:Y:S01]  /*11600*/  @P2 LDG.E R8, desc[UR52][R6.64] ;  /* 0x0000003406082981 */ /* 0x000162000c1e1900 */
[----:B------:R-:W-:Y:S05]  /*11610*/  @P2 BRA `(.L_x_2044) ;  /* 0x0000000000102947 */ /* 0x000fea0003800000 */
[----:B------:R-:W-:Y:S05]  /*11620*/  @!P0 BRA `(.L_x_2044) ;  /* 0x00000000000c8947 */ /* 0x000fea0003800000 */
[----:B0-----:R-:W2:Y:S04]  /*11630*/  LDG.E R7, desc[UR52][R2.64] ;  /* 0x0000003402077981 */ /* 0x001ea8000c1e1900 */
[----:B-----5:R-:W2:Y:S02]  /*11640*/  LDG.E R8, desc[UR52][R2.64+0x4] ;  /* 0x0000043402087981 */ /* 0x020ea4000c1e1900 */
[----:B--2---:R-:W-:-:S07]  /*11650*/  IMAD.IADD R8, R8, 0x1, -R7 ;  /* 0x0000000108087824 */ /* 0x004fce00078e0a07 */
.L_x_2044:
[----:B0----5:R-:W-:Y:S01]  /*11660*/  IMAD.IADD R2, R9, 0x1, R0 ;  /* 0x0000000109027824 */ /* 0x021fe200078e0200 */
[----:B------:R-:W-:Y:S01]  /*11670*/  ULDC.64 UR4, c[0x0][0x3f8] ;  /* 0x0000fe0000047ab9 */ /* 0x000fe20000000a00 */
[----:B------:R-:W-:Y:S01]  /*11680*/  ULDC.64 UR6, c[0x0][0xa20] ;  /* 0x0002880000067ab9 */ /* 0x000fe20000000a00 */
[----:B------:R-:W-:Y:S01]  /*11690*/  UISETP.NE.U32.AND UP0, UPT, UR4, URZ, UPT ;  /* 0x0000003f0400728c */ /* 0x000fe2000bf05070 */
[----:B------:R-:W-:Y:S01]  /*116a0*/  ISETP.NE.U32.AND P0, PT, RZ, UR6, PT ;  /* 0x00000006ff007c0c */ /* 0x000fe2000bf05070 */
[----:B------:R0:W-:Y:S01]  /*116b0*/  STL [R1+0x18], R2 ;  /* 0x0000180201007387 */ /* 0x0001e20000100800 */
[----:B------:R-:W-:Y:S01]  /*116c0*/  ULDC UR4, c[0x0][0x404] ;  /* 0x0001010000047ab9 */ /* 0x000fe20000000800 */
[----:B------:R-:W-:Y:S01]  /*116d0*/  UISETP.NE.AND.EX UP0, UPT, UR5, URZ, UPT, UP0 ;  /* 0x0000003f0500728c */ /* 0x000fe2000bf05300 */
[----:B------:R-:W-:Y:S02]  /*116e0*/  ISETP.NE.AND.EX P0, PT, RZ, UR7, PT, P0 ;  /* 0x00000007ff007c0c */ /* 0x000fe4000bf05300 */
[----:B------:R-:W-:Y:S01]  /*116f0*/  ULDC UR5, c[0x0][0x2e0] ;  /* 0x0000b80000057ab9 */ /* 0x000fe20000000800 */
[----:B------:R-:W-:-:S04]  /*11700*/  USEL UR4, UR4, 0x1, UP0 ;  /* 0x0000000104047887 */ /* 0x000fc80008000000 */
[----:B------:R-:W-:-:S06]  /*11710*/  UIMAD UR4, UR4, UR5, URZ ;  /* 0x00000005040472a4 */ /* 0x000fcc000f8e023f */
[----:B------:R-:W-:Y:S01]  /*11720*/  IMAD.U32 R3, RZ, RZ, UR4 ;  /* 0x00000004ff037e24 */ /* 0x000fe2000f8e00ff */
[----:B0-----:R-:W-:Y:S06]  /*11730*/  @!P0 BRA `(.L_x_2045) ;  /* 0x0000000000188947 */ /* 0x001fec0003800000 */
[----:B------:R-:W-:-:S04]  /*11740*/  UIADD3 UR4, UP0, UR43, UR6, URZ ;  /* 0x000000062b047290 */ /* 0x000fc8000ff1e03f */
[----:B------:R-:W-:Y:S02]  /*11750*/  UIADD3.X UR5, UR44, UR7, URZ, UP0, !UPT ;  /* 0x000000072c057290 */ /* 0x000fe400087fe43f */
[----:B------:R-:W-:-:S04]  /*11760*/  IMAD.U32 R2, RZ, RZ, UR4 ;  /* 0x00000004ff027e24 */ /* 0x000fc8000f8e00ff */
[----:B------:R-:W-:-:S06]  /*11770*/  IMAD.U32 R3, RZ, RZ, UR5 ;  /* 0x00000005ff037e24 */ /* 0x000fcc000f8e00ff */
[----:B------:R0:W5:Y:S01]  /*11780*/  LDG.E R3, desc[UR52][R2.64] ;  /* 0x0000003402037981 */ /* 0x000162000c1e1900 */
[----:B------:R-:W-:Y:S05]  /*11790*/  BRA `(.L_x_2046) ;  /* 0x0000000000107947 */ /* 0x000fea0003800000 */
.L_x_2045:
[----:B------:R-:W-:Y:S05]  /*117a0*/  @!P1 BRA `(.L_x_2046) ;  /* 0x00000000000c9947 */ /* 0x000fea0003800000 */
[----:B------:R-:W2:Y:S04]  /*117b0*/  LDG.E R2, desc[UR52][R4.64] ;  /* 0x0000003404027981 */ /* 0x000ea8000c1e1900 */
[----:B------:R-:W2:Y:S02]  /*117c0*/  LDG.E R3, desc[UR52][R4.64+0x4] ;  /* 0x0000043404037981 */ /* 0x000ea4000c1e1900 */
[----:B--2---:R-:W-:-:S07]  /*117d0*/  IMAD.IADD R3, R3, 0x1, -R2 ;  /* 0x0000000103037824 */ /* 0x004fce00078e0a02 */
.L_x_2046:
[----:B------:R-:W2:Y:S01]  /*117e0*/  LDL R19, [R1+0x24] ;  /* 0x0000240001137983 */ /* 0x000ea20000100800 */
[----:B-----5:R-:W-:Y:S01]  /*117f0*/  IMAD.IADD R3, R3, 0x1, -R0 ;  /* 0x0000000103037824 */ /* 0x020fe200078e0a00 */
[----:B------:R-:W-:Y:S01]  /*11800*/  BSSY B6, `(.L_x_2047) ;  /* 0x00002c2000067945 */ /* 0x000fe20003800000 */
[----:B--2---:R-:W-:-:S04]  /*11810*/  LEA R0, R19, 0x11f, 0x7 ;  /* 0x0000011f13007811 */ /* 0x004fc800078e38ff */
[C---:B------:R-:W-:Y:S01]  /*11820*/  IADD3 R0, R3.reuse, R0, -R8 ;  /* 0x0000000003007210 */ /* 0x040fe20007ffe808 */
[----:B------:R-:W-:-:S04]  /*11830*/  VIADD R3, R3, 0x9f ;  /* 0x0000009f03037836 */ /* 0x000fc80000000000 */
[----:B------:R-:W-:-:S04]  /*11840*/  IMAD.HI R3, R3, 0x66666667, RZ ;  /* 0x6666666703037827 */ /* 0x000fc800078e02ff */
[----:B0-----:R-:W-:Y:S01]  /*11850*/  IMAD.HI R2, R0, 0x66666667, RZ ;  /* 0x6666666700027827 */ /* 0x001fe200078e02ff */
[----:B------:R-:W-:-:S04]  /*11860*/  SHF.R.U32.HI R0, RZ, 0x1f, R3 ;  /* 0x0000001fff007819 */ /* 0x000fc80000011603 */
[----:B------:R-:W-:Y:S02]  /*11870*/  LEA.HI.SX32 R0, R3, R0, 0x1a ;  /* 0x0000000003007211 */ /* 0x000fe400078fd2ff */
[----:B------:R-:W-:-:S04]  /*11880*/  SHF.R.U32.HI R3, RZ, 0x1f, R2 ;  /* 0x0000001fff037819 */ /* 0x000fc80000011602 */
[----:B------:R-:W-:-:S04]  /*11890*/  LEA.HI.SX32 R3, R2, R3, 0x1a ;  /* 0x0000000302037211 */ /* 0x000fc800078fd2ff */
[----:B------:R-:W-:-:S04]  /*118a0*/  VIMNMX R16, R0, R3, PT ;  /* 0x0000000300107248 */ /* 0x000fc80003fe0100 */
[----:B------:R-:W-:-:S13]  /*118b0*/  ISETP.GT.AND P0, PT, R16, RZ, PT ;  /* 0x000000ff1000720c */ /* 0x000fda0003f04270 */
[----:B------:R-:W-:Y:S05]  /*118c0*/  @P0 BRA `(.L_x_2048) ;  /* 0x0000000000480947 */ /* 0x000fea0003800000 */
        /* <DEDUP_REMOVED lines=18> */
.L_x_2048:
        /* <DEDUP_REMOVED lines=23> */
.L_x_2050:
        /* <DEDUP_REMOVED lines=20> */
.L_x_2051:
        /* <DEDUP_REMOVED lines=20> */
.L_x_2052:
        /* <DEDUP_REMOVED lines=18> */
.L_x_2053:
[----:B------:R-:W0:Y:S01]  /*11f00*/  LDC R0, c[0x0][0x428] ;  /* 0x00010a00ff007b82 */ /* 0x000e220000000800 */
[----:B------:R-:W-:Y:S01]  /*11f10*/  ULDC.64 UR4, c[0x0][0x9f8] ;  /* 0x00027e0000047ab9 */ /* 0x000fe20000000a00 */
[----:B------:R-:W-:Y:S01]  /*11f20*/  IMAD.U32 R2, RZ, RZ, UR38 ;  /* 0x00000026ff027e24 */ /* 0x000fe2000f8e00ff */
[----:B------:R-:W-:Y:S01]  /*11f30*/  UISETP.NE.U32.AND UP0, UPT, UR4, URZ, UPT ;  /* 0x0000003f0400728c */ /* 0x000fe2000bf05070 */
[----:B------:R-:W-:Y:S01]  /*11f40*/  IMAD.U32 R10, RZ, RZ, UR45 ;  /* 0x0000002dff0a7e24 */ /* 0x000fe2000f8e00ff */
[----:B------:R-:W1:Y:S01]  /*11f50*/  S2R R4, SR_TID.X ;  /* 0x0000000000047919 */ /* 0x000e620000002100 */
[----:B------:R-:W-:Y:S01]  /*11f60*/  IMAD R6, R19, 0x80, R18 ;  /* 0x0000008013067824 */ /* 0x000fe200078e0212 */
[----:B------:R-:W-:Y:S01]  /*11f70*/  UISETP.NE.AND.EX UP0, UPT, UR5, URZ, UPT, UP0 ;  /* 0x0000003f0500728c */ /* 0x000fe2000bf05300 */
[----:B------:R-:W-:-:S05]  /*11f80*/  ULDC.64 UR14, c[0x0][0xa08] ;  /* 0x00028200000e7ab9 */ /* 0x000fca0000000a00 */
        /* <DEDUP_REMOVED lines=13> */
[----:B------:R0:W2:Y:S01]  /*12060*/  @P1 LDG.E R10, desc[UR52][R2.64] ;  /* 0x00000034020a1981 */ /* 0x0000a2000c1e1900 */
[----:B------:R-:W-:Y:S01]  /*12070*/  ISETP.NE.AND P1, PT, R17, RZ, PT ;  /* 0x000000ff1100720c */ /* 0x000fe20003f25270 */
[----:B------:R-:W-:Y:S01]  /*12080*/  UMOV UR36, URZ ;  /* 0x0000003f00247c82 */ /* 0x000fe20008000000 */
[----:B------:R-:W-:Y:S01]  /*12090*/  ISETP.NE.U32.AND P0, PT, RZ, UR4, PT ;  /* 0x00000004ff007c0c */ /* 0x000fe2000bf05070 */
[----:B------:R-:W-:Y:S01]  /*120a0*/  UMOV UR4, 0x40 ;  /* 0x0000004000047882 */ /* 0x000fe20000000000 */
[----:B------:R-:W-:Y:S01]  /*120b0*/  R2UR UR37, R6 ;  /* 0x00000000062572ca */ /* 0x000fe200000e0000 */
[----:B------:R-:W-:Y:S01]  /*120c0*/  UMOV UR6, UR38 ;  /* 0x0000002600067c82 */ /* 0x000fe20008000000 */
[----:B------:R-:W-:Y:S01]  /*120d0*/  ISETP.NE.AND.EX P0, PT, RZ, UR5, PT, P0 ;  /* 0x00000005ff007c0c */ /* 0x000fe2000bf05300 */
[----:B------:R-:W-:Y:S01]  /*120e0*/  UMOV UR8, 0x80 ;  /* 0x0000008000087882 */ /* 0x000fe20000000000 */
[----:B------:R-:W-:Y:S01]  /*120f0*/  UMOV UR10, UR38 ;  /* 0x00000026000a7c82 */ /* 0x000fe20008000000 */
[----:B0-----:R-:W0:Y:S01]  /*12100*/  LDC.64 R2, c[0x0][0x3f8] ;  /* 0x0000fe00ff027b82 */ /* 0x001e220000000a00 */
[----:B------:R-:W-:-:S02]  /*12110*/  SEL R7, RZ, UR45, P0 ;  /* 0x0000002dff077c07 */ /* 0x000fc40008000000 */
[----:B------:R-:W-:Y:S01]  /*12120*/  SHF.R.U32.HI R4, RZ, 0x5, R4 ;  /* 0x00000005ff047819 */ /* 0x000fe20000011604 */
[----:B------:R-:W-:Y:S01]  /*12130*/  VOTEU.ALL UP1, P1 ;  /* 0x00000000003f7886 */ /* 0x000fe20000820000 */
[----:B------:R-:W-:Y:S02]  /*12140*/  R2UR UR39, R7 ;  /* 0x00000000072772ca */ /* 0x000fe400000e0000 */
[----:B------:R-:W-:Y:S01]  /*12150*/  LOP3.LUT R4, R4, 0x3, RZ, 0xc0, !PT ;  /* 0x0000000304047812 */ /* 0x000fe200078ec0ff */
[----:B------:R-:W-:Y:S01]  /*12160*/  UMOV UR5, UR37 ;  /* 0x0000002500057c82 */ /* 0x000fe20008000000 */
[----:B------:R-:W-:Y:S01]  /*12170*/  @!UP1 UIADD3 UR12, UP0, UR50, 0x270, URZ ;  /* 0x00000270320c9890 */ /* 0x000fe2000ff1e03f */
[----:B------:R-:W-:-:S03]  /*12180*/  UMOV UR9, UR37 ;  /* 0x0000002500097c82 */ /* 0x000fc60008000000 */
[----:B------:R-:W-:-:S05]  /*12190*/  @!UP1 UIADD3.X UR13, URZ, UR51, URZ, UP0, !UPT ;  /* 0x000000333f0d9290 */ /* 0x000fca00087fe43f */
[----:B------:R-:W-:Y:S01]  /*121a0*/  UMOV UR7, UR39 ;  /* 0x0000002700077c82 */ /* 0x000fe20008000000 */
[----:B------:R-:W-:-:S03]  /*121b0*/  UMOV UR11, UR39 ;  /* 0x00000027000b7c82 */ /* 0x000fc60008000000 */
[----:B------:R1:W-:Y:S01]  /*121c0*/  @!UP1 UTMAPF.L2.4D [UR36], [UR12] ;  /* 0x000000240c0095b8 */ /* 0x0003e20008018000 */
[----:B0-----:R-:W-:Y:S01]  /*121d0*/  LOP3.LUT P0, RZ, R2, UR14, RZ, 0xfc, !PT ;  /* 0x0000000e02ff7c12 */ /* 0x001fe2000f80fcff */
[----:B------:R-:W-:-:S03]  /*121e0*/  UMOV UR14, 0xffffffff ;  /* 0xffffffff000e7882 */ /* 0x000fc60000000000 */
[----:B------:R-:W-:Y:S01]  /*121f0*/  LOP3.LUT P0, RZ, R3, UR15, RZ, 0xfc, P0 ;  /* 0x0000000f03ff7c12 */ /* 0x000fe2000800fcff */
[----:B------:R1:W-:Y:S01]  /*12200*/  @!UP1 UTMAPF.L2.4D [UR4], [UR12] ;  /* 0x000000040c0095b8 */ /* 0x0003e20008018000 */
[----:B------:R1:W-:Y:S01]  /*12210*/  @!UP1 UTMAPF.L2.4D [UR8], [UR12] ;  /* 0x000000080c0095b8 */ /* 0x0003e20008018000 */
[----:B--2---:R-:W-:Y:S01]  /*12220*/  SHF.R.S32.HI R19, RZ, 0x1f, R10 ;  /* 0x0000001fff137819 */ /* 0x004fe2000001140a */
[----:B------:R1:W-:Y:S01]  /*12230*/  STL [R1+0x10], R10 ;  /* 0x0000100a01007387 */ /* 0x0003e20000100800 */
[----:B------:R-:W-:-:S03]  /*12240*/  SEL R0, R10, RZ, !P0 ;  /* 0x000000ff0a007207 */ /* 0x000fc60004000000 */
[----:B------:R1:W-:Y:S01]  /*12250*/  STL [R1+0x14], R19 ;  /* 0x0000141301007387 */ /* 0x0003e20000100800 */
[----:B------:R-:W-:Y:S05]  /*12260*/  BRA.DIV UR14, `(.L_x_2054) ;  /* 0x000000360e447947 */ /* 0x000fea000b800000 */
[----:B------:R0:W2:Y:S02]  /*12270*/  SHFL.IDX PT, R14, R4, RZ, 0x1f ;  /* 0x00001fff040e7589 */ /* 0x0000a400000e0000 */
.L_x_2124:
[----:B--2---:R-:W-:Y:S02]  /*12280*/  ISETP.NE.AND P0, PT, R14, RZ, PT ;  /* 0x000000ff0e00720c */ /* 0x004fe40003f05270 */
[----:B------:R-:W-:-:S11]  /*12290*/  PLOP3.LUT P6, PT, PT, PT, PT, 0x8, 0x0 ;  /* 0x000000000000781c */ /* 0x000fd60003fce170 */
[----:B------:R-:W-:Y:S05]  /*122a0*/  @P0 BRA `(.L_x_2055) ;  /* 0x0000000800000947 */ /* 0x000fea0003800000 */
[----:B-1----:R-:W-:Y:S01]  /*122b0*/  UMOV UR4, 0xffffffff ;  /* 0xffffffff00047882 */ /* 0x002fe20000000000 */
[----:B------:R-:W-:Y:S02]  /*122c0*/  VIADD R8, R16, 0xffffffff ;  /* 0xffffffff10087836 */ /* 0x000fe40000000000 */
[----:B------:R-:W-:Y:S05]  /*122d0*/  BRA.DIV UR4, `(.L_x_2056) ;  /* 0x0000003604487947 */ /* 0x000fea000b800000 */
[----:B------:R-:W-:-:S13]  /*122e0*/  ELECT P6, URZ, PT ;  /* 0x00000000003f782f */ /* 0x000fda00038c0000 */
.L_x_2127:
        /* <DEDUP_REMOVED lines=22> */
.L_x_2058:
[----:B-1----:R-:W2:Y:S04]  /*12450*/  LDL R3, [R1] ;  /* 0x0000000001037983 */ /* 0x002ea80000100800 */
[----:B------:R-:W3:Y:S01]  /*12460*/  LDL R2, [R1+0xc] ;  /* 0x00000c0001027983 */ /* 0x000ee20000100800 */
[----:B------:R-:W-:Y:S02]  /*12470*/  ISETP.NE.AND P0, PT, R17, RZ, PT ;  /* 0x000000ff1100720c */ /* 0x000fe40003f05270 */
[----:B--2---:R-:W-:Y:S02]  /*12480*/  LEA R3, R3, UR41, 0x3 ;  /* 0x0000002903037c11 */ /* 0x004fe4000f8e18ff */
[----:B---3--:R-:W-:-:S04]  /*12490*/  SHF.L.U32 R2, R2, 0x1f, RZ ;  /* 0x0000001f02027819 */ /* 0x008fc800000006ff */
[----:B------:R-:W1:Y:S02]  /*124a0*/  SYNCS.PHASECHK.TRANS64.TRYWAIT P2, [R3+URZ+0x29880], R2 ;  /* 0x02988002030075a7 */ /* 0x000e64000804017f */
[----:B-1----:R-:W-:Y:S05]  /*124b0*/  @!P2 BRA `(.L_x_2059) ;  /* 0x0000003000f0a947 */ /* 0x002fea0003800000 */
.L_x_2128:
        /* <DEDUP_REMOVED lines=8> */
.L_x_2060:
        /* <DEDUP_REMOVED lines=19> */
[----:B0-2---:R-:W-:Y:S05]  /*12670*/  @!P2 BRA `(.L_x_2061) ;  /* 0x000000300094a947 */ /* 0x005fea0003800000 */
.L_x_2129:
        /* <DEDUP_REMOVED lines=8> */
.L_x_2062:
        /* <DEDUP_REMOVED lines=28> */
.L_x_2057:
        /* <DEDUP_REMOVED lines=31> */
.L_x_2055:
[----:B------:R-:W2:Y:S01]  /*12ab0*/  LDL.LU R3, [R1+0x2c] ;  /* 0x00002c0001037983 */ /* 0x000ea20000300800 */
[----:B------:R-:W-:Y:S01]  /*12ac0*/  BSSY B0, `(.L_x_2063) ;  /* 0x000000a000007945 */ /* 0x000fe20003800000 */
[----:B------:R-:W-:Y:S01]  /*12ad0*/  ISETP.GE.AND P2, PT, R16, 0x2, PT ;  /* 0x000000021000780c */ /* 0x000fe20003f46270 */
        /* <DEDUP_REMOVED lines=8> */
.L_x_2130:
[----:B-1----:R-:W-:Y:S05]  /*12b60*/  BSYNC B0 ;  /* 0x0000000000007941 */ /* 0x002fea0003800000 */
.L_x_2063:
[----:B------:R-:W-:Y:S05]  /*12b70*/  @!P2 BRA `(.L_x_2065) ;  /* 0x000000100018a947 */ /* 0x000fea0003800000 */
[----:B------:R1:W5:Y:S01]  /*12b80*/  LDL.LU R6, [R1+0xc] ;  /* 0x00000c0001067983 */ /* 0x0003620000300800 */
[----:B------:R-:W-:-:S03]  /*12b90*/  IADD3 R20, R16, -0x2, RZ ;  /* 0xfffffffe10147810 */ /* 0x000fc60007ffe0ff */
[----:B------:R1:W5:Y:S04]  /*12ba0*/  LDL.LU R7, [R1] ;  /* 0x0000000001077983 */ /* 0x0003680000300800 */
.L_x_2087:
        /* <DEDUP_REMOVED lines=18> */
[----:B0-----:R-:W2:Y:S01]  /*12cd0*/  LDL R4, [R1+0x10] ;  /* 0x0000100001047983 */ /* 0x001ea20000100800 */
[----:B----4-:R-:W-:-:S13]  /*12ce0*/  ISETP.NE.AND P0, PT, R8, 0x1, PT ;  /* 0x000000010800780c */ /* 0x010fda0003f05270 */
[----:B------:R-:W0:Y:S02]  /*12cf0*/  @P0 LDC.64 R2, c[0x0][0x420] ;  /* 0x00010800ff020b82 */ /* 0x000e240000000a00 */
[----:B0-----:R-:W-:-:S04]  /*12d00*/  @P0 IMAD.HI.U32 R0, R20, R2, RZ ;  /* 0x0000000214000227 */ /* 0x001fc800078e00ff */
        /* <DEDUP_REMOVED lines=12> */
.L_x_2068:
[----:B0--3--:R-:W-:Y:S01]  /*12dd0*/  LEA R4, R10, UR41, 0x3 ;  /* 0x000000290a047c11 */ /* 0x009fe2000f8e18ff */
[----:B------:R-:W0:Y:S01]  /*12de0*/  S2R R2, SR_TID.X ;  /* 0x0000000000027919 */ /* 0x000e220000002100 */
[----:B------:R-:W-:Y:S01]  /*12df0*/  SHF.L.U32 R3, R9, 0x1f, RZ ;  /* 0x0000001f09037819 */ /* 0x000fe200000006ff */
[----:B------:R-:W-:Y:S03]  /*12e00*/  BSSY B1, `(.L_x_2069) ;  /* 0x0000005000017945 */ /* 0x000fe60003800000 */
[----:B------:R-:W3:Y:S01]  /*12e10*/  SYNCS.PHASECHK.TRANS64.TRYWAIT P0, [R4+URZ+0x29880], R3 ;  /* 0x02988003040075a7 */ /* 0x000ee2000800017f */
[----:B0-----:R-:W-:-:S04]  /*12e20*/  LOP3.LUT R2, R2, 0x7f, RZ, 0xc0, !PT ;  /* 0x0000007f02027812 */ /* 0x001fc800078ec0ff */
[----:B------:R-:W-:Y:S01]  /*12e30*/  ISETP.NE.AND P2, PT, R2, RZ, PT ;  /* 0x000000ff0200720c */ /* 0x000fe20003f45270 */
[----:B---3--:R-:W-:-:S12]  /*12e40*/  @!P0 BRA `(.L_x_2070) ;  /* 0x0000002800cc8947 */ /* 0x008fd80003800000 */
.L_x_2131:
[----:B------:R-:W-:Y:S05]  /*12e50*/  BSYNC B1 ;  /* 0x0000000000017941 */ /* 0x000fea0003800000 */
.L_x_2069:
        /* <DEDUP_REMOVED lines=9> */
.L_x_2072:
[----:B------:R-:W-:Y:S05]  /*12ef0*/  BSYNC B1 ;  /* 0x0000000000017941 */ /* 0x000fea0003800000 */
.L_x_2071:
        /* <DEDUP_REMOVED lines=16> */
.L_x_2073:
        /* <DEDUP_REMOVED lines=12> */
.L_x_2132:
[----:B------:R-:W-:Y:S05]  /*130c0*/  BSYNC B1 ;  /* 0x0000000000017941 */ /* 0x000fea0003800000 */
.L_x_2074:
[----:B------:R-:W-:Y:S01]  /*130d0*/  BSSY B1, `(.L_x_2076) ;  /* 0x000000b000017945 */ /* 0x000fe20003800000 */
[----:B------:R-:W-:Y:S02]  /*130e0*/  IMAD.MOV.U32 R8, RZ, RZ, 0x0 ;  /* 0x00000000ff087424 */ /* 0x000fe400078e00ff */
[----:B------:R-:W-:Y:S01]  /*130f0*/  IMAD.MOV.U32 R9, RZ, RZ, 0x14f00000 ;  /* 0x14f00000ff097424 */ /* 0x000fe200078e00ff */
[----:B------:R-:W-:Y:S06]  /*13100*/  @P2 BRA `(.L_x_2077) ;  /* 0x00000000001c2947 */ /* 0x000fec0003800000 */
[----:B------:R-:W3:Y:S01]  /*13110*/  S2R R11, SR_TID.X ;  /* 0x00000000000b7919 */ /* 0x000ee20000002100 */
[----:B0-2---:R-:W-:-:S04]  /*13120*/  IMAD.MOV.U32 R3, RZ, RZ, 0x7800 ;  /* 0x00007800ff037424 */ /* 0x005fc800078e00ff */
[----:B------:R4:W-:Y:S01]  /*13130*/  SYNCS.ARRIVE.TRANS64 RZ, [R4+URZ+0x29830], R3 ;  /* 0x0298300304ff79a7 */ /* 0x0009e2000800003f */
[----:B---3--:R-:W-:-:S04]  /*13140*/  LOP3.LUT R11, R11, 0x1f, RZ, 0xc0, !PT ;  /* 0x0000001f0b0b7812 */ /* 0x008fc800078ec0ff */
[----:B------:R-:W-:-:S13]  /*13150*/  ISETP.NE.AND P0, PT, R11, RZ, PT ;  /* 0x000000ff0b00720c */ /* 0x000fda0003f05270 */
[----:B----4-:R-:W-:Y:S05]  /*13160*/  @!P0 BRA `(.L_x_2077) ;  /* 0x0000000000048947 */ /* 0x010fea0003800000 */
[----:B------:R-:W-:Y:S01]  /*13170*/  BPT.TRAP 0x1 ;  /* 0x000000040000795c */ /* 0x000fe20000300000 */
.L_x_2077:
[----:B------:R-:W-:Y:S05]  /*13180*/  BSYNC B1 ;  /* 0x0000000000017941 */ /* 0x000fea0003800000 */
.L_x_2076:
[----:B------:R-:W3:Y:S04]  /*13190*/  LDL R11, [R1+0x8] ;  /* 0x00000800010b7983 */ /* 0x000ee80000100800 */
[----:B0-2---:R-:W2:Y:S01]  /*131a0*/  LDL R3, [R1] ;  /* 0x0000000001037983 */ /* 0x005ea20000100800 */
        /* <DEDUP_REMOVED lines=10> */
.L_x_2078:
        /* <DEDUP_REMOVED lines=16> */
.L_x_2079:
        /* <DEDUP_REMOVED lines=16> */
.L_x_2080:
        /* <DEDUP_REMOVED lines=9> */
.L_x_2067:
[----:B------:R-:W-:Y:S05]  /*134e0*/  BSYNC B0 ;  /* 0x0000000000007941 */ /* 0x000fea0003800000 */
.L_x_2066:
[----:B------:R-:W-:-:S06]  /*134f0*/  UISETP.NE.AND UP0, UPT, UR42, 0x3, UPT ;  /* 0x000000032a00788c */ /* 0x000fcc000bf05270 */
[----:B------:R-:W-:-:S13]  /*13500*/  PLOP3.LUT P0, PT, PT, PT, UP0, 0x80, 0x0 ;  /* 0x000000000000781c */ /* 0x000fda0003f0f008 */
[----:B------:R-:W-:Y:S05]  /*13510*/  @!P0 BRA `(.L_x_2081) ;  /* 0x0000000000048947 */ /* 0x000fea0003800000 */
[----:B------:R-:W-:Y:S01]  /*13520*/  BPT.TRAP 0x1 ;  /* 0x000000040000795c */ /* 0x000fe20000300000 */
.L_x_2081:
        /* <DEDUP_REMOVED lines=9> */
.L_x_2133:
[----:B------:R-:W-:Y:S05]  /*135c0*/  BSYNC B0 ;  /* 0x0000000000007941 */ /* 0x000fea0003800000 */
.L_x_2082:
[----:B------:R-:W-:Y:S05]  /*135d0*/  @!P0 BRA `(.L_x_2084) ;  /* 0x0000000000048947 */ /* 0x000fea0003800000 */
[----:B------:R-:W-:Y:S01]  /*135e0*/  BPT.TRAP 0x1 ;  /* 0x000000040000795c */ /* 0x000fe20000300000 */
.L_x_2084:
[----:B---3--:R-:W3:Y:S01]  /*135f0*/  LDL R2, [R1+0x4] ;  /* 0x0000040001027983 */ /* 0x008ee20000100800 */
[----:B------:R-:W-:-:S04]  /*13600*/  SHF.L.U32 R3, R6, 0x1f, RZ ;  /* 0x0000001f06037819 */ /* 0x000fc800000006ff */
[----:B---3--:R3:W4:Y:S02]  /*13610*/  SYNCS.PHASECHK.TRANS64.TRYWAIT P2, [R2+URZ+0x29860], R3 ;  /* 0x02986003020075a7 */ /* 0x008724000804017f */
[----:B---3--:R-:W-:Y:S01]  /*13620*/  IMAD R2, R7, 0x5000, RZ ;  /* 0x0000500007027824 */ /* 0x008fe200078e02ff */
[----:B----4-:R-:W-:Y:S06]  /*13630*/  @!P2 BRA `(.L_x_2085) ;  /* 0x000000240010a947 */ /* 0x010fec0003800000 */
.L_x_2134:
[----:B0-----:R-:W3:Y:S04]  /*13640*/  LDL R4, [R1+0x28] ;  /* 0x0000280001047983 */ /* 0x001ee80000100800 */
[----:B------:R-:W4:Y:S01]  /*13650*/  LDL R12, [R1+0x1c] ;  /* 0x00001c00010c7983 */ /* 0x000f220000100800 */
[----:B------:R-:W-:Y:S05]  /*13660*/  WARPSYNC.ALL ;  /* 0x0000000000007948 */ /* 0x000fea0003800000 */
[----:B------:R-:W0:Y:S01]  /*13670*/  S2R R8, SR_TID.X ;  /* 0x0000000000087919 */ /* 0x000e220000002100 */
[----:B--2---:R-:W-:Y:S01]  /*13680*/  IMAD.MOV.U32 R10, RZ, RZ, 0x40 ;  /* 0x00000040ff0a7424 */ /* 0x004fe200078e00ff */
[----:B0-----:R-:W-:-:S04]  /*13690*/  LOP3.LUT P2, RZ, R8, 0x4, RZ, 0xc0, !PT ;  /* 0x0000000408ff7812 */ /* 0x001fc8000784c0ff */
[----:B------:R-:W-:Y:S02]  /*136a0*/  SEL R10, R10, 0xffffffc0, !P2 ;  /* 0xffffffc00a0a7807 */ /* 0x000fe40005000000 */
[C---:B---3--:R-:W-:Y:S02]  /*136b0*/  LOP3.LUT R3, R2.reuse, R4, RZ, 0xfc, !PT ;  /* 0x0000000402037212 */ /* 0x048fe400078efcff */
[----:B----4-:R-:W-:-:S03]  /*136c0*/  IADD3 R2, R2, UR41, R12 ;  /* 0x0000002902027c10 */ /* 0x010fc6000fffe00c */
[----:B------:R-:W0:Y:S01]  /*136d0*/  LDSM.16.MT88.4 R4, [R3+UR41+0xa400] ;  /* 0x00a400290304783b */ /* 0x000e220008004200 */
[----:B------:R-:W-:-:S04]  /*136e0*/  VIADD R21, R3, UR41 ;  /* 0x0000002903157c36 */ /* 0x000fc80008000000 */
[----:B------:R-:W-:Y:S01]  /*136f0*/  IMAD.IADD R21, R10, 0x1, R21 ;  /* 0x000000010a157824 */ /* 0x000fe200078e0215 */
[C-C-:B0-----:R-:W-:Y:S02]  /*13700*/  PRMT R8, R4.reuse, 0x6420, R5.reuse ;  /* 0x0000642004087816 */ /* 0x141fe40000000005 */
[----:B------:R-:W-:Y:S02]  /*13710*/  PRMT R9, R4, 0x7531, R5 ;  /* 0x0000753104097816 */ /* 0x000fe40000000005 */
[C-C-:B------:R-:W-:Y:S02]  /*13720*/  PRMT R10, R6.reuse, 0x6420, R7.reuse ;  /* 0x00006420060a7816 */ /* 0x140fe40000000007 */
[----:B------:R-:W-:Y:S02]  /*13730*/  PRMT R11, R6, 0x7531, R7 ;  /* 0x00007531060b7816 */ /* 0x000fe40000000007 */
[----:B------:R-:W0:Y:S04]  /*13740*/  LDSM.16.MT88.4 R4, [R21+0xa400] ;  /* 0x00a400001504783b */ /* 0x000e280000004200 */
[----:B------:R-:W-:Y:S01]  /*13750*/  STSM.16.M88.4 [R2+0x400], R8 ;  /* 0x0004000802007844 */ /* 0x000fe20000000200 */
        /* <DEDUP_REMOVED lines=47> */
[----:B------:R0:W-:Y:S02]  /*13a50*/  STSM.16.M88.4 [R2+0x4400], R4 ;  /* 0x0044000402007844 */ /* 0x0001e40000000200 */
[C-C-:B0-----:R-:W-:Y:S02]  /*13a60*/  PRMT R4, R8.reuse, 0x6420, R9.reuse ;  /* 0x0000642008047816 */ /* 0x141fe40000000009 */
        /* <DEDUP_REMOVED lines=12> */
.L_x_2086:
[----:B------:R-:W2:Y:S01]  /*13b30*/  LDL.LU R3, [R1+0x4] ;  /* 0x0000040001037983 */ /* 0x000ea20000300800 */
[C---:B------:R-:W-:Y:S01]  /*13b40*/  ISETP.GT.AND P0, PT, R20.reuse, RZ, PT ;  /* 0x000000ff1400720c */ /* 0x040fe20003f04270 */
[----:B------:R-:W-:Y:S02]  /*13b50*/  VIADD R20, R20, 0xffffffff ;  /* 0xffffffff14147836 */ /* 0x000fe40000000000 */
[----:B0-----:R3:W5:Y:S04]  /*13b60*/  LDL R6, [R1+0xc] ;  /* 0x00000c0001067983 */ /* 0x0017680000100800 */
[----:B------:R3:W5:Y:S01]  /*13b70*/  LDL R7, [R1] ;  /* 0x0000000001077983 */ /* 0x0007620000100800 */
[----:B--2---:R3:W-:Y:S01]  /*13b80*/  SYNCS.ARRIVE.TRANS64.A1T0 RZ, [R3+URZ+0x29850], RZ ;  /* 0x029850ff03ff79a7 */ /* 0x0047e2000810003f */
[----:B------:R-:W-:-:S05]  /*13b90*/  @!P1 VIADD R2, R3, 0x29880 ;  /* 0x0002988003029836 */ /* 0x000fca0000000000 */
[----:B------:R-:W-:Y:S01]  /*13ba0*/  @!P1 PRMT R2, RZ, 0x654, R2 ;  /* 0x00000654ff029816 */ /* 0x000fe20000000002 */
[----:B------:R-:W-:Y:S06]  /*13bb0*/  BAR.SYNC.DEFER_BLOCKING 0x2, 0x80 ;  /* 0x0082000000007b1d */ /* 0x000fec0000010000 */
[----:B------:R3:W-:Y:S01]  /*13bc0*/  @!P1 SYNCS.ARRIVE.TRANS64.RED.A1T0 RZ, [R2+URZ], RZ ;  /* 0x000000ff02ff99a7 */ /* 0x0007e2000810043f */
[----:B------:R-:W-:Y:S05]  /*13bd0*/  @P0 BRA `(.L_x_2087) ;  /* 0xffffffec00f40947 */ /* 0x000fea000383ffff */
.L_x_2065:
        /* <DEDUP_REMOVED lines=9> */
[----:B0-----:R-:W0:Y:S02]  /*13c70*/  S2R R4, SR_LTMASK ;  /* 0x0000000000047919 */ /* 0x001e240000003900 */
[----:B0-----:R-:W-:-:S04]  /*13c80*/  LOP3.LUT R4, R4, UR4, RZ, 0xc0, !PT ;  /* 0x0000000404047c12 */ /* 0x001fc8000f8ec0ff */
[----:B-----5:R-:W0:Y:S01]  /*13c90*/  POPC R7, R4 ;  /* 0x0000000400077309 */ /* 0x020e220000000000 */
[----:B--2---:R-:W0:Y:S02]  /*13ca0*/  SHFL.IDX PT, R0, R3, R0, 0x1f ;  /* 0x00001f0003007589 */ /* 0x004e2400000e0000 */
[----:B0-----:R-:W-:-:S05]  /*13cb0*/  IADD3 R0, R0, UR46, R7 ;  /* 0x0000002e00007c10 */ /* 0x001fca000fffe007 */
[----:B------:R4:W-:Y:S02]  /*13cc0*/  STL [R1+0x20], R0 ;  /* 0x0000200001007387 */ /* 0x0009e40000100800 */
.L_x_2089:
[----:B------:R-:W-:Y:S05]  /*13cd0*/  BSYNC B0 ;  /* 0x0000000000007941 */ /* 0x000fea0003800000 */
.L_x_2088:
[----:B------:R-:W-:-:S06]  /*13ce0*/  UISETP.NE.AND UP0, UPT, UR42, 0x3, UPT ;  /* 0x000000032a00788c */ /* 0x000fcc000bf05270 */
[----:B------:R-:W-:-:S13]  /*13cf0*/  PLOP3.LUT P0, PT, PT, PT, UP0, 0x80, 0x0 ;  /* 0x000000000000781c */ /* 0x000fda0003f0f008 */
[----:B------:R-:W-:Y:S05]  /*13d00*/  @!P0 BRA `(.L_x_2090) ;  /* 0x0000000000048947 */ /* 0x000fea0003800000 */
[----:B------:R-:W-:Y:S01]  /*13d10*/  BPT.TRAP 0x1 ;  /* 0x000000040000795c */ /* 0x000fe20000300000 */
.L_x_2090:
        /* <DEDUP_REMOVED lines=10> */
.L_x_2135:
[----:B------:R-:W-:Y:S05]  /*13dc0*/  BSYNC B0 ;  /* 0x0000000000007941 */ /* 0x000fea0003800000 */
.L_x_2091:
[----:B------:R-:W-:Y:S05]  /*13dd0*/  @!P2 BRA `(.L_x_2093) ;  /* 0x000000000004a947 */ /* 0x000fea0003800000 */
[----:B------:R-:W-:Y:S01]  /*13de0*/  BPT.TRAP 0x1 ;  /* 0x000000040000795c */ /* 0x000fe20000300000 */
.L_x_2093:
[----:B------:R-:W2:Y:S02]  /*13df0*/  LDL R0, [R1+0xc] ;  /* 0x00000c0001007983 */ /* 0x000ea40000100800 */
[----:B--2---:R-:W-:-:S04]  /*13e00*/  SHF.L.U32 R3, R0, 0x1f, RZ ;  /* 0x0000001f00037819 */ /* 0x004fc800000006ff */
[----:B------:R-:W2:Y:S02]  /*13e10*/  SYNCS.PHASECHK.TRANS64.TRYWAIT P0, [R20+URZ+0x29860], R3 ;  /* 0x02986003140075a7 */ /* 0x000ea4000800017f */
[----:B--2---:R-:W-:Y:S05]  /*13e20*/  @!P0 BRA `(.L_x_2094) ;  /* 0x0000001c00408947 */ /* 0x004fea0003800000 */
.L_x_2136:
        /* <DEDUP_REMOVED lines=11> */
[----:B-----5:R-:W0:Y:S01]  /*13ee0*/  LDSM.16.MT88.4 R4, [R2+UR41+0xa400] ;  /* 0x00a400290204783b */ /* 0x020e220008004200 */
        /* <DEDUP_REMOVED lines=69> */
.L_x_2095:
[----:B------:R-:W3:Y:S01]  /*14340*/  LDL.LU R2, [R1] ;  /* 0x0000000001027983 */ /* 0x000ee20000300800 */
[----:B0-----:R-:W-:Y:S03]  /*14350*/  SYNCS.ARRIVE.TRANS64.A1T0 RZ, [R20+URZ+0x29850], RZ ;  /* 0x029850ff14ff79a7 */ /* 0x001fe6000810003f */
        /* <DEDUP_REMOVED lines=12> */
.L_x_2049:
[----:B------:R-:W-:Y:S05]  /*14420*/  BSYNC B6 ;  /* 0x0000000000067941 */ /* 0x000fea0003800000 */
.L_x_2047:
[----:B0-2---:R-:W2:Y:S02]  /*14430*/  LDL R0, [R1+0x30] ;  /* 0x0000300001007983 */ /* 0x005ea40000100800 */
        /* <DEDUP_REMOVED lines=14> */
.L_x_2096:
        /* <DEDUP_REMOVED lines=16> */
[----:B------:R-:W-:Y:S02]  /*14620*/  ISETP.GE.U32.AND P5, PT, R6, 0x10, PT ;  /* 0x000000100600780c */ /* 0x000fe40003fa6070 */
[----:B------:R-:W0:Y:S01]  /*14630*/  LDC R6, c[0x0][0xc10] ;  /* 0x00030400ff067b82 */ /* 0x000e220000000800 */
[----:B--2---:R-:W-:-:S02]  /*14640*/  IMAD.MOV.U32 R8, RZ, RZ, R0 ;  /* 0x000000ffff087224 */ /* 0x004fc400078e0000 */
[----:B---3--:R-:W2:Y:S02]  /*14650*/  SHFL.UP PT, R0, R5, 0x1, RZ ;  /* 0x0420000005007989 */ /* 0x008ea400000e00ff */
[----:B--2---:R-:W-:-:S05]  /*14660*/  SEL R0, R0, RZ, P1 ;  /* 0x000000ff00007207 */ /* 0x004fca0000800000 */
[----:B------:R-:W-:-:S05]  /*14670*/  IMAD.IADD R0, R5, 0x1, R0 ;  /* 0x0000000105007824 */ /* 0x000fca00078e0200 */
[----:B------:R-:W2:Y:S02]  /*14680*/  SHFL.UP PT, R4, R0, 0x2, RZ ;  /* 0x0440000000047989 */ /* 0x000ea400000e00ff */
        /* <DEDUP_REMOVED lines=18> */
.L_x_2102:
        /* <DEDUP_REMOVED lines=14> */
.L_x_2101:
[----:B------:R-:W-:Y:S05]  /*14890*/  BSYNC B0 ;  /* 0x0000000000007941 */ /* 0x000fea0003800000 */
.L_x_2100:
        /* <DEDUP_REMOVED lines=21> */
.L_x_2098:
        /* <DEDUP_REMOVED lines=12> */
[----:B------:R-:W-:Y:S01]  /*14ab0*/  ISETP.NE.AND P0, PT, RZ, UR7, PT ;  /* 0x00000007ff007c0c */ /* 0x000fe2000bf05270 */
[----:B------:R-:W-:-:S03]  /*14ac0*/  IMAD.MOV.U32 R11, RZ, RZ, RZ ;  /* 0x000000ffff0b7224 */ /* 0x000fc600078e00ff */
[----:B------:R-:W2:Y:S02]  /*14ad0*/  SHFL.IDX PT, R5, R5, R12, 0x1f ;  /* 0x00001f0c05057589 */ /* 0x000ea400000e0000 */
[----:B--2---:R-:W-:-:S05]  /*14ae0*/  IMAD R4, R5, R8, RZ ;  /* 0x0000000805047224 */ /* 0x004fca00078e02ff */
[----:B------:R-:W-:Y:S02]  /*14af0*/  IABS R9, R4 ;  /* 0x0000000400097213 */ /* 0x000fe40000000000 */
[----:B------:R-:W-:Y:S05]  /*14b00*/  @!P0 BRA `(.L_x_2103) ;  /* 0x00000000000c8947 */ /* 0x000fea0003800000 */
[----:B------:R-:W-:-:S06]  /*14b10*/  UIADD3 UR4, UR6, -0x1, URZ ;  /* 0xffffffff06047890 */ /* 0x000fcc000fffe03f */
[----:B------:R-:W-:-:S06]  /*14b20*/  IMAD.U32 R11, RZ, RZ, UR4 ;  /* 0x00000004ff0b7e24 */ /* 0x000fcc000f8e00ff */
[----:B------:R0:W2:Y:S02]  /*14b30*/  SHFL.IDX PT, R11, R10, R11, 0x1f ;  /* 0x00001f0b0a0b7589 */ /* 0x0000a400000e0000 */
.L_x_2103:
[----:B0-----:R-:W0:Y:S01]  /*14b40*/  I2F.RP R10, R9 ;  /* 0x00000009000a7306 */ /* 0x001e220000209400 */
[----:B--2---:R-:W-:-:S05]  /*14b50*/  IMAD R11, R11, R6, R7 ;  /* 0x000000060b0b7224 */ /* 0x004fca00078e0207 */
[----:B------:R2:W-:Y:S02]  /*14b60*/  STL [R1+0x20], R11 ;  /* 0x0000200b01007387 */ /* 0x0005e40000100800 */
[----:B0-----:R-:W0:Y:S02]  /*14b70*/  MUFU.RCP R10, R10 ;  /* 0x0000000a000a7308 */ /* 0x001e240000001000 */
[----:B0-----:R-:W-:-:S06]  /*14b80*/  VIADD R3, R10, 0xffffffe ;  /* 0x0ffffffe0a037836 */ /* 0x001fcc0000000000 */
[----:B------:R-:W0:Y:S02]  /*14b90*/  F2I.FTZ.U32.TRUNC.NTZ R3, R3 ;  /* 0x0000000300037305 */ /* 0x000e24000021f000 */
[----:B0-----:R-:W-:-:S04]  /*14ba0*/  IMAD.MOV R2, RZ, RZ, -R3 ;  /* 0x000000ffff027224 */ /* 0x001fc800078e0a03 */
[----:B------:R-:W-:Y:S02]  /*14bb0*/  IMAD R7, R2, R9, RZ ;  /* 0x0000000902077224 */ /* 0x000fe400078e02ff */
[----:B------:R-:W-:-:S04]  /*14bc0*/  IMAD.MOV.U32 R2, RZ, RZ, RZ ;  /* 0x000000ffff027224 */ /* 0x000fc800078e00ff */
[----:B------:R-:W-:-:S04]  /*14bd0*/  IMAD.HI.U32 R2, R3, R7, R2 ;  /* 0x0000000703027227 */ /* 0x000fc800078e0002 */
[----:B------:R-:W-:Y:S01]  /*14be0*/  IMAD.IADD R7, R0, 0x1, -R11 ;  /* 0x0000000100077824 */ /* 0x000fe200078e0a0b */
[----:B------:R-:W-:-:S04]  /*14bf0*/  IABS R0, R4 ;  /* 0x0000000400007213 */ /* 0x000fc80000000000 */
[----:B------:R-:W-:Y:S01]  /*14c00*/  IABS R3, R7 ;  /* 0x0000000700037213 */ /* 0x000fe20000000000 */
[----:B------:R-:W-:-:S04]  /*14c10*/  IMAD.MOV R0, RZ, RZ, -R0 ;  /* 0x000000ffff007224 */ /* 0x000fc800078e0a00 */
        /* <DEDUP_REMOVED lines=9> */
[----:B------:R-:W-:-:S04]  /*14cb0*/  @P0 VIADD R2, R2, 0x1 ;  /* 0x0000000102020836 */ /* 0x000fc80000000000 */
[----:B------:R-:W-:Y:S02]  /*14cc0*/  IMAD.MOV.U32 R9, RZ, RZ, R2 ;  /* 0x000000ffff097224 */ /* 0x000fe400078e0002 */
[----:B------:R-:W-:Y:S02]  /*14cd0*/  IMAD.MOV.U32 R2, RZ, RZ, RZ ;  /* 0x000000ffff027224 */ /* 0x000fe400078e00ff */
[----:B------:R-:W-:Y:S01]  /*14ce0*/  @!P2 IMAD.MOV R9, RZ, RZ, -R9 ;  /* 0x000000ffff09a224 */ /* 0x000fe200078e0a09 */
[----:B------:R-:W-:-:S05]  /*14cf0*/  @!P1 LOP3.LUT R9, RZ, R4, RZ, 0x33, !PT ;  /* 0x00000004ff099212 */ /* 0x000fca00078e33ff */
[----:B------:R-:W-:Y:S02]  /*14d00*/  IMAD R0, R8, R9, RZ ;  /* 0x0000000908007224 */ /* 0x000fe400078e02ff */
[----:B------:R-:W-:Y:S02]  /*14d10*/  IMAD.MOV R9, RZ, RZ, -R9 ;  /* 0x000000ffff097224 */ /* 0x000fe400078e0a09 */
[----:B------:R-:W-:Y:S02]  /*14d20*/  IMAD.MOV R3, RZ, RZ, -R0 ;  /* 0x000000ffff037224 */ /* 0x000fe400078e0a00 */
[----:B------:R-:W-:-:S03]  /*14d30*/  IMAD R7, R4, R9, R7 ;  /* 0x0000000904077224 */ /* 0x000fc600078e0207 */
[----:B------:R-:W-:Y:S01]  /*14d40*/  VIADDMNMX R6, R3, R6, R8, PT ;  /* 0x0000000603067246 */ /* 0x000fe20003800108 */
[----:B------:R-:W-:-:S03]  /*14d50*/  IMAD.IADD R0, R7, 0x1, R0 ;  /* 0x0000000107007824 */ /* 0x000fc600078e0200 */
[-C--:B------:R-:W-:Y:S02]  /*14d60*/  IABS R8, R6.reuse ;  /* 0x0000000600087213 */ /* 0x080fe40000000000 */
[----:B------:R-:W-:Y:S02]  /*14d70*/  IABS R4, R6 ;  /* 0x0000000600047213 */ /* 0x000fe40000000000 */
[----:B------:R-:W0:Y:S08]  /*14d80*/  I2F.RP R10, R8 ;  /* 0x00000008000a7306 */ /* 0x000e300000209400 */
[----:B0-----:R-:W2:Y:S02]  /*14d90*/  MUFU.RCP R10, R10 ;  /* 0x0000000a000a7308 */ /* 0x001ea40000001000 */
[----:B--2---:R-:W-:-:S06]  /*14da0*/  VIADD R11, R10, 0xffffffe ;  /* 0x0ffffffe0a0b7836 */ /* 0x004fcc0000000000 */
[----:B------:R-:W0:Y:S02]  /*14db0*/  F2I.FTZ.U32.TRUNC.NTZ R3, R11 ;  /* 0x0000000b00037305 */ /* 0x000e24000021f000 */
[----:B0-----:R-:W-:-:S04]  /*14dc0*/  IMAD.MOV R9, RZ, RZ, -R3 ;  /* 0x000000ffff097224 */ /* 0x001fc800078e0a03 */
[----:B------:R-:W-:-:S04]  /*14dd0*/  IMAD R9, R9, R8, RZ ;  /* 0x0000000809097224 */ /* 0x000fc800078e02ff */
[----:B------:R-:W-:Y:S01]  /*14de0*/  IMAD.HI.U32 R3, R3, R9, R2 ;  /* 0x0000000903037227 */ /* 0x000fe200078e0002 */
[----:B------:R-:W-:-:S03]  /*14df0*/  IABS R2, R7 ;  /* 0x0000000700027213 */ /* 0x000fc60000000000 */
[----:B------:R-:W-:Y:S02]  /*14e00*/  IMAD.MOV R9, RZ, RZ, -R4 ;  /* 0x000000ffff097224 */ /* 0x000fe400078e0a04 */
        /* <DEDUP_REMOVED lines=19> */
.L_x_2099:
[----:B------:R0:W-:Y:S01]  /*14f40*/  STL [R1+0x20], R0 ;  /* 0x0000200001007387 */ /* 0x0001e20000100800 */
[----:B------:R-:W-:Y:S01]  /*14f50*/  ULDC UR48, c[0x0][0xc14] ;  /* 0x0003050000307ab9 */ /* 0x000fe20000000800 */
[----:B------:R-:W-:Y:S02]  /*14f60*/  UMOV UR38, URZ ;  /* 0x0000003f00267c82 */ /* 0x000fe40008000000 */
[----:B------:R0:W-:Y:S03]  /*14f70*/  STL [R1+0x24], RZ ;  /* 0x000024ff01007387 */ /* 0x0001e60000100800 */
.L_x_2104:
        /* <DEDUP_REMOVED lines=15> */
.L_x_2097:
[----:B------:R-:W-:Y:S02]  /*15070*/  ULDC UR4, c[0x0][0xc14] ;  /* 0x0003050000047ab9 */ /* 0x000fe40000000800 */
[----:B------:R-:W-:-:S06]  /*15080*/  UISETP.GE.AND UP0, UPT, UR48, UR4, UPT ;  /* 0x000000043000728c */ /* 0x000fcc000bf06270 */
[----:B------:R-:W-:-:S13]  /*15090*/  PLOP3.LUT P0, PT, PT, PT, UP0, 0x80, 0x0 ;  /* 0x000000000000781c */ /* 0x000fda0003f0f008 */
[----:B------:R-:W-:Y:S05]  /*150a0*/  @!P0 BRA `(.L_x_2105) ;  /* 0xffffffc000988947 */ /* 0x000fea000383ffff */
.L_x_2043:
        /* <DEDUP_REMOVED lines=12> */
.L_x_2137:
[----:B------:R-:W-:Y:S05]  /*15170*/  BSYNC B0 ;  /* 0x0000000000007941 */ /* 0x000fea0003800000 */
.L_x_2106:
[----:B------:R-:W-:-:S03]  /*15180*/  UMOV UR4, 0xffffffff ;  /* 0xffffffff00047882 */ /* 0x000fc60000000000 */
[----:B------:R-:W-:Y:S05]  /*15190*/  BRA.DIV UR4, `(.L_x_2108) ;  /* 0x0000000a048c7947 */ /* 0x000fea000b800000 */
[----:B------:R-:W1:Y:S02]  /*151a0*/  S2R R2, SR_TID.X ;  /* 0x0000000000027919 */ /* 0x000e640000002100 */
[----:B-1----:R-:W-:-:S04]  /*151b0*/  SHF.R.U32.HI R2, RZ, 0x5, R2 ;  /* 0x00000005ff027819 */ /* 0x002fc80000011602 */
[----:B------:R-:W-:-:S05]  /*151c0*/  LOP3.LUT R2, R2, 0x3, RZ, 0xc0, !PT ;  /* 0x0000000302027812 */ /* 0x000fca00078ec0ff */
[----:B------:R1:W2:Y:S02]  /*151d0*/  SHFL.IDX PT, R14, R2, RZ, 0x1f ;  /* 0x00001fff020e7589 */ /* 0x0002a400000e0000 */
.L_x_2140:
[----:B--2---:R-:W-:Y:S01]  /*151e0*/  ISETP.NE.AND P0, PT, R14, RZ, PT ;  /* 0x000000ff0e00720c */ /* 0x004fe20003f05270 */
[----:B------:R-:W-:-:S12]  /*151f0*/  BSSY B0, `(.L_x_2109) ;  /* 0x000002e000007945 */ /* 0x000fd80003800000 */
[----:B------:R-:W-:Y:S05]  /*15200*/  @P0 BRA `(.L_x_2110) ;  /* 0x0000000000b00947 */ /* 0x000fea0003800000 */
[----:B------:R-:W-:-:S03]  /*15210*/  UMOV UR4, 0xffffffff ;  /* 0xffffffff00047882 */ /* 0x000fc60000000000 */
[----:B------:R-:W-:Y:S05]  /*15220*/  BRA.DIV UR4, `(.L_x_2111) ;  /* 0x0000000a049c7947 */ /* 0x000fea000b800000 */
[----:B------:R-:W-:-:S13]  /*15230*/  ELECT P6, URZ, PT ;  /* 0x00000000003f782f */ /* 0x000fda00038c0000 */
.L_x_2143:
[----:B------:R-:W-:Y:S05]  /*15240*/  @!P6 BRA `(.L_x_2110) ;  /* 0x0000000000a0e947 */ /* 0x000fea0003800000 */
[----:B------:R-:W-:-:S06]  /*15250*/  ULOP3.LUT UR4, UR40, 0x2, URZ, 0xfc, !UPT ;  /* 0x0000000228047892 */ /* 0x000fcc000f8efc3f */
[----:B-1----:R-:W-:-:S05]  /*15260*/  IMAD.U32 R2, RZ, RZ, UR4 ;  /* 0x00000004ff027e24 */ /* 0x002fca000f8e00ff */
[----:B------:R-:W-:-:S13]  /*15270*/  ISETP.NE.AND P0, PT, R2, 0x3, PT ;  /* 0x000000030200780c */ /* 0x000fda0003f05270 */
[----:B------:R-:W-:Y:S05]  /*15280*/  @!P0 BRA `(.L_x_2112) ;  /* 0x0000000000048947 */ /* 0x000fea0003800000 */
[----:B------:R-:W-:Y:S01]  /*15290*/  BPT.TRAP 0x1 ;  /* 0x000000040000795c */ /* 0x000fe20000300000 */
.L_x_2112:
        /* <DEDUP_REMOVED lines=14> */
.L_x_2144:
[----:B------:R-:W1:Y:S02]  /*15380*/  SYNCS.PHASECHK.TRANS64.TRYWAIT P1, [R7+URZ], R2 ;  /* 0x00000002070075a7 */ /* 0x000e64000802017f */
[----:B-1----:R-:W-:Y:S05]  /*15390*/  @!P1 BRA `(.L_x_2114) ;  /* 0x0000000800749947 */ /* 0x002fea0003800000 */
.L_x_2145:
[----:B------:R-:W-:Y:S05]  /*153a0*/  @!P0 BRA `(.L_x_2115) ;  /* 0x0000000000048947 */ /* 0x000fea0003800000 */
[----:B------:R-:W-:Y:S01]  /*153b0*/  BPT.TRAP 0x1 ;  /* 0x000000040000795c */ /* 0x000fe20000300000 */
.L_x_2115:
[----:B------:R-:W2:Y:S02]  /*153c0*/  LDL.LU R4, [R1] ;  /* 0x0000000001047983 */ /* 0x000ea40000300800 */
[----:B--2---:R-:W-:-:S04]  /*153d0*/  IMAD R4, R4, 0x8, R0 ;  /* 0x0000000804047824 */ /* 0x004fc800078e0200 */
[----:B------:R-:W2:Y:S02]  /*153e0*/  SYNCS.PHASECHK.TRANS64.TRYWAIT P1, [R4+URZ+0x29860], R5 ;  /* 0x02986005040075a7 */ /* 0x000ea4000802017f */
[----:B--2---:R-:W-:Y:S05]  /*153f0*/  @!P1 BRA `(.L_x_2116) ;  /* 0x0000000800709947 */ /* 0x004fea0003800000 */
.L_x_2146:
[----:B------:R-:W-:Y:S05]  /*15400*/  @!P0 BRA `(.L_x_2117) ;  /* 0x0000000000048947 */ /* 0x000fea0003800000 */
[----:B------:R-:W-:Y:S01]  /*15410*/  BPT.TRAP 0x1 ;  /* 0x000000040000795c */ /* 0x000fe20000300000 */
.L_x_2117:
[----:B------:R-:W-:-:S04]  /*15420*/  IMAD R3, R3, 0x8, R0 ;  /* 0x0000000803037824 */ /* 0x000fc800078e0200 */
[----:B------:R-:W3:Y:S02]  /*15430*/  SYNCS.PHASECHK.TRANS64.TRYWAIT P1, [R3+URZ+0x29860], R2 ;  /* 0x02986002030075a7 */ /* 0x000ee4000802017f */
[----:B---3--:R-:W-:Y:S05]  /*15440*/  @!P1 BRA `(.L_x_2118) ;  /* 0x0000000800709947 */ /* 0x008fea0003800000 */
.L_x_2147:
[----:B------:R-:W-:Y:S05]  /*15450*/  @!P0 BRA `(.L_x_2119) ;  /* 0x0000000000048947 */ /* 0x000fea0003800000 */
[----:B------:R-:W-:Y:S01]  /*15460*/  BPT.TRAP 0x1 ;  /* 0x000000040000795c */ /* 0x000fe20000300000 */
.L_x_2119:
[----:B------:R-:W4:Y:S02]  /*15470*/  SYNCS.PHASECHK.TRANS64.TRYWAIT P0, [R4+URZ+0x29880], R5 ;  /* 0x02988005040075a7 */ /* 0x000f24000800017f */
[----:B----4-:R-:W-:Y:S05]  /*15480*/  @!P0 BRA `(.L_x_2120) ;  /* 0x0000000800748947 */ /* 0x010fea0003800000 */
.L_x_2121:
[----:B------:R0:W0:Y:S02]  /*15490*/  SYNCS.PHASECHK.TRANS64.TRYWAIT P0, [R3+URZ+0x29880], R2 ;  /* 0x02988002030075a7 */ /* 0x000024000800017f */
[----:B0-----:R-:W-:Y:S05]  /*154a0*/  @!P0 NANOSLEEP.SYNCS 0x989680 ;  /* 0x009896800000895d */ /* 0x001fea0003900000 */
[----:B------:R-:W0:Y:S02]  /*154b0*/  @!P0 SYNCS.PHASECHK.TRANS64 P0, [R3+URZ+0x29880], R2 ;  /* 0x02988002030085a7 */ /* 0x000e24000800007f */
[----:B0-----:R-:W-:Y:S05]  /*154c0*/  @!P0 BRA `(.L_x_2121) ;  /* 0xfffffffc00f08947 */ /* 0x001fea000383ffff */
.L_x_2110:
[----:B------:R-:W-:Y:S05]  /*154d0*/  BSYNC B0 ;  /* 0x0000000000007941 */ /* 0x000fea0003800000 */
.L_x_2109:
[----:B------:R-:W-:Y:S05]  /*154e0*/  EXIT ;  /* 0x000000000000794d */ /* 0x000fea0003800000 */
.L_x_1982:
[----:B0-----:R-:W-:-:S04]  /*154f0*/  IMAD.U32 R3, RZ, RZ, UR41 ;  /* 0x00000029ff037e24 */ /* 0x001fc8000f8e00ff */
[----:B------:R0:W1:Y:S03]  /*15500*/  SYNCS.PHASECHK.TRANS64.TRYWAIT P1, [R3+URZ+0x29800], R6 ;  /* 0x02980006030075a7 */ /* 0x000066000802017f */
[----:B-1----:R-:W-:Y:S05]  /*15510*/  @!P1 NANOSLEEP.SYNCS 0x989680 ;  /* 0x009896800000995d */ /* 0x002fea0003900000 */
[----:B------:R-:W1:Y:S02]  /*15520*/  @!P1 SYNCS.PHASECHK.TRANS64 P1, [R3+URZ+0x29800], R6 ;  /* 0x02980006030095a7 */ /* 0x000e64000802007f */
[----:B-1----:R-:W-:Y:S05]  /*15530*/  @!P1 BRA `(.L_x_1982) ;  /* 0xfffffffc00ec9947 */ /* 0x002fea000383ffff */
[----:B------:R-:W-:Y:S05]  /*15540*/  BRA `(.L_x_2122) ;  /* 0xfffffec400707947 */ /* 0x000fea000383ffff */
.L_x_1986:
[----:B-1----:R1:W2:Y:S02]  /*15550*/  SYNCS.PHASECHK.TRANS64.TRYWAIT P2, [R2+URZ+0x29830], R3 ;  /* 0x02983003020075a7 */ /* 0x0022a4000804017f */
[----:B--2---:R-:W-:Y:S05]  /*15560*/  @!P2 NANOSLEEP.SYNCS 0x989680 ;  /* 0x009896800000a95d */ /* 0x004fea0003900000 */
[----:B------:R-:W2:Y:S02]  /*15570*/  @!P2 SYNCS.PHASECHK.TRANS64 P2, [R2+URZ+0x29830], R3 ;  /* 0x029830030200a5a7 */ /* 0x000ea4000804007f */
[----:B--2---:R-:W-:Y:S05]  /*15580*/  @!P2 BRA `(.L_x_1986) ;  /* 0xfffffffc00f0a947 */ /* 0x004fea000383ffff */
[----:B------:R-:W-:Y:S05]  /*15590*/  BRA `(.L_x_1985) ;  /* 0xfffffec400987947 */ /* 0x000fea000383ffff */
.L_x_1991:
[----:B-1----:R-:W-:-:S04]  /*155a0*/  IMAD.U32 R7, RZ, RZ, UR6 ;  /* 0x00000006ff077e24 */ /* 0x002fc8000f8e00ff */
[----:B------:R1:W2:Y:S03]  /*155b0*/  SYNCS.PHASECHK.TRANS64.TRYWAIT P2, [R7+URZ+0x29830], R6 ;  /* 0x02983006070075a7 */ /* 0x0002a6000804017f */
[----:B--2---:R-:W-:Y:S05]  /*155c0*/  @!P2 NANOSLEEP.SYNCS 0x989680 ;  /* 0x009896800000a95d */ /* 0x004fea0003900000 */
[----:B------:R-:W2:Y:S02]  /*155d0*/  @!P2 SYNCS.PHASECHK.TRANS64 P2, [R7+URZ+0x29830], R6 ;  /* 0x029830060700a5a7 */ /* 0x000ea4000804007f */
[----:B--2---:R-:W-:Y:S05]  /*155e0*/  @!P2 BRA `(.L_x_1991) ;  /* 0xfffffffc00eca947 */ /* 0x004fea000383ffff */
[----:B------:R-:W-:Y:S05]  /*155f0*/  BRA `(.L_x_1988) ;  /* 0xffffff0400987947 */ /* 0x000fea000383ffff */
.L_x_1995:
[----:B-1----:R-:W-:-:S04]  /*15600*/  IMAD.U32 R7, RZ, RZ, UR6 ;  /* 0x00000006ff077e24 */ /* 0x002fc8000f8e00ff */
[----:B------:R1:W2:Y:S03]  /*15610*/  SYNCS.PHASECHK.TRANS64.TRYWAIT P2, [R7+URZ+0x29850], R6 ;  /* 0x02985006070075a7 */ /* 0x0002a6000804017f */
[----:B--2---:R-:W-:Y:S05]  /*15620*/  @!P2 NANOSLEEP.SYNCS 0x989680 ;  /* 0x009896800000a95d */ /* 0x004fea0003900000 */
[----:B------:R-:W2:Y:S02]  /*15630*/  @!P2 SYNCS.PHASECHK.TRANS64 P2, [R7+URZ+0x29850], R6 ;  /* 0x029850060700a5a7 */ /* 0x000ea4000804007f */
[----:B--2---:R-:W-:Y:S05]  /*15640*/  @!P2 BRA `(.L_x_1995) ;  /* 0xfffffffc00eca947 */ /* 0x004fea000383ffff */
[----:B------:R-:W-:Y:S05]  /*15650*/  BRA `(.L_x_1992) ;  /* 0xffffff1000987947 */ /* 0x000fea000383ffff */
.L_x_2002:
[----:B-1----:R-:W-:-:S04]  /*15660*/  IMAD.U32 R7, RZ, RZ, UR6 ;  /* 0x00000006ff077e24 */ /* 0x002fc8000f8e00ff */
[----:B------:R1:W2:Y:S03]  /*15670*/  SYNCS.PHASECHK.TRANS64.TRYWAIT P2, [R7+URZ+0x29830], R6 ;  /* 0x02983006070075a7 */ /* 0x0002a6000804017f */
[----:B--2---:R-:W-:Y:S05]  /*15680*/  @!P2 NANOSLEEP.SYNCS 0x989680 ;  /* 0x009896800000a95d */ /* 0x004fea0003900000 */
[----:B------:R-:W2:Y:S02]  /*15690*/  @!P2 SYNCS.PHASECHK.TRANS64 P2, [R7+URZ+0x29830], R6 ;  /* 0x029830060700a5a7 */ /* 0x000ea4000804007f */
[----:B--2---:R-:W-:Y:S05]  /*156a0*/  @!P2 BRA `(.L_x_2002) ;  /* 0xfffffffc00eca947 */ /* 0x004fea000383ffff */
[----:B------:R-:W-:Y:S05]  /*156b0*/  BRA `(.L_x_1999) ;  /* 0xffffff4400d07947 */ /* 0x000fea000383ffff */
.L_x_2006:
[----:B-1----:R-:W-:-:S04]  /*156c0*/  IMAD.U32 R7, RZ, RZ, UR6 ;  /* 0x00000006ff077e24 */ /* 0x002fc8000f8e00ff */
[----:B------:R1:W2:Y:S03]  /*156d0*/  SYNCS.PHASECHK.TRANS64.TRYWAIT P2, [R7+URZ+0x29850], R6 ;  /* 0x02985006070075a7 */ /* 0x0002a6000804017f */
[----:B--2---:R-:W-:Y:S05]  /*156e0*/  @!P2 NANOSLEEP.SYNCS 0x989680 ;  /* 0x009896800000a95d */ /* 0x004fea0003900000 */
[----:B------:R-:W2:Y:S02]  /*156f0*/  @!P2 SYNCS.PHASECHK.TRANS64 P2, [R7+URZ+0x29850], R6 ;  /* 0x029850060700a5a7 */ /* 0x000ea4000804007f */
[----:B--2---:R-:W-:Y:S05]  /*15700*/  @!P2 BRA `(.L_x_2006) ;  /* 0xfffffffc00eca947 */ /* 0x004fea000383ffff */
[----:B------:R-:W-:Y:S05]  /*15710*/  BRA `(.L_x_2003) ;  /* 0xffffff5000d07947 */ /* 0x000fea000383ffff */
.L_x_2012:
[----:B-1----:R-:W-:-:S04]  /*15720*/  IMAD.U32 R5, RZ, RZ, UR9 ;  /* 0x00000009ff057e24 */ /* 0x002fc8000f8e00ff */
[----:B------:R1:W2:Y:S03]  /*15730*/  SYNCS.PHASECHK.TRANS64.TRYWAIT P1, [R5+URZ+0x29850], R0 ;  /* 0x02985000050075a7 */ /* 0x0002a6000802017f */
[----:B--2---:R-:W-:Y:S05]  /*15740*/  @!P1 NANOSLEEP.SYNCS 0x989680 ;  /* 0x009896800000995d */ /* 0x004fea0003900000 */
[----:B------:R-:W2:Y:S02]  /*15750*/  @!P1 SYNCS.PHASECHK.TRANS64 P1, [R5+URZ+0x29850], R0 ;  /* 0x02985000050095a7 */ /* 0x000ea4000802007f */
[----:B--2---:R-:W-:Y:S05]  /*15760*/  @!P1 BRA `(.L_x_2012) ;  /* 0xfffffffc00ec9947 */ /* 0x004fea000383ffff */
[----:B------:R-:W-:Y:S05]  /*15770*/  BRA `(.L_x_2011) ;  /* 0xffffff7c001c7947 */ /* 0x000fea000383ffff */
.L_x_2054:
[----:B------:R-:W-:Y:S02]  /*15780*/  IMAD.MOV.U32 R13, RZ, RZ, R4 ;  /* 0x000000ffff0d7224 */ /* 0x000fe400078e0004 */
[----:B------:R-:W-:Y:S02]  /*15790*/  IMAD.MOV.U32 R12, RZ, RZ, RZ ;  /* 0x000000ffff0c7224 */ /* 0x000fe400078e00ff */
[----:B------:R-:W-:Y:S02]  /*157a0*/  IMAD.MOV.U32 R11, RZ, RZ, 0x1f ;  /* 0x0000001fff0b7424 */ /* 0x000fe400078e00ff */
[----:B------:R-:W-:-:S07]  /*157b0*/  IMAD.MOV.U32 R15, RZ, RZ, -0x1 ;  /* 0xffffffffff0f7424 */ /* 0x000fce00078e00ff */
[----:B-1----:R-:W-:Y:S05]  /*157c0*/  WARPSYNC.COLLECTIVE R15, `(.L_x_2123) ;  /* 0x000000000f087348 */ /* 0x002fea0003c00000 */
[----:B------:R0:W2:Y:S02]  /*157d0*/  SHFL.IDX P6, R14, R13, R12, R11 ;  /* 0x0000000c0d0e7389 */ /* 0x0000a400000c000b */
[----:B012---:R-:W-:Y:S01]  /*157e0*/  ENDCOLLECTIVE ;  /* 0x000000000000791b */ /* 0x007fe20003800000 */
.L_x_2123:
[----:B------:R-:W-:Y:S05]  /*157f0*/  BRA `(.L_x_2124) ;  /* 0xffffffc800a07947 */ /* 0x000fea000383ffff */
.L_x_2056:
[----:B------:R-:W-:Y:S01]  /*15800*/  BSSY B0, `(.L_x_2125) ;  /* 0x0000006000007945 */ /* 0x000fe20003800000 */
[----:B------:R-:W-:-:S07]  /*15810*/  IMAD.MOV.U32 R15, RZ, RZ, -0x1 ;  /* 0xffffffffff0f7424 */ /* 0x000fce00078e00ff */
[----:B0-----:R-:W-:Y:S05]  /*15820*/  WARPSYNC.COLLECTIVE R15, `(.L_x_2126) ;  /* 0x000000000f0c7348 */ /* 0x001fea0003c00000 */
[----:B------:R-:W-:Y:S02]  /*15830*/  ELECT P6, UR62, PT ;  /* 0x00000000003e782f */ /* 0x000fe400038c0000 */
[----:B------:R-:W-:Y:S01]  /*15840*/  MOV R14, UR62 ;  /* 0x0000003e000e7c02 */ /* 0x000fe20008000f00 */
[----:B0-----:R-:W-:Y:S10]  /*15850*/  ENDCOLLECTIVE ;  /* 0x000000000000791b */ /* 0x001ff40003800000 */
.L_x_2126:
[----:B------:R-:W-:Y:S05]  /*15860*/  BSYNC B0 ;  /* 0x0000000000007941 */ /* 0x000fea0003800000 */
.L_x_2125:
[----:B------:R-:W-:Y:S05]  /*15870*/  BRA `(.L_x_2127) ;  /* 0xffffffc8009c7947 */ /* 0x000fea000383ffff */
.L_x_2059:
[----:B-1----:R1:W2:Y:S02]  /*15880*/  SYNCS.PHASECHK.TRANS64.TRYWAIT P2, [R3+URZ+0x29880], R2 ;  /* 0x02988002030075a7 */ /* 0x0022a4000804017f */
[----:B--2---:R-:W-:Y:S05]  /*15890*/  @!P2 NANOSLEEP.SYNCS 0x989680 ;  /* 0x009896800000a95d */ /* 0x004fea0003900000 */
[----:B------:R-:W2:Y:S02]  /*158a0*/  @!P2 SYNCS.PHASECHK.TRANS64 P2, [R3+URZ+0x29880], R2 ;  /* 0x029880020300a5a7 */ /* 0x000ea4000804007f */
[----:B--2---:R-:W-:Y:S05]  /*158b0*/  @!P2 BRA `(.L_x_2059) ;  /* 0xfffffffc00f0a947 */ /* 0x004fea000383ffff */
[----:B------:R-:W-:Y:S05]  /*158c0*/  BRA `(.L_x_2128) ;  /* 0xffffffc800fc7947 */ /* 0x000fea000383ffff */
.L_x_2061:
[----:B0-----:R0:W2:Y:S02]  /*158d0*/  SYNCS.PHASECHK.TRANS64.TRYWAIT P2, [R3+URZ+0x29840], R2 ;  /* 0x02984002030075a7 */ /* 0x0010a4000804017f */
[----:B--2---:R-:W-:Y:S05]  /*158e0*/  @!P2 NANOSLEEP.SYNCS 0x989680 ;  /* 0x009896800000a95d */ /* 0x004fea0003900000 */
[----:B------:R-:W2:Y:S02]  /*158f0*/  @!P2 SYNCS.PHASECHK.TRANS64 P2, [R3+URZ+0x29840], R2 ;  /* 0x029840020300a5a7 */ /* 0x000ea4000804007f */
[----:B--2---:R-:W-:Y:S05]  /*15900*/  @!P2 BRA `(.L_x_2061) ;  /* 0xfffffffc00f0a947 */ /* 0x004fea000383ffff */
[----:B------:R-:W-:Y:S05]  /*15910*/  BRA `(.L_x_2129) ;  /* 0xffffffcc00587947 */ /* 0x000fea000383ffff */
.L_x_2064:
[----:B--2---:R-:W-:-:S04]  /*15920*/  IMAD.U32 R3, RZ, RZ, UR41 ;  /* 0x00000029ff037e24 */ /* 0x004fc8000f8e00ff */
[----:B------:R2:W3:Y:S03]  /*15930*/  SYNCS.PHASECHK.TRANS64.TRYWAIT P0, [R3+URZ+0x29820], R2 ;  /* 0x02982002030075a7 */ /* 0x0004e6000800017f */
[----:B---3--:R-:W-:Y:S05]  /*15940*/  @!P0 NANOSLEEP.SYNCS 0x989680 ;  /* 0x009896800000895d */ /* 0x008fea0003900000 */
[----:B------:R-:W3:Y:S02]  /*15950*/  @!P0 SYNCS.PHASECHK.TRANS64 P0, [R3+URZ+0x29820], R2 ;  /* 0x02982002030085a7 */ /* 0x000ee4000800007f */
[----:B---3--:R-:W-:Y:S05]  /*15960*/  @!P0 BRA `(.L_x_2064) ;  /* 0xfffffffc00ec8947 */ /* 0x008fea000383ffff */
[----:B------:R-:W-:Y:S05]  /*15970*/  BRA `(.L_x_2130) ;  /* 0xffffffd000787947 */ /* 0x000fea000383ffff */
.L_x_2070:
[----:B0-----:R0:W3:Y:S02]  /*15980*/  SYNCS.PHASECHK.TRANS64.TRYWAIT P0, [R4+URZ+0x29880], R3 ;  /* 0x02988003040075a7 */ /* 0x0010e4000800017f */
[----:B---3--:R-:W-:Y:S05]  /*15990*/  @!P0 NANOSLEEP.SYNCS 0x989680 ;  /* 0x009896800000895d */ /* 0x008fea0003900000 */
[----:B------:R-:W3:Y:S02]  /*159a0*/  @!P0 SYNCS.PHASECHK.TRANS64 P0, [R4+URZ+0x29880], R3 ;  /* 0x02988003040085a7 */ /* 0x000ee4000800007f */
[----:B---3--:R-:W-:Y:S05]  /*159b0*/  @!P0 BRA `(.L_x_2070) ;  /* 0xfffffffc00f08947 */ /* 0x008fea000383ffff */
[----:B------:R-:W-:Y:S05]  /*159c0*/  BRA `(.L_x_2131) ;  /* 0xffffffd400207947 */ /* 0x000fea000383ffff */
.L_x_2075:
[----:B--2---:R2:W3:Y:S02]  /*159d0*/  SYNCS.PHASECHK.TRANS64.TRYWAIT P0, [R4+URZ+0x29840], R3 ;  /* 0x02984003040075a7 */ /* 0x0044e4000800017f */
[----:B---3--:R-:W-:Y:S05]  /*159e0*/  @!P0 NANOSLEEP.SYNCS 0x989680 ;  /* 0x009896800000895d */ /* 0x008fea0003900000 */
[----:B------:R-:W3:Y:S02]  /*159f0*/  @!P0 SYNCS.PHASECHK.TRANS64 P0, [R4+URZ+0x29840], R3 ;  /* 0x02984003040085a7 */ /* 0x000ee4000800007f */
[----:B---3--:R-:W-:Y:S05]  /*15a00*/  @!P0 BRA `(.L_x_2075) ;  /* 0xfffffffc00f08947 */ /* 0x008fea000383ffff */
[----:B------:R-:W-:Y:S05]  /*15a10*/  BRA `(.L_x_2132) ;  /* 0xffffffd400a87947 */ /* 0x000fea000383ffff */
.L_x_2083:
[----:B---3--:R-:W3:Y:S02]  /*15a20*/  LDL R3, [R1+0x4] ;  /* 0x0000040001037983 */ /* 0x008ee40000100800 */
[----:B---3--:R3:W4:Y:S02]  /*15a30*/  SYNCS.PHASECHK.TRANS64.TRYWAIT P2, [R3+URZ+0x29870], R2 ;  /* 0x02987002030075a7 */ /* 0x008724000804017f */
[----:B----4-:R-:W-:Y:S05]  /*15a40*/  @!P2 NANOSLEEP.SYNCS 0x989680 ;  /* 0x009896800000a95d */ /* 0x010fea0003900000 */
[----:B------:R-:W4:Y:S02]  /*15a50*/  @!P2 SYNCS.PHASECHK.TRANS64 P2, [R3+URZ+0x29870], R2 ;  /* 0x029870020300a5a7 */ /* 0x000f24000804007f */
[----:B----4-:R-:W-:Y:S05]  /*15a60*/  @!P2 BRA `(.L_x_2083) ;  /* 0xfffffffc00eca947 */ /* 0x010fea000383ffff */
[----:B------:R-:W-:Y:S05]  /*15a70*/  BRA `(.L_x_2133) ;  /* 0xffffffd800d07947 */ /* 0x000fea000383ffff */
.L_x_2085:
[----:B0-----:R-:W3:Y:S02]  /*15a80*/  LDL R4, [R1+0x4] ;  /* 0x0000040001047983 */ /* 0x001ee40000100800 */
[----:B---3--:R0:W3:Y:S02]  /*15a90*/  SYNCS.PHASECHK.TRANS64.TRYWAIT P2, [R4+URZ+0x29860], R3 ;  /* 0x02986003040075a7 */ /* 0x0080e4000804017f */
[----:B---3--:R-:W-:Y:S05]  /*15aa0*/  @!P2 NANOSLEEP.SYNCS 0x989680 ;  /* 0x009896800000a95d */ /* 0x008fea0003900000 */
[----:B------:R-:W3:Y:S02]  /*15ab0*/  @!P2 SYNCS.PHASECHK.TRANS64 P2, [R4+URZ+0x29860], R3 ;  /* 0x029860030400a5a7 */ /* 0x000ee4000804007f */
[----:B---3--:R-:W-:Y:S05]  /*15ac0*/  @!P2 BRA `(.L_x_2085) ;  /* 0xfffffffc00eca947 */ /* 0x008fea000383ffff */
[----:B------:R-:W-:Y:S05]  /*15ad0*/  BRA `(.L_x_2134) ;  /* 0xffffffd800d87947 */ /* 0x000fea000383ffff */
.L_x_2092:
[----:B--2---:R2:W3:Y:S02]  /*15ae0*/  SYNCS.PHASECHK.TRANS64.TRYWAIT P0, [R20+URZ+0x29870], R3 ;  /* 0x02987003140075a7 */ /* 0x0044e4000800017f */
[----:B---3--:R-:W-:Y:S05]  /*15af0*/  @!P0 NANOSLEEP.SYNCS 0x989680 ;  /* 0x009896800000895d */ /* 0x008fea0003900000 */
[----:B------:R-:W3:Y:S02]  /*15b00*/  @!P0 SYNCS.PHASECHK.TRANS64 P0, [R20+URZ+0x29870], R3 ;  /* 0x02987003140085a7 */ /* 0x000ee4000800007f */
[----:B---3--:R-:W-:Y:S05]  /*15b10*/  @!P0 BRA `(.L_x_2092) ;  /* 0xfffffffc00f08947 */ /* 0x008fea000383ffff */
[----:B------:R-:W-:Y:S05]  /*15b20*/  BRA `(.L_x_2135) ;  /* 0xffffffe000a47947 */ /* 0x000fea000383ffff */
.L_x_2094:
[----:B--2---:R2:W3:Y:S02]  /*15b30*/  SYNCS.PHASECHK.TRANS64.TRYWAIT P0, [R20+URZ+0x29860], R3 ;  /* 0x02986003140075a7 */ /* 0x0044e4000800017f */
[----:B---3--:R-:W-:Y:S05]  /*15b40*/  @!P0 NANOSLEEP.SYNCS 0x989680 ;  /* 0x009896800000895d */ /* 0x008fea0003900000 */
[----:B------:R-:W3:Y:S02]  /*15b50*/  @!P0 SYNCS.PHASECHK.TRANS64 P0, [R20+URZ+0x29860], R3 ;  /* 0x02986003140085a7 */ /* 0x000ee4000800007f */
[----:B---3--:R-:W-:Y:S05]  /*15b60*/  @!P0 BRA `(.L_x_2094) ;  /* 0xfffffffc00f08947 */ /* 0x008fea000383ffff */
[----:B------:R-:W-:Y:S05]  /*15b70*/  BRA `(.L_x_2136) ;  /* 0xffffffe000ac7947 */ /* 0x000fea000383ffff */
.L_x_2107:
[----:B0-----:R0:W1:Y:S02]  /*15b80*/  SYNCS.PHASECHK.TRANS64.TRYWAIT P0, [R0+URZ+0x29820], R3 ;  /* 0x02982003000075a7 */ /* 0x001064000800017f */
[----:B-1----:R-:W-:Y:S05]  /*15b90*/  @!P0 NANOSLEEP.SYNCS 0x989680 ;  /* 0x009896800000895d */ /* 0x002fea0003900000 */
[----:B------:R-:W1:Y:S02]  /*15ba0*/  @!P0 SYNCS.PHASECHK.TRANS64 P0, [R0+URZ+0x29820], R3 ;  /* 0x02982003000085a7 */ /* 0x000e64000800007f */
[----:B-1----:R-:W-:Y:S05]  /*15bb0*/  @!P0 BRA `(.L_x_2107) ;  /* 0xfffffffc00f08947 */ /* 0x002fea000383ffff */
[----:B------:R-:W-:Y:S05]  /*15bc0*/  BRA `(.L_x_2137) ;  /* 0xfffffff400687947 */ /* 0x000fea000383ffff */
.L_x_2108:
        /* <DEDUP_REMOVED lines=11> */
.L_x_2139:
[----:B------:R-:W-:Y:S05]  /*15c80*/  BSYNC B0 ;  /* 0x0000000000007941 */ /* 0x000fea0003800000 */
.L_x_2138:
[----:B------:R-:W-:Y:S05]  /*15c90*/  BRA `(.L_x_2140) ;  /* 0xfffffff400507947 */ /* 0x000fea000383ffff */
.L_x_2111:
[----:B------:R-:W-:Y:S01]  /*15ca0*/  BSSY B1, `(.L_x_2141) ;  /* 0x0000006000017945 */ /* 0x000fe20003800000 */
[----:B------:R-:W-:-:S07]  /*15cb0*/  IMAD.MOV.U32 R15, RZ, RZ, -0x1 ;  /* 0xffffffffff0f7424 */ /* 0x000fce00078e00ff */
[----:B01----:R-:W-:Y:S05]  /*15cc0*/  WARPSYNC.COLLECTIVE R15, `(.L_x_2142) ;  /* 0x000000000f0c7348 */ /* 0x003fea0003c00000 */
[----:B------:R-:W-:Y:S02]  /*15cd0*/  ELECT P6, UR62, PT ;  /* 0x00000000003e782f */ /* 0x000fe400038c0000 */
[----:B------:R-:W-:Y:S01]  /*15ce0*/  MOV R14, UR62 ;  /* 0x0000003e000e7c02 */ /* 0x000fe20008000f00 */
[----:B01----:R-:W-:Y:S10]  /*15cf0*/  ENDCOLLECTIVE ;  /* 0x000000000000791b */ /* 0x003ff40003800000 */
.L_x_2142:
[----:B------:R-:W-:Y:S05]  /*15d00*/  BSYNC B1 ;  /* 0x0000000000017941 */ /* 0x000fea0003800000 */
.L_x_2141:
[----:B------:R-:W-:Y:S05]  /*15d10*/  BRA `(.L_x_2143) ;  /* 0xfffffff400487947 */ /* 0x000fea000383ffff */
.L_x_2113:
[----:B0-----:R0:W1:Y:S02]  /*15d20*/  SYNCS.PHASECHK.TRANS64.TRYWAIT P1, [R6+URZ], R5 ;  /* 0x00000005060075a7 */ /* 0x001064000802017f */
[----:B-1----:R-:W-:Y:S05]  /*15d30*/  @!P1 NANOSLEEP.SYNCS 0x989680 ;  /* 0x009896800000995d */ /* 0x002fea0003900000 */
[----:B------:R-:W1:Y:S02]  /*15d40*/  @!P1 SYNCS.PHASECHK.TRANS64 P1, [R6+URZ], R5 ;  /* 0x00000005060095a7 */ /* 0x000e64000802007f */
[----:B-1----:R-:W-:Y:S05]  /*15d50*/  @!P1 BRA `(.L_x_2113) ;  /* 0xfffffffc00f09947 */ /* 0x002fea000383ffff */
[----:B------:R-:W-:Y:S05]  /*15d60*/  BRA `(.L_x_2144) ;  /* 0xfffffff400847947 */ /* 0x000fea000383ffff */
.L_x_2114:
[----:B-1----:R1:W2:Y:S02]  /*15d70*/  SYNCS.PHASECHK.TRANS64.TRYWAIT P1, [R7+URZ], R2 ;  /* 0x00000002070075a7 */ /* 0x0022a4000802017f */
[----:B--2---:R-:W-:Y:S05]  /*15d80*/  @!P1 NANOSLEEP.SYNCS 0x989680 ;  /* 0x009896800000995d */ /* 0x004fea0003900000 */
[----:B------:R-:W2:Y:S02]  /*15d90*/  @!P1 SYNCS.PHASECHK.TRANS64 P1, [R7+URZ], R2 ;  /* 0x00000002070095a7 */ /* 0x000ea4000802007f */
[----:B--2---:R-:W-:Y:S05]  /*15da0*/  @!P1 BRA `(.L_x_2114) ;  /* 0xfffffffc00f09947 */ /* 0x004fea000383ffff */
[----:B------:R-:W-:Y:S05]  /*15db0*/  BRA `(.L_x_2145) ;  /* 0xfffffff400787947 */ /* 0x000fea000383ffff */
.L_x_2116:
[----:B--2---:R2:W3:Y:S02]  /*15dc0*/  SYNCS.PHASECHK.TRANS64.TRYWAIT P1, [R4+URZ+0x29860], R5 ;  /* 0x02986005040075a7 */ /* 0x0044e4000802017f */
[----:B---3--:R-:W-:Y:S05]  /*15dd0*/  @!P1 NANOSLEEP.SYNCS 0x989680 ;  /* 0x009896800000995d */ /* 0x008fea0003900000 */
[----:B------:R-:W3:Y:S02]  /*15de0*/  @!P1 SYNCS.PHASECHK.TRANS64 P1, [R4+URZ+0x29860], R5 ;  /* 0x02986005040095a7 */ /* 0x000ee4000802007f */
[----:B---3--:R-:W-:Y:S05]  /*15df0*/  @!P1 BRA `(.L_x_2116) ;  /* 0xfffffffc00f09947 */ /* 0x008fea000383ffff */
[----:B------:R-:W-:Y:S05]  /*15e00*/  BRA `(.L_x_2146) ;  /* 0xfffffff4007c7947 */ /* 0x000fea000383ffff */
.L_x_2118:
[----:B---3--:R3:W4:Y:S02]  /*15e10*/  SYNCS.PHASECHK.TRANS64.TRYWAIT P1, [R3+URZ+0x29860], R2 ;  /* 0x02986002030075a7 */ /* 0x008724000802017f */
[----:B----4-:R-:W-:Y:S05]  /*15e20*/  @!P1 NANOSLEEP.SYNCS 0x989680 ;  /* 0x009896800000995d */ /* 0x010fea0003900000 */
[----:B------:R-:W4:Y:S02]  /*15e30*/  @!P1 SYNCS.PHASECHK.TRANS64 P1, [R3+URZ+0x29860], R2 ;  /* 0x02986002030095a7 */ /* 0x000f24000802007f */
[----:B----4-:R-:W-:Y:S05]  /*15e40*/  @!P1 BRA `(.L_x_2118) ;  /* 0xfffffffc00f09947 */ /* 0x010fea000383ffff */
[----:B------:R-:W-:Y:S05]  /*15e50*/  BRA `(.L_x_2147) ;  /* 0xfffffff4007c7947 */ /* 0x000fea000383ffff */
.L_x_2120:
[----:B----4-:R4:W0:Y:S02]  /*15e60*/  SYNCS.PHASECHK.TRANS64.TRYWAIT P0, [R4+URZ+0x29880], R5 ;  /* 0x02988005040075a7 */ /* 0x010824000800017f */
[----:B0-----:R-:W-:Y:S05]  /*15e70*/  @!P0 NANOSLEEP.SYNCS 0x989680 ;  /* 0x009896800000895d */ /* 0x001fea0003900000 */
[----:B------:R-:W0:Y:S02]  /*15e80*/  @!P0 SYNCS.PHASECHK.TRANS64 P0, [R4+URZ+0x29880], R5 ;  /* 0x02988005040085a7 */ /* 0x000e24000800007f */
[----:B0-----:R-:W-:Y:S05]  /*15e90*/  @!P0 BRA `(.L_x_2120) ;  /* 0xfffffffc00f08947 */ /* 0x001fea000383ffff */
[----:B------:R-:W-:Y:S05]  /*15ea0*/  BRA `(.L_x_2121) ;  /* 0xfffffff400787947 */ /* 0x000fea000383ffff */
.L_x_2148:
        /* <DEDUP_REMOVED lines=13> */
.L_x_2630:


//--------------------- .text._ZN7cutlass13device_kernelIN5flash11enable_sm90INS1_16FlashAttnFwdSm90INS1_25CollectiveMainloopFwdSm90ILi2EN4cute5tupleIJNS5_1CILi1EEES8_S8_EEENS6_IJNS7_ILi128EEENS7_ILi160EEENS7_ILi192EEEEEELi128ENS_12float_e4m3_tEfNS_4arch4Sm90ELb1ELb0ELb1ELb1ELb0ELb1ELb0ELb1ELb1ELb0ELb0ELb0EEENS1_21CollectiveEpilogueFwdINS6_IJSA_SA_SB_EEES9_NS_10bfloat16_tESG_Li256ELb1ELb0ELb0ELb1EEENS1_36VarlenDynamicPersistentTileSchedulerILi128ELi160ELi256ELi128ELb0ELb0ELb1ELb1ELb1ELb1EEEEEEEEEvNT_6ParamsE --------------------------
	.section	.text._ZN7cutlass13device_kernelIN5flash11enable_sm90INS1_16FlashAttnFwdSm90INS1_25CollectiveMainloopFwdSm90ILi2EN4cute5tupleIJNS5_1CILi1EEES8_S8_EEENS6_IJNS7_ILi128EEENS7_ILi160EEENS7_ILi192EEEEEELi128ENS_12float_e4m3_tEfNS_4arch4Sm90ELb1ELb0ELb1ELb1ELb0ELb1ELb0ELb1ELb1ELb0ELb0ELb0EEENS1_21CollectiveEpilogueFwdINS6_IJSA_SA_SB_EEES9_NS_10bfloat16_tESG_Li256ELb1ELb0ELb0ELb1EEENS1_36VarlenDynamicPersistentTileSchedulerILi128ELi160ELi256ELi128ELb0ELb0ELb1ELb1ELb1ELb1EEEEEEEEEvNT_6ParamsE,"ax",@progbits
	.align	128
.text._ZN7cutlass13device_kernelIN5flash11enable_sm90INS1_16FlashAttnFwdSm90INS1_25CollectiveMainloopFwdSm90ILi2EN4cute5tupleIJNS5_1CILi1EEES8_S8_EEENS6_IJNS7_ILi128EEENS7_ILi160EEENS7_ILi192EEEEEELi128ENS_12float_e4m3_tEfNS_4arch4Sm90ELb1ELb0ELb1ELb1ELb0ELb1ELb0ELb1ELb1ELb0ELb0ELb0EEENS1_21CollectiveEpilogueFwdINS6_IJSA_SA_SB_EEES9_NS_10bfloat16_tESG_Li256ELb1ELb0ELb0ELb1EEENS1_36VarlenDynamicPersistentTileSchedulerILi128ELi160ELi256ELi128ELb0ELb0ELb1ELb1ELb1ELb1EEEEEEEEEvNT_6ParamsE:
        .type           _ZN7cutlass13device_kernelIN5flash11enable_sm90INS1_16FlashAttnFwdSm90INS1_25CollectiveMainloopFwdSm90ILi2EN4cute5tupleIJNS5_1CILi1EEES8_S8_EEENS6_IJNS7_ILi128EEENS7_ILi160EEENS7_ILi192EEEEEELi128ENS_12float_e4m3_tEfNS_4arch4Sm90ELb1ELb0ELb1ELb1ELb0ELb1ELb0ELb1ELb1ELb0ELb0ELb0EEENS1_21CollectiveEpilogueFwdINS6_IJSA_SA_SB_EEES9_NS_10bfloat16_tESG_Li256ELb1ELb0ELb0ELb1EEENS1_36VarlenDynamicPersistentTileSchedulerILi128ELi160ELi256ELi128ELb0ELb0ELb1ELb1ELb1ELb1EEEEEEEEEvNT_6ParamsE,@function
        .size           _ZN7cutlass13device_kernelIN5flash11enable_sm90INS1_16FlashAttnFwdSm90INS1_25CollectiveMainloopFwdSm90ILi2EN4cute5tupleIJNS5_1CILi1EEES8_S8_EEENS6_IJNS7_ILi128EEENS7_ILi160EEENS7_ILi192EEEEEELi128ENS_12float_e4m3_tEfNS_4arch4Sm90ELb1ELb0ELb1ELb1ELb0ELb1ELb0ELb1ELb1ELb0ELb0ELb0EEENS1_21CollectiveEpilogueFwdINS6_IJSA_SA_SB_EEES9_NS_10bfloat16_tESG_Li256ELb1ELb0ELb0ELb1EEENS1_36VarlenDynamicPersistentTileSchedulerILi128ELi160ELi256ELi128ELb0ELb0ELb1ELb1ELb1ELb1EEEEEEEEEvNT_6ParamsE,(.L_x_2631 - _ZN7cutlass13device_kernelIN5flash11enable_sm90INS1_16FlashAttnFwdSm90INS1_25CollectiveMainloopFwdSm90ILi2EN4cute5tupleIJNS5_1CILi1EEES8_S8_EEENS6_IJNS7_ILi128EEENS7_ILi160EEENS7_ILi192EEEEEELi128ENS_12float_e4m3_tEfNS_4arch4Sm90ELb1ELb0ELb1ELb1ELb0ELb1ELb0ELb1ELb1ELb0ELb0ELb0EEENS1_21CollectiveEpilogueFwdINS6_IJSA_SA_SB_EEES9_NS_10bfloat16_tESG_Li256ELb1ELb0ELb0ELb1EEENS1_36VarlenDynamicPersistentTileSchedulerILi128ELi160ELi256ELi128ELb0ELb0ELb1ELb1ELb1ELb1EEEEEEEEEvNT_6ParamsE)
        .other          _ZN7cutlass13device_kernelIN5flash11enable_sm90INS1_16FlashAttnFwdSm90INS1_25CollectiveMainloopFwdSm90ILi2EN4cute5tupleIJNS5_1CILi1EEES8_S8_EEENS6_IJNS7_ILi128EEENS7_ILi160EEENS7_ILi192EEEEEELi128ENS_12float_e4m3_tEfNS_4arch4Sm90ELb1ELb0ELb1ELb1ELb0ELb1ELb0ELb1ELb1ELb0ELb0ELb0EEENS1_21CollectiveEpilogueFwdINS6_IJSA_SA_SB_EEES9_NS_10bfloat16_tESG_Li256ELb1ELb0ELb0ELb1EEENS1_36VarlenDynamicPersistentTileSchedulerILi128ELi160ELi256ELi128ELb0ELb0ELb1ELb1ELb1ELb1EEEEEEEEEvNT_6ParamsE,@"STO_CUDA_ENTRY STV_DEFAULT"
_ZN7cutlass13device_kernelIN5flash11enable_sm90INS1_16FlashAttnFwdSm90INS1_25CollectiveMainloopFwdSm90ILi2EN4cute5tupleIJNS5_1CILi1EEES8_S8_EEENS6_IJNS7_ILi128EEENS7_ILi160EEENS7_ILi192EEEEEELi128ENS_12float_e4m3_tEfNS_4arch4Sm90ELb1ELb0ELb1ELb1ELb0ELb1ELb0ELb1ELb1ELb0ELb0ELb0EEENS1_21CollectiveEpilogueFwdINS6_IJSA_SA_SB_EEES9_NS_10bfloat16_tESG_Li256ELb1ELb0ELb0ELb1EEENS1_36VarlenDynamicPersistentTileSchedulerILi128ELi160ELi256ELi128ELb0ELb0ELb1ELb1ELb1ELb1EEEEEEEEEvNT_6ParamsE:
        /* <DEDUP_REMOVED lines=27> */
.L_x_2150:
[----:B------:R-:W-:Y:S05]  /*01b0*/  BSYNC B0 ;  /* 0x0000000000007941 */ /* 0x000fea0003800000 */
.L_x_2149:
        /* <DEDUP_REMOVED lines=41> */
.L_x_2151:
        /* <DEDUP_REMOVED lines=22> */
.L_x_2152:
        /* <DEDUP_REMOVED lines=18> */
.L_x_2153:
        /* <DEDUP_REMOVED lines=22> */
.L_x_2154:
        /* <DEDUP_REMOVED lines=22> */
.L_x_2155:
        /* <DEDUP_REMOVED lines=8> */
.L_x_2158:
        /* <DEDUP_REMOVED lines=25> */
[----:B------:R-:W-:Y:S01]  /*0ba0*/  IMAD.MOV.U32 R17, RZ, RZ, RZ ;  /* 0x000000ffff117224 */ /* 0x000fe200078e00ff */
[----:B------:R-:W-:Y:S01]  /*0bb0*/  MOV R218, 0x20 ;  /* 0x0000002000da7802 */ /* 0x000fe20000000f00 */
[----:B------:R-:W-:Y:S01]  /*0bc0*/  IMAD.MOV.U32 R190, RZ, RZ, RZ ;  /* 0x000000ffffbe7224 */ /* 0x000fe200078e00ff */
[----:B------:R-:W-:Y:S01]  /*0bd0*/  MOV R145, RZ ;  /* 0x000000ff00917202 */ /* 0x000fe20000000f00 */
[----:B------:R-:W-:Y:S01]  /*0be0*/  IMAD.MOV.U32 R188, RZ, RZ, RZ ;  /* 0x000000ffffbc7224 */ /* 0x000fe200078e00ff */
[----:B------:R-:W-:Y:S01]  /*0bf0*/  ULOP3.LUT UR53, UR36, 0x1, URZ, 0xfc, !UPT ;  /* 0x0000000124357892 */ /* 0x000fe2000f8efc3f */
[----:B------:R-:W-:-:S06]  /*0c00*/  UMOV UR43, URZ ;  /* 0x0000003f002b7c82 */ /* 0x000fcc0008000000 */
[----:B------:R-:W-:Y:S01]  /*0c10*/  UIADD3 UR52, UR52, 0x14400, URZ ;  /* 0x0001440034347890 */ /* 0x000fe2000fffe03f */
[----:B0-----:R-:W-:-:S05]  /*0c20*/  VIADD R234, R0, 0xffffff80 ;  /* 0xffffff8000ea7836 */ /* 0x001fca0000000000 */
[----:B------:R-:W-:-:S04]  /*0c30*/  SHF.R.S32.HI R3, RZ, 0x1f, R234 ;  /* 0x0000001fff037819 */ /* 0x000fc800000114ea */
[CC--:B------:R-:W-:Y:S02]  /*0c40*/  LEA.HI R2, R3.reuse, R234.reuse, RZ, 0x5 ;  /* 0x000000ea03027211 */ /* 0x0c0fe400078f28ff */
[----:B------:R-:W-:Y:S02]  /*0c50*/  LEA.HI R0, R3, R234, RZ, 0x4 ;  /* 0x000000ea03007211 */ /* 0x000fe400078f20ff */
[----:B------:R-:W-:Y:S02]  /*0c60*/  SHF.L.U32 R2, R2, 0x5, RZ ;  /* 0x0000000502027819 */ /* 0x000fe400000006ff */
[----:B------:R-:W-:Y:S02]  /*0c70*/  LOP3.LUT R5, R0, 0x3fffff0, RZ, 0xc0, !PT ;  /* 0x03fffff000057812 */ /* 0x000fe400078ec0ff */
[----:B------:R-:W-:Y:S02]  /*0c80*/  SHF.R.S32.HI R209, RZ, 0x4, R0 ;  /* 0x00000004ffd17819 */ /* 0x000fe40000011400 */
[----:B------:R-:W-:Y:S01]  /*0c90*/  LOP3.LUT R2, R2, 0xfffffc00, RZ, 0xc0, !PT ;  /* 0xfffffc0002027812 */ /* 0x000fe200078ec0ff */
[----:B------:R-:W-:Y:S01]  /*0ca0*/  IMAD.IADD R5, R234, 0x1, -R5 ;  /* 0x00000001ea057824 */ /* 0x000fe200078e0a05 */
[----:B------:R-:W-:-:S02]  /*0cb0*/  LEA.HI R0, R0, R209, RZ, 0x1 ;  /* 0x000000d100007211 */ /* 0x000fc400078f08ff */
[-C--:B------:R-:W-:Y:S01]  /*0cc0*/  LEA.HI R4, R3, R234.reuse, RZ, 0x2 ;  /* 0x000000ea03047211 */ /* 0x080fe200078f10ff */
[----:B------:R-:W-:Y:S01]  /*0cd0*/  IMAD R5, R5, 0x40, R2 ;  /* 0x0000004005057824 */ /* 0x000fe200078e0202 */
[----:B------:R-:W-:Y:S02]  /*0ce0*/  LOP3.LUT R0, R0, 0x1ffffffe, RZ, 0xc0, !PT ;  /* 0x1ffffffe00007812 */ /* 0x000fe400078ec0ff */
[----:B------:R-:W-:Y:S02]  /*0cf0*/  LEA.HI R2, R234, R234, RZ, 0x1 ;  /* 0x000000eaea027211 */ /* 0x000fe400078f08ff */
[----:B------:R-:W-:Y:S01]  /*0d00*/  SHF.R.S32.HI R6, RZ, 0x2, R4 ;  /* 0x00000002ff067819 */ /* 0x000fe20000011404 */
[----:B------:R-:W-:Y:S01]  /*0d10*/  IMAD.IADD R0, R209, 0x1, -R0 ;  /* 0x00000001d1007824 */ /* 0x000fe200078e0a00 */
[----:B------:R-:W-:Y:S02]  /*0d20*/  SHF.R.S32.HI R7, RZ, 0x1f, R4 ;  /* 0x0000001fff077819 */ /* 0x000fe40000011404 */
[--C-:B------:R-:W-:Y:S01]  /*0d30*/  SHF.R.S32.HI R23, RZ, 0x1, R2.reuse ;  /* 0x00000001ff177819 */ /* 0x100fe20000011402 */
[----:B------:R-:W-:Y:S01]  /*0d40*/  IMAD R227, R0, 0x8, R5 ;  /* 0x0000000800e37824 */ /* 0x000fe200078e0205 */
[----:B------:R-:W-:-:S02]  /*0d50*/  SHF.R.S32.HI R4, RZ, 0x1f, R2 ;  /* 0x0000001fff047819 */ /* 0x000fc40000011402 */
[----:B------:R-:W-:Y:S01]  /*0d60*/  LOP3.LUT R5, R2, 0xfffffffe, RZ, 0xc0, !PT ;  /* 0xfffffffe02057812 */ /* 0x000fe200078ec0ff */
[----:B------:R-:W-:Y:S01]  /*0d70*/  VIADD R216, R23, 0x80 ;  /* 0x0000008017d87836 */ /* 0x000fe20000000000 */
[----:B------:R-:W-:Y:S02]  /*0d80*/  LEA.HI R4, R4, R23, RZ, 0x3 ;  /* 0x0000001704047211 */ /* 0x000fe400078f18ff */
[----:B------:R-:W-:Y:S01]  /*0d90*/  LEA.HI R0, R3, R234, RZ, 0x7 ;  /* 0x000000ea03007211 */ /* 0x000fe200078f38ff */
[----:B------:R-:W-:Y:S01]  /*0da0*/  IMAD.IADD R22, R234, 0x1, -R5 ;  /* 0x00000001ea167824 */ /* 0x000fe200078e0a05 */
[----:B------:R-:W-:Y:S02]  /*0db0*/  LOP3.LUT R4, R4, 0xfffffff8, RZ, 0xc0, !PT ;  /* 0xfffffff804047812 */ /* 0x000fe400078ec0ff */
[----:B------:R-:W-:Y:S01]  /*0dc0*/  LEA.HI R7, R7, R6, RZ, 0x2 ;  /* 0x0000000607077211 */ /* 0x000fe200078f10ff */
[----:B------:R-:W-:Y:S01]  /*0dd0*/  IMAD.SHL.U32 R18, R22, 0x10, RZ ;  /* 0x0000001016127824 */ /* 0x000fe200078e00ff */
[----:B------:R-:W-:Y:S01]  /*0de0*/  LOP3.LUT R219, R0, 0xffffff80, RZ, 0xc0, !PT ;  /* 0xffffff8000db7812 */ /* 0x000fe200078ec0ff */
[----:B------:R-:W-:Y:S01]  /*0df0*/  IMAD.IADD R224, R23, 0x1, -R4 ;  /* 0x0000000117e07824 */ /* 0x000fe200078e0a04 */
[----:B------:R-:W-:Y:S01]  /*0e00*/  SHF.R.S32.HI R5, RZ, 0x1f, R216 ;  /* 0x0000001fff057819 */ /* 0x000fe200000114d8 */
[----:B------:R-:W-:Y:S01]  /*0e10*/  VIADD R189, R18, 0x20 ;  /* 0x0000002012bd7836 */ /* 0x000fe20000000000 */
[----:B------:R-:W-:Y:S01]  /*0e20*/  LEA.HI R11, R216, R216, RZ, 0x1 ;  /* 0x000000d8d80b7211 */ /* 0x000fe200078f08ff */
[----:B------:R-:W-:Y:S01]  /*0e30*/  IMAD.SHL.U32 R4, R224, 0x80, RZ ;  /* 0x00000080e0047824 */ /* 0x000fe200078e00ff */
[----:B------:R-:W-:Y:S01]  /*0e40*/  LOP3.LUT R7, R7, 0xfffffffc, RZ, 0xc0, !PT ;  /* 0xfffffffc07077812 */ /* 0x000fe200078ec0ff */
[----:B------:R-:W-:Y:S01]  /*0e50*/  IMAD.SHL.U32 R19, R22, 0x8, RZ ;  /* 0x0000000816137824 */ /* 0x000fe200078e00ff */
[----:B------:R-:W-:-:S02]  /*0e60*/  IADD3 R219, R234, -R219, RZ ;  /* 0x800000dbeadb7210 */ /* 0x000fc40007ffe0ff */
[----:B------:R-:W-:Y:S02]  /*0e70*/  LEA.HI R8, R5, R216, RZ, 0x3 ;  /* 0x000000d805087211 */ /* 0x000fe400078f18ff */
[----:B------:R-:W-:Y:S02]  /*0e80*/  LOP3.LUT R5, R11, 0x3fffffe, RZ, 0xc0, !PT ;  /* 0x03fffffe0b057812 */ /* 0x000fe400078ec0ff */
[----:B------:R-:W-:Y:S02]  /*0e90*/  IADD3 R7, R6, -R7, RZ ;  /* 0x8000000706077210 */ /* 0x000fe40007ffe0ff */
[----:B------:R-:W-:Y:S01]  /*0ea0*/  LEA.HI R2, R2, R23, RZ, 0x1 ;  /* 0x0000001702027211 */ /* 0x000fe200078f08ff */
[----:B------:R-:W-:Y:S01]  /*0eb0*/  IMAD.IADD R200, R216, 0x1, -R5 ;  /* 0x00000001d8c87824 */ /* 0x000fe200078e0a05 */
[----:B------:R-:W-:Y:S01]  /*0ec0*/  SHF.R.S32.HI R6, RZ, 0x1f, R219 ;  /* 0x0000001fff067819 */ /* 0x000fe200000114db */
[----:B------:R-:W-:Y:S01]  /*0ed0*/  IMAD.SHL.U32 R196, R7, 0x80, RZ ;  /* 0x0000008007c47824 */ /* 0x000fe200078e00ff */
[----:B------:R-:W-:-:S02]  /*0ee0*/  LOP3.LUT R2, R2, 0x3fffffe, RZ, 0xc0, !PT ;  /* 0x03fffffe02027812 */ /* 0x000fc400078ec0ff */
[----:B------:R-:W-:Y:S02]  /*0ef0*/  SHF.L.U32 R9, R8, 0x6, RZ ;  /* 0x0000000608097819 */ /* 0x000fe400000006ff */
[----:B------:R-:W-:Y:S01]  /*0f00*/  LEA.HI R8, R6, R219, RZ, 0x2 ;  /* 0x000000db06087211 */ /* 0x000fe200078f10ff */
[----:B------:R-:W-:Y:S01]  /*0f10*/  IMAD.IADD R2, R23, 0x1, -R2 ;  /* 0x0000000117027824 */ /* 0x000fe200078e0a02 */
[----:B------:R-:W-:Y:S02]  /*0f20*/  LOP3.LUT R5, R4, 0x380, RZ, 0xc0, !PT ;  /* 0x0000038004057812 */ /* 0x000fe400078ec0ff */
[----:B------:R-:W-:Y:S02]  /*0f30*/  LOP3.LUT R13, R9, 0xfffffe00, RZ, 0xc0, !PT ;  /* 0xfffffe00090d7812 */ /* 0x000fe400078ec0ff */
[--C-:B------:R-:W-:Y:S02]  /*0f40*/  SHF.R.S32.HI R9, RZ, 0x2, R8.reuse ;  /* 0x00000002ff097819 */ /* 0x100fe40000011408 */
[----:B------:R-:W-:Y:S01]  /*0f50*/  SHF.R.S32.HI R10, RZ, 0x1f, R8 ;  /* 0x0000001fff0a7819 */ /* 0x000fe20000011408 */
[----:B------:R-:W-:Y:S01]  /*0f60*/  IMAD R200, R200, 0x40, R13 ;  /* 0x00000040c8c87824 */ /* 0x000fe200078e020d */
[----:B------:R-:W-:-:S02]  /*0f70*/  SHF.R.U32.HI R4, RZ, 0x3, R5 ;  /* 0x00000003ff047819 */ /* 0x000fc40000011605 */
[----:B------:R-:W-:Y:S02]  /*0f80*/  LOP3.LUT R5, R5, 0x10, R18, 0xf8, !PT ;  /* 0x0000001005057812 */ /* 0x000fe400078ef812 */
[----:B------:R-:W-:Y:S02]  /*0f90*/  LEA.HI R10, R10, R9, RZ, 0x3 ;  /* 0x000000090a0a7211 */ /* 0x000fe400078f18ff */
[----:B------:R-:W-:Y:S02]  /*0fa0*/  SHF.R.S32.HI R223, RZ, 0x7, R0 ;  /* 0x00000007ffdf7819 */ /* 0x000fe40000011400 */
[----:B------:R-:W-:Y:S02]  /*0fb0*/  LOP3.LUT R4, R5, R4, RZ, 0x3c, !PT ;  /* 0x0000000405047212 */ /* 0x000fe400078e3cff */
[C---:B------:R-:W-:Y:S02]  /*0fc0*/  LEA R198, R209.reuse, R2, 0x3 ;  /* 0x00000002d1c67211 */ /* 0x040fe400078e18ff */
[----:B------:R-:W-:Y:S01]  /*0fd0*/  SHF.R.S32.HI R2, RZ, 0x1f, R189 ;  /* 0x0000001fff027819 */ /* 0x000fe200000114bd */
[----:B------:R-:W-:Y:S01]  /*0fe0*/  IMAD R209, R209, 0x400, R4 ;  /* 0x00000400d1d17824 */ /* 0x000fe200078e0204 */
[----:B------:R-:W-:Y:S01]  /*0ff0*/  IADD3 R191, R18, 0x40, RZ ;  /* 0x0000004012bf7810 */ /* 0x000fe20007ffe0ff */
[----:B------:R-:W-:Y:S01]  /*1000*/  IMAD.SHL.U32 R198, R198, 0x40, RZ ;  /* 0x00000040c6c67824 */ /* 0x000fe200078e00ff */
[----:B------:R-:W-:-:S02]  /*1010*/  LOP3.LUT R10, R10, 0xfffffff8, RZ, 0xc0, !PT ;  /* 0xfffffff80a0a7812 */ /* 0x000fc400078ec0ff */
[----:B------:R-:W-:Y:S02]  /*1020*/  LEA.HI R0, R0, R223, RZ, 0x1 ;  /* 0x000000df00007211 */ /* 0x000fe400078f08ff */
[----:B------:R-:W-:Y:S01]  /*1030*/  LEA.HI R6, R6, R219, RZ, 0x5 ;  /* 0x000000db06067211 */ /* 0x000fe200078f28ff */
[----:B------:R-:W-:Y:S01]  /*1040*/  IMAD.IADD R9, R9, 0x1, -R10 ;  /* 0x0000000109097824 */ /* 0x000fe200078e0a0a */
[----:B------:R-:W-:Y:S02]  /*1050*/  LOP3.LUT P0, RZ, R7, 0x2, RZ, 0xc0, !PT ;  /* 0x0000000207ff7812 */ /* 0x000fe4000780c0ff */
[CC--:B------:R-:W-:Y:S02]  /*1060*/  LEA.HI R7, R2.reuse, R189.reuse, RZ, 0x4 ;  /* 0x000000bd02077211 */ /* 0x0c0fe400078f20ff */
[----:B------:R-:W-:Y:S02]  /*1070*/  SHF.R.S32.HI R4, RZ, 0x1f, R191 ;  /* 0x0000001fff047819 */ /* 0x000fe400000114bf */
[----:B------:R-:W-:-:S02]  /*1080*/  LEA.HI R2, R2, R189, RZ, 0x6 ;  /* 0x000000bd02027211 */ /* 0x000fc400078f30ff */
[----:B------:R-:W-:Y:S02]  /*1090*/  LOP3.LUT R0, R0, 0x3fffffe, RZ, 0xc0, !PT ;  /* 0x03fffffe00007812 */ /* 0x000fe400078ec0ff */
[----:B------:R-:W-:Y:S02]  /*10a0*/  SHF.R.S32.HI R6, RZ, 0x5, R6 ;  /* 0x00000005ff067819 */ /* 0x000fe40000011406 */
[----:B------:R-:W-:Y:S01]  /*10b0*/  LOP3.LUT R196, R196, 0x180, RZ, 0xc0, !PT ;  /* 0x00000180c4c47812 */ /* 0x000fe200078ec0ff */
[----:B------:R-:W-:Y:S01]  /*10c0*/  IMAD.IADD R0, R223, 0x1, -R0 ;  /* 0x00000001df007824 */ /* 0x000fe200078e0a00 */
[-C--:B------:R-:W-:Y:S01]  /*10d0*/  LEA.HI R5, R4, R191.reuse, RZ, 0x6 ;  /* 0x000000bf04057211 */ /* 0x080fe200078f30ff */
[----:B------:R-:W-:Y:S01]  /*10e0*/  IMAD R9, R6, 0x10, R9 ;  /* 0x0000001006097824 */ /* 0x000fe200078e0209 */
[----:B------:R-:W-:Y:S01]  /*10f0*/  LEA.HI R225, R4, R191, RZ, 0x4 ;  /* 0x000000bf04e17211 */ /* 0x000fe200078f20ff */
[----:B------:R-:W-:Y:S01]  /*1100*/  IMAD.SHL.U32 R4, R2, 0x80, RZ ;  /* 0x0000008002047824 */ /* 0x000fe200078e00ff */
[----:B------:R-:W-:Y:S01]  /*1110*/  LOP3.LUT R2, R196, 0x30, R7, 0xf8, !PT ;  /* 0x00000030c4027812 */ /* 0x000fe200078ef807 */
[----:B------:R-:W-:Y:S01]  /*1120*/  IMAD R206, R0, 0x40, R9 ;  /* 0x0000004000ce7824 */ /* 0x000fe200078e0209 */
[----:B------:R-:W-:-:S02]  /*1130*/  SHF.R.U32.HI R197, RZ, 0x3, R196 ;  /* 0x00000003ffc57819 */ /* 0x000fc400000116c4 */
[----:B------:R-:W-:Y:S02]  /*1140*/  SHF.L.U32 R12, R5, 0x7, RZ ;  /* 0x00000007050c7819 */ /* 0x000fe400000006ff */
[----:B------:R-:W-:Y:S02]  /*1150*/  LOP3.LUT R5, R4, 0xffffe000, RZ, 0xc0, !PT ;  /* 0xffffe00004057812 */ /* 0x000fe400078ec0ff */
[----:B------:R-:W-:Y:S02]  /*1160*/  LOP3.LUT R2, R2, R197, RZ, 0x3c, !PT ;  /* 0x000000c502027212 */ /* 0x000fe400078e3cff */
[----:B------:R-:W-:Y:S02]  /*1170*/  LEA.HI R3, R3, R234, RZ, 0x3 ;  /* 0x000000ea03037211 */ /* 0x000fe400078f18ff */
[C---:B------:R-:W-:Y:S02]  /*1180*/  LOP3.LUT R0, R196.reuse, 0x10, R18, 0xf8, !PT ;  /* 0x00000010c4007812 */ /* 0x040fe400078ef812 */
[----:B------:R-:W-:-:S02]  /*1190*/  LOP3.LUT R10, R196, 0x30, R225, 0xf8, !PT ;  /* 0x00000030c40a7812 */ /* 0x000fc400078ef8e1 */
[----:B------:R-:W-:Y:S02]  /*11a0*/  IADD3 R221, R2, R198, R5 ;  /* 0x000000c602dd7210 */ /* 0x000fe40007ffe005 */
[----:B------:R-:W-:Y:S02]  /*11b0*/  LOP3.LUT R5, R3, 0x1ffffff8, RZ, 0xc0, !PT ;  /* 0x1ffffff803057812 */ /* 0x000fe400078ec0ff */
[----:B------:R-:W-:Y:S01]  /*11c0*/  SHF.R.S32.HI R11, RZ, 0x1, R11 ;  /* 0x00000001ff0b7819 */ /* 0x000fe2000001140b */
[----:B------:R-:W-:Y:S01]  /*11d0*/  IMAD.IADD R221, R16, 0x1, R221 ;  /* 0x0000000110dd7824 */ /* 0x000fe200078e02dd */
[-C--:B------:R-:W-:Y:S01]  /*11e0*/  LOP3.LUT R207, R0, R197.reuse, RZ, 0x3c, !PT ;  /* 0x000000c500cf7212 */ /* 0x080fe200078e3cff */
[----:B------:R-:W-:Y:S01]  /*11f0*/  IMAD.IADD R5, R234, 0x1, -R5 ;  /* 0x00000001ea057824 */ /* 0x000fe200078e0a05 */
[----:B------:R-:W-:Y:S01]  /*1200*/  LOP3.LUT R13, R12, 0xffffe000, RZ, 0xc0, !PT ;  /* 0xffffe0000c0d7812 */ /* 0x000fe200078ec0ff */
[----:B------:R-:W-:Y:S01]  /*1210*/  IMAD.SHL.U32 R11, R11, 0x80, RZ ;  /* 0x000000800b0b7824 */ /* 0x000fe200078e00ff */
[----:B------:R-:W-:Y:S01]  /*1220*/  LOP3.LUT R10, R10, R197, RZ, 0x3c, !PT ;  /* 0x000000c50a0a7212 */ /* 0x000fe200078e3cff */
[----:B------:R-:W-:Y:S01]  /*1230*/  IMAD.IADD R207, R198, 0x1, R207 ;  /* 0x00000001c6cf7824 */ /* 0x000fe200078e02cf */
[----:B------:R-:W-:-:S02]  /*1240*/  LOP3.LUT R2, R196, 0x30, R18, 0xf8, !PT ;  /* 0x00000030c4027812 */ /* 0x000fc400078ef812 */
[----:B------:R-:W-:Y:S02]  /*1250*/  SEL R218, R218, 0xffffffe0, !P0 ;  /* 0xffffffe0dada7807 */ /* 0x000fe40004000000 */
[----:B------:R-:W-:Y:S02]  /*1260*/  SHF.R.S32.HI R204, RZ, 0x3, R3 ;  /* 0x00000003ffcc7819 */ /* 0x000fe40000011403 */
[----:B------:R-:W-:Y:S01]  /*1270*/  LOP3.LUT R8, R8, 0x7ffffffc, RZ, 0xc0, !PT ;  /* 0x7ffffffc08087812 */ /* 0x000fe200078ec0ff */
[----:B------:R-:W-:Y:S01]  /*1280*/  IMAD.IADD R208, R218, 0x1, R207 ;  /* 0x00000001dad07824 */ /* 0x000fe200078e02cf */
[----:B------:R-:W-:Y:S02]  /*1290*/  IADD3 R13, R10, R198, R13 ;  /* 0x000000c60a0d7210 */ /* 0x000fe40007ffe00d */
[----:B------:R-:W-:Y:S01]  /*12a0*/  LOP3.LUT R3, R2, R197, RZ, 0x3c, !PT ;  /* 0x000000c502037212 */ /* 0x000fe200078e3cff */
[----:B------:R-:W-:Y:S01]  /*12b0*/  IMAD.IADD R203, R219, 0x1, -R8 ;  /* 0x00000001dbcb7824 */ /* 0x000fe200078e0a08 */
[----:B------:R-:W-:-:S02]  /*12c0*/  SHF.R.S32.HI R215, RZ, 0x1f, R23 ;  /* 0x0000001fffd77819 */ /* 0x000fc40000011417 */
[----:B------:R-:W-:Y:S02]  /*12d0*/  SHF.L.U32 R201, R5, 0x3, RZ ;  /* 0x0000000305c97819 */ /* 0x000fe400000006ff */
[----:B------:R-:W-:Y:S02]  /*12e0*/  LOP3.LUT R199, R11, 0x180, RZ, 0xc0, !PT ;  /* 0x000001800bc77812 */ /* 0x000fe400078ec0ff */
[----:B------:R-:W-:Y:S02]  /*12f0*/  SHF.R.S32.HI R226, RZ, 0x4, R7 ;  /* 0x00000004ffe27819 */ /* 0x000fe40000011407 */
[----:B------:R-:W-:Y:S02]  /*1300*/  SHF.R.S32.HI R225, RZ, 0x4, R225 ;  /* 0x00000004ffe17819 */ /* 0x000fe400000114e1 */
[C---:B------:R-:W-:Y:S02]  /*1310*/  IADD3 R222, R16.reuse, R198, R3 ;  /* 0x000000c610de7210 */ /* 0x040fe40007ffe003 */
[----:B------:R-:W-:-:S02]  /*1320*/  IADD3 R220, R16, R13, RZ ;  /* 0x0000000d10dc7210 */ /* 0x000fc40007ffe0ff */
[----:B------:R-:W-:-:S07]  /*1330*/  IADD3 R218, R218, UR52, R207 ;  /* 0x00000034dada7c10 */ /* 0x000fce000fffe0cf */
.L_x_2365:
        /* <DEDUP_REMOVED lines=8> */
[----:B---345:R-:W-:Y:S01]  /*13c0*/  IMAD.MOV.U32 R9, RZ, RZ, RZ ;  /* 0x000000ffff097224 */ /* 0x038fe200078e00ff */
[----:B------:R-:W-:-:S02]  /*13d0*/  ISETP.NE.U32.AND P0, PT, RZ, UR6, PT ;  /* 0x00000006ff007c0c */ /* 0x000fc4000bf05070 */
[----:B------:R-:W-:Y:S02]  /*13e0*/  ISETP.NE.AND.EX P1, PT, RZ, UR5, PT, P1 ;  /* 0x00000005ff007c0c */ /* 0x000fe4000bf25310 */
[----:B------:R-:W-:Y:S02]  /*13f0*/  ISETP.NE.AND.EX P0, PT, RZ, UR7, PT, P0 ;  /* 0x00000007ff007c0c */ /* 0x000fe4000bf05300 */
[----:B------:R-:W-:Y:S02]  /*1400*/  MOV R27, RZ ;  /* 0x000000ff001b7202 */ /* 0x000fe40000000f00 */
[----:B--2---:R-:W-:Y:S01]  /*1410*/  SHF.R.S32.HI R214, RZ, 0x1f, R210 ;  /* 0x0000001fffd67819 */ /* 0x004fe200000114d2 */
[----:B------:R-:W-:-:S06]  /*1420*/  IMAD.SHL.U32 R212, R210, 0x4, RZ ;  /* 0x00000004d2d47824 */ /* 0x000fcc00078e00ff */
        /* <DEDUP_REMOVED lines=22> */
[----:B0-----:R-:W-:Y:S01]  /*1590*/  IMAD.U32 R2, RZ, RZ, UR5 ;  /* 0x00000005ff027e24 */ /* 0x001fe2000f8e00ff */
[----:B------:R-:W-:Y:S01]  /*15a0*/  MOV R26, UR4 ;  /* 0x00000004001a7c02 */ /* 0x000fe20008000f00 */
[----:B------:R-:W-:Y:S01]  /*15b0*/  IMAD.MOV.U32 R25, RZ, RZ, R210 ;  /* 0x000000ffff197224 */ /* 0x000fe200078e00d2 */
        /* <DEDUP_REMOVED lines=10> */
.L_x_2160:
[----:B------:R-:W-:Y:S01]  /*1660*/  ULDC.64 UR4, c[0x0][0xa20] ;  /* 0x0002880000047ab9 */ /* 0x000fe20000000a00 */
[----:B------:R-:W-:Y:S01]  /*1670*/  IMAD.MOV.U32 R217, RZ, RZ, R193 ;  /* 0x000000ffffd97224 */ /* 0x000fe200078e00c1 */
[----:B------:R-:W-:Y:S01]  /*1680*/  ISETP.NE.U32.AND P1, PT, RZ, UR4, PT ;  /* 0x00000004ff007c0c */ /* 0x000fe2000bf25070 */
[----:B------:R-:W-:-:S03]  /*1690*/  IMAD.MOV.U32 R211, RZ, RZ, R194 ;  /* 0x000000ffffd37224 */ /* 0x000fc600078e00c2 */
[----:B------:R-:W-:-:S13]  /*16a0*/  ISETP.NE.AND.EX P1, PT, RZ, UR5, PT, P1 ;  /* 0x00000005ff007c0c */ /* 0x000fda000bf25310 */
[----:B------:R-:W-:Y:S05]  /*16b0*/  @!P1 BRA `(.L_x_2161) ;  /* 0x0000000000109947 */ /* 0x000fea0003800000 */
[----:B------:R-:W-:-:S04]  /*16c0*/  IADD3 R4, P0, R212, UR4, RZ ;  /* 0x00000004d4047c10 */ /* 0x000fc8000ff1e0ff */
[----:B------:R-:W-:-:S05]  /*16d0*/  IADD3.X R5, R213, UR5, RZ, P0, !PT ;  /* 0x00000005d5057c10 */ /* 0x000fca00087fe4ff */
[----:B------:R0:W5:Y:S01]  /*16e0*/  LDG.E R26, desc[UR56][R4.64] ;  /* 0x00000038041a7981 */ /* 0x000162000c1e1900 */
[----:B------:R-:W-:Y:S05]  /*16f0*/  BRA `(.L_x_2162) ;  /* 0x0000000000107947 */ /* 0x000fea0003800000 */
.L_x_2161:
[----:B------:R-:W-:Y:S05]  /*1700*/  @!P0 BRA `(.L_x_2162) ;  /* 0x00000000000c8947 */ /* 0x000fea0003800000 */
[----:B------:R-:W2:Y:S04]  /*1710*/  LDG.E R3, desc[UR56][R6.64] ;  /* 0x0000003806037981 */ /* 0x000ea8000c1e1900 */
[----:B------:R-:W2:Y:S02]  /*1720*/  LDG.E R26, desc[UR56][R6.64+0x4] ;  /* 0x00000438061a7981 */ /* 0x000ea4000c1e1900 */
[----:B--2---:R-:W-:-:S07]  /*1730*/  IADD3 R26, -R3, R26, RZ ;  /* 0x0000001a031a7210 */ /* 0x004fce0007ffe1ff */
.L_x_2162:
        /* <DEDUP_REMOVED lines=8> */
[----:B------:R-:W2:Y:S01]  /*17c0*/  @P0 LDG.E R3, desc[UR56][R4.64+0x4] ;  /* 0x0000043804030981 */ /* 0x000ea2000c1e1900 */
[----:B------:R-:W-:Y:S01]  /*17d0*/  ISETP.NE.U32.AND P1, PT, RZ, UR4, PT ;  /* 0x00000004ff007c0c */ /* 0x000fe2000bf25070 */
[----:B------:R-:W-:-:S03]  /*17e0*/  IMAD.MOV.U32 R143, RZ, RZ, R26 ;  /* 0x000000ffff8f7224 */ /* 0x000fc600078e001a */
[----:B------:R-:W-:-:S13]  /*17f0*/  ISETP.NE.AND.EX P1, PT, RZ, UR5, PT, P1 ;  /* 0x00000005ff007c0c */ /* 0x000fda000bf25310 */
[----:B------:R-:W-:-:S04]  /*1800*/  @P1 IADD3 R6, P2, R212, UR4, RZ ;  /* 0x00000004d4061c10 */ /* 0x000fc8000ff5e0ff */
[----:B------:R-:W-:-:S05]  /*1810*/  @P1 IADD3.X R7, R213, UR5, RZ, P2, !PT ;  /* 0x00000005d5071c10 */ /* 0x000fca00097fe4ff */
[----:B------:R0:W5:Y:S01]  /*1820*/  @P1 LDG.E R143, desc[UR56][R6.64] ;  /* 0x00000038068f1981 */ /* 0x000162000c1e1900 */
[----:B--2---:R-:W-:Y:S01]  /*1830*/  @P0 IMAD.IADD R2, R3, 0x1, -R0 ;  /* 0x0000000103020824 */ /* 0x004fe200078e0a00 */
[----:B------:R-:W-:-:S04]  /*1840*/  LEA R3, R193, 0x11f, 0x7 ;  /* 0x0000011fc1037811 */ /* 0x000fc800078e38ff */
[----:B------:R-:W-:-:S04]  /*1850*/  IADD3 R202, R9, R2, RZ ;  /* 0x0000000209ca7210 */ /* 0x000fc80007ffe0ff */
[C---:B------:R-:W-:Y:S01]  /*1860*/  IADD3 R3, R202.reuse, R3, -R195 ;  /* 0x00000003ca037210 */ /* 0x040fe20007ffe8c3 */
[----:B------:R-:W-:-:S04]  /*1870*/  VIADD R0, R202, 0x9f ;  /* 0x0000009fca007836 */ /* 0x000fc80000000000 */
[----:B------:R-:W-:-:S04]  /*1880*/  IMAD.HI R0, R0, 0x66666667, RZ ;  /* 0x6666666700007827 */ /* 0x000fc800078e02ff */
[----:B------:R-:W-:Y:S01]  /*1890*/  IMAD.HI R3, R3, 0x66666667, RZ ;  /* 0x6666666703037827 */ /* 0x000fe200078e02ff */
[----:B------:R-:W-:-:S04]  /*18a0*/  SHF.R.U32.HI R157, RZ, 0x1f, R0 ;  /* 0x0000001fff9d7819 */ /* 0x000fc80000011600 */
[----:B------:R-:W-:Y:S02]  /*18b0*/  SHF.R.U32.HI R4, RZ, 0x1f, R3 ;  /* 0x0000001fff047819 */ /* 0x000fe40000011603 */
[----:B------:R-:W-:Y:S01]  /*18c0*/  LEA.HI.SX32 R157, R0, R157, 0x1a ;  /* 0x0000009d009d7211 */ /* 0x000fe200078fd2ff */
[----:B------:R-:W-:Y:S01]  /*18d0*/  IMAD.MOV R0, RZ, RZ, -R9 ;  /* 0x000000ffff007224 */ /* 0x000fe200078e0a09 */
[----:B------:R-:W-:-:S04]  /*18e0*/  LEA.HI.SX32 R4, R3, R4, 0x1a ;  /* 0x0000000403047211 */ /* 0x000fc800078fd2ff */
[----:B------:R-:W-:-:S05]  /*18f0*/  VIMNMX R4, R157, R4, PT ;  /* 0x000000049d047248 */ /* 0x000fca0003fe0100 */
[----:B------:R-:W-:Y:S01]  /*1900*/  IMAD R3, R4, 0xa0, -R9 ;  /* 0x000000a004037824 */ /* 0x000fe200078e0a09 */
[----:B------:R-:W-:-:S04]  /*1910*/  VIMNMX R4, RZ, R0, !PT ;  /* 0x00000000ff047248 */ /* 0x000fc80007fe0100 */
[----:B------:R-:W-:-:S04]  /*1920*/  VIMNMX R3, R3, R2, PT ;  /* 0x0000000203037248 */ /* 0x000fc80003fe0100 */
[----:B------:R-:W-:Y:S01]  /*1930*/  ISETP.GT.AND P0, PT, R3, R4, PT ;  /* 0x000000040300720c */ /* 0x000fe20003f04270 */
[----:B------:R-:W-:-:S05]  /*1940*/  IMAD.WIDE.U32 R4, R4, -0x33333333, RZ ;  /* 0xcccccccd04047825 */ /* 0x000fca00078e00ff */
[----:B------:R-:W-:-:S04]  /*1950*/  SHF.R.U32.HI R121, RZ, 0x7, R5 ;  /* 0x00000007ff797819 */ /* 0x000fc80000011605 */
[----:B------:R-:W-:-:S03]  /*1960*/  MOV R24, R121 ;  /* 0x0000007900187202 */ /* 0x000fc60000000f00 */
[----:B------:R-:W-:-:S04]  /*1970*/  @P0 VIADD R0, R3, 0x9f ;  /* 0x0000009f03000836 */ /* 0x000fc80000000000 */
        /* <DEDUP_REMOVED lines=26> */
.L_x_2165:
[----:B------:R-:W-:Y:S05]  /*1b20*/  BSYNC B6 ;  /* 0x0000000000067941 */ /* 0x000fea0003800000 */
.L_x_2164:
[----:B------:R-:W-:Y:S01]  /*1b30*/  VIADD R0, R16, 0xa400 ;  /* 0x0000a40010007836 */ /* 0x000fe20000000000 */
[----:B------:R-:W-:Y:S04]  /*1b40*/  BSSY B6, `(.L_x_2166) ;  /* 0x0000013000067945 */ /* 0x000fe80003800000 */
[----:B------:R-:W-:-:S13]  /*1b50*/  LOP3.LUT P0, RZ, R0, 0x3ff, RZ, 0xc0, !PT ;  /* 0x000003ff00ff7812 */ /* 0x000fda000780c0ff */
[----:B------:R-:W-:Y:S05]  /*1b60*/  @!P0 BRA `(.L_x_2167) ;  /* 0x0000000000408947 */ /* 0x000fea0003800000 */
[----:B------:R-:W-:Y:S01]  /*1b70*/  MOV R0, 0x0 ;  /* 0x0000000000007802 */ /* 0x000fe20000000f00 */
[----:B------:R-:W-:Y:S01]  /*1b80*/  ULDC.64 UR4, c[0x4][0xc8] ;  /* 0x0100320000047ab9 */ /* 0x000fe20000000a00 */
[----:B------:R-:W-:Y:S01]  /*1b90*/  ULDC.64 UR6, c[0x4][0xd0] ;  /* 0x0100340000067ab9 */ /* 0x000fe20000000a00 */
[----:B------:R-:W-:Y:S01]  /*1ba0*/  MOV R4, UR4 ;  /* 0x0000000400047c02 */ /* 0x000fe20008000f00 */
[----:B------:R0:W1:Y:S01]  /*1bb0*/  LDC.64 R14, c[0x4][R0] ;  /* 0x01000000000e7b82 */ /* 0x0000620000000a00 */
        /* <DEDUP_REMOVED lines=8> */
[----:B0-----:R-:W-:-:S07]  /*1c40*/  IMAD.MOV.U32 R12, RZ, RZ, 0x1 ;  /* 0x00000001ff0c7424 */ /* 0x001fce00078e00ff */
[----:B------:R-:W-:-:S07]  /*1c50*/  LEPC R20, `(.L_x_2167) ;  /* 0x000000001014794e */ /* 0x000fce0000000000 */
[----:B-1---5:R-:W-:Y:S05]  /*1c60*/  CALL.ABS.NOINC R14 ;  /* 0x000000000e007343 */ /* 0x022fea0003c00000 */
.L_x_2167:
[----:B------:R-:W-:Y:S05]  /*1c70*/  BSYNC B6 ;  /* 0x0000000000067941 */ /* 0x000fea0003800000 */
.L_x_2166:
[----:B------:R-:W-:Y:S01]  /*1c80*/  ULDC.64 UR4, c[0x0][0x9f8] ;  /* 0x00027e0000047ab9 */ /* 0x000fe20000000a00 */
[----:B------:R-:W0:Y:S01]  /*1c90*/  S2R R21, SR_TID.X ;  /* 0x0000000000157919 */ /* 0x000e220000002100 */
[----:B------:R-:W-:Y:S01]  /*1ca0*/  ISETP.NE.U32.AND P0, PT, RZ, UR4, PT ;  /* 0x00000004ff007c0c */ /* 0x000fe2000bf05070 */
[----:B------:R-:W1:Y:S08]  /*1cb0*/  LDC R0, c[0x0][0x428] ;  /* 0x00010a00ff007b82 */ /* 0x000e700000000800 */
[----:B------:R-:W2:Y:S01]  /*1cc0*/  LDC.64 R112, c[0x0][0x2f0] ;  /* 0x0000bc00ff707b82 */ /* 0x000ea20000000a00 */
[----:B------:R-:W-:Y:S01]  /*1cd0*/  ISETP.NE.AND.EX P0, PT, RZ, UR5, PT, P0 ;  /* 0x00000005ff007c0c */ /* 0x000fe2000bf05300 */
[----:B------:R-:W-:Y:S01]  /*1ce0*/  IMAD.IADD R98, R27, 0x1, R26 ;  /* 0x000000011b627824 */ /* 0x000fe200078e021a */
[----:B------:R-:W-:Y:S01]  /*1cf0*/  ULDC.64 UR6, c[0x0][0xa08] ;  /* 0x0002820000067ab9 */ /* 0x000fe20000000a00 */
[----:B------:R-:W-:-:S02]  /*1d00*/  IMAD.MOV.U32 R7, RZ, RZ, R194 ;  /* 0x000000ffff077224 */ /* 0x000fc400078e00c2 */
[----:B------:R-:W-:Y:S02]  /*1d10*/  IMAD.MOV.U32 R8, RZ, RZ, R18 ;  /* 0x000000ffff087224 */ /* 0x000fe400078e0012 */
[----:B------:R-:W3:Y:S06]  /*1d20*/  LDC R97, c[0x0][0x3d4] ;  /* 0x0000f500ff617b82 */ /* 0x000eec0000000800 */
[----:B------:R-:W-:Y:S02]  /*1d30*/  @P0 IADD3 R4, P1, R212, UR4, RZ ;  /* 0x00000004d4040c10 */ /* 0x000fe4000ff3e0ff */
[----:B------:R-:W4:Y:S02]  /*1d40*/  LDC.64 R106, c[0x0][0x3d8] ;  /* 0x0000f600ff6a7b82 */ /* 0x000f240000000a00 */
[----:B------:R-:W-:Y:S01]  /*1d50*/  @P0 IADD3.X R5, R213, UR5, RZ, P1, !PT ;  /* 0x00000005d5050c10 */ /* 0x000fe20008ffe4ff */
[----:B------:R-:W-:-:S04]  /*1d60*/  ULDC.64 UR4, c[0x0][0x2f8] ;  /* 0x0000be0000047ab9 */ /* 0x000fc80000000a00 */
[----:B------:R2:W4:Y:S01]  /*1d70*/  @P0 LDG.E R25, desc[UR56][R4.64] ;  /* 0x0000003804190981 */ /* 0x000522000c1e1900 */
[----:B0-----:R-:W-:Y:S01]  /*1d80*/  SHF.R.U32.HI R28, RZ, 0x7, R21 ;  /* 0x00000007ff1c7819 */ /* 0x001fe20000011615 */
[----:B------:R-:W0:Y:S01]  /*1d90*/  LDC.64 R100, c[0x0][0x3e8] ;  /* 0x0000fa00ff647b82 */ /* 0x000e220000000a00 */
[----:B-1----:R-:W-:Y:S01]  /*1da0*/  ISETP.NE.AND P0, PT, R0, 0x1, PT ;  /* 0x000000010000780c */ /* 0x002fe20003f05270 */
[----:B------:R-:W4:Y:S01]  /*1db0*/  LDL.LU R21, [R1+0x20] ;  /* 0x0000200001157983 */ /* 0x000f220000300800 */
[----:B------:R-:W-:-:S05]  /*1dc0*/  SHF.R.S32.HI R26, RZ, 0x1f, R98 ;  /* 0x0000001fff1a7819 */ /* 0x000fca0000011462 */
[-C--:B--2---:R-:W-:Y:S02]  /*1dd0*/  IMAD R6, R26, R112.reuse, RZ ;  /* 0x000000701a067224 */ /* 0x084fe400078e02ff */
[----:B------:R-:W-:-:S04]  /*1de0*/  IMAD.WIDE.U32 R4, R98, R112, RZ ;  /* 0x0000007062047225 */ /* 0x000fc800078e00ff */
[----:B------:R-:W1:Y:S08]  /*1df0*/  @P0 LDC R3, c[0x0][0x42c] ;  /* 0x00010b00ff030b82 */ /* 0x000e700000000800 */
[----:B------:R-:W2:Y:S01]  /*1e00*/  @P0 LDC R9, c[0x0][0x430] ;  /* 0x00010c00ff090b82 */ /* 0x000ea20000000800 */
[----:B-1----:R-:W-:-:S04]  /*1e10*/  @P0 IMAD.HI.U32 R0, R194, R3, RZ ;  /* 0x00000003c2000227 */ /* 0x002fc800078e00ff */
[----:B------:R-:W-:Y:S01]  /*1e20*/  IMAD R3, R98, R113, R6 ;  /* 0x0000007162037224 */ /* 0x000fe200078e0206 */
[----:B--2---:R-:W-:-:S03]  /*1e30*/  @P0 SHF.R.U32.HI R7, RZ, R9, R0 ;  /* 0x00000009ff070219 */ /* 0x004fc60000011600 */
[----:B------:R-:W-:Y:S01]  /*1e40*/  IMAD.IADD R5, R5, 0x1, R3 ;  /* 0x0000000105057824 */ /* 0x000fe200078e0203 */
[----:B------:R-:W-:Y:S02]  /*1e50*/  ISETP.NE.U32.AND P0, PT, RZ, UR6, PT ;  /* 0x00000006ff007c0c */ /* 0x000fe4000bf05070 */
[----:B------:R-:W-:Y:S01]  /*1e60*/  SHF.R.S32.HI R10, RZ, 0x1f, R7 ;  /* 0x0000001fff0a7819 */ /* 0x000fe20000011407 */
[----:B------:R-:W-:Y:S01]  /*1e70*/  IMAD.WIDE.U32 R4, R7, UR4, R4 ;  /* 0x0000000407047c25 */ /* 0x000fe2000f8e0004 */
[----:B------:R-:W-:Y:S02]  /*1e80*/  ISETP.NE.AND.EX P0, PT, RZ, UR7, PT, P0 ;  /* 0x00000007ff007c0c */ /* 0x000fe4000bf05300 */
[----:B------:R-:W-:Y:S01]  /*1e90*/  ISETP.NE.AND P6, PT, R28, 0x1, PT ;  /* 0x000000011c00780c */ /* 0x000fe20003fc5270 */
[----:B------:R-:W-:Y:S01]  /*1ea0*/  IMAD R0, R10, UR4, RZ ;  /* 0x000000040a007c24 */ /* 0x000fe2000f8e02ff */
[----:B------:R-:W-:-:S03]  /*1eb0*/  SHF.R.S32.HI R9, RZ, 0x1f, R18 ;  /* 0x0000001fff097819 */ /* 0x000fc60000011412 */
[----:B------:R-:W-:Y:S01]  /*1ec0*/  IMAD R3, R7, UR5, R0 ;  /* 0x0000000507037c24 */ /* 0x000fe2000f8e0200 */
[----:B------:R-:W-:-:S04]  /*1ed0*/  ULDC.64 UR4, c[0x0][0x300] ;  /* 0x0000c00000047ab9 */ /* 0x000fc80000000a00 */
[----:B------:R-:W-:Y:S01]  /*1ee0*/  IADD3 R5, R5, R3, RZ ;  /* 0x0000000305057210 */ /* 0x000fe20007ffe0ff */
[----:B------:R-:W-:-:S04]  /*1ef0*/  IMAD R6, R215, R112, RZ ;  /* 0x00000070d7067224 */ /* 0x000fc800078e02ff */
[----:B------:R-:W-:Y:S01]  /*1f00*/  IMAD R11, R23, R113, R6 ;  /* 0x00000071170b7224 */ /* 0x000fe200078e0206 */
[----:B---3--:R-:W-:Y:S01]  /*1f10*/  ISETP.GE.AND P3, PT, R189, R97, PT ;  /* 0x00000061bd00720c */ /* 0x008fe20003f66270 */
[----:B----4-:R-:W-:-:S04]  /*1f20*/  IMAD.WIDE.U32 R108, R23, R106, R8 ;  /* 0x0000006a176c7225 */ /* 0x010fc800078e0008 */
[----:B0-----:R-:W-:Y:S01]  /*1f30*/  IMAD.WIDE.U32 R102, R23, R100, R8 ;  /* 0x0000006417667225 */ /* 0x001fe200078e0008 */
[----:B------:R-:W-:-:S03]  /*1f40*/  ISETP.GE.AND P5, PT, R191, R97, PT ;  /* 0x00000061bf00720c */ /* 0x000fc60003fa6270 */
[----:B------:R-:W-:-:S04]  /*1f50*/  IMAD R14, R215, R106, RZ ;  /* 0x0000006ad70e7224 */ /* 0x000fc800078e02ff */
[----:B------:R-:W-:-:S04]  /*1f60*/  IMAD R13, R23, R107, R14 ;  /* 0x0000006b170d7224 */ /* 0x000fc800078e020e */
[----:B------:R-:W-:Y:S02]  /*1f70*/  IMAD.IADD R109, R13, 0x1, R109 ;  /* 0x000000010d6d7824 */ /* 0x000fe400078e026d */
[----:B------:R-:W-:Y:S01]  /*1f80*/  IMAD.MOV.U32 R120, RZ, RZ, 0x40 ;  /* 0x00000040ff787424 */ /* 0x000fe200078e00ff */
[C---:B------:R-:W-:Y:S01]  /*1f90*/  SHF.L.U64.HI R127, R112.reuse, 0x7, R113 ;  /* 0x00000007707f7819 */ /* 0x040fe20000010271 */
[----:B------:R-:W-:Y:S02]  /*1fa0*/  IMAD.SHL.U32 R128, R112, 0x80, RZ ;  /* 0x0000008070807824 */ /* 0x000fe400078e00ff */
[----:B-----5:R-:W-:-:S04]  /*1fb0*/  IMAD.WIDE.U32 R108, R143, R106, R108 ;  /* 0x0000006a8f6c7225 */ /* 0x020fc800078e006c */
[----:B------:R-:W-:Y:S02]  /*1fc0*/  IMAD.MOV.U32 R119, RZ, RZ, 0x20 ;  /* 0x00000020ff777424 */ /* 0x000fe400078e00ff */
[----:B------:R-:W-:Y:S01]  /*1fd0*/  IMAD R123, R107, 0xa0, RZ ;  /* 0x000000a06b7b7824 */ /* 0x000fe200078e02ff */
[----:B------:R-:W-:Y:S01]  /*1fe0*/  IADD3 R156, R28, 0x8, RZ ;  /* 0x000000081c9c7810 */ /* 0x000fe20007ffe0ff */
[----:B------:R-:W-:Y:S01]  /*1ff0*/  IMAD.SHL.U32 R118, R97, 0x2, RZ ;  /* 0x0000000261767824 */ /* 0x000fe200078e00ff */
[----:B------:R-:W-:Y:S02]  /*2000*/  SHF.R.S32.HI R144, RZ, 0x1f, R216 ;  /* 0x0000001fff907819 */ /* 0x000fe400000114d8 */
[----:B------:R-:W-:Y:S02]  /*2010*/  SHF.R.S32.HI R0, RZ, 0x1f, R25 ;  /* 0x0000001fff007819 */ /* 0x000fe40000011419 */
[----:B------:R-:W-:Y:S02]  /*2020*/  SEL R15, R25, RZ, !P0 ;  /* 0x000000ff190f7207 */ /* 0x000fe40004000000 */
[----:B------:R-:W-:-:S05]  /*2030*/  SEL R20, R0, RZ, !P0 ;  /* 0x000000ff00147207 */ /* 0x000fca0004000000 */
[----:B------:R-:W-:Y:S02]  /*2040*/  IMAD R0, R20, UR4, RZ ;  /* 0x0000000414007c24 */ /* 0x000fe4000f8e02ff */
[----:B------:R-:W-:-:S04]  /*2050*/  IMAD.WIDE.U32 R116, R15, UR4, R4 ;  /* 0x000000040f747c25 */ /* 0x000fc8000f8e0004 */
[----:B------:R-:W-:Y:S01]  /*2060*/  IMAD R3, R15, UR5, R0 ;  /* 0x000000050f037c24 */ /* 0x000fe2000f8e0200 */
[----:B------:R-:W-:Y:S05]  /*2070*/  @!P6 WARPSYNC.ALL ;  /* 0x000000000000e948 */ /* 0x000fea0003800000 */
[----:B------:R-:W-:Y:S01]  /*2080*/  IMAD.WIDE.U32 R4, R23, R112, R8 ;  /* 0x0000007017047225 */ /* 0x000fe200078e0008 */
[----:B------:R-:W-:-:S03]  /*2090*/  ULDC.64 UR4, c[0x0][0x320] ;  /* 0x0000c80000047ab9 */ /* 0x000fc60000000a00 */
[----:B------:R-:W-:Y:S01]  /*20a0*/  IMAD.IADD R0, R117, 0x1, R3 ;  /* 0x0000000175007824 */ /* 0x000fe200078e0203 */
[----:B------:R-:W-:Y:S01]  /*20b0*/  @!P6 BAR.SYNC.DEFER_BLOCKING 0x9, 0x100 ;  /* 0x024400000000eb1d */ /* 0x000fe20000010000 */
[----:B------:R-:W-:Y:S01]  /*20c0*/  IMAD R6, R10, UR4, RZ ;  /* 0x000000040a067c24 */ /* 0x000fe2000f8e02ff */
[----:B------:R-:W-:-:S03]  /*20d0*/  IADD3 R3, P0, R116, R4, RZ ;  /* 0x0000000474037210 */ /* 0x000fc60007f1e0ff */
[C---:B------:R-:W-:Y:S01]  /*20e0*/  IMAD R115, R7.reuse, UR5, R6 ;  /* 0x0000000507737c24 */ /* 0x040fe2000f8e0206 */
[----:B------:R-:W-:Y:S01]  /*20f0*/  IADD3.X R4, R0, R5, R11, P0, !PT ;  /* 0x0000000500047210 */ /* 0x000fe200007fe40b */
[----:B------:R-:W-:Y:S01]  /*2100*/  IMAD.WIDE.U32 R6, R7, UR4, R8 ;  /* 0x0000000407067c25 */ /* 0x000fe2000f8e0008 */
[----:B------:R-:W-:-:S03]  /*2110*/  ULDC UR4, c[0x0][0x2e4] ;  /* 0x0000b90000047ab9 */ /* 0x000fc60000000800 */
[----:B------:R-:W-:Y:S01]  /*2120*/  VIADD R5, R18, 0x80 ;  /* 0x0000008012057836 */ /* 0x000fe20000000000 */
[----:B------:R-:W-:-:S04]  /*2130*/  ISETP.GE.AND P1, PT, R189, UR4, PT ;  /* 0x00000004bd007c0c */ /* 0x000fc8000bf26270 */
[----:B------:R-:W-:Y:S02]  /*2140*/  ISETP.GE.AND P2, PT, R5, UR4, PT ;  /* 0x0000000405007c0c */ /* 0x000fe4000bf46270 */
[----:B------:R-:W-:Y:S02]  /*2150*/  SEL R5, RZ, 0xffffffff, P1 ;  /* 0xffffffffff057807 */ /* 0x000fe40000800000 */
[C---:B------:R-:W-:Y:S01]  /*2160*/  ISETP.GE.AND P0, PT, R18.reuse, UR4, PT ;  /* 0x0000000412007c0c */ /* 0x040fe2000bf06270 */
[----:B------:R-:W-:Y:S01]  /*2170*/  IMAD.MOV.U32 R114, RZ, RZ, R6 ;  /* 0x000000ffff727224 */ /* 0x000fe200078e0006 */
[C---:B------:R-:W-:Y:S01]  /*2180*/  IADD3 R10, R18.reuse, 0xa0, RZ ;  /* 0x000000a0120a7810 */ /* 0x040fe20007ffe0ff */
[----:B------:R-:W-:Y:S01]  /*2190*/  IMAD.SHL.U32 R11, R5, 0x2, RZ ;  /* 0x00000002050b7824 */ /* 0x000fe200078e00ff */
[----:B------:R-:W-:Y:S02]  /*21a0*/  SEL R6, RZ, 0x1, P0 ;  /* 0x00000001ff067807 */ /* 0x000fe40000000000 */
[----:B------:R-:W-:-:S02]  /*21b0*/  IADD3 R5, R18, 0x60, RZ ;  /* 0x0000006012057810 */ /* 0x000fc40007ffe0ff */
[----:B------:R-:W-:Y:S01]  /*21c0*/  ISETP.GE.AND P0, PT, R191, UR4, PT ;  /* 0x00000004bf007c0c */ /* 0x000fe2000bf06270 */
[----:B------:R-:W-:Y:S01]  /*21d0*/  IMAD.IADD R115, R7, 0x1, R115 ;  /* 0x0000000107737824 */ /* 0x000fe200078e0273 */
[----:B------:R-:W-:Y:S02]  /*21e0*/  ISETP.GE.AND P4, PT, R10, UR4, PT ;  /* 0x000000040a007c0c */ /* 0x000fe4000bf86270 */
[--C-:B------:R-:W-:Y:S02]  /*21f0*/  SHF.R.S32.HI R7, RZ, 0x1f, R19.reuse ;  /* 0x0000001fff077819 */ /* 0x100fe40000011413 */
[----:B------:R-:W-:Y:S01]  /*2200*/  LOP3.LUT R10, R11, 0x2, R6, 0xe2, !PT ;  /* 0x000000020b0a7812 */ /* 0x000fe200078ee206 */
[----:B------:R-:W-:Y:S01]  /*2210*/  IMAD.MOV.U32 R6, RZ, RZ, R19 ;  /* 0x000000ffff067224 */ /* 0x000fe200078e0013 */
[----:B------:R-:W-:Y:S01]  /*2220*/  ISETP.GE.AND P1, PT, R5, UR4, PT ;  /* 0x0000000405007c0c */ /* 0x000fe2000bf26270 */
[----:B------:R-:W-:Y:S01]  /*2230*/  ULDC.64 UR4, c[0x0][0x328] ;  /* 0x0000ca0000047ab9 */ /* 0x000fe20000000a00 */
[----:B------:R-:W-:-:S02]  /*2240*/  SEL R11, RZ, 0x4, P0 ;  /* 0x00000004ff0b7807 */ /* 0x000fc40000000000 */
[----:B------:R-:W-:Y:S01]  /*2250*/  ISETP.GE.AND P0, PT, R18, R97, PT ;  /* 0x000000611200720c */ /* 0x000fe20003f06270 */
[----:B------:R-:W-:Y:S01]  /*2260*/  IMAD.WIDE.U32 R110, R23, R106, R6 ;  /* 0x0000006a176e7225 */ /* 0x000fe200078e0006 */
[----:B------:R-:W-:-:S03]  /*2270*/  SEL R12, RZ, 0x8, P1 ;  /* 0x00000008ff0c7807 */ /* 0x000fc60000800000 */
[----:B------:R-:W-:Y:S01]  /*2280*/  IMAD.WIDE.U32 R104, R23, R100, R6 ;  /* 0x0000006417687225 */ /* 0x000fe200078e0006 */
[C---:B------:R-:W-:Y:S02]  /*2290*/  SEL R7, R97.reuse, RZ, P0 ;  /* 0x000000ff61077207 */ /* 0x040fe40000000000 */
[----:B------:R-:W-:Y:S02]  /*22a0*/  SEL R6, R97, RZ, P3 ;  /* 0x000000ff61067207 */ /* 0x000fe40001800000 */
[----:B------:R-:W-:Y:S01]  /*22b0*/  LOP3.LUT R10, R12, R10, R11, 0xfe, !PT ;  /* 0x0000000a0c0a7212 */ /* 0x000fe200078efe0b */
[----:B------:R-:W-:Y:S01]  /*22c0*/  IMAD.IADD R7, R18, 0x1, R7 ;  /* 0x0000000112077824 */ /* 0x000fe200078e0207 */
[----:B------:R-:W-:Y:S01]  /*22d0*/  SEL R11, RZ, 0x10, P2 ;  /* 0x00000010ff0b7807 */ /* 0x000fe20001000000 */
[----:B------:R-:W-:-:S03]  /*22e0*/  IMAD.IADD R8, R189, 0x1, R6 ;  /* 0x00000001bd087824 */ /* 0x000fc600078e0206 */
[----:B------:R-:W-:Y:S01]  /*22f0*/  LOP3.LUT R33, R10, R11, RZ, 0xfc, !PT ;  /* 0x0000000b0a217212 */ /* 0x000fe200078efcff */
[----:B------:R-:W-:Y:S01]  /*2300*/  IMAD R10, R215, R100, RZ ;  /* 0x00000064d70a7224 */ /* 0x000fe200078e02ff */
[----:B------:R-:W-:Y:S02]  /*2310*/  SHF.R.S32.HI R6, RZ, 0x1f, R7 ;  /* 0x0000001fff067819 */ /* 0x000fe40000011407 */
[----:B------:R-:W-:Y:S01]  /*2320*/  SHF.R.S32.HI R9, RZ, 0x1f, R8 ;  /* 0x0000001fff097819 */ /* 0x000fe20000011408 */
[----:B------:R-:W-:Y:S01]  /*2330*/  IMAD R12, R20, UR4, RZ ;  /* 0x00000004140c7c24 */ /* 0x000fe2000f8e02ff */
[C---:B------:R-:W-:Y:S01]  /*2340*/  LEA.HI R20, R6.reuse, R7, RZ, 0x4 ;  /* 0x0000000706147211 */ /* 0x040fe200078f20ff */
[----:B------:R-:W-:Y:S01]  /*2350*/  IMAD R11, R23, R101, R10 ;  /* 0x00000065170b7224 */ /* 0x000fe200078e020a */
[----:B------:R-:W-:Y:S02]  /*2360*/  SEL R10, R97, RZ, P5 ;  /* 0x000000ff610a7207 */ /* 0x000fe40002800000 */
[----:B------:R-:W-:-:S02]  /*2370*/  LEA.HI R7, R6, R7, RZ, 0x6 ;  /* 0x0000000706077211 */ /* 0x000fc400078f30ff */
[-C--:B------:R-:W-:Y:S01]  /*2380*/  LEA.HI R25, R9, R8.reuse, RZ, 0x4 ;  /* 0x0000000809197211 */ /* 0x080fe200078f20ff */
[----:B------:R-:W-:Y:S01]  /*2390*/  IMAD R31, R15, UR5, R12 ;  /* 0x000000050f1f7c24 */ /* 0x000fe2000f8e020c */
[----:B------:R-:W-:Y:S02]  /*23a0*/  LEA.HI R8, R9, R8, RZ, 0x6 ;  /* 0x0000000809087211 */ /* 0x000fe400078f30ff */
[----:B------:R-:W-:Y:S02]  /*23b0*/  IADD3 R12, R191, R10, RZ ;  /* 0x0000000abf0c7210 */ /* 0x000fe40007ffe0ff */
[----:B------:R-:W-:Y:S01]  /*23c0*/  SHF.R.S32.HI R7, RZ, 0x6, R7 ;  /* 0x00000006ff077819 */ /* 0x000fe20000011407 */
[----:B------:R-:W-:Y:S01]  /*23d0*/  IMAD.IADD R111, R111, 0x1, R13 ;  /* 0x000000016f6f7824 */ /* 0x000fe200078e020d */
[----:B------:R-:W-:Y:S01]  /*23e0*/  SHF.R.S32.HI R9, RZ, 0x6, R8 ;  /* 0x00000006ff097819 */ /* 0x000fe20000011408 */
[----:B------:R-:W-:Y:S01]  /*23f0*/  IMAD.IADD R103, R11, 0x1, R103 ;  /* 0x000000010b677824 */ /* 0x000fe200078e0267 */
[----:B------:R-:W-:-:S02]  /*2400*/  IADD3 R105, R105, R11, RZ ;  /* 0x0000000b69697210 */ /* 0x000fc40007ffe0ff */
[C---:B------:R-:W-:Y:S02]  /*2410*/  LOP3.LUT R8, R196.reuse, 0x30, R20, 0xf8, !PT ;  /* 0x00000030c4087812 */ /* 0x040fe400078ef814 */
[----:B------:R-:W-:Y:S02]  /*2420*/  LOP3.LUT R10, R196, 0x30, R25, 0xf8, !PT ;  /* 0x00000030c40a7812 */ /* 0x000fe400078ef819 */
[----:B------:R-:W-:Y:S02]  /*2430*/  SHF.R.S32.HI R13, RZ, 0x1f, R12 ;  /* 0x0000001fff0d7819 */ /* 0x000fe4000001140c */
[----:B------:R-:W-:Y:S02]  /*2440*/  SHF.R.U32.HI R6, RZ, 0x3, R199 ;  /* 0x00000003ff067819 */ /* 0x000fe400000116c7 */
[----:B------:R-:W-:Y:S01]  /*2450*/  LOP3.LUT R11, R199, 0x30, R20, 0xf8, !PT ;  /* 0x00000030c70b7812 */ /* 0x000fe200078ef814 */
[C---:B------:R-:W-:Y:S01]  /*2460*/  IMAD R142, R7.reuse, 0x2800, R198 ;  /* 0x00002800078e7824 */ /* 0x040fe200078e02c6 */
[-C--:B------:R-:W-:Y:S01]  /*2470*/  LOP3.LUT R10, R10, R197.reuse, RZ, 0x3c, !PT ;  /* 0x000000c50a0a7212 */ /* 0x080fe200078e3cff */
[----:B------:R-:W-:Y:S01]  /*2480*/  IMAD R133, R7, 0x2800, R200 ;  /* 0x0000280007857824 */ /* 0x000fe200078e02c8 */
[----:B------:R-:W-:Y:S01]  /*2490*/  LOP3.LUT R7, R8, R197, RZ, 0x3c, !PT ;  /* 0x000000c508077212 */ /* 0x000fe200078e3cff */
[----:B------:R-:W-:Y:S01]  /*24a0*/  IMAD R135, R9, 0x2800, R198 ;  /* 0x0000280009877824 */ /* 0x000fe200078e02c6 */
[----:B------:R-:W-:-:S02]  /*24b0*/  LEA.HI R27, R13, R12, RZ, 0x4 ;  /* 0x0000000c0d1b7211 */ /* 0x000fc400078f20ff */
[----:B------:R-:W-:Y:S02]  /*24c0*/  LOP3.LUT R8, R11, R6, RZ, 0x3c, !PT ;  /* 0x000000060b087212 */ /* 0x000fe400078e3cff */
[----:B------:R-:W-:Y:S02]  /*24d0*/  LEA.HI R12, R13, R12, RZ, 0x6 ;  /* 0x0000000c0d0c7211 */ /* 0x000fe400078f30ff */
[----:B------:R-:W-:Y:S01]  /*24e0*/  LOP3.LUT R11, R199, 0x30, R25, 0xf8, !PT ;  /* 0x00000030c70b7812 */ /* 0x000fe200078ef819 */
[----:B------:R-:W-:Y:S01]  /*24f0*/  IMAD.IADD R142, R142, 0x1, R7 ;  /* 0x000000018e8e7824 */ /* 0x000fe200078e0207 */
[----:B------:R-:W-:Y:S01]  /*2500*/  LOP3.LUT R21, R21, 0xfffffffe, RZ, 0xc0, !PT ;  /* 0xfffffffe15157812 */ /* 0x000fe200078ec0ff */
[----:B------:R-:W-:Y:S01]  /*2510*/  IMAD.IADD R135, R135, 0x1, R10 ;  /* 0x0000000187877824 */ /* 0x000fe200078e020a */
[----:B------:R-:W-:Y:S01]  /*2520*/  SHF.R.S32.HI R7, RZ, 0x6, R12 ;  /* 0x00000006ff077819 */ /* 0x000fe2000001140c */
[----:B------:R-:W-:Y:S01]  /*2530*/  IMAD R131, R9, 0x2800, R200 ;  /* 0x0000280009837824 */ /* 0x000fe200078e02c8 */
[----:B------:R-:W-:Y:S01]  /*2540*/  LOP3.LUT R13, R199, 0x30, R27, 0xf8, !PT ;  /* 0x00000030c70d7812 */ /* 0x000fe200078ef81b */
[----:B------:R-:W-:Y:S01]  /*2550*/  IMAD.IADD R133, R133, 0x1, R8 ;  /* 0x0000000185857824 */ /* 0x000fe200078e0208 */
[----:B------:R-:W-:-:S02]  /*2560*/  LOP3.LUT R10, R11, R6, RZ, 0x3c, !PT ;  /* 0x000000060b0a7212 */ /* 0x000fc400078e3cff */
[----:B------:R-:W-:Y:S02]  /*2570*/  SHF.R.S32.HI R9, RZ, 0x1f, R143 ;  /* 0x0000001fff097819 */ /* 0x000fe4000001148f */
[----:B------:R-:W-:Y:S02]  /*2580*/  LOP3.LUT R8, R196, 0x30, R27, 0xf8, !PT ;  /* 0x00000030c4087812 */ /* 0x000fe400078ef81b */
[----:B------:R-:W-:Y:S01]  /*2590*/  @P5 LOP3.LUT R21, R21, 0x1, RZ, 0xfc, !PT ;  /* 0x0000000115155812 */ /* 0x000fe200078efcff */
[----:B------:R-:W-:Y:S01]  /*25a0*/  IMAD R132, R7, 0x2800, R198 ;  /* 0x0000280007847824 */ /* 0x000fe200078e02c6 */
[----:B------:R-:W-:Y:S01]  /*25b0*/  LOP3.LUT R13, R13, R6, RZ, 0x3c, !PT ;  /* 0x000000060d0d7212 */ /* 0x000fe200078e3cff */
[----:B------:R-:W-:Y:S01]  /*25c0*/  IMAD R130, R7, 0x2800, R200 ;  /* 0x0000280007827824 */ /* 0x000fe200078e02c8 */
[----:B------:R-:W-:Y:S01]  /*25d0*/  IADD3 R131, R131, R10, RZ ;  /* 0x0000000a83837210 */ /* 0x000fe20007ffe0ff */
[----:B------:R-:W-:Y:S01]  /*25e0*/  IMAD R10, R9, R100, RZ ;  /* 0x00000064090a7224 */ /* 0x000fe200078e02ff */
[----:B------:R-:W-:-:S02]  /*25f0*/  R2P PR, R224, 0x6 ;  /* 0x00000006e0007804 */ /* 0x000fc40000000000 */
[----:B------:R-:W-:Y:S01]  /*2600*/  LOP3.LUT R7, R8, R197, RZ, 0x3c, !PT ;  /* 0x000000c508077212 */ /* 0x000fe200078e3cff */
[----:B------:R-:W-:Y:S01]  /*2610*/  IMAD R8, R9, R106, RZ ;  /* 0x0000006a09087224 */ /* 0x000fe200078e02ff */
[----:B------:R0:W-:Y:S01]  /*2620*/  STL [R1+0x20], R21 ;  /* 0x0000201501007387 */ /* 0x0001e20000100800 */
[----:B------:R-:W-:Y:S01]  /*2630*/  IMAD.IADD R130, R130, 0x1, R13 ;  /* 0x0000000182827824 */ /* 0x000fe200078e020d */
[----:B------:R-:W-:Y:S01]  /*2640*/  SHF.L.U64.HI R9, R100, 0x7, R101 ;  /* 0x0000000764097819 */ /* 0x000fe20000010265 */
[----:B------:R-:W-:Y:S01]  /*2650*/  IMAD R11, R113, 0xa0, RZ ;  /* 0x000000a0710b7824 */ /* 0x000fe200078e02ff */
[----:B------:R-:W-:Y:S01]  /*2660*/  SEL R120, R120, 0xffffffc0, !P2 ;  /* 0xffffffc078787807 */ /* 0x000fe20005000000 */
[----:B------:R-:W-:Y:S01]  /*2670*/  IMAD.WIDE.U32 R114, R15, UR4, R114 ;  /* 0x000000040f727c25 */ /* 0x000fe2000f8e0072 */
[----:B------:R-:W-:-:S03]  /*2680*/  IADD3 R98, P2, R23, R98, RZ ;  /* 0x0000006217627210 */ /* 0x000fc60007f5e0ff */
[----:B------:R-:W-:-:S04]  /*2690*/  IMAD.WIDE.U32 R112, R112, 0xa0, RZ ;  /* 0x000000a070707825 */ /* 0x000fc800078e00ff */
[----:B0-----:R-:W-:Y:S02]  /*26a0*/  IMAD R21, R143, R101, R10 ;  /* 0x000000658f157224 */ /* 0x001fe400078e020a */
[----:B------:R-:W-:Y:S02]  /*26b0*/  IMAD R13, R101, 0xa0, RZ ;  /* 0x000000a0650d7824 */ /* 0x000fe400078e02ff */
[----:B------:R-:W-:Y:S02]  /*26c0*/  IMAD.SHL.U32 R10, R100, 0x80, RZ ;  /* 0x00000080640a7824 */ /* 0x000fe400078e00ff */
[----:B------:R-:W-:Y:S01]  /*26d0*/  IMAD.WIDE.U32 R104, R143, R100, R104 ;  /* 0x000000648f687225 */ /* 0x000fe200078e0068 */
[----:B------:R-:W-:-:S03]  /*26e0*/  SEL R30, RZ, 0x20, P4 ;  /* 0x00000020ff1e7807 */ /* 0x000fc60002000000 */
[----:B------:R-:W-:-:S04]  /*26f0*/  IMAD.WIDE.U32 R102, R143, R100, R102 ;  /* 0x000000648f667225 */ /* 0x000fc800078e0066 */
[----:B------:R-:W-:Y:S02]  /*2700*/  IMAD R15, R143, R107, R8 ;  /* 0x0000006b8f0f7224 */ /* 0x000fe400078e0208 */
[----:B------:R-:W-:Y:S01]  /*2710*/  IMAD.WIDE.U32 R100, R100, 0xa0, RZ ;  /* 0x000000a064647825 */ /* 0x000fe200078e00ff */
[----:B------:R-:W-:-:S03]  /*2720*/  IADD3 R122, R113, R11, RZ ;  /* 0x0000000b717a7210 */ /* 0x000fc60007ffe0ff */
[----:B------:R-:W-:Y:S01]  /*2730*/  IMAD.WIDE.U32 R110, R143, R106, R110 ;  /* 0x0000006a8f6e7225 */ /* 0x000fe200078e006e */
[----:B------:R-:W-:-:S03]  /*2740*/  IADD3 R12, R15, R109, RZ ;  /* 0x0000006d0f0c7210 */ /* 0x000fc60007ffe0ff */
[----:B------:R-:W-:Y:S01]  /*2750*/  IMAD.IADD R126, R101, 0x1, R13 ;  /* 0x00000001657e7824 */ /* 0x000fe200078e020d */
[----:B------:R-:W-:Y:S01]  /*2760*/  SHF.L.U32 R8, R106, 0x7, RZ ;  /* 0x000000076a087819 */ /* 0x000fe200000006ff */
[----:B------:R-:W-:Y:S01]  /*2770*/  IMAD.IADD R132, R132, 0x1, R7 ;  /* 0x0000000184847824 */ /* 0x000fe200078e0207 */
[C---:B------:R-:W-:Y:S01]  /*2780*/  SHF.L.U64.HI R7, R106.reuse, 0x7, R107 ;  /* 0x000000076a077819 */ /* 0x040fe2000001026b */
[----:B------:R-:W-:Y:S01]  /*2790*/  IMAD.X R99, R215, 0x1, R26, P2 ;  /* 0x00000001d7637824 */ /* 0x000fe200010e061a */
[----:B------:R-:W-:Y:S01]  /*27a0*/  SEL R119, R119, 0xffffffe0, !P1 ;  /* 0xffffffe077777807 */ /* 0x000fe20004800000 */
[----:B------:R-:W-:Y:S01]  /*27b0*/  IMAD.IADD R11, R111, 0x1, R15 ;  /* 0x000000016f0b7824 */ /* 0x000fe200078e020f */
[----:B------:R-:W-:Y:S01]  /*27c0*/  SHF.R.S32.HI R15, RZ, 0x4, R20 ;  /* 0x00000004ff0f7819 */ /* 0x000fe20000011414 */
[----:B------:R-:W-:Y:S01]  /*27d0*/  IMAD.IADD R13, R105, 0x1, R21 ;  /* 0x00000001690d7824 */ /* 0x000fe200078e0215 */
[----:B------:R-:W-:Y:S01]  /*27e0*/  SHF.R.S32.HI R26, RZ, 0x4, R27 ;  /* 0x00000004ff1a7819 */ /* 0x000fe2000001141b */
[----:B------:R-:W-:Y:S01]  /*27f0*/  IMAD.IADD R14, R21, 0x1, R103 ;  /* 0x00000001150e7824 */ /* 0x000fe200078e0267 */
[----:B------:R-:W-:Y:S01]  /*2800*/  SHF.R.S32.HI R21, RZ, 0x4, R25 ;  /* 0x00000004ff157819 */ /* 0x000fe20000011419 */
[----:B------:R-:W-:Y:S01]  /*2810*/  IMAD.WIDE.U32 R106, R106, 0xa0, RZ ;  /* 0x000000a06a6a7825 */ /* 0x000fe200078e00ff */
[----:B------:R-:W-:-:S02]  /*2820*/  LOP3.LUT R37, R33, R30, RZ, 0xfc, !PT ;  /* 0x0000001e21257212 */ /* 0x000fc400078efcff */
[----:B------:R-:W-:Y:S02]  /*2830*/  LOP3.LUT R20, R20, 0xfffffff0, RZ, 0xc0, !PT ;  /* 0xfffffff014147812 */ /* 0x000fe400078ec0ff */
[----:B------:R-:W-:Y:S02]  /*2840*/  LOP3.LUT R25, R25, 0xfffffff0, RZ, 0xc0, !PT ;  /* 0xfffffff019197812 */ /* 0x000fe400078ec0ff */
[----:B------:R-:W-:Y:S02]  /*2850*/  LOP3.LUT R27, R27, 0xfffffff0, RZ, 0xc0, !PT ;  /* 0xfffffff01b1b7812 */ /* 0x000fe400078ec0ff */
[----:B------:R-:W-:Y:S01]  /*2860*/  LOP3.LUT R32, R33, 0x1, RZ, 0xc0, !PT ;  /* 0x0000000121207812 */ /* 0x000fe200078ec0ff */
        /* <DEDUP_REMOVED lines=11> */
.L_x_2267:
[----:B0-23--:R-:W2:Y:S01]  /*2920*/  LDL.LU R40, [R1+0x20] ;  /* 0x0000200001287983 */ /* 0x00dea20000300800 */
[----:B------:R-:W0:Y:S01]  /*2930*/  LDC.64 R124, c[0x0][0x2d8] ;  /* 0x0000b600ff7c7b82 */ /* 0x000e220000000a00 */
[----:B------:R-:W-:Y:S01]  /*2940*/  IADD3 R43, R24, -0x1, RZ ;  /* 0xffffffff182b7810 */ /* 0x000fe20007ffe0ff */
[----:B------:R-:W-:Y:S01]  /*2950*/  IMAD R47, R17, 0x7800, R207 ;  /* 0x00007800112f7824 */ /* 0x000fe200078e02cf */
[----:B------:R-:W-:Y:S05]  /*2960*/  YIELD ;  /* 0x0000000000007946 */ /* 0x000fea0003800000 */
[----:B------:R-:W1:Y:S01]  /*2970*/  LDC R134, c[0x0][0x3d4] ;  /* 0x0000f500ff867b82 */ /* 0x000e620000000800 */
[----:B------:R-:W-:Y:S01]  /*2980*/  ISETP.GT.AND P4, PT, R43, R121, PT ;  /* 0x000000792b00720c */ /* 0x000fe20003f84270 */
[-C--:B------:R-:W-:Y:S01]  /*2990*/  IMAD R39, R122, R43.reuse, RZ ;  /* 0x0000002b7a277224 */ /* 0x080fe200078e02ff */
[----:B------:R-:W-:Y:S01]  /*29a0*/  SHF.R.S32.HI R38, RZ, 0x1f, R43 ;  /* 0x0000001fff267819 */ /* 0x000fe2000001142b */
[----:B------:R-:W-:Y:S01]  /*29b0*/  IMAD.WIDE.U32 R138, R112, R43, RZ ;  /* 0x0000002b708a7225 */ /* 0x000fe200078e00ff */
[----:B------:R-:W-:Y:S03]  /*29c0*/  BSSY B0, `(.L_x_2168) ;  /* 0x0000caa000007945 */ /* 0x000fe60003800000 */
[----:B------:R-:W-:Y:S01]  /*29d0*/  IMAD R39, R38, R112, R39 ;  /* 0x0000007026277224 */ /* 0x000fe200078e0227 */
[----:B------:R-:W-:Y:S01]  /*29e0*/  IADD3 R45, P1, P2, R3, R138, R128 ;  /* 0x0000008a032d7210 */ /* 0x000fe20007a3e080 */
[----:B------:R-:W-:-:S02]  /*29f0*/  IMAD.IADD R47, R16, 0x1, R47 ;  /* 0x00000001102f7824 */ /* 0x000fc400078e022f */
[----:B------:R-:W-:Y:S02]  /*2a00*/  IMAD.IADD R93, R139, 0x1, R39 ;  /* 0x000000018b5d7824 */ /* 0x000fe400078e0227 */
[----:B------:R-:W-:-:S03]  /*2a10*/  IMAD R39, R17, 0x7800, R208 ;  /* 0x0000780011277824 */ /* 0x000fc600078e02d0 */
[----:B------:R-:W-:Y:S02]  /*2a20*/  IADD3.X R24, R4, R93, R127, P1, P2 ;  /* 0x0000005d04187210 */ /* 0x000fe40000fe447f */
[-C--:B0-----:R-:W-:Y:S02]  /*2a30*/  IADD3 R48, P1, P2, R138, R124.reuse, R3 ;  /* 0x0000007c8a307210 */ /* 0x081fe40007a3e003 */
[----:B------:R-:W-:Y:S02]  /*2a40*/  IADD3 R46, R16, R39, RZ ;  /* 0x00000027102e7210 */ /* 0x000fe40007ffe0ff */
[----:B------:R-:W-:Y:S02]  /*2a50*/  IADD3.X R49, R93, R125, R4, P1, P2 ;  /* 0x0000007d5d317210 */ /* 0x000fe40000fe4404 */
[----:B-1----:R-:W-:Y:S02]  /*2a60*/  ISETP.GE.AND P1, PT, R134, 0x1, PT ;  /* 0x000000018600780c */ /* 0x002fe40003f26270 */
[----:B------:R-:W-:-:S05]  /*2a70*/  IADD3 R44, P2, R45, R124, RZ ;  /* 0x0000007c2d2c7210 */ /* 0x000fca0007f5e0ff */
[----:B------:R-:W-:Y:S02]  /*2a80*/  IMAD.X R45, R24, 0x1, R125, P2 ;  /* 0x00000001182d7824 */ /* 0x000fe400010e067d */
        /* <DEDUP_REMOVED lines=37> */
[----:B------:R-:W-:Y:S02]  /*2ce0*/  CS2R R138, SRZ ;  /* 0x00000000008a7805 */ /* 0x000fe4000001ff00 */
[----:B------:R-:W-:Y:S02]  /*2cf0*/  IADD3 R53, R19, 0x10, RZ ;  /* 0x0000001013357810 */ /* 0x000fe40007ffe0ff */
[----:B------:R-:W-:Y:S01]  /*2d00*/  IADD3.X R41, R11, UR5, R39, P1, P4 ;  /* 0x000000050b297c10 */ /* 0x000fe20008fe8427 */
[----:B------:R-:W-:-:S02]  /*2d10*/  ULDC.64 UR4, c[0x0][0x3e0] ;  /* 0x0000f80000047ab9 */ /* 0x000fc40000000a00 */
        /* <DEDUP_REMOVED lines=31> */
[----:B------:R-:W-:-:S13]  /*2f10*/  ISETP.GE.AND P1, PT, R53, R134, PT ;  /* 0x000000863500720c */ /* 0x000fda0003f26270 */
[----:B------:R1:W5:Y:S04]  /*2f20*/  @!P1 LDG.E.64 R74, desc[UR56][R40.64+0x50] ;  /* 0x00005038284a9981 */ /* 0x000368000c1e1b00 */
[----:B------:R1:W5:Y:S02]  /*2f30*/  @!P1 LDG.E.64 R76, desc[UR56][R42.64+0x50] ;  /* 0x000050382a4c9981 */ /* 0x000364000c1e1b00 */
.L_x_2172:
[----:B------:R-:W-:Y:S05]  /*2f40*/  BSYNC B1 ;  /* 0x0000000000017941 */ /* 0x000fea0003800000 */
.L_x_2171:
        /* <DEDUP_REMOVED lines=13> */
[----:B------:R-:W-:Y:S01]  /*3020*/  CS2R R72, SRZ ;  /* 0x0000000000487805 */ /* 0x000fe2000001ff00 */
[----:B------:R-:W-:Y:S01]  /*3030*/  IMAD.MOV.U32 R151, RZ, RZ, R78 ;  /* 0x000000ffff977224 */ /* 0x000fe200078e004e */
        /* <DEDUP_REMOVED lines=46> */
.L_x_2174:
[----:B------:R-:W-:Y:S05]  /*3320*/  BSYNC B1 ;  /* 0x0000000000017941 */ /* 0x000fea0003800000 */
.L_x_2173:
[----:B------:R-:W-:Y:S01]  /*3330*/  UISETP.NE.AND UP0, UPT, UR53, 0x3, UPT ;  /* 0x000000033500788c */ /* 0x000fe2000bf05270 */
[----:B------:R-:W-:Y:S01]  /*3340*/  MOV R158, R82 ;  /* 0x00000052009e7202 */ /* 0x000fe20000000f00 */
        /* <DEDUP_REMOVED lines=21> */
[----:B------:R-:W-:Y:S01]  /*34a0*/  IMAD.MOV.U32 R153, RZ, RZ, R72 ;  /* 0x000000ffff997224 */ /* 0x000fe200078e0048 */
[----:B------:R-:W-:Y:S06]  /*34b0*/  @!P1 BRA `(.L_x_2175) ;  /* 0x0000000000049947 */ /* 0x000fec0003800000 */
[----:B------:R-:W-:Y:S01]  /*34c0*/  BPT.TRAP 0x1 ;  /* 0x000000040000795c */ /* 0x000fe20000300000 */
.L_x_2175:
[----:B------:R-:W-:Y:S01]  /*34d0*/  IMAD R39, R17, 0x8, R16 ;  /* 0x0000000811277824 */ /* 0x000fe200078e0210 */
[----:B------:R-:W-:Y:S01]  /*34e0*/  SHF.L.U32 R96, R190, 0x1f, RZ ;  /* 0x0000001fbe607819 */ /* 0x000fe200000006ff */
[----:B------:R-:W-:Y:S03]  /*34f0*/  BSSY B1, `(.L_x_2176) ;  /* 0x0000003000017945 */ /* 0x000fe60003800000 */
[----:B------:R-:W3:Y:S02]  /*3500*/  SYNCS.PHASECHK.TRANS64.TRYWAIT P5, [R39+URZ+0x29890], R96 ;  /* 0x02989060270075a7 */ /* 0x000ee400080a017f */
[----:B---3--:R-:W-:Y:S05]  /*3510*/  @!P5 BRA `(.L_x_2177) ;  /* 0x0000029c00b8d947 */ /* 0x008fea0003800000 */
.L_x_2495:
[----:B------:R-:W-:Y:S05]  /*3520*/  BSYNC B1 ;  /* 0x0000000000017941 */ /* 0x000fea0003800000 */
.L_x_2176:
        /* <DEDUP_REMOVED lines=10> */
[----:B------:R-:W-:Y:S02]  /*35d0*/  SHF.R.U32.HI R138, RZ, 0x8, R139 ;  /* 0x00000008ff8a7819 */ /* 0x000fe4000001168b */
[----:B------:R-:W-:Y:S01]  /*35e0*/  SHF.R.U32.HI R169, RZ, 0x10, R137 ;  /* 0x00000010ffa97819 */ /* 0x000fe20000011689 */
[----:B------:R-:W-:Y:S01]  /*35f0*/  IMAD.SHL.U32 R136, R136, 0x100, RZ ;  /* 0x0000010088887824 */ /* 0x000fe200078e00ff */
[----:B------:R-:W-:Y:S02]  /*3600*/  LOP3.LUT R137, R137, 0xff0000ff, RZ, 0xc0, !PT ;  /* 0xff0000ff89897812 */ /* 0x000fe400078ec0ff */
[----:B------:R-:W-:Y:S02]  /*3610*/  SHF.R.U32.HI R167, RZ, 0x10, R139 ;  /* 0x00000010ffa77819 */ /* 0x000fe4000001168b */
[----:B------:R-:W-:-:S02]  /*3620*/  LOP3.LUT R166, R139, 0xff0000ff, RZ, 0xc0, !PT ;  /* 0xff0000ff8ba67812 */ /* 0x000fc400078ec0ff */
        /* <DEDUP_REMOVED lines=51> */
[--C-:B------:R-:W-:Y:S01]  /*3960*/  HADD2.F32 R169, -RZ, R166.reuse.H1_H1 ;  /* 0x300000a6ffa97230 */ /* 0x100fe20000004100 */
[----:B------:R-:W-:Y:S01]  /*3970*/  F2FP.SATFINITE.E4M3.F32.PACK_AB_MERGE_C R165, R168, R165, RZ ;  /* 0x000000a5a8a5723e */ /* 0x000fe200048070ff */
[----:B------:R-:W-:Y:S01]  /*3980*/  HADD2.F32 R168, -RZ, R166.H0_H0 ;  /* 0x200000a6ffa87230 */ /* 0x000fe20000004100 */
[----:B------:R-:W-:Y:S01]  /*3990*/  F2FP.F16.E4M3.UNPACK_B R167, R42.H1 ;  /* 0x0000002affa7723e */ /* 0x000fe200030006ff */
[--C-:B------:R-:W-:Y:S01]  /*39a0*/  HADD2.F32 R172, -RZ, R174.reuse.H1_H1 ;  /* 0x300000aeffac7230 */ /* 0x100fe20000004100 */
[----:B------:R-:W-:Y:S01]  /*39b0*/  F2FP.F16.E4M3.UNPACK_B R173, R137 ;  /* 0x00000089ffad723e */ /* 0x000fe200020006ff */
[----:B------:R-:W-:Y:S01]  /*39c0*/  HADD2.F32 R174, -RZ, R174.H0_H0 ;  /* 0x200000aeffae7230 */ /* 0x000fe20000004100 */
[-C--:B------:R-:W-:Y:S01]  /*39d0*/  F2FP.F16.E4M3.UNPACK_B R166, R136.reuse.H1 ;  /* 0x00000088ffa6723e */ /* 0x080fe200030006ff */
[----:B------:R-:W-:Y:S01]  /*39e0*/  HADD2.F32 R137, -RZ, R167.H1_H1 ;  /* 0x300000a7ff897230 */ /* 0x000fe20000004100 */
[----:B------:R-:W-:Y:S01]  /*39f0*/  F2FP.F16.E4M3.UNPACK_B R170, R136 ;  /* 0x00000088ffaa723e */ /* 0x000fe200020006ff */
[----:B------:R-:W-:-:S02]  /*3a00*/  HADD2.F32 R176, -RZ, R173.H1_H1 ;  /* 0x300000adffb07230 */ /* 0x000fc40000004100 */
[-C--:B------:R-:W-:Y:S01]  /*3a10*/  FMUL.FTZ R175, R169, R172.reuse ;  /* 0x000000aca9af7220 */ /* 0x080fe20000410000 */
[----:B------:R-:W-:Y:S02]  /*3a20*/  HADD2.F32 R171, -RZ, R166.H1_H1 ;  /* 0x300000a6ffab7230 */ /* 0x000fe40000004100 */
[C---:B------:R-:W-:Y:S01]  /*3a30*/  FMUL.FTZ R180, R168.reuse, R172 ;  /* 0x000000aca8b47220 */ /* 0x040fe20000410000 */
[----:B------:R-:W-:Y:S02]  /*3a40*/  HADD2.F32 R167, -RZ, R167.H0_H0 ;  /* 0x200000a7ffa77230 */ /* 0x000fe40000004100 */
[----:B------:R-:W-:Y:S01]  /*3a50*/  FMUL.FTZ R178, R137, R176 ;  /* 0x000000b089b27220 */ /* 0x000fe20000410000 */
[----:B------:R-:W-:Y:S02]  /*3a60*/  HADD2.F32 R172, -RZ, R170.H1_H1 ;  /* 0x300000aaffac7230 */ /* 0x000fe40000004100 */
[----:B------:R-:W-:Y:S01]  /*3a70*/  FFMA.FTZ R136, R168, R171, -R175 ;  /* 0x000000aba8887223 */ /* 0x000fe200000108af */
[----:B------:R-:W-:Y:S01]  /*3a80*/  F2FP.F16.E4M3.UNPACK_B R42, R42 ;  /* 0x0000002aff2a723e */ /* 0x000fe200020006ff */
[----:B------:R-:W-:Y:S01]  /*3a90*/  FMUL.FTZ R176, R167, R176 ;  /* 0x000000b0a7b07220 */ /* 0x000fe20000410000 */
[----:B------:R-:W-:Y:S01]  /*3aa0*/  F2FP.F16.E4M3.UNPACK_B R168, R43 ;  /* 0x0000002bffa8723e */ /* 0x000fe200020006ff */
[----:B------:R-:W-:Y:S01]  /*3ab0*/  FFMA.FTZ R43, R169, R171, R180 ;  /* 0x000000aba92b7223 */ /* 0x000fe200000100b4 */
[-C--:B------:R-:W-:Y:S01]  /*3ac0*/  FFMA.FTZ R178, R167, R172.reuse, -R178 ;  /* 0x000000aca7b27223 */ /* 0x080fe200000108b2 */
[----:B------:R-:W-:Y:S01]  /*3ad0*/  FFMA.FTZ R169, R137, R172, R176 ;  /* 0x000000ac89a97223 */ /* 0x000fe200000100b0 */
[----:B------:R-:W-:Y:S01]  /*3ae0*/  HADD2.F32 R137, -RZ, R42.H0_H0 ;  /* 0x2000002aff897230 */ /* 0x000fe20000004100 */
[----:B------:R-:W-:Y:S01]  /*3af0*/  F2FP.SATFINITE.E4M3.F32.PACK_AB_MERGE_C R41, R41, R40, R164 ;  /* 0x000000282929723e */ /* 0x000fe200048070a4 */
[----:B------:R-:W-:Y:S01]  /*3b00*/  HADD2.F32 R167, -RZ, R168.H0_H0 ;  /* 0x200000a8ffa77230 */ /* 0x000fe20000004100 */
[----:B------:R-:W-:Y:S01]  /*3b10*/  F2FP.SATFINITE.E4M3.F32.PACK_AB_MERGE_C R43, R43, R136, RZ ;  /* 0x000000882b2b723e */ /* 0x000fe200048070ff */
[----:B------:R-:W-:Y:S01]  /*3b20*/  HADD2.F32 R42, -RZ, R42.H1_H1 ;  /* 0x3000002aff2a7230 */ /* 0x000fe20000004100 */
[----:B------:R-:W-:Y:S01]  /*3b30*/  F2FP.SATFINITE.E4M3.F32.PACK_AB_MERGE_C R169, R169, R178, RZ ;  /* 0x000000b2a9a9723e */ /* 0x000fe200048070ff */
[----:B------:R-:W-:-:S02]  /*3b40*/  HADD2.F32 R173, -RZ, R173.H0_H0 ;  /* 0x200000adffad7230 */ /* 0x000fc40000004100 */
[----:B------:R-:W-:Y:S01]  /*3b50*/  FMUL.FTZ R171, R167, R174 ;  /* 0x000000aea7ab7220 */ /* 0x000fe20000410000 */
[----:B------:R-:W-:Y:S01]  /*3b60*/  HADD2.F32 R168, -RZ, R168.H1_H1 ;  /* 0x300000a8ffa87230 */ /* 0x000fe20000004100 */
[----:B------:R-:W-:Y:S01]  /*3b70*/  F2FP.SATFINITE.E4M3.F32.PACK_AB_MERGE_C R40, R139, R138, R165 ;  /* 0x0000008a8b28723e */ /* 0x000fe200048070a5 */
[----:B------:R-:W-:Y:S02]  /*3b80*/  HADD2.F32 R166, -RZ, R166.H0_H0 ;  /* 0x200000a6ffa67230 */ /* 0x000fe40000004100 */
[-C--:B------:R-:W-:Y:S01]  /*3b90*/  FMUL.FTZ R172, R42, R173.reuse ;  /* 0x000000ad2aac7220 */ /* 0x080fe20000410000 */
[----:B------:R-:W-:Y:S02]  /*3ba0*/  HADD2.F32 R170, -RZ, R170.H0_H0 ;  /* 0x200000aaffaa7230 */ /* 0x000fe40000004100 */
[C---:B------:R-:W-:Y:S01]  /*3bb0*/  FMUL.FTZ R176, R168.reuse, R174 ;  /* 0x000000aea8b07220 */ /* 0x040fe20000410000 */
[----:B------:R-:W-:Y:S01]  /*3bc0*/  FMUL.FTZ R173, R137, R173 ;  /* 0x000000ad89ad7220 */ /* 0x000fe20000410000 */
[----:B------:R-:W-:-:S02]  /*3bd0*/  FFMA.FTZ R171, R168, R166, R171 ;  /* 0x000000a6a8ab7223 */ /* 0x000fc400000100ab */
[----:B------:R-:W-:Y:S01]  /*3be0*/  FFMA.FTZ R176, R167, R166, -R176 ;  /* 0x000000a6a7b07223 */ /* 0x000fe200000108b0 */
[-C--:B------:R-:W-:Y:S01]  /*3bf0*/  FFMA.FTZ R172, R137, R170.reuse, -R172 ;  /* 0x000000aa89ac7223 */ /* 0x080fe200000108ac */
[----:B------:R-:W-:-:S03]  /*3c00*/  FFMA.FTZ R173, R42, R170, R173 ;  /* 0x000000aa2aad7223 */ /* 0x000fc600000100ad */
[----:B------:R-:W-:Y:S02]  /*3c10*/  F2FP.SATFINITE.E4M3.F32.PACK_AB_MERGE_C R43, R171, R176, R43 ;  /* 0x000000b0ab2b723e */ /* 0x000fe4000480702b */
[----:B------:R-:W-:-:S07]  /*3c20*/  F2FP.SATFINITE.E4M3.F32.PACK_AB_MERGE_C R42, R173, R172, R169 ;  /* 0x000000acad2a723e */ /* 0x000fce00048070a9 */
.L_x_2183:
[----:B------:R-:W-:Y:S05]  /*3c30*/  BSYNC B3 ;  /* 0x0000000000037941 */ /* 0x000fea0003800000 */
.L_x_2182:
[----:B-1----:R4:W-:Y:S02]  /*3c40*/  STG.E.128 desc[UR56][R48.64], R40 ;  /* 0x0000002830007986 */ /* 0x0029e4000c101d38 */
.L_x_2181:
[----:B------:R-:W-:Y:S05]  /*3c50*/  BSYNC B2 ;  /* 0x0000000000027941 */ /* 0x000fea0003800000 */
.L_x_2180:
        /* <DEDUP_REMOVED lines=9> */
[----:B------:R-:W-:Y:S02]  /*3cf0*/  SHF.R.U32.HI R124, RZ, 0x8, R125 ;  /* 0x00000008ff7c7819 */ /* 0x000fe4000001167d */
[----:B------:R-:W-:Y:S02]  /*3d00*/  LOP3.LUT R94, R95, 0xff0000ff, RZ, 0xc0, !PT ;  /* 0xff0000ff5f5e7812 */ /* 0x000fe400078ec0ff */
[----:B------:R-:W-:Y:S01]  /*3d10*/  SHF.R.U32.HI R137, RZ, 0x10, R95 ;  /* 0x00000010ff897819 */ /* 0x000fe2000001165f */
[----:B------:R-:W-:Y:S01]  /*3d20*/  IMAD.SHL.U32 R95, R139, 0x100, RZ ;  /* 0x000001008b5f7824 */ /* 0x000fe200078e00ff */
[----:B------:R-:W-:Y:S02]  /*3d30*/  LOP3.LUT R136, R125, 0xff0000ff, RZ, 0xc0, !PT ;  /* 0xff0000ff7d887812 */ /* 0x000fe400078ec0ff */
[----:B------:R-:W-:Y:S01]  /*3d40*/  SHF.R.U32.HI R138, RZ, 0x10, R125 ;  /* 0x00000010ff8a7819 */ /* 0x000fe2000001167d */
[----:B------:R-:W-:Y:S01]  /*3d50*/  IMAD.SHL.U32 R125, R124, 0x100, RZ ;  /* 0x000001007c7d7824 */ /* 0x000fe200078e00ff */
[----:B------:R-:W-:Y:S01]  /*3d60*/  LOP3.LUT R94, R94, 0xff00, R95, 0xf8, !PT ;  /* 0x0000ff005e5e7812 */ /* 0x000fe200078ef85f */
[----:B-1----:R-:W-:Y:S01]  /*3d70*/  IMAD.MOV.U32 R124, RZ, RZ, R40 ;  /* 0x000000ffff7c7224 */ /* 0x002fe200078e0028 */
[----:B------:R-:W-:Y:S01]  /*3d80*/  SHF.L.U32 R95, R137, 0x10, RZ ;  /* 0x00000010895f7819 */ /* 0x000fe200000006ff */
[----:B------:R-:W-:Y:S01]  /*3d90*/  IMAD.U32 R138, R138, 0x10000, RZ ;  /* 0x000100008a8a7824 */ /* 0x000fe200078e00ff */
[----:B------:R-:W-:-:S02]  /*3da0*/  LOP3.LUT R125, R136, 0xff00, R125, 0xf8, !PT ;  /* 0x0000ff00887d7812 */ /* 0x000fc400078ef87d */
        /* <DEDUP_REMOVED lines=44> */
[----:B------:R-:W-:Y:S01]  /*4070*/  F2FP.SATFINITE.E4M3.F32.PACK_AB_MERGE_C R137, R138, R137, RZ ;  /* 0x000000898a89723e */ /* 0x000fe200048070ff */
[--C-:B------:R-:W-:Y:S01]  /*4080*/  HADD2.F32 R162, -RZ, R139.reuse.H0_H0 ;  /* 0x2000008bffa27230 */ /* 0x100fe20000004100 */
[-C--:B------:R-:W-:Y:S01]  /*4090*/  F2FP.F16.E4M3.UNPACK_B R167, R95.reuse.H1 ;  /* 0x0000005fffa7723e */ /* 0x080fe200030006ff */
[----:B------:R-:W-:Y:S01]  /*40a0*/  HADD2.F32 R139, -RZ, R139.H1_H1 ;  /* 0x3000008bff8b7230 */ /* 0x000fe20000004100 */
[----:B------:R-:W-:Y:S02]  /*40b0*/  F2FP.F16.E4M3.UNPACK_B R138, R42.H1 ;  /* 0x0000002aff8a723e */ /* 0x000fe400030006ff */
[----:B------:R-:W-:Y:S01]  /*40c0*/  F2FP.F16.E4M3.UNPACK_B R166, R95 ;  /* 0x0000005fffa6723e */ /* 0x000fe200020006ff */
[----:B------:R-:W-:Y:S01]  /*40d0*/  HADD2.F32 R169, -RZ, R167.H1_H1 ;  /* 0x300000a7ffa97230 */ /* 0x000fe20000004100 */
[-C--:B------:R-:W-:Y:S01]  /*40e0*/  F2FP.F16.E4M3.UNPACK_B R163, R94.reuse ;  /* 0x0000005effa3723e */ /* 0x080fe200020006ff */
        /* <DEDUP_REMOVED lines=38> */
.L_x_2187:
[----:B------:R-:W-:Y:S05]  /*4350*/  BSYNC B3 ;  /* 0x0000000000037941 */ /* 0x000fea0003800000 */
.L_x_2186:
[----:B-1----:R0:W-:Y:S02]  /*4360*/  STG.E.128 desc[UR56][R48.64+0x20], R40 ;  /* 0x0000202830007986 */ /* 0x0021e4000c101d38 */
.L_x_2185:
[----:B------:R-:W-:Y:S05]  /*4370*/  BSYNC B2 ;  /* 0x0000000000027941 */ /* 0x000fea0003800000 */
.L_x_2184:
        /* <DEDUP_REMOVED lines=111> */
.L_x_2191:
[----:B------:R-:W-:Y:S05]  /*4a70*/  BSYNC B3 ;  /* 0x0000000000037941 */ /* 0x000fea0003800000 */
.L_x_2190:
[----:B-1----:R0:W-:Y:S02]  /*4a80*/  STG.E.128 desc[UR56][R48.64+0x40], R40 ;  /* 0x0000402830007986 */ /* 0x0021e4000c101d38 */
.L_x_2189:
[----:B------:R-:W-:Y:S05]  /*4a90*/  BSYNC B2 ;  /* 0x0000000000027941 */ /* 0x000fea0003800000 */
.L_x_2188:
        /* <DEDUP_REMOVED lines=14> */
[----:B------:R-:W-:Y:S01]  /*4b80*/  IMAD.SHL.U32 R87, R87, 0x100, RZ ;  /* 0x0000010057577824 */ /* 0x000fe200078e00ff */
[----:B------:R-:W-:Y:S01]  /*4b90*/  SHF.R.U32.HI R93, RZ, 0x10, R83 ;  /* 0x00000010ff5d7819 */ /* 0x000fe20000011653 */
[----:B-1----:R-:W-:Y:S01]  /*4ba0*/  IMAD.MOV.U32 R83, RZ, RZ, R41 ;  /* 0x000000ffff537224 */ /* 0x002fe200078e0029 */
[----:B------:R-:W-:Y:S01]  /*4bb0*/  LOP3.LUT R41, R82, 0xff00, R85, 0xf8, !PT ;  /* 0x0000ff0052297812 */ /* 0x000fe200078ef855 */
[----:B------:R-:W-:Y:S01]  /*4bc0*/  IMAD.U32 R92, R92, 0x10000, RZ ;  /* 0x000100005c5c7824 */ /* 0x000fe200078e00ff */
[----:B------:R-:W-:Y:S01]  /*4bd0*/  MOV R84, R40 ;  /* 0x0000002800547202 */ /* 0x000fe20000000f00 */
        /* <DEDUP_REMOVED lines=92> */
.L_x_2195:
[----:B------:R-:W-:Y:S05]  /*51a0*/  BSYNC B3 ;  /* 0x0000000000037941 */ /* 0x000fea0003800000 */
.L_x_2194:
[----:B-1----:R0:W-:Y:S02]  /*51b0*/  STG.E.128 desc[UR56][R48.64+0x60], R40 ;  /* 0x0000602830007986 */ /* 0x0021e4000c101d38 */
.L_x_2193:
[----:B------:R-:W-:Y:S05]  /*51c0*/  BSYNC B2 ;  /* 0x0000000000027941 */ /* 0x000fea0003800000 */
.L_x_2192:
        /* <DEDUP_REMOVED lines=10> */
[----:B------:R-:W-:Y:S02]  /*5270*/  SHF.R.U32.HI R85, RZ, 0x10, R79 ;  /* 0x00000010ff557819 */ /* 0x000fe4000001164f */
[----:B------:R-:W-:Y:S02]  /*5280*/  LOP3.LUT R80, R79, 0xff0000ff, RZ, 0xc0, !PT ;  /* 0xff0000ff4f507812 */ /* 0x000fe400078ec0ff */
[----:B------:R-:W-:Y:S02]  /*5290*/  SHF.R.U32.HI R84, RZ, 0x10, R81 ;  /* 0x00000010ff547819 */ /* 0x000fe40000011651 */
[----:B------:R-:W-:Y:S01]  /*52a0*/  LOP3.LUT R82, R81, 0xff0000ff, RZ, 0xc0, !PT ;  /* 0xff0000ff51527812 */ /* 0x000fe200078ec0ff */
[----:B------:R-:W-:Y:S01]  /*52b0*/  IMAD.SHL.U32 R81, R78, 0x100, RZ ;  /* 0x000001004e517824 */ /* 0x000fe200078e00ff */
[----:B------:R-:W-:Y:S01]  /*52c0*/  SHF.L.U32 R79, R83, 0x8, RZ ;  /* 0x00000008534f7819 */ /* 0x000fe200000006ff */
[----:B-1----:R-:W-:Y:S01]  /*52d0*/  IMAD.MOV.U32 R78, RZ, RZ, R40 ;  /* 0x000000ffff4e7224 */ /* 0x002fe200078e0028 */
[----:B------:R-:W-:-:S02]  /*52e0*/  F2FP.F16.E4M3.UNPACK_B R40, R41 ;  /* 0x00000029ff28723e */ /* 0x000fc400020006ff */
[----:B------:R-:W-:Y:S01]  /*52f0*/  LOP3.LUT R80, R80, 0xff00, R79, 0xf8, !PT ;  /* 0x0000ff0050507812 */ /* 0x000fe200078ef84f */
[----:B------:R-:W-:Y:S01]  /*5300*/  IMAD.U32 R79, R85, 0x10000, RZ ;  /* 0x00010000554f7824 */ /* 0x000fe200078e00ff */
[----:B------:R-:W-:Y:S02]  /*5310*/  LOP3.LUT R83, R82, 0xff00, R81, 0xf8, !PT ;  /* 0x0000ff0052537812 */ /* 0x000fe400078ef851 */
[----:B------:R-:W-:Y:S02]  /*5320*/  SHF.L.U32 R82, R84, 0x10, RZ ;  /* 0x0000001054527819 */ /* 0x000fe400000006ff */
        /* <DEDUP_REMOVED lines=89> */
.L_x_2199:
[----:B------:R-:W-:Y:S05]  /*58c0*/  BSYNC B3 ;  /* 0x0000000000037941 */ /* 0x000fea0003800000 */
.L_x_2198:
[----:B-1----:R0:W-:Y:S02]  /*58d0*/  STG.E.128 desc[UR56][R48.64+0x80], R40 ;  /* 0x0000802830007986 */ /* 0x0021e4000c101d38 */
.L_x_2197:
[----:B------:R-:W-:Y:S05]  /*58e0*/  BSYNC B2 ;  /* 0x0000000000027941 */ /* 0x000fea0003800000 */
.L_x_2196:
        /* <DEDUP_REMOVED lines=16> */
[----:B------:R-:W-:Y:S01]  /*59f0*/  IMAD.U32 R76, R80, 0x10000, RZ ;  /* 0x00010000504c7824 */ /* 0x000fe200078e00ff */
[----:B-1----:R-:W-:Y:S01]  /*5a00*/  MOV R74, R40 ;  /* 0x00000028004a7202 */ /* 0x002fe20000000f00 */
[----:B------:R-:W-:Y:S01]  /*5a10*/  IMAD.U32 R79, R79, 0x10000, RZ ;  /* 0x000100004f4f7824 */ /* 0x000fe200078e00ff */
[----:B------:R-:W-:-:S02]  /*5a20*/  LOP3.LUT R78, R78, 0xff00, R77, 0xf8, !PT ;  /* 0x0000ff004e4e7812 */ /* 0x000fc400078ef84d */
        /* <DEDUP_REMOVED lines=90> */
.L_x_2201:
[----:B------:R-:W-:Y:S05]  /*5fd0*/  BSYNC B2 ;  /* 0x0000000000027941 */ /* 0x000fea0003800000 */
.L_x_2200:
[----:B-1----:R0:W-:Y:S02]  /*5fe0*/  STG.E.128 desc[UR56][R48.64+0xa0], R40 ;  /* 0x0000a02830007986 */ /* 0x0021e4000c101d38 */
.L_x_2179:
[----:B------:R-:W-:Y:S05]  /*5ff0*/  BSYNC B1 ;  /* 0x0000000000017941 */ /* 0x000fea0003800000 */
.L_x_2178:
        /* <DEDUP_REMOVED lines=8> */
[--C-:B------:R-:W-:Y:S01]  /*6080*/  SHF.R.U32.HI R70, RZ, 0x8, R71.reuse ;  /* 0x00000008ff467819 */ /* 0x100fe20000011647 */
[----:B-1----:R-:W-:Y:S01]  /*6090*/  IMAD.MOV.U32 R48, RZ, RZ, R40 ;  /* 0x000000ffff307224 */ /* 0x002fe200078e0028 */
[----:B------:R-:W-:Y:S02]  /*60a0*/  LOP3.LUT R49, R71, 0xff0000ff, RZ, 0xc0, !PT ;  /* 0xff0000ff47317812 */ /* 0x000fe400078ec0ff */
[----:B------:R-:W-:Y:S01]  /*60b0*/  SHF.R.U32.HI R74, RZ, 0x10, R71 ;  /* 0x00000010ff4a7819 */ /* 0x000fe20000011647 */
[----:B------:R-:W-:Y:S01]  /*60c0*/  IMAD.SHL.U32 R70, R70, 0x100, RZ ;  /* 0x0000010046467824 */ /* 0x000fe200078e00ff */
[--C-:B------:R-:W-:Y:S02]  /*60d0*/  SHF.R.U32.HI R72, RZ, 0x8, R73.reuse ;  /* 0x00000008ff487819 */ /* 0x100fe40000011649 */
[----:B------:R-:W-:Y:S02]  /*60e0*/  LOP3.LUT R71, R73, 0xff0000ff, RZ, 0xc0, !PT ;  /* 0xff0000ff49477812 */ /* 0x000fe400078ec0ff */
[----:B------:R-:W-:-:S02]  /*60f0*/  SHF.R.U32.HI R73, RZ, 0x10, R73 ;  /* 0x00000010ff497819 */ /* 0x000fc40000011649 */
[----:B------:R-:W-:Y:S02]  /*6100*/  SHF.L.U32 R72, R72, 0x8, RZ ;  /* 0x0000000848487819 */ /* 0x000fe400000006ff */
[----:B------:R-:W-:Y:S01]  /*6110*/  LOP3.LUT R49, R49, 0xff00, R70, 0xf8, !PT ;  /* 0x0000ff0031317812 */ /* 0x000fe200078ef846 */
[----:B------:R-:W-:Y:S01]  /*6120*/  IMAD.U32 R70, R74, 0x10000, RZ ;  /* 0x000100004a467824 */ /* 0x000fe200078e00ff */
[----:B------:R-:W-:Y:S01]  /*6130*/  LOP3.LUT R72, R71, 0xff00, R72, 0xf8, !PT ;  /* 0x0000ff0047487812 */ /* 0x000fe200078ef848 */
[----:B------:R-:W-:Y:S01]  /*6140*/  IMAD.U32 R73, R73, 0x10000, RZ ;  /* 0x0001000049497824 */ /* 0x000fe200078e00ff */
        /* <DEDUP_REMOVED lines=90> */
.L_x_2206:
[----:B------:R-:W-:Y:S05]  /*66f0*/  BSYNC B2 ;  /* 0x0000000000027941 */ /* 0x000fea0003800000 */
.L_x_2205:
[----:B-1----:R0:W-:Y:S02]  /*6700*/  STG.E.128 desc[UR56][R44.64], R40 ;  /* 0x000000282c007986 */ /* 0x0021e4000c101d38 */
.L_x_2204:
[----:B------:R-:W-:Y:S05]  /*6710*/  BSYNC B1 ;  /* 0x0000000000017941 */ /* 0x000fea0003800000 */
.L_x_2203:
        /* <DEDUP_REMOVED lines=15> */
[----:B------:R-:W-:Y:S01]  /*6810*/  LOP3.LUT R68, R69, 0xff0000ff, RZ, 0xc0, !PT ;  /* 0xff0000ff45447812 */ /* 0x000fe200078ec0ff */
[----:B------:R-:W-:Y:S01]  /*6820*/  IMAD.SHL.U32 R67, R67, 0x100, RZ ;  /* 0x0000010043437824 */ /* 0x000fe200078e00ff */
[----:B------:R-:W-:-:S02]  /*6830*/  LOP3.LUT R66, R66, 0xff00, R49, 0xf8, !PT ;  /* 0x0000ff0042427812 */ /* 0x000fc400078ef831 */
[-C--:B------:R-:W-:Y:S02]  /*6840*/  F2FP.F16.E4M3.UNPACK_B R40, R41.reuse ;  /* 0x00000029ff28723e */ /* 0x080fe400020006ff */
[----:B------:R-:W-:Y:S01]  /*6850*/  LOP3.LUT R70, R68, 0xff00, R67, 0xf8, !PT ;  /* 0x0000ff0044467812 */ /* 0x000fe200078ef843 */
[----:B------:R-:W-:Y:S01]  /*6860*/  IMAD.U32 R67, R71, 0x10000, RZ ;  /* 0x0001000047437824 */ /* 0x000fe200078e00ff */
[----:B------:R-:W-:Y:S02]  /*6870*/  SHF.L.U32 R49, R72, 0x10, RZ ;  /* 0x0000001048317819 */ /* 0x000fe400000006ff */
[-C--:B------:R-:W-:Y:S02]  /*6880*/  F2FP.F16.E4M3.UNPACK_B R68, R150.reuse.H1 ;  /* 0x00000096ff44723e */ /* 0x080fe400030006ff */
[----:B------:R-:W-:Y:S02]  /*6890*/  F2FP.F16.E4M3.UNPACK_B R41, R41.H1 ;  /* 0x00000029ff29723e */ /* 0x000fe400030006ff */
[----:B------:R-:W-:Y:S01]  /*68a0*/  LOP3.LUT R72, R70, 0xff0000, R67, 0xf8, !PT ;  /* 0x00ff000046487812 */ /* 0x000fe200078ef843 */
[--C-:B------:R-:W-:Y:S01]  /*68b0*/  HADD2.F32 R71, -RZ, R68.reuse.H1_H1 ;  /* 0x30000044ff477230 */ /* 0x100fe20000004100 */
[-C--:B------:R-:W-:Y:S01]  /*68c0*/  F2FP.F16.E4M3.UNPACK_B R67, R149.reuse.H1 ;  /* 0x00000095ff43723e */ /* 0x080fe200030006ff */
[----:B------:R-:W-:Y:S01]  /*68d0*/  HADD2.F32 R70, -RZ, R68.H0_H0 ;  /* 0x20000044ff467230 */ /* 0x000fe20000004100 */
[----:B------:R-:W-:Y:S01]  /*68e0*/  LOP3.LUT R69, R66, 0xff0000, R49, 0xf8, !PT ;  /* 0x00ff000042457812 */ /* 0x000fe200078ef831 */
[----:B------:R-:W-:Y:S01]  /*68f0*/  HADD2.F32 R66, -RZ, R41.H1_H1 ;  /* 0x30000029ff427230 */ /* 0x000fe20000004100 */
[----:B------:R-:W-:Y:S01]  /*6900*/  F2FP.F16.E4M3.UNPACK_B R150, R150 ;  /* 0x00000096ff96723e */ /* 0x000fe200020006ff */
[----:B------:R-:W-:Y:S01]  /*6910*/  HADD2.F32 R68, -RZ, R67.H0_H0 ;  /* 0x20000043ff447230 */ /* 0x000fe20000004100 */
[----:B------:R-:W-:Y:S01]  /*6920*/  F2FP.F16.E4M3.UNPACK_B R149, R149 ;  /* 0x00000095ff95723e */ /* 0x000fe200020006ff */
[----:B------:R-:W-:-:S02]  /*6930*/  HADD2.F32 R49, -RZ, R40.H1_H1 ;  /* 0x30000028ff317230 */ /* 0x000fc40000004100 */
[-C--:B------:R-:W-:Y:S01]  /*6940*/  FMUL.FTZ R74, R66, R71.reuse ;  /* 0x00000047424a7220 */ /* 0x080fe20000410000 */
[----:B------:R-:W-:Y:S02]  /*6950*/  HADD2.F32 R41, -RZ, R41.H0_H0 ;  /* 0x20000029ff297230 */ /* 0x000fe40000004100 */
[----:B------:R-:W-:Y:S02]  /*6960*/  HADD2.F32 R67, -RZ, R67.H1_H1 ;  /* 0x30000043ff437230 */ /* 0x000fe40000004100 */
[----:B------:R-:W-:Y:S01]  /*6970*/  FMUL.FTZ R73, R49, R70 ;  /* 0x0000004631497220 */ /* 0x000fe20000410000 */
[----:B------:R-:W-:Y:S02]  /*6980*/  HADD2.F32 R40, -RZ, R40.H0_H0 ;  /* 0x20000028ff287230 */ /* 0x000fe40000004100 */
[C---:B------:R-:W-:Y:S01]  /*6990*/  FMUL.FTZ R71, R41.reuse, R71 ;  /* 0x0000004729477220 */ /* 0x040fe20000410000 */
[-C--:B------:R-:W-:Y:S01]  /*69a0*/  FFMA.FTZ R76, R41, R67.reuse, -R74 ;  /* 0x00000043294c7223 */ /* 0x080fe2000001084a */
[----:B------:R-:W-:Y:S01]  /*69b0*/  F2FP.F16.E4M3.UNPACK_B R41, R48.H1 ;  /* 0x00000030ff29723e */ /* 0x000fe200030006ff */
[C---:B------:R-:W-:Y:S01]  /*69c0*/  FMUL.FTZ R70, R40.reuse, R70 ;  /* 0x0000004628467220 */ /* 0x040fe20000410000 */
[----:B------:R-:W-:Y:S01]  /*69d0*/  F2FP.F16.E4M3.UNPACK_B R48, R48 ;  /* 0x00000030ff30723e */ /* 0x000fe200020006ff */
[-C--:B------:R-:W-:Y:S01]  /*69e0*/  FFMA.FTZ R40, R40, R68.reuse, -R73 ;  /* 0x0000004428287223 */ /* 0x080fe20000010849 */
[----:B------:R-:W-:Y:S01]  /*69f0*/  FFMA.FTZ R77, R66, R67, R71 ;  /* 0x00000043424d7223 */ /* 0x000fe20000010047 */
[----:B------:R-:W-:Y:S01]  /*6a00*/  FFMA.FTZ R75, R49, R68, R70 ;  /* 0x00000044314b7223 */ /* 0x000fe20000010046 */
        /* <DEDUP_REMOVED lines=64> */
.L_x_2210:
[----:B------:R-:W-:Y:S05]  /*6e10*/  BSYNC B2 ;  /* 0x0000000000027941 */ /* 0x000fea0003800000 */
.L_x_2209:
[----:B-1----:R0:W-:Y:S02]  /*6e20*/  STG.E.128 desc[UR56][R44.64+0x20], R40 ;  /* 0x000020282c007986 */ /* 0x0021e4000c101d38 */
.L_x_2208:
[----:B------:R-:W-:Y:S05]  /*6e30*/  BSYNC B1 ;  /* 0x0000000000017941 */ /* 0x000fea0003800000 */
.L_x_2207:
        /* <DEDUP_REMOVED lines=11> */
[----:B------:R-:W-:Y:S01]  /*6ef0*/  MOV R49, R42 ;  /* 0x0000002a00317202 */ /* 0x000fe20000000f00 */
[----:B------:R-:W-:Y:S01]  /*6f00*/  IMAD.SHL.U32 R43, R68, 0x100, RZ ;  /* 0x00000100442b7824 */ /* 0x000fe200078e00ff */
[----:B------:R-:W-:Y:S01]  /*6f10*/  LOP3.LUT R48, R63, 0xff0000ff, RZ, 0xc0, !PT ;  /* 0xff0000ff3f307812 */ /* 0x000fe200078ec0ff */
[----:B------:R-:W-:Y:S01]  /*6f20*/  IMAD.SHL.U32 R42, R64, 0x100, RZ ;  /* 0x00000100402a7824 */ /* 0x000fe200078e00ff */
[----:B------:R-:W-:Y:S02]  /*6f30*/  SHF.R.U32.HI R67, RZ, 0x10, R63 ;  /* 0x00000010ff437819 */ /* 0x000fe4000001163f */
[----:B------:R-:W-:-:S02]  /*6f40*/  LOP3.LUT R63, R65, 0xff0000ff, RZ, 0xc0, !PT ;  /* 0xff0000ff413f7812 */ /* 0x000fc400078ec0ff */
[----:B------:R-:W-:Y:S02]  /*6f50*/  SHF.R.U32.HI R66, RZ, 0x10, R65 ;  /* 0x00000010ff427819 */ /* 0x000fe40000011641 */
[----:B------:R-:W-:Y:S01]  /*6f60*/  LOP3.LUT R43, R48, 0xff00, R43, 0xf8, !PT ;  /* 0x0000ff00302b7812 */ /* 0x000fe200078ef82b */
[----:B------:R-:W-:Y:S01]  /*6f70*/  IMAD.U32 R48, R67, 0x10000, RZ ;  /* 0x0001000043307824 */ /* 0x000fe200078e00ff */
[----:B------:R-:W-:Y:S02]  /*6f80*/  LOP3.LUT R63, R63, 0xff00, R42, 0xf8, !PT ;  /* 0x0000ff003f3f7812 */ /* 0x000fe400078ef82a */
[----:B------:R-:W-:Y:S02]  /*6f90*/  SHF.L.U32 R66, R66, 0x10, RZ ;  /* 0x0000001042427819 */ /* 0x000fe400000006ff */
[----:B------:R-:W-:Y:S02]  /*6fa0*/  F2FP.F16.E4M3.UNPACK_B R64, R147.H1 ;  /* 0x00000093ff40723e */ /* 0x000fe400030006ff */
[----:B------:R-:W-:-:S02]  /*6fb0*/  F2FP.F16.E4M3.UNPACK_B R42, R41 ;  /* 0x00000029ff2a723e */ /* 0x000fc400020006ff */
        /* <DEDUP_REMOVED lines=89> */
.L_x_2214:
[----:B------:R-:W-:Y:S05]  /*7550*/  BSYNC B2 ;  /* 0x0000000000027941 */ /* 0x000fea0003800000 */
.L_x_2213:
[----:B-1----:R0:W-:Y:S02]  /*7560*/  STG.E.128 desc[UR56][R44.64+0x40], R40 ;  /* 0x000040282c007986 */ /* 0x0021e4000c101d38 */
.L_x_2212:
[----:B------:R-:W-:Y:S05]  /*7570*/  BSYNC B1 ;  /* 0x0000000000017941 */ /* 0x000fea0003800000 */
.L_x_2211:
        /* <DEDUP_REMOVED lines=13> */
[----:B------:R-:W-:Y:S01]  /*7650*/  SHF.R.U32.HI R64, RZ, 0x10, R59 ;  /* 0x00000010ff407819 */ /* 0x000fe2000001163b */
[----:B------:R-:W-:Y:S01]  /*7660*/  IMAD.SHL.U32 R43, R48, 0x100, RZ ;  /* 0x00000100302b7824 */ /* 0x000fe200078e00ff */
[----:B------:R-:W-:Y:S02]  /*7670*/  LOP3.LUT R59, R59, 0xff0000ff, RZ, 0xc0, !PT ;  /* 0xff0000ff3b3b7812 */ /* 0x000fe400078ec0ff */
[----:B------:R-:W-:-:S02]  /*7680*/  LOP3.LUT R60, R61, 0xff0000ff, RZ, 0xc0, !PT ;  /* 0xff0000ff3d3c7812 */ /* 0x000fc400078ec0ff */
[----:B------:R-:W-:Y:S02]  /*7690*/  SHF.R.U32.HI R63, RZ, 0x10, R61 ;  /* 0x00000010ff3f7819 */ /* 0x000fe4000001163d */
[----:B------:R-:W-:Y:S02]  /*76a0*/  LOP3.LUT R48, R59, 0xff00, R42, 0xf8, !PT ;  /* 0x0000ff003b307812 */ /* 0x000fe400078ef82a */
[----:B------:R-:W-:Y:S01]  /*76b0*/  LOP3.LUT R62, R60, 0xff00, R43, 0xf8, !PT ;  /* 0x0000ff003c3e7812 */ /* 0x000fe200078ef82b */
[----:B------:R-:W-:Y:S01]  /*76c0*/  IMAD.U32 R43, R64, 0x10000, RZ ;  /* 0x00010000402b7824 */ /* 0x000fe200078e00ff */
        /* <DEDUP_REMOVED lines=92> */
.L_x_2218:
[----:B------:R-:W-:Y:S05]  /*7c90*/  BSYNC B2 ;  /* 0x0000000000027941 */ /* 0x000fea0003800000 */
.L_x_2217:
[----:B-1----:R0:W-:Y:S02]  /*7ca0*/  STG.E.128 desc[UR56][R44.64+0x60], R40 ;  /* 0x000060282c007986 */ /* 0x0021e4000c101d38 */
.L_x_2216:
[----:B------:R-:W-:Y:S05]  /*7cb0*/  BSYNC B1 ;  /* 0x0000000000017941 */ /* 0x000fea0003800000 */
.L_x_2215:
        /* <DEDUP_REMOVED lines=10> */
[----:B------:R-:W-:Y:S02]  /*7d60*/  LOP3.LUT R47, R55, 0xff0000ff, RZ, 0xc0, !PT ;  /* 0xff0000ff372f7812 */ /* 0x000fe400078ec0ff */
[----:B------:R-:W-:Y:S02]  /*7d70*/  SHF.R.U32.HI R56, RZ, 0x10, R55 ;  /* 0x00000010ff387819 */ /* 0x000fe40000011637 */
[--C-:B------:R-:W-:Y:S02]  /*7d80*/  SHF.R.U32.HI R55, RZ, 0x8, R57.reuse ;  /* 0x00000008ff377819 */ /* 0x100fe40000011639 */
[----:B------:R-:W-:Y:S02]  /*7d90*/  LOP3.LUT R54, R57, 0xff0000ff, RZ, 0xc0, !PT ;  /* 0xff0000ff39367812 */ /* 0x000fe400078ec0ff */
[----:B------:R-:W-:Y:S01]  /*7da0*/  MOV R48, R42 ;  /* 0x0000002a00307202 */ /* 0x000fe20000000f00 */
[----:B------:R-:W-:Y:S01]  /*7db0*/  IMAD.SHL.U32 R43, R55, 0x100, RZ ;  /* 0x00000100372b7824 */ /* 0x000fe200078e00ff */
[----:B------:R-:W-:Y:S01]  /*7dc0*/  SHF.R.U32.HI R58, RZ, 0x10, R57 ;  /* 0x00000010ff3a7819 */ /* 0x000fe20000011639 */
[----:B------:R-:W-:Y:S01]  /*7dd0*/  IMAD.SHL.U32 R42, R59, 0x100, RZ ;  /* 0x000001003b2a7824 */ /* 0x000fe200078e00ff */
[----:B------:R-:W-:-:S02]  /*7de0*/  F2FP.F16.E4M3.UNPACK_B R55, R91.H1 ;  /* 0x0000005bff37723e */ /* 0x000fc400030006ff */
[----:B------:R-:W-:Y:S01]  /*7df0*/  LOP3.LUT R43, R54, 0xff00, R43, 0xf8, !PT ;  /* 0x0000ff00362b7812 */ /* 0x000fe200078ef82b */
[----:B------:R-:W-:Y:S01]  /*7e00*/  IMAD.U32 R54, R56, 0x10000, RZ ;  /* 0x0001000038367824 */ /* 0x000fe200078e00ff */
[----:B------:R-:W-:Y:S01]  /*7e10*/  LOP3.LUT R47, R47, 0xff00, R42, 0xf8, !PT ;  /* 0x0000ff002f2f7812 */ /* 0x000fe200078ef82a */
[--C-:B------:R-:W-:Y:S01]  /*7e20*/  HADD2.F32 R57, -RZ, R55.reuse.H0_H0 ;  /* 0x20000037ff397230 */ /* 0x100fe20000004100 */
[----:B------:R-:W-:Y:S02]  /*7e30*/  SHF.L.U32 R58, R58, 0x10, RZ ;  /* 0x000000103a3a7819 */ /* 0x000fe400000006ff */
[-C--:B------:R-:W-:Y:S02]  /*7e40*/  F2FP.F16.E4M3.UNPACK_B R42, R41.reuse ;  /* 0x00000029ff2a723e */ /* 0x080fe400020006ff */
[----:B------:R-:W-:Y:S02]  /*7e50*/  LOP3.LUT R56, R47, 0xff0000, R54, 0xf8, !PT ;  /* 0x00ff00002f387812 */ /* 0x000fe400078ef836 */
        /* <DEDUP_REMOVED lines=86> */
.L_x_2222:
[----:B------:R-:W-:Y:S05]  /*83c0*/  BSYNC B2 ;  /* 0x0000000000027941 */ /* 0x000fea0003800000 */
.L_x_2221:
[----:B-1----:R0:W-:Y:S02]  /*83d0*/  STG.E.128 desc[UR56][R44.64+0x80], R40 ;  /* 0x000080282c007986 */ /* 0x0021e4000c101d38 */
.L_x_2220:
[----:B------:R-:W-:Y:S05]  /*83e0*/  BSYNC B1 ;  /* 0x0000000000017941 */ /* 0x000fea0003800000 */
.L_x_2219:
        /* <DEDUP_REMOVED lines=14> */
[----:B------:R-:W-:Y:S02]  /*84d0*/  SHF.R.U32.HI R51, RZ, 0x10, R53 ;  /* 0x00000010ff337819 */ /* 0x000fe40000011635 */
[----:B------:R-:W-:-:S02]  /*84e0*/  SHF.L.U32 R42, R52, 0x8, RZ ;  /* 0x00000008342a7819 */ /* 0x000fc400000006ff */
[----:B------:R-:W-:Y:S02]  /*84f0*/  LOP3.LUT R50, R53, 0xff0000ff, RZ, 0xc0, !PT ;  /* 0xff0000ff35327812 */ /* 0x000fe400078ec0ff */
        /* <DEDUP_REMOVED lines=92> */
[----:B------:R-:W-:Y:S02]  /*8ac0*/  F2FP.SATFINITE.E4M3.F32.PACK_AB_MERGE_C R41, R57, R56, R61 ;  /* 0x000000383929723e */ /* 0x000fe4000480703d */
[----:B------:R-:W-:Y:S02]  /*8ad0*/  F2FP.SATFINITE.E4M3.F32.PACK_AB_MERGE_C R40, R88, R55, R60 ;  /* 0x000000375828723e */ /* 0x000fe4000480703c */
[----:B------:R-:W-:-:S07]  /*8ae0*/  MOV R42, R52 ;  /* 0x00000034002a7202 */ /* 0x000fce0000000f00 */
.L_x_2224:
[----:B------:R-:W-:Y:S05]  /*8af0*/  BSYNC B1 ;  /* 0x0000000000017941 */ /* 0x000fea0003800000 */
.L_x_2223:
[----:B-1----:R0:W-:Y:S01]  /*8b00*/  STG.E.128 desc[UR56][R44.64+0xa0], R40 ;  /* 0x0000a0282c007986 */ /* 0x0021e2000c101d38 */
[----:B------:R-:W-:Y:S05]  /*8b10*/  BRA `(.L_x_2202) ;  /* 0x0000006800507947 */ /* 0x000fea0003800000 */
.L_x_2170:
        /* <DEDUP_REMOVED lines=43> */
.L_x_2226:
[----:B------:R-:W-:Y:S05]  /*8dd0*/  BSYNC B1 ;  /* 0x0000000000017941 */ /* 0x000fea0003800000 */
.L_x_2225:
        /* <DEDUP_REMOVED lines=47> */
.L_x_2228:
[----:B------:R-:W-:Y:S05]  /*90d0*/  BSYNC B1 ;  /* 0x0000000000017941 */ /* 0x000fea0003800000 */
.L_x_2227:
        /* <DEDUP_REMOVED lines=8> */
[----:B------:R-:W-:Y:S01]  /*9160*/  MOV R165, R62 ;  /* 0x0000003e00a57202 */ /* 0x000fe20000000f00 */
        /* <DEDUP_REMOVED lines=14> */
[----:B------:R-:W-:Y:S01]  /*9250*/  IMAD.MOV.U32 R148, RZ, RZ, R84 ;  /* 0x000000ffff947224 */ /* 0x000fe200078e0054 */
[----:B------:R-:W-:Y:S06]  /*9260*/  @!P1 BRA `(.L_x_2229) ;  /* 0x0000000000049947 */ /* 0x000fec0003800000 */
[----:B------:R-:W-:Y:S01]  /*9270*/  BPT.TRAP 0x1 ;  /* 0x000000040000795c */ /* 0x000fe20000300000 */
.L_x_2229:
[----:B------:R-:W-:Y:S01]  /*9280*/  IMAD R39, R17, 0x8, R16 ;  /* 0x0000000811277824 */ /* 0x000fe200078e0210 */
[----:B------:R-:W-:Y:S01]  /*9290*/  SHF.L.U32 R96, R190, 0x1f, RZ ;  /* 0x0000001fbe607819 */ /* 0x000fe200000006ff */
[----:B------:R-:W1:Y:S01]  /*92a0*/  LDC R146, c[0x0][0x2e4] ;  /* 0x0000b900ff927b82 */ /* 0x000e620000000800 */
[----:B------:R-:W-:Y:S02]  /*92b0*/  BSSY B1, `(.L_x_2230) ;  /* 0x0000004000017945 */ /* 0x000fe40003800000 */
[----:B------:R-:W2:Y:S05]  /*92c0*/  SYNCS.PHASECHK.TRANS64.TRYWAIT P5, [R39+URZ+0x29890], R96 ;  /* 0x02989060270075a7 */ /* 0x000eaa00080a017f */
[----:B------:R-:W3:Y:S01]  /*92d0*/  LDC.64 R136, c[0x0][0x2f0] ;  /* 0x0000bc00ff887b82 */ /* 0x000ee20000000a00 */
[----:B--2---:R-:W-:Y:S05]  /*92e0*/  @!P5 BRA `(.L_x_2231) ;  /* 0x000002400058d947 */ /* 0x004fea0003800000 */
.L_x_2496:
[----:B------:R-:W-:Y:S05]  /*92f0*/  BSYNC B1 ;  /* 0x0000000000017941 */ /* 0x000fea0003800000 */
.L_x_2230:
[----:B------:R-:W-:Y:S01]  /*9300*/  BSSY B1, `(.L_x_2232) ;  /* 0x00002eb000017945 */ /* 0x000fe20003800000 */
[----:B-1----:R-:W-:Y:S02]  /*9310*/  IMAD.IADD R155, R146, 0x1, -R118 ;  /* 0x00000001929b7824 */ /* 0x002fe400078e0a76 */
[----:B------:R-:W-:Y:S01]  /*9320*/  IMAD.MOV.U32 R139, RZ, RZ, R93 ;  /* 0x000000ffff8b7224 */ /* 0x000fe200078e005d */
[----:B------:R-:W-:Y:S06]  /*9330*/  @P4 BRA `(.L_x_2233) ;  /* 0x0000002c009c4947 */ /* 0x000fec0003800000 */
[----:B------:R-:W-:Y:S01]  /*9340*/  ISETP.NE.AND P4, PT, R32, RZ, PT ;  /* 0x000000ff2000720c */ /* 0x000fe20003f85270 */
[-C--:B0--3--:R-:W-:Y:S01]  /*9350*/  IMAD R88, R215, R136.reuse, RZ ;  /* 0x00000088d7587224 */ /* 0x089fe200078e02ff */
[----:B------:R-:W-:Y:S01]  /*9360*/  BSSY B2, `(.L_x_2234) ;  /* 0x00000f4000027945 */ /* 0x000fe20003800000 */
[----:B------:R-:W-:-:S04]  /*9370*/  IMAD.WIDE.U32 R140, R23, R136, R138 ;  /* 0x00000088178c7225 */ /* 0x000fc800078e008a */
[----:B------:R-:W-:-:S05]  /*9380*/  IMAD R89, R23, R137, R88 ;  /* 0x0000008917597224 */ /* 0x000fca00078e0258 */
[----:B------:R-:W-:Y:S01]  /*9390*/  IADD3 R166, R89, R141, RZ ;  /* 0x0000008d59a67210 */ /* 0x000fe20007ffe0ff */
[----:B------:R-:W-:Y:S06]  /*93a0*/  @!P4 BRA `(.L_x_2235) ;  /* 0x0000000c00bcc947 */ /* 0x000fec0003800000 */
        /* <DEDUP_REMOVED lines=23> */
[----:B------:R-:W-:Y:S01]  /*9520*/  F2FP.F16.E4M3.UNPACK_B R180, R176.H1 ;  /* 0x000000b0ffb4723e */ /* 0x000fe200030006ff */
[----:B-1----:R-:W-:Y:S01]  /*9530*/  IMAD.MOV.U32 R186, RZ, RZ, R94 ;  /* 0x000000ffffba7224 */ /* 0x002fe200078e005e */
[----:B------:R-:W-:Y:S02]  /*9540*/  F2FP.F16.E4M3.UNPACK_B R177, R92.H1 ;  /* 0x0000005cffb1723e */ /* 0x000fe400030006ff */
        /* <DEDUP_REMOVED lines=16> */
[C---:B------:R-:W-:Y:S01]  /*9650*/  FMUL.FTZ R179, R177.reuse, R180 ;  /* 0x000000b4b1b37220 */ /* 0x040fe20000410000 */
[----:B------:R-:W-:Y:S01]  /*9660*/  F2FP.F16.E4M3.UNPACK_B R192, R186.H1 ;  /* 0x000000baffc0723e */ /* 0x000fe200030006ff */
[C---:B------:R-:W-:Y:S01]  /*9670*/  FMUL.FTZ R180, R54.reuse, R180 ;  /* 0x000000b436b47220 */ /* 0x040fe20000410000 */
[----:B------:R-:W-:Y:S01]  /*9680*/  F2FP.F16.E4M3.UNPACK_B R187, R90.H1 ;  /* 0x0000005affbb723e */ /* 0x000fe200030006ff */
[-C--:B------:R-:W-:Y:S01]  /*9690*/  FFMA.FTZ R179, R54, R52.reuse, -R179 ;  /* 0x0000003436b37223 */ /* 0x080fe200000108b3 */
[----:B------:R-:W-:Y:S02]  /*96a0*/  HADD2.F32 R233, -RZ, R94.H0_H0 ;  /* 0x2000005effe97230 */ /* 0x000fe40000004100 */
[----:B------:R-:W-:Y:S01]  /*96b0*/  FFMA.FTZ R177, R177, R52, R180 ;  /* 0x00000034b1b17223 */ /* 0x000fe200000100b4 */
[----:B------:R-:W-:Y:S01]  /*96c0*/  F2FP.F16.E4M3.UNPACK_B R180, R176 ;  /* 0x000000b0ffb4723e */ /* 0x000fe200020006ff */
[----:B------:R-:W-:Y:S01]  /*96d0*/  HADD2.F32 R176, -RZ, R88.H0_H0 ;  /* 0x20000058ffb07230 */ /* 0x000fe20000004100 */
[----:B------:R-:W-:Y:S01]  /*96e0*/  F2FP.F16.E4M3.UNPACK_B R52, R92 ;  /* 0x0000005cff34723e */ /* 0x000fe200020006ff */
[----:B------:R-:W-:Y:S01]  /*96f0*/  HADD2.F32 R228, -RZ, R192.H0_H0 ;  /* 0x200000c0ffe47230 */ /* 0x000fe20000004100 */
[----:B------:R-:W-:Y:S01]  /*9700*/  F2FP.F16.E4M3.UNPACK_B R92, R178 ;  /* 0x000000b2ff5c723e */ /* 0x000fe200020006ff */
[----:B------:R-:W-:Y:S01]  /*9710*/  HADD2.F32 R183, -RZ, R180.H0_H0 ;  /* 0x200000b4ffb77230 */ /* 0x000fe20000004100 */
[----:B------:R-:W-:Y:S01]  /*9720*/  F2FP.F16.E4M3.UNPACK_B R229, R173.H1 ;  /* 0x000000adffe5723e */ /* 0x000fe200030006ff */
[----:B------:R-:W-:-:S02]  /*9730*/  HADD2.F32 R54, -RZ, R52.H0_H0 ;  /* 0x20000034ff367230 */ /* 0x000fc40000004100 */
[----:B------:R-:W-:Y:S01]  /*9740*/  FMUL.FTZ R232, R228, R233 ;  /* 0x000000e9e4e87220 */ /* 0x000fe20000410000 */
[----:B------:R-:W-:Y:S01]  /*9750*/  HADD2.F32 R181, -RZ, R92.H0_H0 ;  /* 0x2000005cffb57230 */ /* 0x000fe20000004100 */
[----:B------:R-:W-:Y:S01]  /*9760*/  F2FP.F16.E4M3.UNPACK_B R171, R171 ;  /* 0x000000abffab723e */ /* 0x000fe200020006ff */
[----:B------:R-:W-:Y:S02]  /*9770*/  HADD2.F32 R230, -RZ, R187.H0_H0 ;  /* 0x200000bbffe67230 */ /* 0x000fe40000004100 */
[-C--:B------:R-:W-:Y:S01]  /*9780*/  FMUL.FTZ R185, R54, R183.reuse ;  /* 0x000000b736b97220 */ /* 0x080fe20000410000 */
[----:B------:R-:W-:Y:S01]  /*9790*/  FMUL.FTZ R183, R176, R183 ;  /* 0x000000b7b0b77220 */ /* 0x000fe20000410000 */
[----:B------:R-:W-:Y:S01]  /*97a0*/  HADD2.F32 R52, -RZ, R52.H1_H1 ;  /* 0x30000034ff347230 */ /* 0x000fe20000004100 */
[----:B------:R-:W-:Y:S01]  /*97b0*/  F2FP.F16.E4M3.UNPACK_B R186, R186 ;  /* 0x000000baffba723e */ /* 0x000fe200020006ff */
[----:B------:R-:W-:Y:S02]  /*97c0*/  HADD2.F32 R231, -RZ, R229.H0_H0 ;  /* 0x200000e5ffe77230 */ /* 0x000fe40000004100 */
[----:B------:R-:W-:Y:S01]  /*97d0*/  FFMA.FTZ R54, R54, R181, R183 ;  /* 0x000000b536367223 */ /* 0x000fe200000100b7 */
[----:B------:R-:W-:-:S02]  /*97e0*/  HADD2.F32 R183, -RZ, R180.H1_H1 ;  /* 0x300000b4ffb77230 */ /* 0x000fc40000004100 */
[----:B------:R-:W-:Y:S01]  /*97f0*/  FMUL.FTZ R233, R230, R233 ;  /* 0x000000e9e6e97220 */ /* 0x000fe20000410000 */
[----:B------:R-:W-:Y:S02]  /*9800*/  HADD2.F32 R94, -RZ, R94.H1_H1 ;  /* 0x3000005eff5e7230 */ /* 0x000fe40000004100 */
[----:B------:R-:W-:Y:S01]  /*9810*/  FFMA.FTZ R176, R176, R181, -R185 ;  /* 0x000000b5b0b07223 */ /* 0x000fe200000108b9 */
[----:B------:R-:W-:Y:S02]  /*9820*/  HADD2.F32 R192, -RZ, R192.H1_H1 ;  /* 0x300000c0ffc07230 */ /* 0x000fe40000004100 */
[----:B------:R-:W-:Y:S01]  /*9830*/  FMUL.FTZ R185, R52, R183 ;  /* 0x000000b734b97220 */ /* 0x000fe20000410000 */
[----:B------:R-:W-:Y:S02]  /*9840*/  HADD2.F32 R187, -RZ, R187.H1_H1 ;  /* 0x300000bbffbb7230 */ /* 0x000fe40000004100 */
[----:B------:R-:W-:Y:S01]  /*9850*/  FFMA.FTZ R233, R228, R231, R233 ;  /* 0x000000e7e4e97223 */ /* 0x000fe200000100e9 */
[----:B------:R-:W-:-:S02]  /*9860*/  HADD2.F32 R88, -RZ, R88.H1_H1 ;  /* 0x30000058ff587230 */ /* 0x000fc40000004100 */
[-C--:B------:R-:W-:Y:S01]  /*9870*/  FMUL.FTZ R228, R192, R94.reuse ;  /* 0x0000005ec0e47220 */ /* 0x080fe20000410000 */
[----:B------:R-:W-:Y:S02]  /*9880*/  HADD2.F32 R181, -RZ, R92.H1_H1 ;  /* 0x3000005cffb57230 */ /* 0x000fe40000004100 */
[C---:B------:R-:W-:Y:S01]  /*9890*/  FMUL.FTZ R94, R187.reuse, R94 ;  /* 0x0000005ebb5e7220 */ /* 0x040fe20000410000 */
[----:B------:R-:W-:Y:S02]  /*98a0*/  HADD2.F32 R229, -RZ, R229.H1_H1 ;  /* 0x300000e5ffe57230 */ /* 0x000fe40000004100 */
[----:B------:R-:W-:Y:S01]  /*98b0*/  FMUL.FTZ R183, R88, R183 ;  /* 0x000000b758b77220 */ /* 0x000fe20000410000 */
[----:B------:R-:W-:Y:S01]  /*98c0*/  FFMA.FTZ R232, R230, R231, -R232 ;  /* 0x000000e7e6e87223 */ /* 0x000fe200000108e8 */
[----:B------:R-:W-:Y:S01]  /*98d0*/  FFMA.FTZ R92, R88, R181, -R185 ;  /* 0x000000b5585c7223 */ /* 0x000fe200000108b9 */
[----:B------:R-:W-:Y:S01]  /*98e0*/  SHF.R.U32.HI R88, RZ, 0x8, R53 ;  /* 0x00000008ff587819 */ /* 0x000fe20000011635 */
[----:B------:R-:W-:Y:S01]  /*98f0*/  FFMA.FTZ R94, R192, R229, R94 ;  /* 0x000000e5c05e7223 */ /* 0x000fe2000001005e */
[----:B------:R-:W-:Y:S01]  /*9900*/  F2FP.F16.E4M3.UNPACK_B R90, R90 ;  /* 0x0000005aff5a723e */ /* 0x000fe200020006ff */
[----:B------:R-:W-:Y:S01]  /*9910*/  HADD2.F32 R231, -RZ, R171.H0_H0 ;  /* 0x200000abffe77230 */ /* 0x000fe20000004100 */
[----:B------:R-:W-:Y:S01]  /*9920*/  F2FP.F16.E4M3.UNPACK_B R173, R173 ;  /* 0x000000adffad723e */ /* 0x000fe200020006ff */
[----:B------:R-:W-:Y:S01]  /*9930*/  HADD2.F32 R192, -RZ, R186.H0_H0 ;  /* 0x200000baffc07230 */ /* 0x000fe20000004100 */
[----:B------:R-:W-:Y:S01]  /*9940*/  SHF.R.U32.HI R182, RZ, 0x8, R41 ;  /* 0x00000008ffb67819 */ /* 0x000fe20000011629 */
[----:B------:R-:W-:Y:S01]  /*9950*/  FFMA.FTZ R52, R52, R181, R183 ;  /* 0x000000b534347223 */ /* 0x000fe200000100b7 */
[----:B------:R-:W-:Y:S01]  /*9960*/  SHF.R.U32.HI R178, RZ, 0x10, R53 ;  /* 0x00000010ffb27819 */ /* 0x000fe20000011635 */
[----:B------:R-:W-:Y:S01]  /*9970*/  FFMA.FTZ R187, R187, R229, -R228 ;  /* 0x000000e5bbbb7223 */ /* 0x000fe200000108e4 */
[----:B------:R-:W-:Y:S01]  /*9980*/  LOP3.LUT R181, R53, 0xff0000ff, RZ, 0xc0, !PT ;  /* 0xff0000ff35b57812 */ /* 0x000fe200078ec0ff */
[----:B------:R-:W-:Y:S01]  /*9990*/  IMAD.SHL.U32 R88, R88, 0x100, RZ ;  /* 0x0000010058587824 */ /* 0x000fe200078e00ff */
[--C-:B------:R-:W-:Y:S01]  /*99a0*/  SHF.R.U32.HI R180, RZ, 0x10, R55.reuse ;  /* 0x00000010ffb47819 */ /* 0x100fe20000011637 */
[----:B------:R-:W-:Y:S01]  /*99b0*/  HADD2.F32 R229, -RZ, R90.H0_H0 ;  /* 0x2000005affe57230 */ /* 0x000fe20000004100 */
[----:B------:R-:W-:Y:S01]  /*99c0*/  SHF.R.U32.HI R53, RZ, 0x8, R55 ;  /* 0x00000008ff357819 */ /* 0x000fe20000011637 */
[----:B------:R-:W-:Y:S01]  /*99d0*/  HADD2.F32 R228, -RZ, R173.H0_H0 ;  /* 0x200000adffe47230 */ /* 0x000fe20000004100 */
[----:B------:R-:W-:Y:S01]  /*99e0*/  LOP3.LUT R183, R55, 0xff0000ff, RZ, 0xc0, !PT ;  /* 0xff0000ff37b77812 */ /* 0x000fe200078ec0ff */
[-C--:B------:R-:W-:Y:S01]  /*99f0*/  FMUL.FTZ R230, R192, R231.reuse ;  /* 0x000000e7c0e67220 */ /* 0x080fe20000410000 */
[----:B------:R-:W-:Y:S01]  /*9a00*/  SHF.R.U32.HI R55, RZ, 0x10, R41 ;  /* 0x00000010ff377819 */ /* 0x000fe20000011629 */
[----:B------:R-:W-:Y:S01]  /*9a10*/  HADD2.F32 R171, -RZ, R171.H1_H1 ;  /* 0x300000abffab7230 */ /* 0x000fe20000004100 */
[----:B------:R-:W-:Y:S01]  /*9a20*/  LOP3.LUT R185, R41, 0xff0000ff, RZ, 0xc0, !PT ;  /* 0xff0000ff29b97812 */ /* 0x000fe200078ec0ff */
[----:B------:R-:W-:Y:S01]  /*9a30*/  HADD2.F32 R186, -RZ, R186.H1_H1 ;  /* 0x300000baffba7230 */ /* 0x000fe20000004100 */
[----:B------:R-:W-:Y:S01]  /*9a40*/  SHF.L.U32 R182, R182, 0x8, RZ ;  /* 0x00000008b6b67819 */ /* 0x000fe200000006ff */
[----:B------:R-:W-:Y:S01]  /*9a50*/  HADD2.F32 R90, -RZ, R90.H1_H1 ;  /* 0x3000005aff5a7230 */ /* 0x000fe20000004100 */
[----:B------:R-:W-:Y:S01]  /*9a60*/  LOP3.LUT R181, R181, 0xff00, R88, 0xf8, !PT ;  /* 0x0000ff00b5b57812 */ /* 0x000fe200078ef858 */
[----:B------:R-:W-:Y:S01]  /*9a70*/  FMUL.FTZ R231, R229, R231 ;  /* 0x000000e7e5e77220 */ /* 0x000fe20000410000 */
[----:B------:R-:W-:Y:S01]  /*9a80*/  LOP3.LUT R182, R185, 0xff00, R182, 0xf8, !PT ;  /* 0x0000ff00b9b67812 */ /* 0x000fe200078ef8b6 */
[----:B------:R-:W-:Y:S01]  /*9a90*/  FFMA.FTZ R230, R229, R228, -R230 ;  /* 0x000000e4e5e67223 */ /* 0x000fe200000108e6 */
[----:B------:R-:W-:Y:S01]  /*9aa0*/  SHF.L.U32 R55, R55, 0x10, RZ ;  /* 0x0000001037377819 */ /* 0x000fe200000006ff */
[----:B------:R-:W-:-:S02]  /*9ab0*/  IMAD.SHL.U32 R88, R53, 0x100, RZ ;  /* 0x0000010035587824 */ /* 0x000fc400078e00ff */
[-C--:B------:R-:W-:Y:S01]  /*9ac0*/  FMUL.FTZ R229, R186, R171.reuse ;  /* 0x000000abbae57220 */ /* 0x080fe20000410000 */
[----:B------:R-:W-:Y:S02]  /*9ad0*/  HADD2.F32 R173, -RZ, R173.H1_H1 ;  /* 0x300000adffad7230 */ /* 0x000fe40000004100 */
[----:B------:R-:W-:Y:S01]  /*9ae0*/  FMUL.FTZ R171, R90, R171 ;  /* 0x000000ab5aab7220 */ /* 0x000fe20000410000 */
[----:B------:R-:W-:Y:S01]  /*9af0*/  F2FP.SATFINITE.E4M3.F32.PACK_AB_MERGE_C R179, R179, R42, RZ ;  /* 0x0000002ab3b3723e */ /* 0x000fe200048070ff */
[----:B------:R-:W-:Y:S01]  /*9b00*/  IMAD.U32 R178, R178, 0x10000, RZ ;  /* 0x00010000b2b27824 */ /* 0x000fe200078e00ff */
[----:B------:R-:W-:Y:S01]  /*9b10*/  LOP3.LUT R55, R182, 0xff0000, R55, 0xf8, !PT ;  /* 0x00ff0000b6377812 */ /* 0x000fe200078ef837 */
[-C--:B------:R-:W-:Y:S01]  /*9b20*/  FFMA.FTZ R186, R186, R173.reuse, R171 ;  /* 0x000000adbaba7223 */ /* 0x080fe200000100ab */
[----:B------:R-:W-:Y:S01]  /*9b30*/  F2FP.SATFINITE.E4M3.F32.PACK_AB_MERGE_C R177, R177, R40, RZ ;  /* 0x00000028b1b1723e */ /* 0x000fe200048070ff */
[----:B------:R-:W-:Y:S01]  /*9b40*/  FFMA.FTZ R229, R90, R173, -R229 ;  /* 0x000000ad5ae57223 */ /* 0x000fe200000108e5 */
[----:B------:R-:W-:Y:S01]  /*9b50*/  LOP3.LUT R183, R183, 0xff00, R88, 0xf8, !PT ;  /* 0x0000ff00b7b77812 */ /* 0x000fe200078ef858 */
[----:B------:R-:W-:Y:S01]  /*9b60*/  IMAD.U32 R180, R180, 0x10000, RZ ;  /* 0x00010000b4b47824 */ /* 0x000fe200078e00ff */
[----:B------:R-:W-:Y:S01]  /*9b70*/  F2FP.SATFINITE.E4M3.F32.PACK_AB_MERGE_C R88, R92, R176, R179 ;  /* 0x000000b05c58723e */ /* 0x000fe200048070b3 */
[----:B------:R-:W-:Y:S01]  /*9b80*/  FFMA.FTZ R231, R192, R228, R231 ;  /* 0x000000e4c0e77223 */ /* 0x000fe200000100e7 */
        /* <DEDUP_REMOVED lines=9> */
[----:B------:R-:W-:Y:S01]  /*9c20*/  SHF.R.U32.HI R184, RZ, 0x8, R43 ;  /* 0x00000008ffb87819 */ /* 0x000fe2000001162b */
[----:B------:R-:W-:-:S02]  /*9c30*/  HADD2.F32 R42, -RZ, R52.H0_H0 ;  /* 0x20000034ff2a7230 */ /* 0x000fc40000004100 */
[-C--:B------:R-:W-:Y:S01]  /*9c40*/  FMUL.FTZ R179, R40, R177.reuse ;  /* 0x000000b128b37220 */ /* 0x080fe20000410000 */
[----:B------:R-:W-:Y:S01]  /*9c50*/  HADD2.F32 R173, -RZ, R54.H0_H0 ;  /* 0x20000036ffad7230 */ /* 0x000fe20000004100 */
[----:B------:R-:W-:Y:S01]  /*9c60*/  SHF.R.U32.HI R41, RZ, 0x10, R43 ;  /* 0x00000010ff297819 */ /* 0x000fe2000001162b */
[----:B------:R-:W-:Y:S02]  /*9c70*/  IMAD.SHL.U32 R184, R184, 0x100, RZ ;  /* 0x00000100b8b87824 */ /* 0x000fe400078e00ff */
[C---:B------:R-:W-:Y:S01]  /*9c80*/  FMUL.FTZ R177, R42.reuse, R177 ;  /* 0x000000b12ab17220 */ /* 0x040fe20000410000 */
[----:B------:R-:W-:Y:S01]  /*9c90*/  LOP3.LUT R43, R43, 0xff0000ff, RZ, 0xc0, !PT ;  /* 0xff0000ff2b2b7812 */ /* 0x000fe200078ec0ff */
[-C--:B------:R-:W-:Y:S01]  /*9ca0*/  FFMA.FTZ R42, R42, R173.reuse, -R179 ;  /* 0x000000ad2a2a7223 */ /* 0x080fe200000108b3 */
[----:B------:R-:W-:Y:S02]  /*9cb0*/  HADD2.F32 R52, -RZ, R52.H1_H1 ;  /* 0x30000034ff347230 */ /* 0x000fe40000004100 */
[----:B------:R-:W-:Y:S01]  /*9cc0*/  FFMA.FTZ R40, R40, R173, R177 ;  /* 0x000000ad28287223 */ /* 0x000fe200000100b1 */
[----:B------:R-:W-:Y:S01]  /*9cd0*/  HADD2.F32 R173, -RZ, R176.H1_H1 ;  /* 0x300000b0ffad7230 */ /* 0x000fe20000004100 */
[----:B------:R-:W-:Y:S01]  /*9ce0*/  F2FP.F16.E4M3.UNPACK_B R93, R93.H1 ;  /* 0x0000005dff5d723e */ /* 0x000fe200030006ff */
[----:B------:R-:W-:Y:S01]  /*9cf0*/  HADD2.F32 R176, -RZ, R54.H1_H1 ;  /* 0x30000036ffb07230 */ /* 0x000fe20000004100 */
[----:B------:R-:W-:Y:S01]  /*9d00*/  F2FP.F16.E4M3.UNPACK_B R178, R55.H1 ;  /* 0x00000037ffb2723e */ /* 0x000fe200030006ff */
[----:B------:R-:W-:Y:S01]  /*9d10*/  IMAD.U32 R41, R41, 0x10000, RZ ;  /* 0x0001000029297824 */ /* 0x000fe200078e00ff */
[----:B------:R-:W-:Y:S01]  /*9d20*/  LOP3.LUT R184, R43, 0xff00, R184, 0xf8, !PT ;  /* 0x0000ff002bb87812 */ /* 0x000fe200078ef8b8 */
[----:B------:R-:W-:Y:S01]  /*9d30*/  FMUL.FTZ R55, R171, R173 ;  /* 0x000000adab377220 */ /* 0x000fe20000410000 */
[----:B------:R-:W-:Y:S01]  /*9d40*/  F2FP.F16.E4M3.UNPACK_B R89, R89.H1 ;  /* 0x00000059ff59723e */ /* 0x000fe200030006ff */
[----:B------:R-:W-:Y:S01]  /*9d50*/  HADD2.F32 R54, -RZ, R93.H0_H0 ;  /* 0x2000005dff367230 */ /* 0x000fe20000004100 */
[----:B------:R-:W-:Y:S01]  /*9d60*/  LOP3.LUT R43, R183, 0xff0000, R180, 0xf8, !PT ;  /* 0x00ff0000b72b7812 */ /* 0x000fe200078ef8b4 */
[----:B------:R-:W-:Y:S01]  /*9d70*/  FMUL.FTZ R180, R52, R173 ;  /* 0x000000ad34b47220 */ /* 0x000fe20000410000 */
[----:B------:R-:W-:Y:S01]  /*9d80*/  F2FP.F16.E4M3.UNPACK_B R173, R53.H1 ;  /* 0x00000035ffad723e */ /* 0x000fe200030006ff */
[----:B------:R-:W-:-:S02]  /*9d90*/  HADD2.F32 R179, -RZ, R178.H0_H0 ;  /* 0x200000b2ffb37230 */ /* 0x000fc40000004100 */
[-C--:B------:R-:W-:Y:S01]  /*9da0*/  FFMA.FTZ R53, R52, R176.reuse, -R55 ;  /* 0x000000b034357223 */ /* 0x080fe20000010837 */
[----:B------:R-:W-:Y:S01]  /*9db0*/  HADD2.F32 R52, -RZ, R89.H0_H0 ;  /* 0x20000059ff347230 */ /* 0x000fe20000004100 */
[----:B------:R-:W-:Y:S01]  /*9dc0*/  LOP3.LUT R41, R184, 0xff0000, R41, 0xf8, !PT ;  /* 0x00ff0000b8297812 */ /* 0x000fe200078ef829 */
[----:B------:R-:W-:Y:S02]  /*9dd0*/  HADD2.F32 R177, -RZ, R93.H1_H1 ;  /* 0x3000005dffb17230 */ /* 0x000fe40000004100 */
[----:B------:R-:W-:Y:S01]  /*9de0*/  FFMA.FTZ R55, R171, R176, R180 ;  /* 0x000000b0ab377223 */ /* 0x000fe200000100b4 */
[----:B------:R-:W-:Y:S02]  /*9df0*/  HADD2.F32 R178, -RZ, R178.H1_H1 ;  /* 0x300000b2ffb27230 */ /* 0x000fe40000004100 */
[-C--:B------:R-:W-:Y:S01]  /*9e00*/  FMUL.FTZ R181, R54, R179.reuse ;  /* 0x000000b336b57220 */ /* 0x080fe20000410000 */
[----:B------:R-:W-:Y:S02]  /*9e10*/  HADD2.F32 R89, -RZ, R89.H1_H1 ;  /* 0x30000059ff597230 */ /* 0x000fe40000004100 */
[----:B------:R-:W-:Y:S01]  /*9e20*/  FMUL.FTZ R179, R52, R179 ;  /* 0x000000b334b37220 */ /* 0x000fe20000410000 */
[----:B------:R-:W-:-:S02]  /*9e30*/  HADD2.F32 R171, -RZ, R173.H0_H0 ;  /* 0x200000adffab7230 */ /* 0x000fc40000004100 */
[-C--:B------:R-:W-:Y:S01]  /*9e40*/  FMUL.FTZ R180, R177, R178.reuse ;  /* 0x000000b2b1b47220 */ /* 0x080fe20000410000 */
[----:B------:R-:W-:Y:S02]  /*9e50*/  HADD2.F32 R176, -RZ, R173.H1_H1 ;  /* 0x300000adffb07230 */ /* 0x000fe40000004100 */
[----:B------:R-:W-:Y:S01]  /*9e60*/  FMUL.FTZ R178, R89, R178 ;  /* 0x000000b259b27220 */ /* 0x000fe20000410000 */
[----:B------:R-:W-:Y:S01]  /*9e70*/  F2FP.F16.E4M3.UNPACK_B R173, R41 ;  /* 0x00000029ffad723e */ /* 0x000fe200020006ff */
[----:B------:R-:W-:Y:S01]  /*9e80*/  FFMA.FTZ R52, R52, R171, -R181 ;  /* 0x000000ab34347223 */ /* 0x000fe200000108b5 */
[----:B------:R-:W-:Y:S01]  /*9e90*/  F2FP.F16.E4M3.UNPACK_B R93, R91 ;  /* 0x0000005bff5d723e */ /* 0x000fe200020006ff */
[----:B------:R-:W-:Y:S01]  /*9ea0*/  FFMA.FTZ R54, R54, R171, R179 ;  /* 0x000000ab36367223 */ /* 0x000fe200000100b3 */
[----:B------:R-:W-:Y:S01]  /*9eb0*/  F2FP.F16.E4M3.UNPACK_B R171, R95 ;  /* 0x0000005fffab723e */ /* 0x000fe200020006ff */
[-C--:B------:R-:W-:Y:S01]  /*9ec0*/  FFMA.FTZ R177, R177, R176.reuse, R178 ;  /* 0x000000b0b1b17223 */ /* 0x080fe200000100b2 */
[----:B------:R-:W-:Y:S01]  /*9ed0*/  FFMA.FTZ R89, R89, R176, -R180 ;  /* 0x000000b059597223 */ /* 0x000fe200000108b4 */
[----:B------:R-:W-:Y:S01]  /*9ee0*/  F2FP.F16.E4M3.UNPACK_B R178, R43 ;  /* 0x0000002bffb2723e */ /* 0x000fe200020006ff */
[----:B------:R-:W-:Y:S01]  /*9ef0*/  HADD2.F32 R181, -RZ, R173.H0_H0 ;  /* 0x200000adffb57230 */ /* 0x000fe20000004100 */
[----:B------:R-:W-:Y:S01]  /*9f00*/  F2FP.F16.E4M3.UNPACK_B R95, R95.H1 ;  /* 0x0000005fff5f723e */ /* 0x000fe200030006ff */
[----:B------:R-:W-:Y:S01]  /*9f10*/  HADD2.F32 R176, -RZ, R93.H0_H0 ;  /* 0x2000005dffb07230 */ /* 0x000fe20000004100 */
[----:B------:R-:W-:Y:S01]  /*9f20*/  F2FP.F16.E4M3.UNPACK_B R91, R91.H1 ;  /* 0x0000005bff5b723e */ /* 0x000fe200030006ff */
[----:B------:R-:W-:Y:S01]  /*9f30*/  HADD2.F32 R179, -RZ, R171.H0_H0 ;  /* 0x200000abffb37230 */ /* 0x000fe20000004100 */
[----:B------:R-:W-:Y:S01]  /*9f40*/  F2FP.SATFINITE.E4M3.F32.PACK_AB_MERGE_C R94, R94, R233, RZ ;  /* 0x000000e95e5e723e */ /* 0x000fe200048070ff */
[----:B------:R-:W-:-:S02]  /*9f50*/  HADD2.F32 R180, -RZ, R178.H0_H0 ;  /* 0x200000b2ffb47230 */ /* 0x000fc40000004100 */
[CC--:B------:R-:W-:Y:S01]  /*9f60*/  FMUL.FTZ R182, R176.reuse, R181.reuse ;  /* 0x000000b5b0b67220 */ /* 0x0c0fe20000410000 */
[----:B------:R-:W-:Y:S02]  /*9f70*/  HADD2.F32 R171, -RZ, R171.H1_H1 ;  /* 0x300000abffab7230 */ /* 0x000fe40000004100 */
[C---:B------:R-:W-:Y:S01]  /*9f80*/  FMUL.FTZ R183, R179.reuse, R181 ;  /* 0x000000b5b3b77220 */ /* 0x040fe20000410000 */
[----:B------:R-:W-:Y:S01]  /*9f90*/  F2FP.F16.E4M3.UNPACK_B R181, R43.H1 ;  /* 0x0000002bffb5723e */ /* 0x000fe200030006ff */
[-C--:B------:R-:W-:Y:S01]  /*9fa0*/  FFMA.FTZ R179, R179, R180.reuse, R182 ;  /* 0x000000b4b3b37223 */ /* 0x080fe200000100b6 */
[----:B------:R-:W-:Y:S01]  /*9fb0*/  F2FP.F16.E4M3.UNPACK_B R182, R41.H1 ;  /* 0x00000029ffb6723e */ /* 0x000fe200030006ff */
[----:B------:R-:W-:Y:S01]  /*9fc0*/  FFMA.FTZ R176, R176, R180, -R183 ;  /* 0x000000b4b0b07223 */ /* 0x000fe200000108b7 */
[----:B------:R-:W-:Y:S01]  /*9fd0*/  HADD2.F32 R180, -RZ, R95.H0_H0 ;  /* 0x2000005fffb47230 */ /* 0x000fe20000004100 */
[----:B------:R-:W-:Y:S01]  /*9fe0*/  F2FP.SATFINITE.E4M3.F32.PACK_AB_MERGE_C R94, R186, R231, R94 ;  /* 0x000000e7ba5e723e */ /* 0x000fe2000480705e */
[----:B------:R-:W-:Y:S01]  /*9ff0*/  HADD2.F32 R41, -RZ, R91.H0_H0 ;  /* 0x2000005bff297230 */ /* 0x000fe20000004100 */
[----:B------:R-:W-:Y:S01]  /*a000*/  F2FP.SATFINITE.E4M3.F32.PACK_AB_MERGE_C R90, R187, R232, RZ ;  /* 0x000000e8bb5a723e */ /* 0x000fe200048070ff */
[----:B------:R-:W-:Y:S01]  /*a010*/  HADD2.F32 R183, -RZ, R182.H0_H0 ;  /* 0x200000b6ffb77230 */ /* 0x000fe20000004100 */
[----:B------:R-:W-:Y:S01]  /*a020*/  F2FP.SATFINITE.E4M3.F32.PACK_AB_MERGE_C R52, R89, R52, RZ ;  /* 0x000000345934723e */ /* 0x000fe200048070ff */
[----:B------:R-:W-:Y:S01]  /*a030*/  HADD2.F32 R43, -RZ, R181.H0_H0 ;  /* 0x200000b5ff2b7230 */ /* 0x000fe20000004100 */
[----:B------:R-:W-:Y:S01]  /*a040*/  F2FP.SATFINITE.E4M3.F32.PACK_AB_MERGE_C R54, R177, R54, RZ ;  /* 0x00000036b136723e */ /* 0x000fe200048070ff */
[----:B------:R-:W-:-:S02]  /*a050*/  HADD2.F32 R95, -RZ, R95.H1_H1 ;  /* 0x3000005fff5f7230 */ /* 0x000fc40000004100 */
[CC--:B------:R-:W-:Y:S01]  /*a060*/  FMUL.FTZ R184, R180.reuse, R183.reuse ;  /* 0x000000b7b4b87220 */ /* 0x0c0fe20000410000 */
[----:B------:R-:W-:Y:S01]  /*a070*/  FMUL.FTZ R183, R41, R183 ;  /* 0x000000b729b77220 */ /* 0x000fe20000410000 */
        /* <DEDUP_REMOVED lines=8> */
[----:B------:R-:W-:Y:S01]  /*a100*/  HADD2.F32 R93, -RZ, R93.H1_H1 ;  /* 0x3000005dff5d7230 */ /* 0x000fe20000004100 */
[----:B------:R-:W-:Y:S01]  /*a110*/  F2FP.SATFINITE.E4M3.F32.PACK_AB_MERGE_C R89, R53, R42, R52 ;  /* 0x0000002a3559723e */ /* 0x000fe20004807034 */
[-C--:B------:R-:W-:Y:S01]  /*a120*/  FFMA.FTZ R184, R91, R180.reuse, -R184 ;  /* 0x000000b45bb87223 */ /* 0x080fe200000108b8 */
[----:B------:R-:W-:Y:S01]  /*a130*/  FFMA.FTZ R186, R95, R180, R182 ;  /* 0x000000b45fba7223 */ /* 0x000fe200000100b6 */
[----:B------:R-:W-:-:S02]  /*a140*/  HADD2.F32 R180, -RZ, R173.H1_H1 ;  /* 0x300000adffb47230 */ /* 0x000fc40000004100 */
[----:B------:R-:W-:Y:S01]  /*a150*/  HADD2.F32 R178, -RZ, R178.H1_H1 ;  /* 0x300000b2ffb27230 */ /* 0x000fe20000004100 */
[----:B------:R-:W-:Y:S02]  /*a160*/  F2FP.SATFINITE.E4M3.F32.PACK_AB_MERGE_C R41, R184, R41, RZ ;  /* 0x00000029b829723e */ /* 0x000fe400048070ff */
[-C--:B------:R-:W-:Y:S01]  /*a170*/  FMUL.FTZ R182, R171, R180.reuse ;  /* 0x000000b4abb67220 */ /* 0x080fe20000410000 */
[C---:B------:R-:W-:Y:S01]  /*a180*/  FMUL.FTZ R180, R93.reuse, R180 ;  /* 0x000000b45db47220 */ /* 0x040fe20000410000 */
[----:B------:R-:W-:Y:S02]  /*a190*/  F2FP.SATFINITE.E4M3.F32.PACK_AB_MERGE_C R43, R186, R43, RZ ;  /* 0x0000002bba2b723e */ /* 0x000fe400048070ff */
[-C--:B------:R-:W-:Y:S01]  /*a1a0*/  FFMA.FTZ R93, R93, R178.reuse, -R182 ;  /* 0x000000b25d5d7223 */ /* 0x080fe200000108b6 */
[----:B------:R-:W-:-:S04]  /*a1b0*/  FFMA.FTZ R180, R171, R178, R180 ;  /* 0x000000b2abb47223 */ /* 0x000fc800000100b4 */
[----:B------:R-:W-:Y:S02]  /*a1c0*/  F2FP.SATFINITE.E4M3.F32.PACK_AB_MERGE_C R91, R93, R176, R41 ;  /* 0x000000b05d5b723e */ /* 0x000fe40004807029 */
[----:B------:R-:W-:Y:S02]  /*a1d0*/  F2FP.SATFINITE.E4M3.F32.PACK_AB_MERGE_C R93, R55, R40, R54 ;  /* 0x00000028375d723e */ /* 0x000fe40004807036 */
[----:B------:R-:W-:-:S07]  /*a1e0*/  F2FP.SATFINITE.E4M3.F32.PACK_AB_MERGE_C R95, R180, R179, R43 ;  /* 0x000000b3b45f723e */ /* 0x000fce000480702b */
.L_x_2237:
[----:B------:R-:W-:Y:S05]  /*a1f0*/  BSYNC B3 ;  /* 0x0000000000037941 */ /* 0x000fea0003800000 */
.L_x_2236:
        /* <DEDUP_REMOVED lines=10> */
.L_x_2235:
[----:B------:R-:W-:Y:S05]  /*a2a0*/  BSYNC B2 ;  /* 0x0000000000027941 */ /* 0x000fea0003800000 */
.L_x_2234:
        /* <DEDUP_REMOVED lines=41> */
[----:B------:R-:W-:-:S02]  /*a540*/  LOP3.LUT R58, R59, 0xff0000ff, RZ, 0xc0, !PT ;  /* 0xff0000ff3b3a7812 */ /* 0x000fc400078ec0ff */
[----:B------:R-:W-:Y:S02]  /*a550*/  SHF.R.U32.HI R94, RZ, 0x10, R59 ;  /* 0x00000010ff5e7819 */ /* 0x000fe4000001163b */
[----:B------:R-:W-:Y:S02]  /*a560*/  LOP3.LUT R90, R45, 0xff0000ff, RZ, 0xc0, !PT ;  /* 0xff0000ff2d5a7812 */ /* 0x000fe400078ec0ff */
[----:B------:R-:W-:Y:S02]  /*a570*/  SHF.L.U32 R59, R95, 0x8, RZ ;  /* 0x000000085f3b7819 */ /* 0x000fe400000006ff */
[----:B0-----:R-:W-:Y:S01]  /*a580*/  MOV R56, R52 ;  /* 0x0000003400387202 */ /* 0x001fe20000000f00 */
[----:B------:R-:W-:Y:S01]  /*a590*/  IMAD.MOV.U32 R52, RZ, RZ, R42 ;  /* 0x000000ffff347224 */ /* 0x000fe200078e002a */
[----:B------:R-:W-:Y:S02]  /*a5a0*/  LOP3.LUT R95, R90, 0xff00, R93, 0xf8, !PT ;  /* 0x0000ff005a5f7812 */ /* 0x000fe400078ef85d */
[----:B------:R-:W-:-:S02]  /*a5b0*/  LOP3.LUT R40, R58, 0xff00, R59, 0xf8, !PT ;  /* 0x0000ff003a287812 */ /* 0x000fc400078ef83b */
[----:B------:R-:W-:Y:S02]  /*a5c0*/  LOP3.LUT R44, R44, 0xff0000, R47, 0xf8, !PT ;  /* 0x00ff00002c2c7812 */ /* 0x000fe400078ef82f */
        /* <DEDUP_REMOVED lines=65> */
[----:B------:R-:W-:Y:S01]  /*a9e0*/  FFMA.FTZ R92, R94, R172, -R175 ;  /* 0x000000ac5e5c7223 */ /* 0x000fe200000108af */
[--C-:B------:R-:W-:Y:S02]  /*a9f0*/  HADD2.F32 R171, -RZ, R168.reuse.H1_H1 ;  /* 0x300000a8ffab7230 */ /* 0x100fe40000004100 */
[----:B------:R-:W-:Y:S01]  /*aa00*/  FMUL.FTZ R176, R95, R176 ;  /* 0x000000b05fb07220 */ /* 0x000fe20000410000 */
        /* <DEDUP_REMOVED lines=10> */
[----:B------:R-:W-:-:S02]  /*aab0*/  HADD2.F32 R168, -RZ, R170.H0_H0 ;  /* 0x200000aaffa87230 */ /* 0x000fc40000004100 */
[CC--:B------:R-:W-:Y:S01]  /*aac0*/  FMUL.FTZ R172, R52.reuse, R169.reuse ;  /* 0x000000a934ac7220 */ /* 0x0c0fe20000410000 */
[----:B------:R-:W-:Y:S02]  /*aad0*/  HADD2.F32 R54, -RZ, R54.H1_H1 ;  /* 0x30000036ff367230 */ /* 0x000fe40000004100 */
[----:B------:R-:W-:Y:S01]  /*aae0*/  FMUL.FTZ R173, R167, R169 ;  /* 0x000000a9a7ad7220 */ /* 0x000fe20000410000 */
[----:B------:R-:W-:Y:S01]  /*aaf0*/  HADD2.F32 R95, -RZ, R95.H1_H1 ;  /* 0x3000005fff5f7230 */ /* 0x000fe20000004100 */
[----:B------:R-:W-:Y:S01]  /*ab00*/  F2FP.F16.E4M3.UNPACK_B R92, R41 ;  /* 0x00000029ff5c723e */ /* 0x000fe200020006ff */
[----:B------:R-:W-:Y:S02]  /*ab10*/  HADD2.F32 R170, -RZ, R170.H1_H1 ;  /* 0x300000aaffaa7230 */ /* 0x000fe40000004100 */
[----:B------:R-:W-:Y:S01]  /*ab20*/  FFMA.FTZ R173, R52, R168, -R173 ;  /* 0x000000a834ad7223 */ /* 0x000fe200000108ad */
[----:B------:R-:W-:Y:S01]  /*ab30*/  F2FP.SATFINITE.E4M3.F32.PACK_AB_MERGE_C R52, R93, R58, R46 ;  /* 0x0000003a5d34723e */ /* 0x000fe2000480702e */
[----:B------:R-:W-:Y:S01]  /*ab40*/  FMUL.FTZ R174, R54, R171 ;  /* 0x000000ab36ae7220 */ /* 0x000fe20000410000 */
[----:B------:R-:W-:Y:S01]  /*ab50*/  F2FP.F16.E4M3.UNPACK_B R58, R45 ;  /* 0x0000002dff3a723e */ /* 0x000fe200020006ff */
[----:B------:R-:W-:Y:S01]  /*ab60*/  FMUL.FTZ R169, R95, R171 ;  /* 0x000000ab5fa97220 */ /* 0x000fe20000410000 */
[----:B------:R-:W-:Y:S01]  /*ab70*/  F2FP.F16.E4M3.UNPACK_B R57, R53 ;  /* 0x00000035ff39723e */ /* 0x000fe200020006ff */
[----:B------:R-:W-:Y:S01]  /*ab80*/  FFMA.FTZ R172, R167, R168, R172 ;  /* 0x000000a8a7ac7223 */ /* 0x000fe200000100ac */
[----:B------:R-:W-:Y:S01]  /*ab90*/  F2FP.SATFINITE.E4M3.F32.PACK_AB_MERGE_C R177, R177, R94, RZ ;  /* 0x0000005eb1b1723e */ /* 0x000fe200048070ff */
[----:B------:R-:W-:Y:S01]  /*aba0*/  HADD2.F32 R94, -RZ, R58.H0_H0 ;  /* 0x2000003aff5e7230 */ /* 0x000fe20000004100 */
[----:B------:R-:W-:Y:S01]  /*abb0*/  F2FP.SATFINITE.E4M3.F32.PACK_AB_MERGE_C R47, R90, R59, R47 ;  /* 0x0000003b5a2f723e */ /* 0x000fe2000480702f */
[----:B------:R-:W-:Y:S01]  /*abc0*/  HADD2.F32 R59, -RZ, R92.H0_H0 ;  /* 0x2000005cff3b7230 */ /* 0x000fe20000004100 */
[----:B------:R-:W-:Y:S01]  /*abd0*/  F2FP.F16.E4M3.UNPACK_B R90, R44 ;  /* 0x0000002cff5a723e */ /* 0x000fe200020006ff */
[----:B------:R-:W-:Y:S01]  /*abe0*/  FFMA.FTZ R95, R95, R170, R174 ;  /* 0x000000aa5f5f7223 */ /* 0x000fe200000100ae */
[----:B------:R-:W-:Y:S01]  /*abf0*/  HADD2.F32 R56, -RZ, R57.H0_H0 ;  /* 0x20000039ff387230 */ /* 0x000fe20000004100 */
[----:B------:R-:W-:Y:S01]  /*ac00*/  F2FP.F16.E4M3.UNPACK_B R53, R53.H1 ;  /* 0x00000035ff35723e */ /* 0x000fe200030006ff */
[----:B------:R-:W-:Y:S01]  /*ac10*/  FMUL.FTZ R167, R59, R94 ;  /* 0x0000005e3ba77220 */ /* 0x000fe20000410000 */
[----:B------:R-:W-:Y:S01]  /*ac20*/  HADD2.F32 R93, -RZ, R90.H0_H0 ;  /* 0x2000005aff5d7230 */ /* 0x000fe20000004100 */
[----:B------:R-:W-:Y:S01]  /*ac30*/  F2FP.SATFINITE.E4M3.F32.PACK_AB_MERGE_C R46, R95, R172, R177 ;  /* 0x000000ac5f2e723e */ /* 0x000fe200048070b1 */
[----:B------:R-:W-:Y:S01]  /*ac40*/  FMUL.FTZ R94, R56, R94 ;  /* 0x0000005e385e7220 */ /* 0x000fe20000410000 */
[----:B------:R-:W-:Y:S01]  /*ac50*/  HADD2.F32 R92, -RZ, R92.H1_H1 ;  /* 0x3000005cff5c7230 */ /* 0x000fe20000004100 */
[----:B------:R-:W-:Y:S01]  /*ac60*/  F2FP.F16.E4M3.UNPACK_B R44, R44.H1 ;  /* 0x0000002cff2c723e */ /* 0x000fe200030006ff */
        /* <DEDUP_REMOVED lines=10> */
[----:B------:R-:W-:-:S02]  /*ad10*/  HADD2.F32 R45, -RZ, R53.H0_H0 ;  /* 0x20000035ff2d7230 */ /* 0x000fc40000004100 */
[----:B------:R-:W-:Y:S01]  /*ad20*/  FFMA.FTZ R58, R92, R93, R95 ;  /* 0x0000005d5c3a7223 */ /* 0x000fe2000001005f */
[--C-:B------:R-:W-:Y:S02]  /*ad30*/  HADD2.F32 R90, -RZ, R59.reuse.H0_H0 ;  /* 0x2000003bff5a7230 */ /* 0x100fe40000004100 */
[----:B------:R-:W-:Y:S01]  /*ad40*/  FFMA.FTZ R54, R54, R170, -R169 ;  /* 0x000000aa36367223 */ /* 0x000fe200000108a9 */
[--C-:B------:R-:W-:Y:S01]  /*ad50*/  HADD2.F32 R93, -RZ, R94.reuse.H0_H0 ;  /* 0x2000005eff5d7230 */ /* 0x100fe20000004100 */
[-C--:B------:R-:W-:Y:S01]  /*ad60*/  F2FP.F16.E4M3.UNPACK_B R172, R42.reuse.H1 ;  /* 0x0000002affac723e */ /* 0x080fe200030006ff */
[----:B------:R-:W-:Y:S01]  /*ad70*/  HADD2.F32 R92, -RZ, R59.H1_H1 ;  /* 0x3000003bff5c7230 */ /* 0x000fe20000004100 */
[----:B------:R-:W-:Y:S01]  /*ad80*/  F2FP.F16.E4M3.UNPACK_B R171, R42 ;  /* 0x0000002affab723e */ /* 0x000fe200020006ff */
[----:B------:R-:W-:Y:S02]  /*ad90*/  HADD2.F32 R95, -RZ, R94.H1_H1 ;  /* 0x3000005eff5f7230 */ /* 0x000fe40000004100 */
[----:B------:R-:W-:Y:S01]  /*ada0*/  FMUL.FTZ R168, R90, R93 ;  /* 0x0000005d5aa87220 */ /* 0x000fe20000410000 */
[----:B------:R-:W-:-:S02]  /*adb0*/  HADD2.F32 R53, -RZ, R53.H1_H1 ;  /* 0x30000035ff357230 */ /* 0x000fc40000004100 */
[----:B------:R-:W-:Y:S01]  /*adc0*/  FMUL.FTZ R93, R45, R93 ;  /* 0x0000005d2d5d7220 */ /* 0x000fe20000410000 */
[--C-:B------:R-:W-:Y:S02]  /*add0*/  HADD2.F32 R59, -RZ, R44.reuse.H0_H0 ;  /* 0x2000002cff3b7230 */ /* 0x100fe40000004100 */
[-C--:B------:R-:W-:Y:S01]  /*ade0*/  FMUL.FTZ R170, R92, R95.reuse ;  /* 0x0000005f5caa7220 */ /* 0x080fe20000410000 */
[----:B------:R-:W-:Y:S02]  /*adf0*/  HADD2.F32 R94, -RZ, R44.H1_H1 ;  /* 0x3000002cff5e7230 */ /* 0x000fe40000004100 */
[----:B------:R-:W-:Y:S01]  /*ae00*/  FMUL.FTZ R95, R53, R95 ;  /* 0x0000005f355f7220 */ /* 0x000fe20000410000 */
[----:B------:R-:W-:Y:S01]  /*ae10*/  F2FP.SATFINITE.E4M3.F32.PACK_AB_MERGE_C R54, R54, R173, R175 ;  /* 0x000000ad3636723e */ /* 0x000fe200048070af */
[-C--:B------:R-:W-:Y:S01]  /*ae20*/  FFMA.FTZ R44, R45, R59.reuse, -R168 ;  /* 0x0000003b2d2c7223 */ /* 0x080fe200000108a8 */
[----:B------:R-:W-:Y:S01]  /*ae30*/  FFMA.FTZ R45, R90, R59, R93 ;  /* 0x0000003b5a2d7223 */ /* 0x000fe2000001005d */
[-C--:B------:R-:W-:Y:S01]  /*ae40*/  FFMA.FTZ R53, R53, R94.reuse, -R170 ;  /* 0x0000005e35357223 */ /* 0x080fe200000108aa */
[----:B------:R-:W-:Y:S01]  /*ae50*/  FFMA.FTZ R90, R92, R94, R95 ;  /* 0x0000005e5c5a7223 */ /* 0x000fe2000001005f */
[-C--:B------:R-:W-:Y:S01]  /*ae60*/  F2FP.F16.E4M3.UNPACK_B R94, R43.reuse.H1 ;  /* 0x0000002bff5e723e */ /* 0x080fe200030006ff */
[--C-:B------:R-:W-:Y:S01]  /*ae70*/  HADD2.F32 R173, -RZ, R172.reuse.H0_H0 ;  /* 0x200000acffad7230 */ /* 0x100fe20000004100 */
[----:B------:R-:W-:Y:S01]  /*ae80*/  F2FP.F16.E4M3.UNPACK_B R93, R43 ;  /* 0x0000002bff5d723e */ /* 0x000fe200020006ff */
[----:B------:R-:W-:Y:S01]  /*ae90*/  HADD2.F32 R172, -RZ, R172.H1_H1 ;  /* 0x300000acffac7230 */ /* 0x000fe20000004100 */
[-C--:B------:R-:W-:Y:S01]  /*aea0*/  F2FP.F16.E4M3.UNPACK_B R59, R55.reuse ;  /* 0x00000037ff3b723e */ /* 0x080fe200020006ff */
        /* <DEDUP_REMOVED lines=37> */
[----:B------:R-:W-:Y:S02]  /*b100*/  F2FP.SATFINITE.E4M3.F32.PACK_AB_MERGE_C R53, R41, R56, R44 ;  /* 0x000000382935723e */ /* 0x000fe4000480702c */
[----:B------:R-:W-:Y:S01]  /*b110*/  F2FP.SATFINITE.E4M3.F32.PACK_AB_MERGE_C R55, R59, R40, R174 ;  /* 0x000000283b37723e */ /* 0x000fe200048070ae */
[----:B------:R-:W-:Y:S01]  /*b120*/  IMAD.MOV.U32 R40, RZ, RZ, R47 ;  /* 0x000000ffff287224 */ /* 0x000fe200078e002f */
[----:B------:R-:W-:Y:S02]  /*b130*/  F2FP.SATFINITE.E4M3.F32.PACK_AB_MERGE_C R43, R93, R42, R43 ;  /* 0x0000002a5d2b723e */ /* 0x000fe4000480702b */
[----:B------:R-:W-:-:S02]  /*b140*/  F2FP.SATFINITE.E4M3.F32.PACK_AB_MERGE_C R41, R58, R57, R45 ;  /* 0x000000393a29723e */ /* 0x000fc4000480702d */
[----:B------:R-:W-:-:S07]  /*b150*/  MOV R42, R46 ;  /* 0x0000002e002a7202 */ /* 0x000fce0000000f00 */
.L_x_2241:
[----:B------:R-:W-:Y:S05]  /*b160*/  BSYNC B3 ;  /* 0x0000000000037941 */ /* 0x000fea0003800000 */
.L_x_2240:
        /* <DEDUP_REMOVED lines=10> */
.L_x_2239:
[----:B------:R-:W-:Y:S05]  /*b210*/  BSYNC B2 ;  /* 0x0000000000027941 */ /* 0x000fea0003800000 */
.L_x_2238:
[----:B------:R-:W-:-:S13]  /*b220*/  ISETP.NE.AND P4, PT, R34, RZ, PT ;  /* 0x000000ff2200720c */ /* 0x000fda0003f85270 */
[----:B------:R-:W-:Y:S05]  /*b230*/  @!P4 BRA `(.L_x_2233) ;  /* 0x0000000c00dcc947 */ /* 0x000fea0003800000 */
[C---:B------:R-:W-:Y:S01]  /*b240*/  ISETP.GE.AND P6, PT, R191.reuse, R97, PT ;  /* 0x00000061bf00720c */ /* 0x040fe20003fc6270 */
[----:B------:R-:W-:Y:S01]  /*b250*/  BSSY B2, `(.L_x_2242) ;  /* 0x00000eb000027945 */ /* 0x000fe20003800000 */
[----:B---3--:R-:W-:Y:S02]  /*b260*/  IADD3 R53, P4, P5, R116, R140, R27 ;  /* 0x0000008c74357210 */ /* 0x008fe40007d9e01b */
[----:B0-----:R-:W-:Y:S02]  /*b270*/  SEL R40, R118, R155, !P6 ;  /* 0x0000009b76287207 */ /* 0x001fe40007000000 */
[----:B------:R-:W-:Y:S02]  /*b280*/  IADD3.X R52, R0, R166, R30, P4, P5 ;  /* 0x000000a600347210 */ /* 0x000fe400027ea41e */
[----:B------:R-:W-:Y:S02]  /*b290*/  SHF.R.S32.HI R41, RZ, 0x1f, R40 ;  /* 0x0000001fff297819 */ /* 0x000fe40000011428 */
[----:B------:R-:W-:-:S02]  /*b2a0*/  ISETP.GE.AND P4, PT, R191, R134, PT ;  /* 0x00000086bf00720c */ /* 0x000fc40003f86270 */
        /* <DEDUP_REMOVED lines=229> */
.L_x_2243:
[----:B------:R-:W-:Y:S05]  /*c100*/  BSYNC B2 ;  /* 0x0000000000027941 */ /* 0x000fea0003800000 */
.L_x_2242:
        /* <DEDUP_REMOVED lines=10> */
.L_x_2233:
[----:B------:R-:W-:Y:S05]  /*c1b0*/  BSYNC B1 ;  /* 0x0000000000017941 */ /* 0x000fea0003800000 */
.L_x_2232:
        /* <DEDUP_REMOVED lines=66> */
[----:B------:R-:W-:Y:S01]  /*c5e0*/  F2FP.F16.E4M3.UNPACK_B R58, R57.H1 ;  /* 0x00000039ff3a723e */ /* 0x000fe200030006ff */
[----:B------:R-:W-:Y:S01]  /*c5f0*/  HADD2.F32 R41, -RZ, R63.H0_H0 ;  /* 0x2000003fff297230 */ /* 0x000fe20000004100 */
[----:B------:R-:W-:Y:S01]  /*c600*/  LOP3.LUT R40, R55, 0xff0000, R40, 0xf8, !PT ;  /* 0x00ff000037287812 */ /* 0x000fe200078ef828 */
[----:B------:R-:W-:Y:S01]  /*c610*/  HADD2.F32 R56, -RZ, R60.H0_H0 ;  /* 0x2000003cff387230 */ /* 0x000fe20000004100 */
[----:B------:R-:W-:Y:S01]  /*c620*/  F2FP.F16.E4M3.UNPACK_B R61, R160.H1 ;  /* 0x000000a0ff3d723e */ /* 0x000fe200030006ff */
[--C-:B------:R-:W-:Y:S01]  /*c630*/  HADD2.F32 R55, -RZ, R58.reuse.H0_H0 ;  /* 0x2000003aff377230 */ /* 0x100fe20000004100 */
[----:B------:R-:W-:Y:S01]  /*c640*/  SHF.R.U32.HI R67, RZ, 0x10, R67 ;  /* 0x00000010ff437819 */ /* 0x000fe20000011643 */
[----:B------:R-:W-:-:S02]  /*c650*/  HADD2.F32 R58, -RZ, R58.H1_H1 ;  /* 0x3000003aff3a7230 */ /* 0x000fc40000004100 */
[CC--:B------:R-:W-:Y:S01]  /*c660*/  FMUL.FTZ R66, R56.reuse, R41.reuse ;  /* 0x0000002938427220 */ /* 0x0c0fe20000410000 */
[----:B------:R-:W-:Y:S02]  /*c670*/  HADD2.F32 R62, -RZ, R61.H0_H0 ;  /* 0x2000003dff3e7230 */ /* 0x000fe40000004100 */
[----:B------:R-:W-:Y:S01]  /*c680*/  FMUL.FTZ R77, R55, R41 ;  /* 0x00000029374d7220 */ /* 0x000fe20000410000 */
[----:B------:R-:W-:Y:S01]  /*c690*/  IMAD.U32 R67, R67, 0x10000, RZ ;  /* 0x0001000043437824 */ /* 0x000fe200078e00ff */
[----:B------:R-:W-:Y:S01]  /*c6a0*/  SHF.R.U32.HI R65, RZ, 0x10, R65 ;  /* 0x00000010ff417819 */ /* 0x000fe20000011641 */
[-C--:B------:R-:W-:Y:S01]  /*c6b0*/  FFMA.FTZ R55, R55, R62.reuse, -R66 ;  /* 0x0000003e37377223 */ /* 0x080fe20000010842 */
[----:B------:R-:W-:Y:S02]  /*c6c0*/  FFMA.FTZ R56, R56, R62, R77 ;  /* 0x0000003e38387223 */ /* 0x000fe4000001004d */
[----:B------:R-:W-:Y:S01]  /*c6d0*/  LOP3.LUT R41, R64, 0xff0000, R67, 0xf8, !PT ;  /* 0x00ff000040297812 */ /* 0x000fe200078ef843 */
[----:B------:R-:W-:Y:S01]  /*c6e0*/  HADD2.F32 R62, -RZ, R63.H1_H1 ;  /* 0x3000003fff3e7230 */ /* 0x000fe20000004100 */
[----:B------:R-:W-:Y:S01]  /*c6f0*/  F2FP.F16.E4M3.UNPACK_B R158, R158 ;  /* 0x0000009eff9e723e */ /* 0x000fe200020006ff */
[----:B------:R-:W-:Y:S01]  /*c700*/  IMAD.U32 R65, R65, 0x10000, RZ ;  /* 0x0001000041417824 */ /* 0x000fe200078e00ff */
[----:B------:R-:W-:Y:S01]  /*c710*/  F2FP.F16.E4M3.UNPACK_B R160, R160 ;  /* 0x000000a0ffa0723e */ /* 0x000fe200020006ff */
[----:B------:R-:W-:Y:S01]  /*c720*/  HADD2.F32 R64, -RZ, R61.H1_H1 ;  /* 0x3000003dff407230 */ /* 0x000fe20000004100 */
[----:B------:R-:W-:Y:S01]  /*c730*/  F2FP.F16.E4M3.UNPACK_B R61, R59 ;  /* 0x0000003bff3d723e */ /* 0x000fe200020006ff */
[----:B------:R-:W-:Y:S01]  /*c740*/  HADD2.F32 R63, -RZ, R60.H1_H1 ;  /* 0x3000003cff3f7230 */ /* 0x000fe20000004100 */
[----:B------:R-:W-:Y:S01]  /*c750*/  F2FP.F16.E4M3.UNPACK_B R60, R57 ;  /* 0x00000039ff3c723e */ /* 0x000fe200020006ff */
[----:B------:R-:W-:Y:S01]  /*c760*/  FMUL.FTZ R66, R58, R62 ;  /* 0x0000003e3a427220 */ /* 0x000fe20000410000 */
[----:B------:R-:W-:Y:S01]  /*c770*/  LOP3.LUT R44, R44, 0xff0000, R65, 0xf8, !PT ;  /* 0x00ff00002c2c7812 */ /* 0x000fe200078ef841 */
[----:B------:R-:W-:-:S02]  /*c780*/  HADD2.F32 R65, -RZ, R158.H0_H0 ;  /* 0x2000009eff417230 */ /* 0x000fc40000004100 */
[C---:B------:R-:W-:Y:S01]  /*c790*/  FMUL.FTZ R57, R63.reuse, R62 ;  /* 0x0000003e3f397220 */ /* 0x040fe20000410000 */
[--C-:B------:R-:W-:Y:S02]  /*c7a0*/  HADD2.F32 R62, -RZ, R61.reuse.H0_H0 ;  /* 0x2000003dff3e7230 */ /* 0x100fe40000004100 */
[----:B------:R-:W-:Y:S02]  /*c7b0*/  HADD2.F32 R59, -RZ, R60.H0_H0 ;  /* 0x2000003cff3b7230 */ /* 0x000fe40000004100 */
[-C--:B------:R-:W-:Y:S01]  /*c7c0*/  FFMA.FTZ R58, R58, R64.reuse, -R57 ;  /* 0x000000403a3a7223 */ /* 0x080fe20000010839 */
[----:B------:R-:W-:Y:S01]  /*c7d0*/  FFMA.FTZ R57, R63, R64, R66 ;  /* 0x000000403f397223 */ /* 0x000fe20000010042 */
[----:B------:R-:W-:Y:S02]  /*c7e0*/  HADD2.F32 R63, -RZ, R160.H0_H0 ;  /* 0x200000a0ff3f7230 */ /* 0x000fe40000004100 */
[-C--:B------:R-:W-:Y:S01]  /*c7f0*/  FMUL.FTZ R64, R62, R65.reuse ;  /* 0x000000413e407220 */ /* 0x080fe20000410000 */
[----:B------:R-:W-:Y:S01]  /*c800*/  FMUL.FTZ R65, R59, R65 ;  /* 0x000000413b417220 */ /* 0x000fe20000410000 */
[----:B------:R-:W-:Y:S01]  /*c810*/  HADD2.F32 R158, -RZ, R158.H1_H1 ;  /* 0x3000009eff9e7230 */ /* 0x000fe20000004100 */
[----:B------:R-:W-:Y:S01]  /*c820*/  F2FP.SATFINITE.E4M3.F32.PACK_AB_MERGE_C R55, R58, R55, RZ ;  /* 0x000000373a37723e */ /* 0x000fe200048070ff */
[----:B------:R-:W-:-:S02]  /*c830*/  HADD2.F32 R61, -RZ, R61.H1_H1 ;  /* 0x3000003dff3d7230 */ /* 0x000fc40000004100 */
[-C--:B------:R-:W-:Y:S01]  /*c840*/  FFMA.FTZ R59, R59, R63.reuse, -R64 ;  /* 0x0000003f3b3b7223 */ /* 0x080fe20000010840 */
[----:B------:R-:W-:Y:S01]  /*c850*/  FFMA.FTZ R67, R62, R63, R65 ;  /* 0x0000003f3e437223 */ /* 0x000fe20000010041 */
[----:B------:R-:W-:Y:S01]  /*c860*/  HADD2.F32 R60, -RZ, R60.H1_H1 ;  /* 0x3000003cff3c7230 */ /* 0x000fe20000004100 */
[----:B------:R-:W-:Y:S01]  /*c870*/  F2FP.F16.E4M3.UNPACK_B R65, R159.H1 ;  /* 0x0000009fff41723e */ /* 0x000fe200030006ff */
        /* <DEDUP_REMOVED lines=23> */
[--C-:B------:R-:W-:Y:S02]  /*c9f0*/  HADD2.F32 R63, -RZ, R159.reuse.H0_H0 ;  /* 0x2000009fff3f7230 */ /* 0x100fe40000004100 */
[C---:B------:R-:W-:Y:S01]  /*ca00*/  FMUL.FTZ R65, R60.reuse, R65 ;  /* 0x000000413c417220 */ /* 0x040fe20000410000 */
[----:B------:R-:W-:Y:S01]  /*ca10*/  F2FP.F16.E4M3.UNPACK_B R161, R161 ;  /* 0x000000a1ffa1723e */ /* 0x000fe200020006ff */
[-C--:B------:R-:W-:Y:S01]  /*ca20*/  FFMA.FTZ R77, R60, R61.reuse, -R77 ;  /* 0x0000003d3c4d7223 */ /* 0x080fe2000001084d */
[----:B------:R-:W-:Y:S01]  /*ca30*/  F2FP.F16.E4M3.UNPACK_B R60, R46 ;  /* 0x0000002eff3c723e */ /* 0x000fe200020006ff */
[----:B------:R-:W-:Y:S01]  /*ca40*/  FFMA.FTZ R79, R62, R61, R65 ;  /* 0x0000003d3e4f7223 */ /* 0x000fe20000010041 */
[----:B------:R-:W-:Y:S01]  /*ca50*/  HADD2.F32 R46, -RZ, R54.H0_H0 ;  /* 0x20000036ff2e7230 */ /* 0x000fe20000004100 */
[----:B------:R-:W-:Y:S01]  /*ca60*/  F2FP.SATFINITE.E4M3.F32.PACK_AB_MERGE_C R57, R57, R56, RZ ;  /* 0x000000383939723e */ /* 0x000fe200048070ff */
[----:B------:R-:W-:Y:S01]  /*ca70*/  HADD2.F32 R159, -RZ, R159.H1_H1 ;  /* 0x3000009fff9f7230 */ /* 0x000fe20000004100 */
[----:B------:R-:W-:Y:S01]  /*ca80*/  F2FP.F16.E4M3.UNPACK_B R58, R52 ;  /* 0x00000034ff3a723e */ /* 0x000fe200020006ff */
[----:B------:R-:W-:-:S02]  /*ca90*/  HADD2.F32 R61, -RZ, R60.H0_H0 ;  /* 0x2000003cff3d7230 */ /* 0x000fc40000004100 */
[----:B------:R-:W-:Y:S01]  /*caa0*/  FMUL.FTZ R64, R46, R63 ;  /* 0x0000003f2e407220 */ /* 0x000fe20000410000 */
[----:B------:R-:W-:Y:S01]  /*cab0*/  HADD2.F32 R60, -RZ, R60.H1_H1 ;  /* 0x3000003cff3c7230 */ /* 0x000fe20000004100 */
[----:B------:R-:W-:Y:S01]  /*cac0*/  F2FP.SATFINITE.E4M3.F32.PACK_AB_MERGE_C R56, R78, R59, R55 ;  /* 0x0000003b4e38723e */ /* 0x000fe20004807037 */
[----:B------:R-:W-:Y:S02]  /*cad0*/  HADD2.F32 R54, -RZ, R54.H1_H1 ;  /* 0x30000036ff367230 */ /* 0x000fe40000004100 */
[----:B------:R-:W-:Y:S01]  /*cae0*/  FMUL.FTZ R65, R61, R63 ;  /* 0x0000003f3d417220 */ /* 0x000fe20000410000 */
[--C-:B------:R-:W-:Y:S02]  /*caf0*/  HADD2.F32 R62, -RZ, R161.reuse.H0_H0 ;  /* 0x200000a1ff3e7230 */ /* 0x100fe40000004100 */
[-C--:B------:R-:W-:Y:S01]  /*cb00*/  FMUL.FTZ R63, R60, R159.reuse ;  /* 0x0000009f3c3f7220 */ /* 0x080fe20000410000 */
[----:B------:R-:W-:Y:S02]  /*cb10*/  HADD2.F32 R161, -RZ, R161.H1_H1 ;  /* 0x300000a1ffa17230 */ /* 0x000fe40000004100 */
[----:B------:R-:W-:Y:S01]  /*cb20*/  FMUL.FTZ R159, R54, R159 ;  /* 0x0000009f369f7220 */ /* 0x000fe20000410000 */
[----:B------:R-:W-:Y:S01]  /*cb30*/  F2FP.SATFINITE.E4M3.F32.PACK_AB_MERGE_C R77, R77, R88, RZ ;  /* 0x000000584d4d723e */ /* 0x000fe200048070ff */
[-C--:B------:R-:W-:Y:S01]  /*cb40*/  FFMA.FTZ R65, R46, R62.reuse, -R65 ;  /* 0x0000003e2e417223 */ /* 0x080fe20000010841 */
[----:B------:R-:W-:Y:S01]  /*cb50*/  FFMA.FTZ R46, R61, R62, R64 ;  /* 0x0000003e3d2e7223 */ /* 0x000fe20000010040 */
[-C--:B------:R-:W-:Y:S01]  /*cb60*/  FFMA.FTZ R54, R54, R161.reuse, -R63 ;  /* 0x000000a136367223 */ /* 0x080fe2000001083f */
[----:B------:R-:W-:Y:S01]  /*cb70*/  FFMA.FTZ R159, R60, R161, R159 ;  /* 0x000000a13c9f7223 */ /* 0x000fe2000001009f */
[----:B------:R-:W-:-:S02]  /*cb80*/  F2FP.F16.E4M3.UNPACK_B R60, R45 ;  /* 0x0000002dff3c723e */ /* 0x000fc400020006ff */
[----:B------:R-:W-:Y:S02]  /*cb90*/  F2FP.F16.E4M3.UNPACK_B R63, R44 ;  /* 0x0000002cff3f723e */ /* 0x000fe400020006ff */
[----:B------:R-:W-:Y:S01]  /*cba0*/  F2FP.SATFINITE.E4M3.F32.PACK_AB_MERGE_C R76, R79, R76, RZ ;  /* 0x0000004c4f4c723e */ /* 0x000fe200048070ff */
[----:B------:R-:W-:Y:S01]  /*cbb0*/  HADD2.F32 R59, -RZ, R60.H0_H0 ;  /* 0x2000003cff3b7230 */ /* 0x000fe20000004100 */
[----:B------:R-:W-:Y:S01]  /*cbc0*/  F2FP.SATFINITE.E4M3.F32.PACK_AB_MERGE_C R55, R158, R67, R57 ;  /* 0x000000439e37723e */ /* 0x000fe20004807039 */
[----:B------:R-:W-:Y:S01]  /*cbd0*/  HADD2.F32 R66, -RZ, R63.H0_H0 ;  /* 0x2000003fff427230 */ /* 0x000fe20000004100 */
[----:B------:R-:W-:Y:S01]  /*cbe0*/  F2FP.F16.E4M3.UNPACK_B R61, R42 ;  /* 0x0000002aff3d723e */ /* 0x000fe200020006ff */
[----:B------:R-:W-:Y:S01]  /*cbf0*/  HADD2.F32 R57, -RZ, R58.H0_H0 ;  /* 0x2000003aff397230 */ /* 0x000fe20000004100 */
[----:B------:R-:W-:Y:S01]  /*cc00*/  F2FP.SATFINITE.E4M3.F32.PACK_AB_MERGE_C R54, R54, R65, R77 ;  /* 0x000000413636723e */ /* 0x000fe2000480704d */
[----:B------:R-:W-:Y:S01]  /*cc10*/  HADD2.F32 R62, -RZ, R60.H1_H1 ;  /* 0x3000003cff3e7230 */ /* 0x000fe20000004100 */
        /* <DEDUP_REMOVED lines=19> */
[----:B------:R-:W-:Y:S01]  /*cd50*/  F2FP.F16.E4M3.UNPACK_B R66, R41.H1 ;  /* 0x00000029ff42723e */ /* 0x000fe200030006ff */
[----:B------:R-:W-:Y:S02]  /*cd60*/  HADD2.F32 R44, -RZ, R59.H0_H0 ;  /* 0x2000003bff2c7230 */ /* 0x000fe40000004100 */
[----:B------:R-:W-:-:S02]  /*cd70*/  HADD2.F32 R61, -RZ, R61.H1_H1 ;  /* 0x3000003dff3d7230 */ /* 0x000fc40000004100 */
[-C--:B------:R-:W-:Y:S01]  /*cd80*/  FMUL.FTZ R67, R60, R65.reuse ;  /* 0x000000413c437220 */ /* 0x080fe20000410000 */
[----:B------:R-:W-:Y:S02]  /*cd90*/  HADD2.F32 R64, -RZ, R64.H1_H1 ;  /* 0x30000040ff407230 */ /* 0x000fe40000004100 */
[----:B------:R-:W-:Y:S01]  /*cda0*/  FMUL.FTZ R65, R44, R65 ;  /* 0x000000412c417220 */ /* 0x000fe20000410000 */
[----:B------:R-:W-:Y:S02]  /*cdb0*/  HADD2.F32 R59, -RZ, R59.H1_H1 ;  /* 0x3000003bff3b7230 */ /* 0x000fe40000004100 */
        /* <DEDUP_REMOVED lines=8> */
[----:B------:R-:W-:Y:S01]  /*ce40*/  FFMA.FTZ R77, R44, R63, -R67 ;  /* 0x0000003f2c4d7223 */ /* 0x000fe20000010843 */
[-C--:B------:R-:W-:Y:S01]  /*ce50*/  F2FP.F16.E4M3.UNPACK_B R59, R47.reuse ;  /* 0x0000002fff3b723e */ /* 0x080fe200020006ff */
[----:B------:R-:W-:Y:S01]  /*ce60*/  FFMA.FTZ R79, R61, R62, R64 ;  /* 0x0000003e3d4f7223 */ /* 0x000fe20000010040 */
[----:B------:R-:W-:Y:S01]  /*ce70*/  F2FP.F16.E4M3.UNPACK_B R60, R47.H1 ;  /* 0x0000002fff3c723e */ /* 0x000fe200030006ff */
[----:B------:R-:W-:Y:S01]  /*ce80*/  HADD2.F32 R44, -RZ, R42.H0_H0 ;  /* 0x2000002aff2c7230 */ /* 0x000fe20000004100 */
[----:B------:R-:W-:Y:S01]  /*ce90*/  F2FP.F16.E4M3.UNPACK_B R43, R43.H1 ;  /* 0x0000002bff2b723e */ /* 0x000fe200030006ff */
[----:B------:R-:W-:Y:S01]  /*cea0*/  HADD2.F32 R61, -RZ, R59.H0_H0 ;  /* 0x2000003bff3d7230 */ /* 0x000fe20000004100 */
[-C--:B------:R-:W-:Y:S01]  /*ceb0*/  F2FP.F16.E4M3.UNPACK_B R41, R40.reuse ;  /* 0x00000028ff29723e */ /* 0x080fe200020006ff */
[----:B------:R-:W-:Y:S01]  /*cec0*/  HADD2.F32 R67, -RZ, R65.H0_H0 ;  /* 0x20000041ff437230 */ /* 0x000fe20000004100 */
[----:B------:R-:W-:Y:S01]  /*ced0*/  F2FP.F16.E4M3.UNPACK_B R62, R40.H1 ;  /* 0x00000028ff3e723e */ /* 0x000fe200030006ff */
[----:B------:R-:W-:Y:S01]  /*cee0*/  HADD2.F32 R40, -RZ, R60.H0_H0 ;  /* 0x2000003cff287230 */ /* 0x000fe20000004100 */
[----:B------:R-:W-:Y:S01]  /*cef0*/  F2FP.SATFINITE.E4M3.F32.PACK_AB_MERGE_C R77, R88, R77, RZ ;  /* 0x0000004d584d723e */ /* 0x000fe200048070ff */
[----:B------:R-:W-:-:S02]  /*cf00*/  HADD2.F32 R76, -RZ, R66.H0_H0 ;  /* 0x20000042ff4c7230 */ /* 0x000fc40000004100 */
[-C--:B------:R-:W-:Y:S01]  /*cf10*/  FMUL.FTZ R89, R61, R67.reuse ;  /* 0x000000433d597220 */ /* 0x080fe20000410000 */
[----:B------:R-:W-:Y:S02]  /*cf20*/  HADD2.F32 R47, -RZ, R43.H0_H0 ;  /* 0x2000002bff2f7230 */ /* 0x000fe40000004100 */
[----:B------:R-:W-:Y:S01]  /*cf30*/  FMUL.FTZ R90, R44, R67 ;  /* 0x000000432c5a7220 */ /* 0x000fe20000410000 */
        /* <DEDUP_REMOVED lines=34> */
[----:B------:R-:W-:-:S07]  /*d160*/  MOV R40, R56 ;  /* 0x0000003800287202 */ /* 0x000fce0000000f00 */
.L_x_2247:
[----:B------:R-:W-:Y:S05]  /*d170*/  BSYNC B2 ;  /* 0x0000000000027941 */ /* 0x000fea0003800000 */
.L_x_2246:
[----:B0-----:R0:W-:Y:S04]  /*d180*/  STG.E.128 desc[UR56][R48.64], R40 ;  /* 0x0000002830007986 */ /* 0x0011e8000c101d38 */
[----:B-1----:R0:W-:Y:S02]  /*d190*/  @!P2 STG.E.128 desc[UR56][R50.64], R44 ;  /* 0x0000002c3200a986 */ /* 0x0021e4000c101d38 */
.L_x_2245:
[----:B------:R-:W-:Y:S05]  /*d1a0*/  BSYNC B1 ;  /* 0x0000000000017941 */ /* 0x000fea0003800000 */
.L_x_2244:
        /* <DEDUP_REMOVED lines=9> */
[----:B------:R-:W-:-:S04]  /*d240*/  LEA.HI.SX32 R41, R40, R21, 0x1b ;  /* 0x0000001528297211 */ /* 0x000fc800078fdaff */
[----:B------:R-:W-:-:S04]  /*d250*/  SHF.L.U32 R43, R41, 0x4, RZ ;  /* 0x00000004292b7819 */ /* 0x000fc800000006ff */
[----:B------:R-:W-:-:S13]  /*d260*/  ISETP.GE.AND P2, PT, R43, R146, PT ;  /* 0x000000922b00720c */ /* 0x000fda0003f46270 */
[--C-:B------:R-:W-:Y:S02]  /*d270*/  @!P2 SHF.R.S32.HI R40, RZ, 0x1f, R43.reuse ;  /* 0x0000001fff28a819 */ /* 0x100fe4000001142b */
[----:B------:R-:W-:-:S04]  /*d280*/  @!P2 IADD3 R51, P4, P5, R116, R138, R43 ;  /* 0x0000008a7433a210 */ /* 0x000fc80007d9e02b */
[----:B------:R-:W-:Y:S02]  /*d290*/  @!P2 IADD3.X R40, R0, R53, R40, P4, P5 ;  /* 0x000000350028a210 */ /* 0x000fe400027ea428 */
[----:B------:R-:W-:-:S05]  /*d2a0*/  IADD3 R48, P4, R49, R124, RZ ;  /* 0x0000007c31307210 */ /* 0x000fca0007f9e0ff */
[----:B------:R-:W-:Y:S01]  /*d2b0*/  IMAD.X R49, R42, 0x1, R125, P4 ;  /* 0x000000012a317824 */ /* 0x000fe200020e067d */
        /* <DEDUP_REMOVED lines=11> */
[----:B------:R-:W-:-:S03]  /*d370*/  IMAD R43, R17, 0x7800, R40 ;  /* 0x00007800112b7824 */ /* 0x000fc600078e0228 */
[C---:B------:R-:W-:Y:S01]  /*d380*/  IADD3 R41, R16.reuse, R41, RZ ;  /* 0x0000002910297210 */ /* 0x040fe20007ffe0ff */
[----:B------:R-:W-:-:S05]  /*d390*/  IMAD.IADD R44, R16, 0x1, R43 ;  /* 0x00000001102c7824 */ /* 0x000fca00078e022b */
        /* <DEDUP_REMOVED lines=15> */
[----:B------:R-:W-:Y:S02]  /*d490*/  LOP3.LUT R59, R83, 0xff0000ff, RZ, 0xc0, !PT ;  /* 0xff0000ff533b7812 */ /* 0x000fe400078ec0ff */
[----:B------:R-:W-:Y:S02]  /*d4a0*/  SHF.R.U32.HI R66, RZ, 0x10, R81 ;  /* 0x00000010ff427819 */ /* 0x000fe40000011651 */
[----:B------:R-:W-:Y:S02]  /*d4b0*/  LOP3.LUT R61, R69, 0xff0000ff, RZ, 0xc0, !PT ;  /* 0xff0000ff453d7812 */ /* 0x000fe400078ec0ff */
[----:B------:R-:W-:Y:S01]  /*d4c0*/  SHF.L.U32 R42, R58, 0x8, RZ ;  /* 0x000000083a2a7819 */ /* 0x000fe200000006ff */
[----:B------:R-:W-:Y:S01]  /*d4d0*/  IMAD.U32 R44, R66, 0x10000, RZ ;  /* 0x00010000422c7824 */ /* 0x000fe200078e00ff */
[----:B------:R-:W-:Y:S02]  /*d4e0*/  SHF.R.U32.HI R56, RZ, 0x8, R71 ;  /* 0x00000008ff387819 */ /* 0x000fe40000011647 */
[----:B------:R-:W-:Y:S01]  /*d4f0*/  LOP3.LUT R59, R59, 0xff00, R40, 0xf8, !PT ;  /* 0x0000ff003b3b7812 */ /* 0x000fe200078ef828 */
[----:B------:R-:W-:Y:S01]  /*d500*/  IMAD.U32 R40, R64, 0x10000, RZ ;  /* 0x0001000040287824 */ /* 0x000fe200078e00ff */
[----:B------:R-:W-:Y:S01]  /*d510*/  LOP3.LUT R63, R61, 0xff00, R42, 0xf8, !PT ;  /* 0x0000ff003d3f7812 */ /* 0x000fe200078ef82a */
[----:B------:R-:W-:Y:S01]  /*d520*/  IMAD.SHL.U32 R46, R56, 0x100, RZ ;  /* 0x00000100382e7824 */ /* 0x000fe200078e00ff */
[----:B------:R-:W-:-:S02]  /*d530*/  F2FP.F16.E4M3.UNPACK_B R64, R151.H1 ;  /* 0x00000097ff40723e */ /* 0x000fc400030006ff */
[----:B------:R-:W-:Y:S02]  /*d540*/  F2FP.F16.E4M3.UNPACK_B R61, R60.H1 ;  /* 0x0000003cff3d723e */ /* 0x000fe400030006ff */
[----:B------:R-:W-:Y:S01]  /*d550*/  F2FP.F16.E4M3.UNPACK_B R58, R57.H1 ;  /* 0x00000039ff3a723e */ /* 0x000fe200030006ff */
[----:B------:R-:W-:Y:S01]  /*d560*/  HADD2.F32 R42, -RZ, R64.H0_H0 ;  /* 0x20000040ff2a7230 */ /* 0x000fe20000004100 */
[----:B------:R-:W-:Y:S01]  /*d570*/  SHF.R.U32.HI R62, RZ, 0x10, R71 ;  /* 0x00000010ff3e7819 */ /* 0x000fe20000011647 */
[----:B------:R-:W-:Y:S01]  /*d580*/  HADD2.F32 R56, -RZ, R61.H0_H0 ;  /* 0x2000003dff387230 */ /* 0x000fe20000004100 */
[----:B------:R-:W-:Y:S02]  /*d590*/  LOP3.LUT R65, R71, 0xff0000ff, RZ, 0xc0, !PT ;  /* 0xff0000ff47417812 */ /* 0x000fe400078ec0ff */
[----:B------:R-:W-:Y:S02]  /*d5a0*/  LOP3.LUT R40, R59, 0xff0000, R40, 0xf8, !PT ;  /* 0x00ff00003b287812 */ /* 0x000fe400078ef828 */
[----:B------:R-:W-:Y:S01]  /*d5b0*/  LOP3.LUT R44, R55, 0xff0000, R44, 0xf8, !PT ;  /* 0x00ff0000372c7812 */ /* 0x000fe200078ef82c */
[----:B------:R-:W-:Y:S01]  /*d5c0*/  HADD2.F32 R55, -RZ, R58.H0_H0 ;  /* 0x2000003aff377230 */ /* 0x000fe20000004100 */
[----:B------:R-:W-:Y:S01]  /*d5d0*/  F2FP.F16.E4M3.UNPACK_B R59, R153.H1 ;  /* 0x00000099ff3b723e */ /* 0x000fe200030006ff */
[----:B------:R-:W-:Y:S01]  /*d5e0*/  FMUL.FTZ R68, R56, R42 ;  /* 0x0000002a38447220 */ /* 0x000fe20000410000 */
[----:B------:R-:W-:-:S02]  /*d5f0*/  SHF.R.U32.HI R67, RZ, 0x10, R69 ;  /* 0x00000010ff437819 */ /* 0x000fc40000011645 */
[----:B------:R-:W-:Y:S01]  /*d600*/  LOP3.LUT R66, R65, 0xff00, R46, 0xf8, !PT ;  /* 0x0000ff0041427812 */ /* 0x000fe200078ef82e */
[----:B------:R-:W-:Y:S01]  /*d610*/  IMAD.U32 R65, R62, 0x10000, RZ ;  /* 0x000100003e417824 */ /* 0x000fe200078e00ff */
[----:B------:R-:W-:Y:S01]  /*d620*/  SHF.L.U32 R46, R67, 0x10, RZ ;  /* 0x00000010432e7819 */ /* 0x000fe200000006ff */
[--C-:B------:R-:W-:Y:S02]  /*d630*/  HADD2.F32 R62, -RZ, R59.reuse.H0_H0 ;  /* 0x2000003bff3e7230 */ /* 0x100fe40000004100 */
[----:B------:R-:W-:Y:S01]  /*d640*/  FMUL.FTZ R67, R55, R42 ;  /* 0x0000002a37437220 */ /* 0x000fe20000410000 */
[----:B------:R-:W-:Y:S02]  /*d650*/  F2FP.F16.E4M3.UNPACK_B R151, R151 ;  /* 0x00000097ff97723e */ /* 0x000fe400020006ff */
        /* <DEDUP_REMOVED lines=10> */
[----:B------:R-:W-:-:S02]  /*d700*/  HADD2.F32 R59, -RZ, R58.H1_H1 ;  /* 0x3000003aff3b7230 */ /* 0x000fc40000004100 */
[----:B------:R-:W-:Y:S02]  /*d710*/  HADD2.F32 R64, -RZ, R151.H0_H0 ;  /* 0x20000097ff407230 */ /* 0x000fe40000004100 */
[CC--:B------:R-:W-:Y:S01]  /*d720*/  FMUL.FTZ R66, R62.reuse, R65.reuse ;  /* 0x000000413e427220 */ /* 0x0c0fe20000410000 */
        /* <DEDUP_REMOVED lines=38> */
[----:B------:R-:W-:Y:S02]  /*d990*/  HADD2.F32 R61, -RZ, R152.H0_H0 ;  /* 0x20000098ff3d7230 */ /* 0x000fe40000004100 */
[----:B------:R-:W-:Y:S01]  /*d9a0*/  FFMA.FTZ R60, R57, R62, -R58 ;  /* 0x0000003e393c7223 */ /* 0x000fe2000001083a */
[----:B------:R-:W-:Y:S01]  /*d9b0*/  F2FP.F16.E4M3.UNPACK_B R57, R54 ;  /* 0x00000036ff39723e */ /* 0x000fe200020006ff */
[----:B------:R-:W-:Y:S01]  /*d9c0*/  HADD2.F32 R54, -RZ, R52.H0_H0 ;  /* 0x20000034ff367230 */ /* 0x000fe20000004100 */
[----:B------:R-:W-:Y:S01]  /*d9d0*/  F2FP.F16.E4M3.UNPACK_B R154, R154 ;  /* 0x0000009aff9a723e */ /* 0x000fe200020006ff */
[----:B------:R-:W-:Y:S01]  /*d9e0*/  FFMA.FTZ R77, R59, R62, R64 ;  /* 0x0000003e3b4d7223 */ /* 0x000fe20000010040 */
[----:B------:R-:W-:Y:S01]  /*d9f0*/  HADD2.F32 R152, -RZ, R152.H1_H1 ;  /* 0x30000098ff987230 */ /* 0x000fe20000004100 */
[----:B------:R-:W-:Y:S01]  /*da00*/  F2FP.SATFINITE.E4M3.F32.PACK_AB_MERGE_C R55, R70, R55, RZ ;  /* 0x000000374637723e */ /* 0x000fe200048070ff */
[--C-:B------:R-:W-:Y:S01]  /*da10*/  HADD2.F32 R58, -RZ, R57.reuse.H0_H0 ;  /* 0x20000039ff3a7230 */ /* 0x100fe20000004100 */
[----:B------:R-:W-:Y:S01]  /*da20*/  F2FP.F16.E4M3.UNPACK_B R64, R46 ;  /* 0x0000002eff40723e */ /* 0x000fe200020006ff */
[----:B------:R-:W-:Y:S01]  /*da30*/  HADD2.F32 R57, -RZ, R57.H1_H1 ;  /* 0x30000039ff397230 */ /* 0x000fe20000004100 */
[----:B------:R-:W-:Y:S01]  /*da40*/  F2FP.SATFINITE.E4M3.F32.PACK_AB_MERGE_C R67, R67, R56, RZ ;  /* 0x000000384343723e */ /* 0x000fe200048070ff */
[----:B------:R-:W-:-:S02]  /*da50*/  HADD2.F32 R59, -RZ, R154.H0_H0 ;  /* 0x2000009aff3b7230 */ /* 0x000fc40000004100 */
[-C--:B------:R-:W-:Y:S01]  /*da60*/  FMUL.FTZ R63, R58, R61.reuse ;  /* 0x0000003d3a3f7220 */ /* 0x080fe20000410000 */
[----:B------:R-:W-:Y:S02]  /*da70*/  HADD2.F32 R52, -RZ, R52.H1_H1 ;  /* 0x30000034ff347230 */ /* 0x000fe40000004100 */
[C---:B------:R-:W-:Y:S01]  /*da80*/  FMUL.FTZ R61, R54.reuse, R61 ;  /* 0x0000003d363d7220 */ /* 0x040fe20000410000 */
[----:B------:R-:W-:Y:S02]  /*da90*/  HADD2.F32 R154, -RZ, R154.H1_H1 ;  /* 0x3000009aff9a7230 */ /* 0x000fe40000004100 */
[CC--:B------:R-:W-:Y:S01]  /*daa0*/  FMUL.FTZ R69, R57.reuse, R152.reuse ;  /* 0x0000009839457220 */ /* 0x0c0fe20000410000 */
[-C--:B------:R-:W-:Y:S01]  /*dab0*/  FFMA.FTZ R54, R54, R59.reuse, -R63 ;  /* 0x0000003b36367223 */ /* 0x080fe2000001083f */
[----:B------:R-:W-:Y:S01]  /*dac0*/  FFMA.FTZ R61, R58, R59, R61 ;  /* 0x0000003b3a3d7223 */ /* 0x000fe2000001003d */
[C---:B------:R-:W-:Y:S01]  /*dad0*/  FMUL.FTZ R152, R52.reuse, R152 ;  /* 0x0000009834987220 */ /* 0x040fe20000410000 */
[----:B------:R-:W-:Y:S01]  /*dae0*/  F2FP.F16.E4M3.UNPACK_B R59, R45 ;  /* 0x0000002dff3b723e */ /* 0x000fe200020006ff */
[-C--:B------:R-:W-:Y:S01]  /*daf0*/  FFMA.FTZ R69, R52, R154.reuse, -R69 ;  /* 0x0000009a34457223 */ /* 0x080fe20000010845 */
[----:B------:R-:W-:Y:S01]  /*db00*/  F2FP.F16.E4M3.UNPACK_B R58, R41 ;  /* 0x00000029ff3a723e */ /* 0x000fe200020006ff */
[----:B------:R-:W-:Y:S01]  /*db10*/  FFMA.FTZ R52, R57, R154, R152 ;  /* 0x0000009a39347223 */ /* 0x000fe20000010098 */
[----:B------:R-:W-:Y:S01]  /*db20*/  F2FP.SATFINITE.E4M3.F32.PACK_AB_MERGE_C R71, R60, R71, RZ ;  /* 0x000000473c47723e */ /* 0x000fe200048070ff */
[--C-:B------:R-:W-:Y:S01]  /*db30*/  HADD2.F32 R60, -RZ, R59.reuse.H0_H0 ;  /* 0x2000003bff3c7230 */ /* 0x100fe20000004100 */
[----:B------:R-:W-:Y:S01]  /*db40*/  F2FP.SATFINITE.E4M3.F32.PACK_AB_MERGE_C R56, R68, R65, R55 ;  /* 0x000000414438723e */ /* 0x000fe20004807037 */
[----:B------:R-:W-:Y:S01]  /*db50*/  HADD2.F32 R65, -RZ, R64.H0_H0 ;  /* 0x20000040ff417230 */ /* 0x000fe20000004100 */
[----:B------:R-:W-:Y:S01]  /*db60*/  F2FP.F16.E4M3.UNPACK_B R62, R44 ;  /* 0x0000002cff3e723e */ /* 0x000fe200020006ff */
[----:B------:R-:W-:Y:S01]  /*db70*/  HADD2.F32 R57, -RZ, R58.H0_H0 ;  /* 0x2000003aff397230 */ /* 0x000fe20000004100 */
[----:B------:R-:W-:Y:S01]  /*db80*/  F2FP.SATFINITE.E4M3.F32.PACK_AB_MERGE_C R76, R77, R76, RZ ;  /* 0x0000004c4d4c723e */ /* 0x000fe200048070ff */
[----:B------:R-:W-:Y:S01]  /*db90*/  HADD2.F32 R64, -RZ, R64.H1_H1 ;  /* 0x30000040ff407230 */ /* 0x000fe20000004100 */
[----:B------:R-:W-:Y:S01]  /*dba0*/  F2FP.SATFINITE.E4M3.F32.PACK_AB_MERGE_C R55, R151, R66, R67 ;  /* 0x000000429737723e */ /* 0x000fe20004807043 */
[----:B------:R-:W-:Y:S01]  /*dbb0*/  HADD2.F32 R63, -RZ, R62.H0_H0 ;  /* 0x2000003eff3f7230 */ /* 0x000fe20000004100 */
[----:B------:R-:W-:Y:S01]  /*dbc0*/  F2FP.SATFINITE.E4M3.F32.PACK_AB_MERGE_C R52, R52, R61, R76 ;  /* 0x0000003d3434723e */ /* 0x000fe2000480704c */
[----:B------:R-:W-:Y:S01]  /*dbd0*/  FMUL.FTZ R66, R60, R65 ;  /* 0x000000413c427220 */ /* 0x000fe20000410000 */
[----:B------:R-:W-:-:S02]  /*dbe0*/  HADD2.F32 R61, -RZ, R59.H1_H1 ;  /* 0x3000003bff3d7230 */ /* 0x000fc40000004100 */
[C---:B------:R-:W-:Y:S01]  /*dbf0*/  FMUL.FTZ R65, R57.reuse, R65 ;  /* 0x0000004139417220 */ /* 0x040fe20000410000 */
[----:B------:R-:W-:Y:S02]  /*dc00*/  HADD2.F32 R59, -RZ, R58.H1_H1 ;  /* 0x3000003aff3b7230 */ /* 0x000fe40000004100 */
[-C--:B------:R-:W-:Y:S01]  /*dc10*/  FFMA.FTZ R57, R57, R63.reuse, -R66 ;  /* 0x0000003f39397223 */ /* 0x080fe20000010842 */
[----:B------:R-:W-:Y:S02]  /*dc20*/  HADD2.F32 R62, -RZ, R62.H1_H1 ;  /* 0x3000003eff3e7230 */ /* 0x000fe40000004100 */
[-C--:B------:R-:W-:Y:S01]  /*dc30*/  FMUL.FTZ R66, R61, R64.reuse ;  /* 0x000000403d427220 */ /* 0x080fe20000410000 */
[----:B------:R-:W-:Y:S01]  /*dc40*/  FFMA.FTZ R58, R60, R63, R65 ;  /* 0x0000003f3c3a7223 */ /* 0x000fe20000010041 */
[C---:B------:R-:W-:Y:S01]  /*dc50*/  FMUL.FTZ R64, R59.reuse, R64 ;  /* 0x000000403b407220 */ /* 0x040fe20000410000 */
[----:B------:R-:W-:Y:S01]  /*dc60*/  F2FP.F16.E4M3.UNPACK_B R60, R45.H1 ;  /* 0x0000002dff3c723e */ /* 0x000fe200030006ff */
[----:B------:R-:W-:Y:S01]  /*dc70*/  FFMA.FTZ R68, R59, R62, -R66 ;  /* 0x0000003e3b447223 */ /* 0x000fe20000010842 */
[----:B------:R-:W-:Y:S01]  /*dc80*/  F2FP.F16.E4M3.UNPACK_B R59, R46.H1 ;  /* 0x0000002eff3b723e */ /* 0x000fe200030006ff */
[----:B------:R-:W-:Y:S01]  /*dc90*/  FFMA.FTZ R67, R61, R62, R64 ;  /* 0x0000003e3d437223 */ /* 0x000fe20000010040 */
[----:B------:R-:W-:Y:S01]  /*dca0*/  F2FP.F16.E4M3.UNPACK_B R41, R41.H1 ;  /* 0x00000029ff29723e */ /* 0x000fe200030006ff */
[--C-:B------:R-:W-:Y:S01]  /*dcb0*/  HADD2.F32 R46, -RZ, R60.reuse.H0_H0 ;  /* 0x2000003cff2e7230 */ /* 0x100fe20000004100 */
[----:B------:R-:W-:Y:S01]  /*dcc0*/  F2FP.F16.E4M3.UNPACK_B R44, R44.H1 ;  /* 0x0000002cff2c723e */ /* 0x000fe200030006ff */
        /* <DEDUP_REMOVED lines=8> */
[--C-:B------:R-:W-:Y:S02]  /*dd50*/  HADD2.F32 R59, -RZ, R44.reuse.H0_H0 ;  /* 0x2000002cff3b7230 */ /* 0x100fe40000004100 */
[----:B------:R-:W-:Y:S02]  /*dd60*/  HADD2.F32 R41, -RZ, R41.H1_H1 ;  /* 0x30000029ff297230 */ /* 0x000fe40000004100 */
[-C--:B------:R-:W-:Y:S01]  /*dd70*/  FMUL.FTZ R66, R60, R62.reuse ;  /* 0x0000003e3c427220 */ /* 0x080fe20000410000 */
[----:B------:R-:W-:Y:S02]  /*dd80*/  HADD2.F32 R44, -RZ, R44.H1_H1 ;  /* 0x3000002cff2c7230 */ /* 0x000fe40000004100 */
[----:B------:R-:W-:Y:S01]  /*dd90*/  FFMA.FTZ R70, R46, R59, R61 ;  /* 0x0000003b2e467223 */ /* 0x000fe2000001003d */
[----:B------:R-:W-:Y:S01]  /*dda0*/  F2FP.F16.E4M3.UNPACK_B R46, R47 ;  /* 0x0000002fff2e723e */ /* 0x000fe200020006ff */
[----:B------:R-:W-:Y:S01]  /*ddb0*/  FFMA.FTZ R69, R45, R59, -R64 ;  /* 0x0000003b2d457223 */ /* 0x000fe20000010840 */
[C---:B------:R-:W-:Y:S01]  /*ddc0*/  FMUL.FTZ R45, R41.reuse, R62 ;  /* 0x0000003e292d7220 */ /* 0x040fe20000410000 */
[----:B------:R-:W-:Y:S01]  /*ddd0*/  FFMA.FTZ R76, R41, R44, -R66 ;  /* 0x0000002c294c7223 */ /* 0x000fe20000010842 */
[-C--:B------:R-:W-:Y:S01]  /*dde0*/  F2FP.F16.E4M3.UNPACK_B R41, R43.reuse ;  /* 0x0000002bff29723e */ /* 0x080fe200020006ff */
[----:B------:R-:W-:Y:S01]  /*ddf0*/  HADD2.F32 R59, -RZ, R46.H0_H0 ;  /* 0x2000002eff3b7230 */ /* 0x000fe20000004100 */
[----:B------:R-:W-:Y:S01]  /*de00*/  F2FP.F16.E4M3.UNPACK_B R64, R42.H1 ;  /* 0x0000002aff40723e */ /* 0x000fe200030006ff */
[----:B------:R-:W-:Y:S01]  /*de10*/  HADD2.F32 R65, -RZ, R63.H0_H0 ;  /* 0x2000003fff417230 */ /* 0x000fe20000004100 */
[----:B------:R-:W-:Y:S01]  /*de20*/  F2FP.F16.E4M3.UNPACK_B R43, R43.H1 ;  /* 0x0000002bff2b723e */ /* 0x000fe200030006ff */
[----:B------:R-:W-:Y:S01]  /*de30*/  FFMA.FTZ R71, R60, R44, R45 ;  /* 0x0000002c3c477223 */ /* 0x000fe2000001002d */
        /* <DEDUP_REMOVED lines=11> */
[----:B------:R-:W-:Y:S02]  /*def0*/  HADD2.F32 R47, -RZ, R47.H1_H1 ;  /* 0x3000002fff2f7230 */ /* 0x000fe40000004100 */
[----:B------:R-:W-:Y:S01]  /*df00*/  FMUL.FTZ R65, R45, R66 ;  /* 0x000000422d417220 */ /* 0x000fe20000410000 */
[----:B------:R-:W-:Y:S02]  /*df10*/  HADD2.F32 R64, -RZ, R64.H1_H1 ;  /* 0x30000040ff407230 */ /* 0x000fe40000004100 */
[----:B------:R-:W-:Y:S01]  /*df20*/  FFMA.FTZ R77, R44, R61, -R77 ;  /* 0x0000003d2c4d7223 */ /* 0x000fe2000001084d */
[----:B------:R-:W-:-:S02]  /*df30*/  HADD2.F32 R43, -RZ, R43.H1_H1 ;  /* 0x3000002bff2b7230 */ /* 0x000fc40000004100 */
[C---:B------:R-:W-:Y:S01]  /*df40*/  FMUL.FTZ R80, R40.reuse, R66 ;  /* 0x0000004228507220 */ /* 0x040fe20000410000 */
[----:B------:R-:W-:Y:S02]  /*df50*/  HADD2.F32 R62, -RZ, R60.H0_H0 ;  /* 0x2000003cff3e7230 */ /* 0x000fe40000004100 */
[-C--:B------:R-:W-:Y:S01]  /*df60*/  FMUL.FTZ R44, R47, R64.reuse ;  /* 0x000000402f2c7220 */ /* 0x080fe20000410000 */
[----:B------:R-:W-:Y:S02]  /*df70*/  HADD2.F32 R46, -RZ, R46.H1_H1 ;  /* 0x3000002eff2e7230 */ /* 0x000fe40000004100 */
[----:B------:R-:W-:Y:S01]  /*df80*/  FMUL.FTZ R64, R43, R64 ;  /* 0x000000402b407220 */ /* 0x000fe20000410000 */
[----:B------:R-:W-:Y:S02]  /*df90*/  HADD2.F32 R63, -RZ, R63.H1_H1 ;  /* 0x3000003fff3f7230 */ /* 0x000fe40000004100 */
[----:B------:R-:W-:Y:S01]  /*dfa0*/  FFMA.FTZ R65, R40, R62, R65 ;  /* 0x0000003e28417223 */ /* 0x000fe20000010041 */
[----:B------:R-:W-:-:S02]  /*dfb0*/  HADD2.F32 R60, -RZ, R60.H1_H1 ;  /* 0x3000003cff3c7230 */ /* 0x000fc40000004100 */
[----:B------:R-:W-:Y:S01]  /*dfc0*/  FFMA.FTZ R80, R45, R62, -R80 ;  /* 0x0000003e2d507223 */ /* 0x000fe20000010850 */
[----:B------:R-:W-:Y:S02]  /*dfd0*/  HADD2.F32 R41, -RZ, R41.H1_H1 ;  /* 0x30000029ff297230 */ /* 0x000fe40000004100 */
[CC--:B------:R-:W-:Y:S01]  /*dfe0*/  FMUL.FTZ R40, R46.reuse, R63.reuse ;  /* 0x0000003f2e287220 */ /* 0x0c0fe20000410000 */
[----:B------:R-:W-:Y:S02]  /*dff0*/  HADD2.F32 R42, -RZ, R42.H1_H1 ;  /* 0x3000002aff2a7230 */ /* 0x000fe40000004100 */
[-C--:B------:R-:W-:Y:S01]  /*e000*/  FFMA.FTZ R43, R43, R60.reuse, -R44 ;  /* 0x0000003c2b2b7223 */ /* 0x080fe2000001082c */
[----:B------:R-:W-:Y:S01]  /*e010*/  FFMA.FTZ R64, R47, R60, R64 ;  /* 0x0000003c2f407223 */ /* 0x000fe20000010040 */
[----:B------:R-:W-:Y:S01]  /*e020*/  FMUL.FTZ R63, R41, R63 ;  /* 0x0000003f293f7220 */ /* 0x000fe20000410000 */
[----:B------:R-:W-:Y:S01]  /*e030*/  FFMA.FTZ R78, R59, R61, R78 ;  /* 0x0000003d3b4e7223 */ /* 0x000fe2000001004e */
[----:B------:R-:W-:Y:S01]  /*e040*/  FFMA.FTZ R40, R41, R42, -R40 ;  /* 0x0000002a29287223 */ /* 0x000fe20000010828 */
[----:B------:R-:W-:Y:S01]  /*e050*/  F2FP.SATFINITE.E4M3.F32.PACK_AB_MERGE_C R43, R43, R80, RZ ;  /* 0x000000502b2b723e */ /* 0x000fe200048070ff */
[----:B------:R-:W-:Y:S01]  /*e060*/  FFMA.FTZ R63, R46, R42, R63 ;  /* 0x0000002a2e3f7223 */ /* 0x000fe2000001003f */
[----:B------:R-:W-:Y:S01]  /*e070*/  F2FP.SATFINITE.E4M3.F32.PACK_AB_MERGE_C R70, R71, R70, RZ ;  /* 0x000000464746723e */ /* 0x000fe200048070ff */
[----:B------:R-:W-:Y:S01]  /*e080*/  IMAD.MOV.U32 R44, RZ, RZ, R55 ;  /* 0x000000ffff2c7224 */ /* 0x000fe200078e0037 */
        /* <DEDUP_REMOVED lines=8> */
.L_x_2251:
[----:B------:R-:W-:Y:S05]  /*e110*/  BSYNC B2 ;  /* 0x0000000000027941 */ /* 0x000fea0003800000 */
.L_x_2250:
[----:B0-----:R3:W-:Y:S04]  /*e120*/  STG.E.128 desc[UR56][R48.64], R40 ;  /* 0x0000002830007986 */ /* 0x0017e8000c101d38 */
[----:B-1----:R3:W-:Y:S02]  /*e130*/  @!P2 STG.E.128 desc[UR56][R50.64], R44 ;  /* 0x0000002c3200a986 */ /* 0x0027e4000c101d38 */
.L_x_2249:
[----:B------:R-:W-:Y:S05]  /*e140*/  BSYNC B1 ;  /* 0x0000000000017941 */ /* 0x000fea0003800000 */
.L_x_2248:
[----:B------:R-:W-:-:S13]  /*e150*/  ISETP.NE.AND P2, PT, R34, RZ, PT ;  /* 0x000000ff2200720c */ /* 0x000fda0003f45270 */
[----:B------:R-:W-:Y:S05]  /*e160*/  @!P2 BRA `(.L_x_2202) ;  /* 0x0000001000bca947 */ /* 0x000fea0003800000 */
[----:B------:R-:W-:Y:S01]  /*e170*/  ISETP.GE.AND P5, PT, R191, R97, PT ;  /* 0x00000061bf00720c */ /* 0x000fe20003fa6270 */
[----:B------:R-:W-:Y:S01]  /*e180*/  BSSY B1, `(.L_x_2252) ;  /* 0x00000ed000017945 */ /* 0x000fe20003800000 */
[----:B0--3--:R-:W-:Y:S02]  /*e190*/  IADD3 R49, P2, P4, R116, R138, R27 ;  /* 0x0000008a74317210 */ /* 0x009fe40007c5e01b */
[----:B------:R-:W-:Y:S02]  /*e1a0*/  SEL R155, R118, R155, !P5 ;  /* 0x0000009b769b7207 */ /* 0x000fe40006800000 */
[----:B------:R-:W-:Y:S02]  /*e1b0*/  IADD3.X R42, R0, R53, R30, P2, P4 ;  /* 0x00000035002a7210 */ /* 0x000fe400017e841e */
[----:B------:R-:W-:Y:S02]  /*e1c0*/  SHF.R.S32.HI R40, RZ, 0x1f, R155 ;  /* 0x0000001fff287819 */ /* 0x000fe4000001149b */
[----:B------:R-:W-:-:S02]  /*e1d0*/  IADD3 R48, P2, R49, R124, RZ ;  /* 0x0000007c31307210 */ /* 0x000fc40007f5e0ff */
[----:B------:R-:W-:-:S03]  /*e1e0*/  LEA.HI R155, R40, R155, RZ, 0x5 ;  /* 0x0000009b289b7211 */ /* 0x000fc600078f28ff */
[----:B------:R-:W-:Y:S01]  /*e1f0*/  IMAD.X R49, R42, 0x1, R125, P2 ;  /* 0x000000012a317824 */ /* 0x000fe200010e067d */
[----:B------:R-:W-:Y:S02]  /*e200*/  LEA.HI.SX32 R155, R155, R26, 0x1b ;  /* 0x0000001a9b9b7211 */ /* 0x000fe400078fdaff */
[----:B------:R-:W-:Y:S02]  /*e210*/  ISETP.GE.AND P2, PT, R191, R134, PT ;  /* 0x00000086bf00720c */ /* 0x000fe40003f46270 */
        /* <DEDUP_REMOVED lines=15> */
[--C-:B------:R-:W-:Y:S01]  /*e310*/  SHF.R.U32.HI R57, RZ, 0x8, R85.reuse ;  /* 0x00000008ff397819 */ /* 0x100fe20000011655 */
[----:B0-----:R-:W-:Y:S01]  /*e320*/  IMAD.MOV.U32 R50, RZ, RZ, R40 ;  /* 0x000000ffff327224 */ /* 0x001fe200078e0028 */
[----:B------:R-:W-:Y:S01]  /*e330*/  LOP3.LUT R52, R85, 0xff0000ff, RZ, 0xc0, !PT ;  /* 0xff0000ff55347812 */ /* 0x000fe200078ec0ff */
[----:B------:R-:W-:Y:S01]  /*e340*/  IMAD.MOV.U32 R55, RZ, RZ, R42 ;  /* 0x000000ffff377224 */ /* 0x000fe200078e002a */
[----:B------:R-:W-:Y:S01]  /*e350*/  SHF.R.U32.HI R66, RZ, 0x10, R85 ;  /* 0x00000010ff427819 */ /* 0x000fe20000011655 */
[----:B------:R-:W-:Y:S01]  /*e360*/  IMAD.SHL.U32 R57, R57, 0x100, RZ ;  /* 0x0000010039397824 */ /* 0x000fe200078e00ff */
[----:B------:R-:W-:Y:S01]  /*e370*/  SHF.R.U32.HI R61, RZ, 0x8, R87 ;  /* 0x00000008ff3d7819 */ /* 0x000fe20000011657 */
[----:B-1----:R-:W-:Y:S01]  /*e380*/  IMAD.MOV.U32 R59, RZ, RZ, R46 ;  /* 0x000000ffff3b7224 */ /* 0x002fe200078e002e */
[----:B------:R-:W-:Y:S02]  /*e390*/  MOV R56, R44 ;  /* 0x0000002c00387202 */ /* 0x000fe40000000f00 */
[----:B------:R-:W-:Y:S01]  /*e3a0*/  LOP3.LUT R44, R52, 0xff00, R57, 0xf8, !PT ;  /* 0x0000ff00342c7812 */ /* 0x000fe200078ef839 */
[----:B------:R-:W-:Y:S01]  /*e3b0*/  IMAD.U32 R57, R66, 0x10000, RZ ;  /* 0x0001000042397824 */ /* 0x000fe200078e00ff */
[----:B------:R-:W-:-:S02]  /*e3c0*/  LOP3.LUT R54, R87, 0xff0000ff, RZ, 0xc0, !PT ;  /* 0xff0000ff57367812 */ /* 0x000fc400078ec0ff */
[----:B------:R-:W-:Y:S02]  /*e3d0*/  SHF.R.U32.HI R63, RZ, 0x8, R73 ;  /* 0x00000008ff3f7819 */ /* 0x000fe40000011649 */
[----:B------:R-:W-:Y:S02]  /*e3e0*/  SHF.R.U32.HI R65, RZ, 0x8, R75 ;  /* 0x00000008ff417819 */ /* 0x000fe4000001164b */
[----:B------:R-:W-:Y:S01]  /*e3f0*/  SHF.L.U32 R61, R61, 0x8, RZ ;  /* 0x000000083d3d7819 */ /* 0x000fe200000006ff */
[----:B------:R-:W-:Y:S01]  /*e400*/  IMAD.SHL.U32 R63, R63, 0x100, RZ ;  /* 0x000001003f3f7824 */ /* 0x000fe200078e00ff */
[----:B------:R-:W-:Y:S01]  /*e410*/  SHF.R.U32.HI R62, RZ, 0x10, R87 ;  /* 0x00000010ff3e7819 */ /* 0x000fe20000011657 */
[----:B------:R-:W-:Y:S01]  /*e420*/  IMAD.SHL.U32 R65, R65, 0x100, RZ ;  /* 0x0000010041417824 */ /* 0x000fe200078e00ff */
[----:B------:R-:W-:Y:S02]  /*e430*/  LOP3.LUT R40, R54, 0xff00, R61, 0xf8, !PT ;  /* 0x0000ff0036287812 */ /* 0x000fe400078ef83d */
[----:B------:R-:W-:-:S02]  /*e440*/  LOP3.LUT R44, R44, 0xff0000, R57, 0xf8, !PT ;  /* 0x00ff00002c2c7812 */ /* 0x000fc400078ef839 */
[----:B------:R-:W-:Y:S02]  /*e450*/  SHF.L.U32 R61, R62, 0x10, RZ ;  /* 0x000000103e3d7819 */ /* 0x000fe400000006ff */
[----:B------:R-:W-:Y:S02]  /*e460*/  LOP3.LUT R58, R73, 0xff0000ff, RZ, 0xc0, !PT ;  /* 0xff0000ff493a7812 */ /* 0x000fe400078ec0ff */
[----:B------:R-:W-:Y:S02]  /*e470*/  LOP3.LUT R60, R75, 0xff0000ff, RZ, 0xc0, !PT ;  /* 0xff0000ff4b3c7812 */ /* 0x000fe400078ec0ff */
[----:B------:R-:W-:Y:S02]  /*e480*/  F2FP.F16.E4M3.UNPACK_B R62, R150.H1 ;  /* 0x00000096ff3e723e */ /* 0x000fe400030006ff */
[----:B------:R-:W-:Y:S02]  /*e490*/  F2FP.F16.E4M3.UNPACK_B R57, R56.H1 ;  /* 0x00000038ff39723e */ /* 0x000fe400030006ff */
[----:B------:R-:W-:-:S02]  /*e4a0*/  F2FP.F16.E4M3.UNPACK_B R52, R50.H1 ;  /* 0x00000032ff34723e */ /* 0x000fc400030006ff */
[----:B------:R-:W-:Y:S01]  /*e4b0*/  LOP3.LUT R46, R58, 0xff00, R63, 0xf8, !PT ;  /* 0x0000ff003a2e7812 */ /* 0x000fe200078ef83f */
[----:B------:R-:W-:Y:S01]  /*e4c0*/  HADD2.F32 R63, -RZ, R62.H0_H0 ;  /* 0x2000003eff3f7230 */ /* 0x000fe20000004100 */
[----:B------:R-:W-:Y:S01]  /*e4d0*/  LOP3.LUT R42, R60, 0xff00, R65, 0xf8, !PT ;  /* 0x0000ff003c2a7812 */ /* 0x000fe200078ef841 */
[----:B------:R-:W-:Y:S01]  /*e4e0*/  HADD2.F32 R58, -RZ, R57.H0_H0 ;  /* 0x20000039ff3a7230 */ /* 0x000fe20000004100 */
[----:B------:R-:W-:Y:S01]  /*e4f0*/  F2FP.F16.E4M3.UNPACK_B R60, R148.H1 ;  /* 0x00000094ff3c723e */ /* 0x000fe200030006ff */
[----:B------:R-:W-:Y:S01]  /*e500*/  HADD2.F32 R54, -RZ, R52.H0_H0 ;  /* 0x20000034ff367230 */ /* 0x000fe20000004100 */
[----:B------:R-:W-:Y:S02]  /*e510*/  LOP3.LUT R40, R40, 0xff0000, R61, 0xf8, !PT ;  /* 0x00ff000028287812 */ /* 0x000fe400078ef83d */
[----:B------:R-:W-:Y:S01]  /*e520*/  SHF.R.U32.HI R64, RZ, 0x10, R73 ;  /* 0x00000010ff407819 */ /* 0x000fe20000011649 */
[----:B------:R-:W-:Y:S02]  /*e530*/  HADD2.F32 R61, -RZ, R60.H0_H0 ;  /* 0x2000003cff3d7230 */ /* 0x000fe40000004100 */
[-C--:B------:R-:W-:Y:S01]  /*e540*/  FMUL.FTZ R69, R58, R63.reuse ;  /* 0x0000003f3a457220 */ /* 0x080fe20000410000 */
[----:B------:R-:W-:Y:S01]  /*e550*/  FMUL.FTZ R63, R54, R63 ;  /* 0x0000003f363f7220 */ /* 0x000fe20000410000 */
[----:B------:R-:W-:Y:S01]  /*e560*/  F2FP.F16.E4M3.UNPACK_B R150, R150 ;  /* 0x00000096ff96723e */ /* 0x000fe200020006ff */
[----:B------:R-:W-:-:S02]  /*e570*/  IMAD.U32 R65, R64, 0x10000, RZ ;  /* 0x0001000040417824 */ /* 0x000fc400078e00ff */
[-C--:B------:R-:W-:Y:S01]  /*e580*/  FFMA.FTZ R69, R54, R61.reuse, -R69 ;  /* 0x0000003d36457223 */ /* 0x080fe20000010845 */
[----:B------:R-:W-:Y:S01]  /*e590*/  FFMA.FTZ R66, R58, R61, R63 ;  /* 0x0000003d3a427223 */ /* 0x000fe2000001003f */
[----:B------:R-:W-:Y:S01]  /*e5a0*/  HADD2.F32 R63, -RZ, R62.H1_H1 ;  /* 0x3000003eff3f7230 */ /* 0x000fe20000004100 */
[----:B------:R-:W-:Y:S01]  /*e5b0*/  F2FP.F16.E4M3.UNPACK_B R56, R56 ;  /* 0x00000038ff38723e */ /* 0x000fe200020006ff */
[----:B------:R-:W-:Y:S01]  /*e5c0*/  HADD2.F32 R58, -RZ, R57.H1_H1 ;  /* 0x30000039ff3a7230 */ /* 0x000fe20000004100 */
[----:B------:R-:W-:Y:S01]  /*e5d0*/  F2FP.F16.E4M3.UNPACK_B R50, R50 ;  /* 0x00000032ff32723e */ /* 0x000fe200020006ff */
[----:B------:R-:W-:Y:S01]  /*e5e0*/  HADD2.F32 R54, -RZ, R52.H1_H1 ;  /* 0x30000034ff367230 */ /* 0x000fe20000004100 */
[----:B------:R-:W-:Y:S01]  /*e5f0*/  LOP3.LUT R46, R46, 0xff0000, R65, 0xf8, !PT ;  /* 0x00ff00002e2e7812 */ /* 0x000fe200078ef841 */
[----:B------:R-:W-:Y:S01]  /*e600*/  HADD2.F32 R61, -RZ, R60.H1_H1 ;  /* 0x3000003cff3d7230 */ /* 0x000fe20000004100 */
[----:B------:R-:W-:Y:S01]  /*e610*/  F2FP.F16.E4M3.UNPACK_B R148, R148 ;  /* 0x00000094ff94723e */ /* 0x000fe200020006ff */
[----:B------:R-:W-:Y:S01]  /*e620*/  FMUL.FTZ R65, R58, R63 ;  /* 0x0000003f3a417220 */ /* 0x000fe20000410000 */
[----:B------:R-:W-:-:S02]  /*e630*/  HADD2.F32 R60, -RZ, R150.H0_H0 ;  /* 0x20000096ff3c7230 */ /* 0x000fc40000004100 */
        /* <DEDUP_REMOVED lines=9> */
[----:B------:R-:W-:Y:S01]  /*e6d0*/  HADD2.F32 R56, -RZ, R56.H1_H1 ;  /* 0x30000038ff387230 */ /* 0x000fe20000004100 */
[----:B------:R-:W-:Y:S01]  /*e6e0*/  SHF.R.U32.HI R67, RZ, 0x10, R75 ;  /* 0x00000010ff437819 */ /* 0x000fe2000001164b */
[-C--:B------:R-:W-:Y:S01]  /*e6f0*/  FFMA.FTZ R62, R52, R54.reuse, -R61 ;  /* 0x00000036343e7223 */ /* 0x080fe2000001083d */
[----:B------:R-:W-:Y:S01]  /*e700*/  FFMA.FTZ R64, R57, R54, R60 ;  /* 0x0000003639407223 */ /* 0x000fe2000001003c */
[----:B------:R-:W-:Y:S02]  /*e710*/  HADD2.F32 R50, -RZ, R50.H1_H1 ;  /* 0x30000032ff327230 */ /* 0x000fe40000004100 */
[----:B------:R-:W-:Y:S01]  /*e720*/  FMUL.FTZ R57, R56, R63 ;  /* 0x0000003f38397220 */ /* 0x000fe20000410000 */
[----:B------:R-:W-:Y:S01]  /*e730*/  HADD2.F32 R61, -RZ, R148.H1_H1 ;  /* 0x30000094ff3d7230 */ /* 0x000fe20000004100 */
[----:B------:R-:W-:Y:S01]  /*e740*/  F2FP.F16.E4M3.UNPACK_B R52, R149.H1 ;  /* 0x00000095ff34723e */ /* 0x000fe200030006ff */
[----:B------:R-:W-:Y:S01]  /*e750*/  IMAD.U32 R67, R67, 0x10000, RZ ;  /* 0x0001000043437824 */ /* 0x000fe200078e00ff */
[----:B------:R-:W-:Y:S01]  /*e760*/  F2FP.F16.E4M3.UNPACK_B R54, R59.H1 ;  /* 0x0000003bff36723e */ /* 0x000fe200030006ff */
[C---:B------:R-:W-:Y:S01]  /*e770*/  FMUL.FTZ R63, R50.reuse, R63 ;  /* 0x0000003f323f7220 */ /* 0x040fe20000410000 */
[----:B------:R-:W-:Y:S01]  /*e780*/  FFMA.FTZ R65, R50, R61, -R57 ;  /* 0x0000003d32417223 */ /* 0x000fe20000010839 */
[----:B------:R-:W-:Y:S01]  /*e790*/  F2FP.F16.E4M3.UNPACK_B R50, R55.H1 ;  /* 0x00000037ff32723e */ /* 0x000fe200030006ff */
[----:B------:R-:W-:Y:S01]  /*e7a0*/  HADD2.F32 R60, -RZ, R52.H0_H0 ;  /* 0x20000034ff3c7230 */ /* 0x000fe20000004100 */
[----:B------:R-:W-:Y:S01]  /*e7b0*/  F2FP.F16.E4M3.UNPACK_B R58, R147.H1 ;  /* 0x00000093ff3a723e */ /* 0x000fe200030006ff */
[----:B------:R-:W-:Y:S01]  /*e7c0*/  HADD2.F32 R57, -RZ, R54.H0_H0 ;  /* 0x20000036ff397230 */ /* 0x000fe20000004100 */
[----:B------:R-:W-:Y:S01]  /*e7d0*/  LOP3.LUT R42, R42, 0xff0000, R67, 0xf8, !PT ;  /* 0x00ff00002a2a7812 */ /* 0x000fe200078ef843 */
[----:B------:R-:W-:Y:S01]  /*e7e0*/  FFMA.FTZ R67, R56, R61, R63 ;  /* 0x0000003d38437223 */ /* 0x000fe2000001003f */
[----:B------:R-:W-:Y:S01]  /*e7f0*/  HADD2.F32 R63, -RZ, R52.H1_H1 ;  /* 0x30000034ff3f7230 */ /* 0x000fe20000004100 */
[----:B------:R-:W-:Y:S01]  /*e800*/  F2FP.F16.E4M3.UNPACK_B R149, R149 ;  /* 0x00000095ff95723e */ /* 0x000fe200020006ff */
[----:B------:R-:W-:-:S02]  /*e810*/  HADD2.F32 R52, -RZ, R50.H0_H0 ;  /* 0x20000032ff347230 */ /* 0x000fc40000004100 */
[CC--:B------:R-:W-:Y:S01]  /*e820*/  FMUL.FTZ R61, R57.reuse, R60.reuse ;  /* 0x0000003c393d7220 */ /* 0x0c0fe20000410000 */
[----:B------:R-:W-:Y:S01]  /*e830*/  HADD2.F32 R56, -RZ, R58.H0_H0 ;  /* 0x2000003aff387230 */ /* 0x000fe20000004100 */
[----:B------:R-:W-:Y:S01]  /*e840*/  F2FP.F16.E4M3.UNPACK_B R59, R59 ;  /* 0x0000003bff3b723e */ /* 0x000fe200020006ff */
[----:B------:R-:W-:Y:S02]  /*e850*/  HADD2.F32 R54, -RZ, R54.H1_H1 ;  /* 0x30000036ff367230 */ /* 0x000fe40000004100 */
[C---:B------:R-:W-:Y:S01]  /*e860*/  FMUL.FTZ R70, R52.reuse, R60 ;  /* 0x0000003c34467220 */ /* 0x040fe20000410000 */
[----:B------:R-:W-:Y:S02]  /*e870*/  HADD2.F32 R50, -RZ, R50.H1_H1 ;  /* 0x30000032ff327230 */ /* 0x000fe40000004100 */
[-C--:B------:R-:W-:Y:S01]  /*e880*/  FFMA.FTZ R60, R52, R56.reuse, -R61 ;  /* 0x00000038343c7223 */ /* 0x080fe2000001083d */
[----:B------:R-:W-:Y:S02]  /*e890*/  HADD2.F32 R61, -RZ, R58.H1_H1 ;  /* 0x3000003aff3d7230 */ /* 0x000fe40000004100 */
[----:B------:R-:W-:Y:S01]  /*e8a0*/  FMUL.FTZ R73, R54, R63 ;  /* 0x0000003f36497220 */ /* 0x000fe20000410000 */
[----:B------:R-:W-:Y:S01]  /*e8b0*/  F2FP.F16.E4M3.UNPACK_B R55, R55 ;  /* 0x00000037ff37723e */ /* 0x000fe200020006ff */
[C---:B------:R-:W-:Y:S01]  /*e8c0*/  FMUL.FTZ R63, R50.reuse, R63 ;  /* 0x0000003f323f7220 */ /* 0x040fe20000410000 */
[----:B------:R-:W-:Y:S01]  /*e8d0*/  FFMA.FTZ R74, R57, R56, R70 ;  /* 0x00000038394a7223 */ /* 0x000fe20000010046 */
[----:B------:R-:W-:Y:S01]  /*e8e0*/  FFMA.FTZ R75, R50, R61, -R73 ;  /* 0x0000003d324b7223 */ /* 0x000fe20000010849 */
[----:B------:R-:W-:Y:S01]  /*e8f0*/  F2FP.F16.E4M3.UNPACK_B R147, R147 ;  /* 0x00000093ff93723e */ /* 0x000fe200020006ff */
[----:B------:R-:W-:Y:S01]  /*e900*/  FFMA.FTZ R77, R54, R61, R63 ;  /* 0x0000003d364d7223 */ /* 0x000fe2000001003f */
[----:B------:R-:W-:-:S02]  /*e910*/  HADD2.F32 R61, -RZ, R149.H0_H0 ;  /* 0x20000095ff3d7230 */ /* 0x000fc40000004100 */
[----:B------:R-:W-:Y:S02]  /*e920*/  HADD2.F32 R52, -RZ, R59.H0_H0 ;  /* 0x2000003bff347230 */ /* 0x000fe40000004100 */
[----:B------:R-:W-:Y:S02]  /*e930*/  HADD2.F32 R56, -RZ, R149.H1_H1 ;  /* 0x30000095ff387230 */ /* 0x000fe40000004100 */
[----:B------:R-:W-:Y:S02]  /*e940*/  HADD2.F32 R50, -RZ, R55.H0_H0 ;  /* 0x20000037ff327230 */ /* 0x000fe40000004100 */
[-C--:B------:R-:W-:Y:S01]  /*e950*/  FMUL.FTZ R63, R52, R61.reuse ;  /* 0x0000003d343f7220 */ /* 0x080fe20000410000 */
[----:B------:R-:W-:Y:S02]  /*e960*/  HADD2.F32 R59, -RZ, R59.H1_H1 ;  /* 0x3000003bff3b7230 */ /* 0x000fe40000004100 */
[----:B------:R-:W-:Y:S02]  /*e970*/  HADD2.F32 R55, -RZ, R55.H1_H1 ;  /* 0x30000037ff377230 */ /* 0x000fe40000004100 */
[----:B------:R-:W-:Y:S01]  /*e980*/  FMUL.FTZ R61, R50, R61 ;  /* 0x0000003d323d7220 */ /* 0x000fe20000410000 */
[----:B------:R-:W-:-:S02]  /*e990*/  HADD2.F32 R57, -RZ, R147.H0_H0 ;  /* 0x20000093ff397230 */ /* 0x000fc40000004100 */
[-C--:B------:R-:W-:Y:S01]  /*e9a0*/  FMUL.FTZ R58, R59, R56.reuse ;  /* 0x000000383b3a7220 */ /* 0x080fe20000410000 */
[----:B------:R-:W-:Y:S02]  /*e9b0*/  HADD2.F32 R54, -RZ, R147.H1_H1 ;  /* 0x30000093ff367230 */ /* 0x000fe40000004100 */
[C---:B------:R-:W-:Y:S01]  /*e9c0*/  FMUL.FTZ R56, R55.reuse, R56 ;  /* 0x0000003837387220 */ /* 0x040fe20000410000 */
[-C--:B------:R-:W-:Y:S01]  /*e9d0*/  FFMA.FTZ R63, R50, R57.reuse, -R63 ;  /* 0x00000039323f7223 */ /* 0x080fe2000001083f */
[----:B------:R-:W-:Y:S01]  /*e9e0*/  FFMA.FTZ R70, R52, R57, R61 ;  /* 0x0000003934467223 */ /* 0x000fe2000001003d */
[-C--:B------:R-:W-:Y:S01]  /*e9f0*/  FFMA.FTZ R72, R55, R54.reuse, -R58 ;  /* 0x0000003637487223 */ /* 0x080fe2000001083a */
[----:B------:R-:W-:Y:S01]  /*ea00*/  FFMA.FTZ R73, R59, R54, R56 ;  /* 0x000000363b497223 */ /* 0x000fe20000010038 */
[----:B------:R-:W-:Y:S02]  /*ea10*/  F2FP.SATFINITE.E4M3.F32.PACK_AB_MERGE_C R50, R71, R66, RZ ;  /* 0x000000424732723e */ /* 0x000fe400048070ff */
[----:B------:R-:W-:-:S02]  /*ea20*/  F2FP.F16.E4M3.UNPACK_B R58, R45 ;  /* 0x0000002dff3a723e */ /* 0x000fc400020006ff */
[----:B------:R-:W-:Y:S02]  /*ea30*/  F2FP.F16.E4M3.UNPACK_B R61, R46 ;  /* 0x0000002eff3d723e */ /* 0x000fe400020006ff */
[----:B------:R-:W-:Y:S01]  /*ea40*/  F2FP.F16.E4M3.UNPACK_B R56, R41 ;  /* 0x00000029ff38723e */ /* 0x000fe200020006ff */
[--C-:B------:R-:W-:Y:S01]  /*ea50*/  HADD2.F32 R59, -RZ, R58.reuse.H0_H0 ;  /* 0x2000003aff3b7230 */ /* 0x100fe20000004100 */
[----:B------:R-:W-:Y:S01]  /*ea60*/  F2FP.SATFINITE.E4M3.F32.PACK_AB_MERGE_C R55, R75, R60, RZ ;  /* 0x0000003c4b37723e */ /* 0x000fe200048070ff */
[----:B------:R-:W-:Y:S01]  /*ea70*/  HADD2.F32 R58, -RZ, R58.H1_H1 ;  /* 0x3000003aff3a7230 */ /* 0x000fe20000004100 */
[----:B------:R-:W-:Y:S01]  /*ea80*/  F2FP.SATFINITE.E4M3.F32.PACK_AB_MERGE_C R50, R67, R64, R50 ;  /* 0x000000404332723e */ /* 0x000fe20004807032 */
[--C-:B------:R-:W-:Y:S01]  /*ea90*/  HADD2.F32 R64, -RZ, R61.reuse.H0_H0 ;  /* 0x2000003dff407230 */ /* 0x100fe20000004100 */
[----:B------:R-:W-:Y:S01]  /*eaa0*/  F2FP.SATFINITE.E4M3.F32.PACK_AB_MERGE_C R52, R68, R69, RZ ;  /* 0x000000454434723e */ /* 0x000fe200048070ff */
[----:B------:R-:W-:Y:S01]  /*eab0*/  HADD2.F32 R57, -RZ, R56.H0_H0 ;  /* 0x20000038ff397230 */ /* 0x000fe20000004100 */
[----:B------:R-:W-:Y:S01]  /*eac0*/  F2FP.F16.E4M3.UNPACK_B R60, R44 ;  /* 0x0000002cff3c723e */ /* 0x000fe200020006ff */
[----:B------:R-:W-:Y:S01]  /*ead0*/  HADD2.F32 R61, -RZ, R61.H1_H1 ;  /* 0x3000003dff3d7230 */ /* 0x000fe20000004100 */
[----:B------:R-:W-:Y:S01]  /*eae0*/  F2FP.SATFINITE.E4M3.F32.PACK_AB_MERGE_C R52, R65, R62, R52 ;  /* 0x0000003e4134723e */ /* 0x000fe20004807034 */
[-C--:B------:R-:W-:Y:S01]  /*eaf0*/  FMUL.FTZ R66, R59, R64.reuse ;  /* 0x000000403b427220 */ /* 0x080fe20000410000 */
[----:B------:R-:W-:Y:S01]  /*eb00*/  FMUL.FTZ R64, R57, R64 ;  /* 0x0000004039407220 */ /* 0x000fe20000410000 */
[----:B------:R-:W-:Y:S01]  /*eb10*/  HADD2.F32 R62, -RZ, R60.H0_H0 ;  /* 0x2000003cff3e7230 */ /* 0x000fe20000004100 */
[----:B------:R-:W-:Y:S01]  /*eb20*/  F2FP.SATFINITE.E4M3.F32.PACK_AB_MERGE_C R55, R72, R63, R55 ;  /* 0x0000003f4837723e */ /* 0x000fe20004807037 */
[----:B------:R-:W-:-:S02]  /*eb30*/  HADD2.F32 R56, -RZ, R56.H1_H1 ;  /* 0x30000038ff387230 */ /* 0x000fc40000004100 */
[----:B------:R-:W-:Y:S01]  /*eb40*/  FMUL.FTZ R63, R58, R61 ;  /* 0x0000003d3a3f7220 */ /* 0x000fe20000410000 */
[----:B------:R-:W-:Y:S01]  /*eb50*/  F2FP.F16.E4M3.UNPACK_B R41, R41.H1 ;  /* 0x00000029ff29723e */ /* 0x000fe200030006ff */
[-C--:B------:R-:W-:Y:S01]  /*eb60*/  FFMA.FTZ R64, R59, R62.reuse, R64 ;  /* 0x0000003e3b407223 */ /* 0x080fe20000010040 */
[----:B------:R-:W-:Y:S02]  /*eb70*/  HADD2.F32 R59, -RZ, R60.H1_H1 ;  /* 0x3000003cff3b7230 */ /* 0x000fe40000004100 */
[----:B------:R-:W-:Y:S01]  /*eb80*/  FFMA.FTZ R66, R57, R62, -R66 ;  /* 0x0000003e39427223 */ /* 0x000fe20000010842 */
[C---:B------:R-:W-:Y:S01]  /*eb90*/  FMUL.FTZ R61, R56.reuse, R61 ;  /* 0x0000003d383d7220 */ /* 0x040fe20000410000 */
[----:B------:R-:W-:Y:S01]  /*eba0*/  F2FP.F16.E4M3.UNPACK_B R57, R45.H1 ;  /* 0x0000002dff39723e */ /* 0x000fe200030006ff */
[----:B------:R-:W-:Y:S02]  /*ebb0*/  HADD2.F32 R45, -RZ, R41.H0_H0 ;  /* 0x20000029ff2d7230 */ /* 0x000fe40000004100 */
[-C--:B------:R-:W-:Y:S01]  /*ebc0*/  FFMA.FTZ R65, R56, R59.reuse, -R63 ;  /* 0x0000003b38417223 */ /* 0x080fe2000001083f */
[----:B------:R-:W-:Y:S01]  /*ebd0*/  F2FP.F16.E4M3.UNPACK_B R56, R46.H1 ;  /* 0x0000002eff38723e */ /* 0x000fe200030006ff */
[----:B------:R-:W-:Y:S01]  /*ebe0*/  FFMA.FTZ R67, R58, R59, R61 ;  /* 0x0000003b3a437223 */ /* 0x000fe2000001003d */
[--C-:B------:R-:W-:Y:S01]  /*ebf0*/  HADD2.F32 R46, -RZ, R57.reuse.H0_H0 ;  /* 0x20000039ff2e7230 */ /* 0x100fe20000004100 */
[----:B------:R-:W-:Y:S01]  /*ec00*/  F2FP.F16.E4M3.UNPACK_B R44, R44.H1 ;  /* 0x0000002cff2c723e */ /* 0x000fe200030006ff */
[----:B------:R-:W-:Y:S01]  /*ec10*/  HADD2.F32 R57, -RZ, R57.H1_H1 ;  /* 0x30000039ff397230 */ /* 0x000fe20000004100 */
[----:B------:R-:W-:Y:S01]  /*ec20*/  F2FP.SATFINITE.E4M3.F32.PACK_AB_MERGE_C R54, R77, R74, RZ ;  /* 0x0000004a4d36723e */ /* 0x000fe200048070ff */
[--C-:B------:R-:W-:Y:S01]  /*ec30*/  HADD2.F32 R58, -RZ, R56.reuse.H0_H0 ;  /* 0x20000038ff3a7230 */ /* 0x100fe20000004100 */
        /* <DEDUP_REMOVED lines=59> */
[----:B------:R-:W-:Y:S02]  /*eff0*/  F2FP.SATFINITE.E4M3.F32.PACK_AB_MERGE_C R43, R44, R73, R43 ;  /* 0x000000492c2b723e */ /* 0x000fe4000480702b */
[----:B------:R-:W-:Y:S01]  /*f000*/  F2FP.SATFINITE.E4M3.F32.PACK_AB_MERGE_C R47, R42, R63, R58 ;  /* 0x0000003f2a2f723e */ /* 0x000fe2000480703a */
[----:B------:R-:W-:Y:S01]  /*f010*/  IMAD.MOV.U32 R42, RZ, RZ, R55 ;  /* 0x000000ffff2a7224 */ /* 0x000fe200078e0037 */
[----:B------:R-:W-:Y:S02]  /*f020*/  F2FP.SATFINITE.E4M3.F32.PACK_AB_MERGE_C R41, R65, R66, R68 ;  /* 0x000000424129723e */ /* 0x000fe40004807044 */
[----:B------:R-:W-:Y:S02]  /*f030*/  F2FP.SATFINITE.E4M3.F32.PACK_AB_MERGE_C R45, R67, R64, R69 ;  /* 0x00000040432d723e */ /* 0x000fe40004807045 */
[----:B------:R-:W-:-:S07]  /*f040*/  MOV R44, R50 ;  /* 0x00000032002c7202 */ /* 0x000fce0000000f00 */
.L_x_2253:
[----:B------:R-:W-:Y:S05]  /*f050*/  BSYNC B1 ;  /* 0x0000000000017941 */ /* 0x000fea0003800000 */
.L_x_2252:
        /* <DEDUP_REMOVED lines=10> */
.L_x_2169:
[----:B------:R-:W-:-:S06]  /*f100*/  UISETP.NE.AND UP0, UPT, UR53, 0x3, UPT ;  /* 0x000000033500788c */ /* 0x000fcc000bf05270 */
[----:B------:R-:W-:-:S13]  /*f110*/  PLOP3.LUT P1, PT, PT, PT, UP0, 0x80, 0x0 ;  /* 0x000000000000781c */ /* 0x000fda0003f2f008 */
[----:B------:R-:W-:Y:S05]  /*f120*/  @!P1 BRA `(.L_x_2254) ;  /* 0x0000000000049947 */ /* 0x000fea0003800000 */
[----:B------:R-:W-:Y:S01]  /*f130*/  BPT.TRAP 0x1 ;  /* 0x000000040000795c */ /* 0x000fe20000300000 */
.L_x_2254:
[----:B------:R-:W-:Y:S01]  /*f140*/  LEA R39, R17, R16, 0x3 ;  /* 0x0000001011277211 */ /* 0x000fe200078e18ff */
[----:B------:R-:W-:Y:S01]  /*f150*/  IMAD R38, R24, -0xa0, R2 ;  /* 0xffffff6018267824 */ /* 0x000fe200078e0202 */
[----:B------:R-:W-:Y:S01]  /*f160*/  SHF.L.U32 R96, R190, 0x1f, RZ ;  /* 0x0000001fbe607819 */ /* 0x000fe200000006ff */
[----:B------:R-:W-:Y:S03]  /*f170*/  BSSY B1, `(.L_x_2255) ;  /* 0x0000004000017945 */ /* 0x000fe60003800000 */
[----:B------:R-:W1:Y:S01]  /*f180*/  SYNCS.PHASECHK.TRANS64.TRYWAIT P2, [R39+URZ+0x29890], R96 ;  /* 0x02989060270075a7 */ /* 0x000e62000804017f */
[----:B------:R-:W-:Y:S01]  /*f190*/  VIMNMX R38, R38, 0xa0, PT ;  /* 0x000000a026267848 */ /* 0x000fe20003fe0100 */
[----:B-1----:R-:W-:Y:S06]  /*f1a0*/  @!P2 BRA `(.L_x_2256) ;  /* 0x000001e000bca947 */ /* 0x002fec0003800000 */
.L_x_2497:
[----:B------:R-:W-:Y:S05]  /*f1b0*/  BSYNC B1 ;  /* 0x0000000000017941 */ /* 0x000fea0003800000 */
.L_x_2255:
        /* <DEDUP_REMOVED lines=21> */
.L_x_2258:
[----:B------:R-:W-:Y:S05]  /*f310*/  BSYNC B1 ;  /* 0x0000000000017941 */ /* 0x000fea0003800000 */
.L_x_2257:
        /* <DEDUP_REMOVED lines=20> */
.L_x_2202:
[----:B------:R-:W-:Y:S05]  /*f460*/  BSYNC B0 ;  /* 0x0000000000007941 */ /* 0x000fea0003800000 */
.L_x_2168:
        /* <DEDUP_REMOVED lines=17> */
.L_x_2260:
[----:B------:R-:W-:Y:S05]  /*f580*/  BSYNC B0 ;  /* 0x0000000000007941 */ /* 0x000fea0003800000 */
.L_x_2259:
[----:B------:R-:W1:Y:S01]  /*f590*/  SYNCS.PHASECHK.TRANS64.TRYWAIT P1, [R39+URZ+0x298b0], R96 ;  /* 0x0298b060270075a7 */ /* 0x000e62000802017f */
[----:B------:R-:W-:Y:S01]  /*f5a0*/  ULDC UR42, c[0x0][0x310] ;  /* 0x0000c400002a7ab9 */ /* 0x000fe20000000800 */
[----:B------:R-:W-:Y:S01]  /*f5b0*/  ULDC.64 UR38, c[0x0][0x318] ;  /* 0x0000c60000267ab9 */ /* 0x000fe20000000a00 */
[----:B------:R-:W-:Y:S01]  /*f5c0*/  ULDC.64 UR40, c[0x0][0x308] ;  /* 0x0000c20000287ab9 */ /* 0x000fe20000000a00 */
[----:B------:R-:W-:Y:S01]  /*f5d0*/  BSSY B0, `(.L_x_2261) ;  /* 0x0000003000007945 */ /* 0x000fe20003800000 */
[----:B------:R-:W-:-:S03]  /*f5e0*/  IMAD R41, R17, 0x5000, R209 ;  /* 0x0000500011297824 */ /* 0x000fc600078e02d1 */
[----:B-1----:R-:W-:Y:S05]  /*f5f0*/  @!P1 BRA `(.L_x_2262) ;  /* 0x000001dc00bc9947 */ /* 0x002fea0003800000 */
.L_x_2498:
[----:B------:R-:W-:Y:S05]  /*f600*/  BSYNC B0 ;  /* 0x0000000000007941 */ /* 0x000fea0003800000 */
.L_x_2261:
[----:B------:R-:W-:Y:S01]  /*f610*/  ISETP.GE.AND P1, PT, R23, R38, PT ;  /* 0x000000261700720c */ /* 0x000fe20003f26270 */
[----:B------:R-:W-:Y:S01]  /*f620*/  BSSY B0, `(.L_x_2263) ;  /* 0x000001a000007945 */ /* 0x000fe20003800000 */
[C---:B------:R-:W-:Y:S01]  /*f630*/  IMAD.IADD R48, R16.reuse, 0x1, R41 ;  /* 0x0000000110307824 */ /* 0x040fe200078e0229 */
[-C--:B------:R-:W-:Y:S01]  /*f640*/  IADD3 R49, R16, R41.reuse, R119 ;  /* 0x0000002910317210 */ /* 0x080fe20007ffe077 */
[----:B------:R-:W-:Y:S01]  /*f650*/  IMAD.WIDE R44, R24, 0xa0, R98 ;  /* 0x000000a0182c7825 */ /* 0x000fe200078e0262 */
[CC--:B------:R-:W-:Y:S02]  /*f660*/  IADD3 R50, R16.reuse, R41.reuse, R120 ;  /* 0x0000002910327210 */ /* 0x0c0fe40007ffe078 */
[----:B------:R-:W-:-:S06]  /*f670*/  IADD3 R51, R16, R41, R129 ;  /* 0x0000002910337210 */ /* 0x000fcc0007ffe081 */
[----:B------:R-:W-:Y:S05]  /*f680*/  @P1 BRA `(.L_x_2264) ;  /* 0x00000000004c1947 */ /* 0x000fea0003800000 */
[----:B------:R-:W-:Y:S01]  /*f690*/  MOV R41, R31 ;  /* 0x0000001f00297202 */ /* 0x000fe20000000f00 */
[----:B0-----:R-:W-:Y:S02]  /*f6a0*/  IMAD.MOV.U32 R40, RZ, RZ, R114 ;  /* 0x000000ffff287224 */ /* 0x001fe400078e0072 */
        /* <DEDUP_REMOVED lines=17> */
.L_x_2264:
[----:B------:R-:W-:Y:S05]  /*f7c0*/  BSYNC B0 ;  /* 0x0000000000007941 */ /* 0x000fea0003800000 */
.L_x_2263:
[----:B------:R-:W-:Y:S01]  /*f7d0*/  ISETP.GE.AND P1, PT, R216, R38, PT ;  /* 0x00000026d800720c */ /* 0x000fe20003f26270 */
[----:B------:R-:W-:-:S12]  /*f7e0*/  BSSY B0, `(.L_x_2265) ;  /* 0x0000017000007945 */ /* 0x000fd80003800000 */
[----:B------:R-:W-:Y:S05]  /*f7f0*/  @P1 BRA `(.L_x_2266) ;  /* 0x0000000000541947 */ /* 0x000fea0003800000 */
[----:B--2---:R-:W-:Y:S01]  /*f800*/  IADD3 R43, P1, R44, 0x80, RZ ;  /* 0x000000802c2b7810 */ /* 0x004fe20007f3e0ff */
[----:B0-----:R-:W-:Y:S02]  /*f810*/  IMAD.MOV.U32 R40, RZ, RZ, R114 ;  /* 0x000000ffff287224 */ /* 0x001fe400078e0072 */
[----:B------:R-:W-:Y:S02]  /*f820*/  IMAD.MOV.U32 R41, RZ, RZ, R31 ;  /* 0x000000ffff297224 */ /* 0x000fe400078e001f */
        /* <DEDUP_REMOVED lines=18> */
.L_x_2266:
[----:B------:R-:W-:Y:S05]  /*f950*/  BSYNC B0 ;  /* 0x0000000000007941 */ /* 0x000fea0003800000 */
.L_x_2265:
[----:B------:R-:W4:Y:S01]  /*f960*/  LDL R38, [R1+0x20] ;  /* 0x0000200001267983 */ /* 0x000f220000100800 */
[----:B-1----:R-:W-:Y:S01]  /*f970*/  @!P2 IADD3 R39, R39, 0x298c0, RZ ;  /* 0x000298c02727a810 */ /* 0x002fe20007ffe0ff */
[----:B------:R-:W-:Y:S01]  /*f980*/  VIADD R17, R17, 0x1 ;  /* 0x0000000111117836 */ /* 0x000fe20000000000 */
[----:B------:R-:W-:Y:S01]  /*f990*/  @!PT LDS RZ, [RZ] ;  /* 0x00000000fffff984 */ /* 0x000fe20000000800 */
[----:B------:R-:W-:Y:S01]  /*f9a0*/  @!PT LDS RZ, [RZ] ;  /* 0x00000000fffff984 */ /* 0x000fe20000000800 */
[----:B------:R-:W-:Y:S01]  /*f9b0*/  @!PT LDS RZ, [RZ] ;  /* 0x00000000fffff984 */ /* 0x000fe20000000800 */
[----:B------:R-:W-:Y:S01]  /*f9c0*/  @!PT LDS RZ, [RZ] ;  /* 0x00000000fffff984 */ /* 0x000fe20000000800 */
[----:B------:R1:W-:Y:S06]  /*f9d0*/  MEMBAR.ALL.CTA ;  /* 0x0000000000007992 */ /* 0x0003ec0000008000 */
[----:B-1----:R-:W1:Y:S01]  /*f9e0*/  FENCE.VIEW.ASYNC.S ;  /* 0x00000000000073c6 */ /* 0x002e620000000000 */
[----:B------:R-:W-:Y:S01]  /*f9f0*/  @!P2 PRMT R39, RZ, 0x654, R39 ;  /* 0x00000654ff27a816 */ /* 0x000fe20000000027 */
[----:B-1----:R1:W-:Y:S01]  /*fa00*/  BAR.SYNC.DEFER_BLOCKING R156, 0x80 ;  /* 0x0002009c0000751d */ /* 0x0023e20000010000 */
[----:B------:R-:W-:-:S04]  /*fa10*/  ISETP.NE.AND P1, PT, R17, 0x2, PT ;  /* 0x000000021100780c */ /* 0x000fc80003f25270 */
[----:B------:R-:W-:Y:S01]  /*fa20*/  SEL R17, R17, RZ, P1 ;  /* 0x000000ff11117207 */ /* 0x000fe20000800000 */
[----:B------:R5:W-:Y:S02]  /*fa30*/  @!P2 SYNCS.ARRIVE.TRANS64.RED.A1T0 RZ, [R39+URZ], RZ ;  /* 0x000000ff27ffa9a7 */ /* 0x000be4000810043f */
[----:B-----5:R-:W-:-:S04]  /*fa40*/  SEL R39, RZ, 0x1, P1 ;  /* 0x00000001ff277807 */ /* 0x020fc80000800000 */
[----:B------:R-:W-:Y:S02]  /*fa50*/  LOP3.LUT R190, R190, R39, RZ, 0x3c, !PT ;  /* 0x00000027bebe7212 */ /* 0x000fe400078e3cff */
[----:B----4-:R-:W-:-:S13]  /*fa60*/  LOP3.LUT P4, RZ, R38, 0x2, RZ, 0xc0, !PT ;  /* 0x0000000226ff7812 */ /* 0x010fda000788c0ff */
[----:B-1----:R-:W-:Y:S05]  /*fa70*/  @P4 BRA `(.L_x_2267) ;  /* 0xffffff2c00a84947 */ /* 0x002fea000383ffff */
[----:B------:R-:W1:Y:S01]  /*fa80*/  S2R R38, SR_TID.X ;  /* 0x0000000000267919 */ /* 0x000e620000002100 */
[----:B------:R-:W-:Y:S02]  /*fa90*/  PLOP3.LUT P0, PT, PT, PT, PT, 0x8, 0x0 ;  /* 0x000000000000781c */ /* 0x000fe40003f0e170 */
[----:B-1----:R-:W-:-:S04]  /*faa0*/  SHF.R.U32.HI R38, RZ, 0x7, R38 ;  /* 0x00000007ff267819 */ /* 0x002fc80000011626 */
[----:B------:R-:W-:-:S13]  /*fab0*/  ISETP.NE.AND P4, PT, R38, 0x1, PT ;  /* 0x000000012600780c */ /* 0x000fda0003f85270 */
[----:B------:R-:W-:Y:S06]  /*fac0*/  @!P4 BAR.ARV 0x9, 0x100 ;  /* 0x024400000000cb1d */ /* 0x000fec0000002000 */
.L_x_2163:
[----:B------:R-:W1:Y:S01]  /*fad0*/  LDC R0, c[0x0][0x428] ;  /* 0x00010a00ff007b82 */ /* 0x000e620000000800 */
[----:B------:R-:W-:Y:S02]  /*fae0*/  PLOP3.LUT P1, PT, PT, PT, PT, 0x80, 0x0 ;  /* 0x000000000000781c */ /* 0x000fe40003f2f070 */
[----:B------:R-:W-:Y:S01]  /*faf0*/  CS2R R90, SRZ ;  /* 0x00000000005a7805 */ /* 0x000fe2000001ff00 */
[----:B------:R-:W-:Y:S01]  /*fb00*/  IMAD.MOV.U32 R87, RZ, RZ, RZ ;  /* 0x000000ffff577224 */ /* 0x000fe200078e00ff */
        /* <DEDUP_REMOVED lines=14> */
[----:B0-23--:R-:W-:Y:S02]  /*fbf0*/  CS2R R40, SRZ ;  /* 0x0000000000287805 */ /* 0x00dfe4000001ff00 */
[----:B------:R-:W-:-:S02]  /*fc00*/  CS2R R42, SRZ ;  /* 0x00000000002a7805 */ /* 0x000fc4000001ff00 */
[----:B------:R-:W-:Y:S02]  /*fc10*/  CS2R R44, SRZ ;  /* 0x00000000002c7805 */ /* 0x000fe4000001ff00 */
[----:B------:R-:W-:Y:S02]  /*fc20*/  CS2R R46, SRZ ;  /* 0x00000000002e7805 */ /* 0x000fe4000001ff00 */
[----:B------:R-:W-:Y:S02]  /*fc30*/  CS2R R48, SRZ ;  /* 0x0000000000307805 */ /* 0x000fe4000001ff00 */
[----:B------:R-:W-:Y:S02]  /*fc40*/  CS2R R88, SRZ ;  /* 0x0000000000587805 */ /* 0x000fe4000001ff00 */
[----:B-1----:R-:W-:Y:S02]  /*fc50*/  ISETP.NE.AND P2, PT, R0, 0x1, PT ;  /* 0x000000010000780c */ /* 0x002fe40003f45270 */
[----:B------:R-:W-:-:S02]  /*fc60*/  CS2R R52, SRZ ;  /* 0x0000000000347805 */ /* 0x000fc4000001ff00 */
[----:B------:R-:W-:Y:S02]  /*fc70*/  IADD3 R0, R202, 0x11f, -R195 ;  /* 0x0000011fca007810 */ /* 0x000fe40007ffe8c3 */
[----:B------:R-:W-:Y:S02]  /*fc80*/  CS2R R92, SRZ ;  /* 0x00000000005c7805 */ /* 0x000fe4000001ff00 */
[----:B------:R-:W-:Y:S02]  /*fc90*/  CS2R R56, SRZ ;  /* 0x0000000000387805 */ /* 0x000fe4000001ff00 */
[----:B------:R-:W-:Y:S02]  /*fca0*/  CS2R R94, SRZ ;  /* 0x00000000005e7805 */ /* 0x000fe4000001ff00 */
[----:B------:R-:W-:Y:S01]  /*fcb0*/  CS2R R60, SRZ ;  /* 0x00000000003c7805 */ /* 0x000fe2000001ff00 */
[----:B------:R-:W-:Y:S01]  /*fcc0*/  IMAD R0, R193, 0x80, R0 ;  /* 0x00000080c1007824 */ /* 0x000fe200078e0200 */
[----:B------:R-:W-:-:S02]  /*fcd0*/  CS2R R96, SRZ ;  /* 0x0000000000607805 */ /* 0x000fc4000001ff00 */
[----:B------:R-:W-:Y:S02]  /*fce0*/  CS2R R64, SRZ ;  /* 0x0000000000407805 */ /* 0x000fe4000001ff00 */
[----:B------:R-:W-:Y:S01]  /*fcf0*/  CS2R R98, SRZ ;  /* 0x0000000000627805 */ /* 0x000fe2000001ff00 */
[----:B------:R-:W-:Y:S01]  /*fd00*/  IMAD.HI R0, R0, 0x66666667, RZ ;  /* 0x6666666700007827 */ /* 0x000fe200078e02ff */
[----:B------:R-:W-:Y:S01]  /*fd10*/  MOV R68, RZ ;  /* 0x000000ff00447202 */ /* 0x000fe20000000f00 */
[----:B------:R-:W0:Y:S02]  /*fd20*/  @P2 LDC R5, c[0x0][0x42c] ;  /* 0x00010b00ff052b82 */ /* 0x000e240000000800 */
[----:B------:R-:W-:Y:S01]  /*fd30*/  IMAD.MOV.U32 R101, RZ, RZ, RZ ;  /* 0x000000ffff657224 */ /* 0x000fe200078e00ff */
[----:B------:R-:W-:Y:S01]  /*fd40*/  SHF.R.U32.HI R3, RZ, 0x1f, R0 ;  /* 0x0000001fff037819 */ /* 0x000fe20000011600 */
[----:B------:R-:W-:-:S03]  /*fd50*/  IMAD.MOV.U32 R72, RZ, RZ, RZ ;  /* 0x000000ffff487224 */ /* 0x000fc600078e00ff */
[----:B------:R-:W-:Y:S01]  /*fd60*/  LEA.HI.SX32 R0, R0, R3, 0x1a ;  /* 0x0000000300007211 */ /* 0x000fe200078fd2ff */
[----:B------:R-:W1:Y:S03]  /*fd70*/  @P2 LDC R2, c[0x0][0x430] ;  /* 0x00010c00ff022b82 */ /* 0x000e660000000800 */
[----:B------:R-:W-:Y:S01]  /*fd80*/  VIMNMX R157, R157, R0, PT ;  /* 0x000000009d9d7248 */ /* 0x000fe20003fe0100 */
[----:B0-----:R-:W-:-:S05]  /*fd90*/  @P2 IMAD.HI.U32 R5, R194, R5, RZ ;  /* 0x00000005c2052227 */ /* 0x001fca00078e00ff */
[----:B-1----:R-:W-:Y:S02]  /*fda0*/  @P2 SHF.R.U32.HI R194, RZ, R2, R5 ;  /* 0x00000002ffc22219 */ /* 0x002fe40000011605 */
[----:B------:R-:W-:Y:S02]  /*fdb0*/  CS2R R4, SRZ ;  /* 0x0000000000047805 */ /* 0x000fe4000001ff00 */
[----:B------:R-:W-:Y:S01]  /*fdc0*/  ISETP.GE.AND P2, PT, R157, 0x1, PT ;  /* 0x000000019d00780c */ /* 0x000fe20003f46270 */
[----:B------:R-:W-:-:S12]  /*fdd0*/  @P0 BRA `(.L_x_2268) ;  /* 0x00000000000c0947 */ /* 0x000fd80003800000 */
[----:B------:R-:W0:Y:S01]  /*fde0*/  FENCE.VIEW.ASYNC.G ;  /* 0x00000000000073c6 */ /* 0x000e220000000100 */
[----:B------:R-:W-:Y:S05]  /*fdf0*/  WARPSYNC.ALL ;  /* 0x0000000000007948 */ /* 0x000fea0003800000 */
[----:B0-----:R-:W-:Y:S06]  /*fe00*/  BAR.ARV 0xc, 0x180 ;  /* 0x0306000000007b1d */ /* 0x001fec0000002000 */
.L_x_2268:
[----:B------:R-:W-:Y:S01]  /*fe10*/  IMAD.MOV.U32 R100, RZ, RZ, RZ ;  /* 0x000000ffff647224 */ /* 0x000fe200078e00ff */
[----:B------:R-:W-:Y:S01]  /*fe20*/  MOV R103, RZ ;  /* 0x000000ff00677202 */ /* 0x000fe20000000f00 */
[----:B------:R-:W-:Y:S06]  /*fe30*/  @!P2 BRA `(.L_x_2269) ;  /* 0x0000014400eca947 */ /* 0x000fec0003800000 */
[----:B------:R-:W-:-:S03]  /*fe40*/  UMOV UR4, 0xffffffff ;  /* 0xffffffff00047882 */ /* 0x000fc60000000000 */
[----:B------:R-:W-:Y:S05]  /*fe50*/  BRA.DIV UR4, `(.L_x_2270) ;  /* 0x000001d604b87947 */ /* 0x000fea000b800000 */
[----:B------:R0:W1:Y:S02]  /*fe60*/  SHFL.IDX PT, R192, R223, RZ, 0x1f ;  /* 0x00001fffdfc07589 */ /* 0x00006400000e0000 */
.L_x_2501:
        /* <DEDUP_REMOVED lines=17> */
[----:B------:R-:W-:Y:S01]  /*ff80*/  IMAD.U32 R7, RZ, RZ, UR7 ;  /* 0x00000007ff077e24 */ /* 0x000fe2000f8e00ff */
[----:B------:R-:W-:Y:S01]  /*ff90*/  MOV R8, 0x70 ;  /* 0x0000007000087802 */ /* 0x000fe20000000f00 */
[----:B------:R-:W-:-:S02]  /*ffa0*/  IMAD.U32 R10, RZ, RZ, UR4 ;  /* 0x00000004ff0a7e24 */ /* 0x000fc4000f8e00ff */
[----:B------:R-:W-:Y:S02]  /*ffb0*/  IMAD.U32 R11, RZ, RZ, UR5 ;  /* 0x00000005ff0b7e24 */ /* 0x000fe4000f8e00ff */
[----:B------:R-:W-:Y:S02]  /*ffc0*/  IMAD.MOV.U32 R12, RZ, RZ, 0x1 ;  /* 0x00000001ff0c7424 */ /* 0x000fe400078e00ff */
[----:B-1----:R-:W-:-:S07]  /*ffd0*/  IMAD.MOV.U32 R13, RZ, RZ, RZ ;  /* 0x000000ffff0d7224 */ /* 0x002fce00078e00ff */
[----:B------:R-:W-:-:S07]  /*ffe0*/  LEPC R20, `(.L_x_2271) ;  /* 0x000000001014794e */ /* 0x000fce0000000000 */
[----:B0-2--5:R-:W-:Y:S05]  /*fff0*/  CALL.ABS.NOINC R2 ;  /* 0x0000000002007343 */ /* 0x025fea0003c00000 */
.L_x_2271:
        /* <DEDUP_REMOVED lines=19> */
[-C--:B---3--:R-:W-:Y:S01]  /*10130*/  @P0 IMAD R7, R7, R12.reuse, RZ ;  /* 0x0000000c07070224 */ /* 0x088fe200078e02ff */
[----:B------:R-:W-:Y:S01]  /*10140*/  @P1 IADD3 R5, R5, R11, RZ ;  /* 0x0000000b05051210 */ /* 0x000fe20007ffe0ff */
[----:B------:R-:W-:-:S04]  /*10150*/  @P0 IMAD.WIDE.U32 R2, R194, R12, R2 ;  /* 0x0000000cc2020225 */ /* 0x000fc800078e0002 */
[-C--:B----4-:R-:W-:Y:S02]  /*10160*/  @P1 IMAD R0, R9, R14.reuse, RZ ;  /* 0x0000000e09001224 */ /* 0x090fe400078e02ff */
[C---:B------:R-:W-:Y:S02]  /*10170*/  @P0 IMAD R9, R194.reuse, R13, R7 ;  /* 0x0000000dc2090224 */ /* 0x040fe400078e0207 */
[C---:B------:R-:W-:Y:S01]  /*10180*/  @P1 IMAD R11, R194.reuse, R15, R0 ;  /* 0x0000000fc20b1224 */ /* 0x040fe200078e0200 */
[----:B------:R-:W-:Y:S01]  /*10190*/  MOV R0, 0x3f800000 ;  /* 0x3f80000000007802 */ /* 0x000fe20000000f00 */
[----:B------:R-:W-:Y:S01]  /*101a0*/  @P1 IMAD.WIDE.U32 R6, R194, R14, R4 ;  /* 0x0000000ec2061225 */ /* 0x000fe200078e0004 */
[----:B------:R-:W-:Y:S01]  /*101b0*/  @P0 LEA R4, P2, R2, UR4, 0x2 ;  /* 0x0000000402040c11 */ /* 0x000fe2000f8410ff */
[----:B------:R-:W-:Y:S02]  /*101c0*/  ULDC UR4, c[0x0][0x3d4] ;  /* 0x0000f50000047ab9 */ /* 0x000fe40000000800 */
[----:B------:R-:W-:Y:S01]  /*101d0*/  @P0 IMAD.IADD R5, R3, 0x1, R9 ;  /* 0x0000000103050824 */ /* 0x000fe200078e0209 */
[----:B------:R-:W-:Y:S01]  /*101e0*/  @P1 LEA R8, P3, R6, UR6, 0x2 ;  /* 0x0000000606081c11 */ /* 0x000fe2000f8610ff */
[----:B------:R-:W-:-:S03]  /*101f0*/  @P1 IMAD.IADD R3, R7, 0x1, R11 ;  /* 0x0000000107031824 */ /* 0x000fc600078e020b */
        /* <DEDUP_REMOVED lines=20> */
.L_x_2275:
[----:B--2---:R2:W3:Y:S02]  /*10340*/  SYNCS.PHASECHK.TRANS64.TRYWAIT P0, [R16+URZ+0x29800], R3 ;  /* 0x02980003100075a7 */ /* 0x0044e4000800017f */
[----:B---3--:R-:W-:Y:S05]  /*10350*/  @!P0 NANOSLEEP.SYNCS 0x989680 ;  /* 0x009896800000895d */ /* 0x008fea0003900000 */
[----:B------:R-:W3:Y:S02]  /*10360*/  @!P0 SYNCS.PHASECHK.TRANS64 P0, [R16+URZ+0x29800], R3 ;  /* 0x02980003100085a7 */ /* 0x000ee4000800007f */
[----:B---3--:R-:W-:Y:S05]  /*10370*/  @!P0 BRA `(.L_x_2275) ;  /* 0xfffffffc00f08947 */ /* 0x008fea000383ffff */
.L_x_2274:
[----:B------:R-:W-:Y:S05]  /*10380*/  BSYNC B0 ;  /* 0x0000000000007941 */ /* 0x000fea0003800000 */
.L_x_2273:
[----:B------:R-:W-:Y:S05]  /*10390*/  BRA `(.L_x_2276) ;  /* 0x0000006c00d87947 */ /* 0x000fea0003800000 */
.L_x_2272:
        /* <DEDUP_REMOVED lines=32> */
.L_x_2277:
        /* <DEDUP_REMOVED lines=12> */
[----:B------:R-:W-:Y:S01]  /*10660*/  IMAD R9, R193, R11, R8 ;  /* 0x0000000bc1097224 */ /* 0x000fe200078e0208 */
[----:B------:R-:W-:Y:S01]  /*10670*/  SHF.L.U32 R57, R6, 0x7, RZ ;  /* 0x0000000706397819 */ /* 0x000fe200000006ff */
[----:B------:R-:W-:Y:S02]  /*10680*/  IMAD.IADD R5, R5, 0x1, R3 ;  /* 0x0000000105057824 */ /* 0x000fe400078e0203 */
[----:B------:R-:W-:Y:S02]  /*10690*/  IMAD R0, R193, -0x80, R195 ;  /* 0xffffff80c1007824 */ /* 0x000fe400078e02c3 */
[----:B------:R-:W-:Y:S01]  /*106a0*/  IMAD.IADD R3, R7, 0x1, R9 ;  /* 0x0000000107037824 */ /* 0x000fe200078e0209 */
[----:B------:R-:W-:Y:S02]  /*106b0*/  SHF.L.U64.HI R52, R4, 0x7, R5 ;  /* 0x0000000704347819 */ /* 0x000fe40000010205 */
        /* <DEDUP_REMOVED lines=19> */
[----:B------:R-:W-:Y:S01]  /*107f0*/  IMAD.MOV.U32 R4, RZ, RZ, R46 ;  /* 0x000000ffff047224 */ /* 0x000fe200078e002e */
[----:B------:R-:W-:Y:S01]  /*10800*/  MOV R6, R48 ;  /* 0x0000003000067202 */ /* 0x000fe20000000f00 */
        /* <DEDUP_REMOVED lines=9> */
[-C--:B------:R-:W-:Y:S01]  /*108a0*/  IMAD R0, R215, R12.reuse, RZ ;  /* 0x0000000cd7007224 */ /* 0x080fe200078e02ff */
[----:B------:R-:W-:Y:S01]  /*108b0*/  ULDC UR4, c[0x0][0x3d4] ;  /* 0x0000f50000047ab9 */ /* 0x000fe20000000800 */
[----:B------:R-:W-:Y:S01]  /*108c0*/  IMAD.MOV.U32 R8, RZ, RZ, R19 ;  /* 0x000000ffff087224 */ /* 0x000fe200078e0013 */
[----:B------:R-:W-:Y:S01]  /*108d0*/  ULDC.64 UR6, c[0x0][0x3c8] ;  /* 0x0000f20000067ab9 */ /* 0x000fe20000000a00 */
[----:B------:R-:W-:Y:S01]  /*108e0*/  IMAD.MOV.U32 R9, RZ, RZ, R50 ;  /* 0x000000ffff097224 */ /* 0x000fe200078e0032 */
[----:B------:R-:W-:Y:S01]  /*108f0*/  ULDC.64 UR8, c[0x0][0x3e0] ;  /* 0x0000f80000087ab9 */ /* 0x000fe20000000a00 */
[C---:B------:R-:W-:Y:S01]  /*10900*/  IMAD R21, R23.reuse, R13, R0 ;  /* 0x0000000d17157224 */ /* 0x040fe200078e0200 */
[----:B------:R-:W-:Y:S01]  /*10910*/  CS2R R42, SRZ ;  /* 0x00000000002a7805 */ /* 0x000fe2000001ff00 */
[----:B------:R-:W-:Y:S01]  /*10920*/  IMAD.WIDE.U32 R14, R23, R12, R8 ;  /* 0x0000000c170e7225 */ /* 0x000fe200078e0008 */
[----:B------:R-:W-:-:S03]  /*10930*/  CS2R R40, SRZ ;  /* 0x0000000000287805 */ /* 0x000fc6000001ff00 */
[-C--:B------:R-:W-:Y:S01]  /*10940*/  IMAD R0, R215, R10.reuse, RZ ;  /* 0x0000000ad7007224 */ /* 0x080fe200078e02ff */
[----:B------:R-:W-:Y:S01]  /*10950*/  IADD3 R21, R15, R21, RZ ;  /* 0x000000150f157210 */ /* 0x000fe20007ffe0ff */
[----:B------:R-:W-:Y:S01]  /*10960*/  IMAD.WIDE.U32 R8, R23, R10, R8 ;  /* 0x0000000a17087225 */ /* 0x000fe200078e0008 */
[----:B------:R-:W-:-:S03]  /*10970*/  IADD3 R14, P2, P5, R55, R46, R14 ;  /* 0x0000002e370e7210 */ /* 0x000fc60007d5e00e */
[----:B------:R-:W-:Y:S01]  /*10980*/  IMAD R15, R23, R11, R0 ;  /* 0x0000000b170f7224 */ /* 0x000fe200078e0200 */
[----:B------:R-:W-:Y:S01]  /*10990*/  IADD3 R46, P3, P4, R57, R48, R8 ;  /* 0x00000030392e7210 */ /* 0x000fe20007c7e008 */
[----:B------:R-:W-:Y:S02]  /*109a0*/  VIADD R8, R19, 0x10 ;  /* 0x0000001013087836 */ /* 0x000fe40000000000 */
[----:B------:R-:W-:Y:S01]  /*109b0*/  IMAD.IADD R0, R9, 0x1, R15 ;  /* 0x0000000109007824 */ /* 0x000fe200078e020f */
[C---:B------:R-:W-:Y:S01]  /*109c0*/  IADD3 R9, R19.reuse, 0x30, RZ ;  /* 0x0000003013097810 */ /* 0x040fe20007ffe0ff */
[C---:B------:R-:W-:Y:S01]  /*109d0*/  VIADD R20, R19.reuse, 0x20 ;  /* 0x0000002013147836 */ /* 0x040fe20000000000 */
[----:B------:R-:W-:Y:S02]  /*109e0*/  ISETP.GE.AND P1, PT, R8, UR4, PT ;  /* 0x0000000408007c0c */ /* 0x000fe4000bf26270 */
[----:B------:R-:W-:Y:S02]  /*109f0*/  IADD3.X R0, R54, R51, R0, P3, P4 ;  /* 0x0000003336007210 */ /* 0x000fe40001fe8400 */
[----:B------:R-:W-:-:S02]  /*10a00*/  ISETP.GE.AND P4, PT, R19, UR4, PT ;  /* 0x0000000413007c0c */ /* 0x000fc4000bf86270 */
[----:B------:R-:W-:Y:S02]  /*10a10*/  IADD3.X R8, R52, R53, R21, P2, P5 ;  /* 0x0000003534087210 */ /* 0x000fe400017ea415 */
[----:B------:R-:W-:Y:S02]  /*10a20*/  IADD3 R14, P3, R14, UR6, RZ ;  /* 0x000000060e0e7c10 */ /* 0x000fe4000ff7e0ff */
[----:B------:R-:W-:Y:S02]  /*10a30*/  IADD3 R46, P5, R46, UR8, RZ ;  /* 0x000000082e2e7c10 */ /* 0x000fe4000ffbe0ff */
[----:B------:R-:W-:Y:S01]  /*10a40*/  ISETP.GE.AND P2, PT, R20, UR4, PT ;  /* 0x0000000414007c0c */ /* 0x000fe2000bf46270 */
[C---:B------:R-:W-:Y:S01]  /*10a50*/  VIADD R20, R19.reuse, 0x40 ;  /* 0x0000004013147836 */ /* 0x040fe20000000000 */
        /* <DEDUP_REMOVED lines=28> */
.L_x_2281:
[----:B------:R-:W-:Y:S05]  /*10c20*/  BSYNC B1 ;  /* 0x0000000000017941 */ /* 0x000fea0003800000 */
.L_x_2280:
        /* <DEDUP_REMOVED lines=14> */
.L_x_2504:
[----:B------:R-:W-:-:S03]  /*10d10*/  UMOV UR4, 0xffffffff ;  /* 0xffffffff00047882 */ /* 0x000fc60000000000 */
[----:B------:R-:W-:Y:S05]  /*10d20*/  BRA.DIV UR4, `(.L_x_2283) ;  /* 0x000001ca04547947 */ /* 0x000fea000b800000 */
.L_x_2507:
[----:B------:R-:W-:-:S03]  /*10d30*/  UMOV UR4, 0xffffffff ;  /* 0xffffffff00047882 */ /* 0x000fc60000000000 */
[----:B------:R-:W-:Y:S05]  /*10d40*/  BRA.DIV UR4, `(.L_x_2284) ;  /* 0x000001ca04747947 */ /* 0x000fea000b800000 */
.L_x_2510:
[----:B------:R-:W-:-:S03]  /*10d50*/  UMOV UR4, 0xffffffff ;  /* 0xffffffff00047882 */ /* 0x000fc60000000000 */
[----:B------:R-:W-:Y:S05]  /*10d60*/  BRA.DIV UR4, `(.L_x_2285) ;  /* 0x000001ca04947947 */ /* 0x000fea000b800000 */
.L_x_2513:
        /* <DEDUP_REMOVED lines=8> */
.L_x_2514:
[----:B------:R-:W-:Y:S05]  /*10df0*/  BSYNC B1 ;  /* 0x0000000000017941 */ /* 0x000fea0003800000 */
.L_x_2286:
[----:B------:R-:W-:Y:S05]  /*10e00*/  @P0 BRA `(.L_x_2288) ;  /* 0x0000006400180947 */ /* 0x000fea0003800000 */
[----:B------:R-:W3:Y:S01]  /*10e10*/  LDC R0, c[0x0][0x3d4] ;  /* 0x0000f500ff007b82 */ /* 0x000ee20000000800 */
[C---:B--2---:R-:W-:Y:S01]  /*10e20*/  IADD3 R3, R19.reuse, 0x10, RZ ;  /* 0x0000001013037810 */ /* 0x044fe20007ffe0ff */
[C---:B------:R-:W-:Y:S01]  /*10e30*/  VIADD R5, R19.reuse, 0x20 ;  /* 0x0000002013057836 */ /* 0x040fe20000000000 */
[----:B------:R-:W-:Y:S01]  /*10e40*/  BSSY B1, `(.L_x_2289) ;  /* 0x0000082000017945 */ /* 0x000fe20003800000 */
[C---:B------:R-:W-:Y:S01]  /*10e50*/  VIADD R7, R19.reuse, 0x30 ;  /* 0x0000003013077836 */ /* 0x040fe20000000000 */
[-C--:B---3--:R-:W-:Y:S02]  /*10e60*/  ISETP.GE.AND P0, PT, R19, R0.reuse, PT ;  /* 0x000000001300720c */ /* 0x088fe40003f06270 */
[-C--:B------:R-:W-:Y:S01]  /*10e70*/  ISETP.GE.AND P1, PT, R3, R0.reuse, PT ;  /* 0x000000000300720c */ /* 0x080fe20003f26270 */
[----:B------:R-:W-:Y:S01]  /*10e80*/  VIADD R3, R19, 0x40 ;  /* 0x0000004013037836 */ /* 0x000fe20000000000 */
[----:B------:R-:W-:Y:S02]  /*10e90*/  ISETP.GE.AND P2, PT, R5, R0, PT ;  /* 0x000000000500720c */ /* 0x000fe40003f46270 */
[----:B------:R-:W-:-:S02]  /*10ea0*/  IADD3 R5, R19, 0x50, RZ ;  /* 0x0000005013057810 */ /* 0x000fc40007ffe0ff */
[-C--:B------:R-:W-:Y:S02]  /*10eb0*/  ISETP.GE.AND P3, PT, R7, R0.reuse, PT ;  /* 0x000000000700720c */ /* 0x080fe40003f66270 */
[-C--:B------:R-:W-:Y:S02]  /*10ec0*/  ISETP.GE.AND P4, PT, R3, R0.reuse, PT ;  /* 0x000000000300720c */ /* 0x080fe40003f86270 */
[----:B------:R-:W-:Y:S01]  /*10ed0*/  ISETP.GE.AND P5, PT, R5, R0, PT ;  /* 0x000000000500720c */ /* 0x000fe20003fa6270 */
[----:B------:R-:W-:Y:S01]  /*10ee0*/  IMAD.IADD R0, R16, 0x1, R207 ;  /* 0x0000000110007824 */ /* 0x000fe200078e02cf */
[----:B------:R-:W-:Y:S11]  /*10ef0*/  @P0 BRA `(.L_x_2290) ;  /* 0x0000000400d80947 */ /* 0x000ff60003800000 */
        /* <DEDUP_REMOVED lines=118> */
.L_x_2290:
[----:B------:R-:W-:Y:S05]  /*11660*/  BSYNC B1 ;  /* 0x0000000000017941 */ /* 0x000fea0003800000 */
.L_x_2289:
        /* <DEDUP_REMOVED lines=124> */
.L_x_2292:
[----:B------:R-:W-:Y:S05]  /*11e30*/  BSYNC B1 ;  /* 0x0000000000017941 */ /* 0x000fea0003800000 */
.L_x_2291:
        /* <DEDUP_REMOVED lines=11> */
[----:B------:R-:W-:Y:S02]  /*11ef0*/  SHF.R.U32.HI R10, RZ, 0x8, R34 ;  /* 0x00000008ff0a7819 */ /* 0x000fe40000011622 */
[----:B------:R-:W-:Y:S02]  /*11f00*/  SHF.R.U32.HI R36, RZ, 0x10, R33 ;  /* 0x00000010ff247819 */ /* 0x000fe40000011621 */
[----:B------:R-:W-:Y:S02]  /*11f10*/  SHF.R.U32.HI R37, RZ, 0x10, R35 ;  /* 0x00000010ff257819 */ /* 0x000fe40000011623 */
[----:B------:R-:W-:-:S02]  /*11f20*/  PRMT R11, R11, 0x7604, R12 ;  /* 0x000076040b0b7816 */ /* 0x000fc4000000000c */
[----:B------:R-:W-:Y:S01]  /*11f30*/  LOP3.LUT R15, R35, 0xff, RZ, 0xc0, !PT ;  /* 0x000000ff230f7812 */ /* 0x000fe200078ec0ff */
[----:B------:R-:W-:Y:S01]  /*11f40*/  IMAD.U32 R37, R37, 0x10000, RZ ;  /* 0x0001000025257824 */ /* 0x000fe200078e00ff */
[----:B------:R-:W-:Y:S02]  /*11f50*/  LOP3.LUT R14, R14, 0xff, RZ, 0xc0, !PT ;  /* 0x000000ff0e0e7812 */ /* 0x000fe400078ec0ff */
[----:B------:R-:W-:Y:S02]  /*11f60*/  LOP3.LUT R13, R34, 0xff, RZ, 0xc0, !PT ;  /* 0x000000ff220d7812 */ /* 0x000fe400078ec0ff */
[----:B------:R-:W-:Y:S02]  /*11f70*/  LOP3.LUT R12, R10, 0xff, RZ, 0xc0, !PT ;  /* 0x000000ff0a0c7812 */ /* 0x000fe400078ec0ff */
[----:B------:R-:W-:Y:S02]  /*11f80*/  SHF.L.U32 R10, R36, 0x10, RZ ;  /* 0x00000010240a7819 */ /* 0x000fe400000006ff */
[----:B------:R-:W-:-:S02]  /*11f90*/  PRMT R14, R14, 0x7604, R15 ;  /* 0x000076040e0e7816 */ /* 0x000fc4000000000f */
        /* <DEDUP_REMOVED lines=98> */
.L_x_2294:
[----:B------:R-:W-:Y:S05]  /*125c0*/  BSYNC B1 ;  /* 0x0000000000017941 */ /* 0x000fea0003800000 */
.L_x_2293:
        /* <DEDUP_REMOVED lines=124> */
.L_x_2296:
[----:B------:R-:W-:Y:S05]  /*12d90*/  BSYNC B1 ;  /* 0x0000000000017941 */ /* 0x000fea0003800000 */
.L_x_2295:
        /* <DEDUP_REMOVED lines=120> */
.L_x_2298:
[----:B------:R-:W-:Y:S05]  /*13520*/  BSYNC B1 ;  /* 0x0000000000017941 */ /* 0x000fea0003800000 */
.L_x_2297:
        /* <DEDUP_REMOVED lines=124> */
.L_x_2279:
[----:B------:R-:W1:Y:S01]  /*13cf0*/  LDC R0, c[0x0][0x428] ;  /* 0x00010a00ff007b82 */ /* 0x000e620000000800 */
[----:B------:R-:W-:Y:S01]  /*13d00*/  ISETP.GE.AND P0, PT, R23, R4, PT ;  /* 0x000000041700720c */ /* 0x000fe20003f06270 */
[----:B------:R-:W-:Y:S01]  /*13d10*/  BSSY B1, `(.L_x_2299) ;  /* 0x0000042000017945 */ /* 0x000fe20003800000 */
[----:B------:R-:W-:Y:S01]  /*13d20*/  LEA R3, R193, R23, 0x7 ;  /* 0x00000017c1037211 */ /* 0x000fe200078e38ff */
        /* <DEDUP_REMOVED lines=64> */
.L_x_2300:
[----:B------:R-:W-:Y:S05]  /*14130*/  BSYNC B1 ;  /* 0x0000000000017941 */ /* 0x000fea0003800000 */
.L_x_2299:
        /* <DEDUP_REMOVED lines=14> */
.L_x_2517:
[----:B------:R-:W-:-:S03]  /*14220*/  UMOV UR4, 0xffffffff ;  /* 0xffffffff00047882 */ /* 0x000fc60000000000 */
[----:B------:R-:W-:Y:S05]  /*14230*/  BRA.DIV UR4, `(.L_x_2302) ;  /* 0x0000019604c07947 */ /* 0x000fea000b800000 */
.L_x_2520:
[----:B------:R-:W-:-:S03]  /*14240*/  UMOV UR4, 0xffffffff ;  /* 0xffffffff00047882 */ /* 0x000fc60000000000 */
[----:B------:R-:W-:Y:S05]  /*14250*/  BRA.DIV UR4, `(.L_x_2303) ;  /* 0x0000019604e07947 */ /* 0x000fea000b800000 */
.L_x_2523:
[----:B------:R-:W-:-:S03]  /*14260*/  UMOV UR4, 0xffffffff ;  /* 0xffffffff00047882 */ /* 0x000fc60000000000 */
[----:B------:R-:W-:Y:S05]  /*14270*/  BRA.DIV UR4, `(.L_x_2304) ;  /* 0x0000019a04007947 */ /* 0x000fea000b800000 */
.L_x_2526:
[----:B------:R-:W-:Y:S01]  /*14280*/  ULEA.HI UR4, UR43, UR43, URZ, 0x1 ;  /* 0x0000002b2b047291 */ /* 0x000fe2000f8f083f */
[----:B------:R-:W-:Y:S03]  /*14290*/  BSSY B1, `(.L_x_2305) ;  /* 0x0000007000017945 */ /* 0x000fe60003800000 */
[----:B------:R-:W-:-:S04]  /*142a0*/  ULOP3.LUT UR4, UR4, 0xfffffffe, URZ, 0xc0, !UPT ;  /* 0xfffffffe04047892 */ /* 0x000fc8000f8ec03f */
[----:B------:R-:W-:-:S06]  /*142b0*/  UIADD3 UR4, UR43, -UR4, URZ ;  /* 0x800000042b047290 */ /* 0x000fcc000fffe03f */
[----:B------:R-:W-:-:S04]  /*142c0*/  MOV R3, UR4 ;  /* 0x0000000400037c02 */ /* 0x000fc80008000f00 */
[----:B------:R-:W-:-:S04]  /*142d0*/  SHF.L.U32 R3, R3, 0x1f, RZ ;  /* 0x0000001f03037819 */ /* 0x000fc800000006ff */
[----:B------:R-:W1:Y:S02]  /*142e0*/  SYNCS.PHASECHK.TRANS64.TRYWAIT P1, [R16+URZ+0x29800], R3 ;  /* 0x02980003100075a7 */ /* 0x000e64000802017f */
[----:B-1----:R-:W-:Y:S05]  /*142f0*/  @!P1 BRA `(.L_x_2306) ;  /* 0x0000019800089947 */ /* 0x002fea0003800000 */
.L_x_2527:
[----:B------:R-:W-:Y:S05]  /*14300*/  BSYNC B1 ;  /* 0x0000000000017941 */ /* 0x000fea0003800000 */
.L_x_2305:
        /* <DEDUP_REMOVED lines=18> */
[----:B------:R-:W-:Y:S02]  /*14430*/  SHF.R.U32.HI R10, RZ, 0x8, R33 ;  /* 0x00000008ff0a7819 */ /* 0x000fe40000011621 */
[----:B------:R-:W-:Y:S01]  /*14440*/  PRMT R47, R12, 0x7604, R13 ;  /* 0x000076040c2f7816 */ /* 0x000fe2000000000d */
[----:B------:R-:W-:Y:S01]  /*14450*/  IMAD.SHL.U32 R9, R9, 0x800, RZ ;  /* 0x0000080009097824 */ /* 0x000fe200078e00ff */
[----:B------:R-:W-:-:S02]  /*14460*/  SHF.R.U32.HI R12, RZ, 0x8, R4 ;  /* 0x00000008ff0c7819 */ /* 0x000fc40000011604 */
[----:B------:R-:W-:Y:S02]  /*14470*/  LOP3.LUT R8, R196, 0x30, R3, 0xf8, !PT ;  /* 0x00000030c4087812 */ /* 0x000fe400078ef803 */
[----:B------:R-:W-:Y:S02]  /*14480*/  LOP3.LUT R11, R33, 0xff, RZ, 0xc0, !PT ;  /* 0x000000ff210b7812 */ /* 0x000fe400078ec0ff */
[----:B------:R-:W-:Y:S02]  /*14490*/  LOP3.LUT R10, R10, 0xff, RZ, 0xc0, !PT ;  /* 0x000000ff0a0a7812 */ /* 0x000fe400078ec0ff */
[----:B------:R-:W-:Y:S02]  /*144a0*/  LOP3.LUT R13, R12, 0xff, RZ, 0xc0, !PT ;  /* 0x000000ff0c0d7812 */ /* 0x000fe400078ec0ff */
[----:B------:R-:W-:Y:S02]  /*144b0*/  LOP3.LUT R12, R8, R197, RZ, 0x3c, !PT ;  /* 0x000000c5080c7212 */ /* 0x000fe400078e3cff */
[----:B------:R-:W-:-:S02]  /*144c0*/  LOP3.LUT R3, R9, 0xffffe000, RZ, 0xc0, !PT ;  /* 0xffffe00009037812 */ /* 0x000fc400078ec0ff */
[----:B------:R-:W-:Y:S02]  /*144d0*/  PRMT R20, R10, 0x7604, R11 ;  /* 0x000076040a147816 */ /* 0x000fe4000000000b */
[----:B------:R-:W-:Y:S02]  /*144e0*/  SHF.R.U32.HI R10, RZ, 0x8, R35 ;  /* 0x00000008ff0a7819 */ /* 0x000fe40000011623 */
[----:B------:R-:W-:Y:S02]  /*144f0*/  IADD3 R3, R12, R198, R3 ;  /* 0x000000c60c037210 */ /* 0x000fe40007ffe003 */
[----:B------:R-:W-:Y:S02]  /*14500*/  LOP3.LUT R11, R35, 0xff, RZ, 0xc0, !PT ;  /* 0x000000ff230b7812 */ /* 0x000fe400078ec0ff */
[----:B------:R-:W-:Y:S01]  /*14510*/  LOP3.LUT R10, R10, 0xff, RZ, 0xc0, !PT ;  /* 0x000000ff0a0a7812 */ /* 0x000fe200078ec0ff */
[----:B------:R-:W-:Y:S01]  /*14520*/  IMAD.IADD R3, R16, 0x1, R3 ;  /* 0x0000000110037824 */ /* 0x000fe200078e0203 */
[----:B------:R-:W-:-:S02]  /*14530*/  LOP3.LUT R14, R4, 0xff, RZ, 0xc0, !PT ;  /* 0x000000ff040e7812 */ /* 0x000fc400078ec0ff */
[----:B------:R-:W-:Y:S02]  /*14540*/  PRMT R46, R10, 0x7604, R11 ;  /* 0x000076040a2e7816 */ /* 0x000fe4000000000b */
[----:B------:R-:W1:Y:S01]  /*14550*/  LDS.128 R8, [R222+0x14400] ;  /* 0x01440000de087984 */ /* 0x000e620000000c00 */
[----:B------:R-:W-:Y:S02]  /*14560*/  PRMT R51, R13, 0x7604, R14 ;  /* 0x000076040d337816 */ /* 0x000fe4000000000e */
[----:B------:R-:W-:Y:S01]  /*14570*/  SHF.R.U32.HI R49, RZ, 0x8, R6 ;  /* 0x00000008ff317819 */ /* 0x000fe20000011606 */
[----:B------:R-:W2:Y:S01]  /*14580*/  LDS.128 R12, [R3+0x14400] ;  /* 0x01440000030c7984 */ /* 0x000ea20000000c00 */
[----:B------:R-:W-:Y:S02]  /*14590*/  LOP3.LUT R50, R6, 0xff, RZ, 0xc0, !PT ;  /* 0x000000ff06327812 */ /* 0x000fe400078ec0ff */
[----:B------:R-:W-:Y:S02]  /*145a0*/  LOP3.LUT R49, R49, 0xff, RZ, 0xc0, !PT ;  /* 0x000000ff31317812 */ /* 0x000fe400078ec0ff */
[----:B------:R-:W-:-:S02]  /*145b0*/  SHF.R.U32.HI R45, RZ, 0x8, R5 ;  /* 0x00000008ff2d7819 */ /* 0x000fc40000011605 */
[----:B------:R-:W-:Y:S02]  /*145c0*/  PRMT R57, R49, 0x7604, R50 ;  /* 0x0000760431397816 */ /* 0x000fe40000000032 */
[----:B------:R-:W-:Y:S02]  /*145d0*/  LOP3.LUT R48, R5, 0xff, RZ, 0xc0, !PT ;  /* 0x000000ff05307812 */ /* 0x000fe400078ec0ff */
[----:B------:R-:W-:Y:S02]  /*145e0*/  LOP3.LUT R45, R45, 0xff, RZ, 0xc0, !PT ;  /* 0x000000ff2d2d7812 */ /* 0x000fe400078ec0ff */
[----:B------:R-:W-:Y:S02]  /*145f0*/  SHF.R.U32.HI R49, RZ, 0x10, R35 ;  /* 0x00000010ff317819 */ /* 0x000fe40000011623 */
[----:B------:R-:W-:Y:S02]  /*14600*/  SHF.R.U32.HI R52, RZ, 0x8, R7 ;  /* 0x00000008ff347819 */ /* 0x000fe40000011607 */
[----:B------:R-:W-:Y:S01]  /*14610*/  SHF.R.U32.HI R55, RZ, 0x10, R5 ;  /* 0x00000010ff377819 */ /* 0x000fe20000011605 */
[----:B------:R-:W-:Y:S01]  /*14620*/  IMAD.U32 R49, R49, 0x10000, RZ ;  /* 0x0001000031317824 */ /* 0x000fe200078e00ff */
[----:B------:R-:W-:-:S02]  /*14630*/  PRMT R48, R45, 0x7604, R48 ;  /* 0x000076042d307816 */ /* 0x000fc40000000030 */
[----:B------:R-:W-:Y:S01]  /*14640*/  LOP3.LUT R53, R7, 0xff, RZ, 0xc0, !PT ;  /* 0x000000ff07357812 */ /* 0x000fe200078ec0ff */
[----:B------:R-:W-:Y:S01]  /*14650*/  IMAD.U32 R55, R55, 0x10000, RZ ;  /* 0x0001000037377824 */ /* 0x000fe200078e00ff */
[----:B------:R-:W-:Y:S02]  /*14660*/  LOP3.LUT R52, R52, 0xff, RZ, 0xc0, !PT ;  /* 0x000000ff34347812 */ /* 0x000fe400078ec0ff */
[----:B------:R-:W-:Y:S02]  /*14670*/  SHF.R.U32.HI R45, RZ, 0x10, R33 ;  /* 0x00000010ff2d7819 */ /* 0x000fe40000011621 */
[----:B------:R-:W-:Y:S02]  /*14680*/  SHF.R.U32.HI R59, RZ, 0x10, R7 ;  /* 0x00000010ff3b7819 */ /* 0x000fe40000011607 */
[----:B------:R-:W-:Y:S02]  /*14690*/  LOP3.LUT R21, R21, 0xff0000, R32, 0xf8, !PT ;  /* 0x00ff000015157812 */ /* 0x000fe400078ef820 */
[----:B------:R-:W-:Y:S01]  /*146a0*/  PRMT R52, R52, 0x7604, R53 ;  /* 0x0000760434347816 */ /* 0x000fe20000000035 */
[----:B------:R-:W-:Y:S01]  /*146b0*/  IMAD.U32 R59, R59, 0x10000, RZ ;  /* 0x000100003b3b7824 */ /* 0x000fe200078e00ff */
[----:B------:R-:W-:-:S02]  /*146c0*/  SHF.L.U32 R45, R45, 0x10, RZ ;  /* 0x000000102d2d7819 */ /* 0x000fc400000006ff */
        /* <DEDUP_REMOVED lines=9> */
[----:B------:R-:W-:Y:S02]  /*14760*/  LOP3.LUT R52, R21, 0xff000000, R4, 0xf8, !PT ;  /* 0xff00000015347812 */ /* 0x000fe400078ef804 */
[-C--:B-1----:R-:W-:Y:S02]  /*14770*/  F2FP.F16.E4M3.UNPACK_B R21, R11.reuse ;  /* 0x0000000bff15723e */ /* 0x082fe400020006ff */
[----:B------:R-:W-:-:S02]  /*14780*/  F2FP.F16.E4M3.UNPACK_B R32, R11.H1 ;  /* 0x0000000bff20723e */ /* 0x000fc400030006ff */
[----:B------:R-:W-:Y:S02]  /*14790*/  LOP3.LUT R57, R57, 0xff0000, R6, 0xf8, !PT ;  /* 0x00ff000039397812 */ /* 0x000fe400078ef806 */
[-C--:B------:R-:W-:Y:S02]  /*147a0*/  F2FP.F16.E4M3.UNPACK_B R11, R10.reuse ;  /* 0x0000000aff0b723e */ /* 0x080fe400020006ff */
[----:B------:R-:W-:Y:S02]  /*147b0*/  F2FP.F16.E4M3.UNPACK_B R20, R10.H1 ;  /* 0x0000000aff14723e */ /* 0x000fe400030006ff */
[----:B------:R-:W-:Y:S02]  /*147c0*/  LOP3.LUT R51, R49, 0xff000000, R34, 0xf8, !PT ;  /* 0xff00000031337812 */ /* 0x000fe400078ef822 */
[----:B------:R-:W-:Y:S02]  /*147d0*/  F2FP.F16.E4M3.UNPACK_B R54, R55 ;  /* 0x00000037ff36723e */ /* 0x000fe400020006ff */
[----:B--2---:R-:W-:-:S02]  /*147e0*/  F2FP.F16.E4M3.UNPACK_B R10, R13 ;  /* 0x0000000dff0a723e */ /* 0x004fc400020006ff */
[----:B------:R-:W-:Y:S01]  /*147f0*/  F2FP.F16.E4M3.UNPACK_B R49, R48 ;  /* 0x00000030ff31723e */ /* 0x000fe200020006ff */
[----:B------:R-:W-:Y:S01]  /*14800*/  HADD2.F32 R56, -RZ, R54.H0_H0 ;  /* 0x20000036ff387230 */ /* 0x000fe20000004100 */
[----:B------:R-:W-:Y:S01]  /*14810*/  LOP3.LUT R58, R57, 0xff000000, R6, 0xf8, !PT ;  /* 0xff000000393a7812 */ /* 0x000fe200078ef806 */
[----:B------:R-:W-:Y:S01]  /*14820*/  HADD2.F32 R5, -RZ, R10.H0_H0 ;  /* 0x2000000aff057230 */ /* 0x000fe20000004100 */
[-C--:B------:R-:W-:Y:S01]  /*14830*/  F2FP.F16.E4M3.UNPACK_B R6, R9.reuse ;  /* 0x00000009ff06723e */ /* 0x080fe200020006ff */
[--C-:B------:R-:W-:Y:S01]  /*14840*/  HADD2.F32 R50, -RZ, R49.reuse.H0_H0 ;  /* 0x20000031ff327230 */ /* 0x100fe20000004100 */
[----:B------:R-:W-:Y:S01]  /*14850*/  LOP3.LUT R59, R59, 0xff000000, R7, 0xf8, !PT ;  /* 0xff0000003b3b7812 */ /* 0x000fe200078ef807 */
[----:B------:R-:W-:Y:S01]  /*14860*/  HADD2.F32 R57, -RZ, R54.H1_H1 ;  /* 0x30000036ff397230 */ /* 0x000fe20000004100 */
[----:B------:R-:W-:Y:S01]  /*14870*/  F2FP.F16.E4M3.UNPACK_B R7, R9.H1 ;  /* 0x00000009ff07723e */ /* 0x000fe200030006ff */
[----:B------:R-:W-:Y:S01]  /*14880*/  HADD2.F32 R9, -RZ, R6.H0_H0 ;  /* 0x20000006ff097230 */ /* 0x000fe20000004100 */
[----:B------:R-:W-:Y:S01]  /*14890*/  LOP3.LUT R53, R53, 0xff000000, R35, 0xf8, !PT ;  /* 0xff00000035357812 */ /* 0x000fe200078ef823 */
[C---:B------:R-:W-:Y:S01]  /*148a0*/  FMUL.FTZ R60, R5.reuse, R56 ;  /* 0x00000038053c7220 */ /* 0x040fe20000410000 */
[-C--:B------:R-:W-:Y:S01]  /*148b0*/  F2FP.F16.E4M3.UNPACK_B R45, R15.reuse ;  /* 0x0000000fff2d723e */ /* 0x080fe200020006ff */
[----:B------:R-:W-:Y:S01]  /*148c0*/  HADD2.F32 R49, -RZ, R49.H1_H1 ;  /* 0x30000031ff317230 */ /* 0x000fe20000004100 */
[----:B------:R-:W-:Y:S01]  /*148d0*/  F2FP.F16.E4M3.UNPACK_B R46, R15.H1 ;  /* 0x0000000fff2e723e */ /* 0x000fe200030006ff */
[-C--:B------:R-:W-:Y:S01]  /*148e0*/  FMUL.FTZ R15, R5, R50.reuse ;  /* 0x00000032050f7220 */ /* 0x080fe20000410000 */
[----:B------:R-:W-:Y:S01]  /*148f0*/  F2FP.F16.E4M3.UNPACK_B R33, R13.H1 ;  /* 0x0000000dff21723e */ /* 0x000fe200030006ff */
[C---:B------:R-:W-:Y:S01]  /*14900*/  FFMA.FTZ R5, R9.reuse, R50, -R60 ;  /* 0x0000003209057223 */ /* 0x040fe2000001083c */
[----:B------:R-:W-:Y:S01]  /*14910*/  F2FP.F16.E4M3.UNPACK_B R34, R14 ;  /* 0x0000000eff22723e */ /* 0x000fe200020006ff */
[----:B------:R-:W-:Y:S01]  /*14920*/  FFMA.FTZ R9, R9, R56, R15 ;  /* 0x0000003809097223 */ /* 0x000fe2000001000f */
[----:B------:R-:W-:Y:S01]  /*14930*/  F2FP.F16.E4M3.UNPACK_B R35, R14.H1 ;  /* 0x0000000eff23723e */ /* 0x000fe200030006ff */
[----:B------:R-:W-:Y:S01]  /*14940*/  HADD2.F32 R14, -RZ, R10.H1_H1 ;  /* 0x3000000aff0e7230 */ /* 0x000fe20000004100 */
[----:B------:R-:W-:Y:S01]  /*14950*/  F2FP.F16.E4M3.UNPACK_B R55, R55.H1 ;  /* 0x00000037ff37723e */ /* 0x000fe200030006ff */
[----:B------:R-:W-:Y:S01]  /*14960*/  HADD2.F32 R6, -RZ, R6.H1_H1 ;  /* 0x30000006ff067230 */ /* 0x000fe20000004100 */
[----:B------:R-:W-:Y:S01]  /*14970*/  F2FP.F16.E4M3.UNPACK_B R48, R48.H1 ;  /* 0x00000030ff30723e */ /* 0x000fe200030006ff */
[----:B------:R-:W-:-:S02]  /*14980*/  HADD2.F32 R15, -RZ, R33.H0_H0 ;  /* 0x20000021ff0f7230 */ /* 0x000fc40000004100 */
[C---:B------:R-:W-:Y:S01]  /*14990*/  FMUL.FTZ R61, R14.reuse, R57 ;  /* 0x000000390e3d7220 */ /* 0x040fe20000410000 */
[----:B------:R-:W-:Y:S02]  /*149a0*/  HADD2.F32 R54, -RZ, R55.H0_H0 ;  /* 0x20000037ff367230 */ /* 0x000fe40000004100 */
[-C--:B------:R-:W-:Y:S01]  /*149b0*/  FMUL.FTZ R14, R14, R49.reuse ;  /* 0x000000310e0e7220 */ /* 0x080fe20000410000 */
[----:B------:R-:W-:Y:S02]  /*149c0*/  HADD2.F32 R50, -RZ, R48.H0_H0 ;  /* 0x20000030ff327230 */ /* 0x000fe40000004100 */
[C---:B------:R-:W-:Y:S01]  /*149d0*/  FFMA.FTZ R56, R6.reuse, R49, -R61 ;  /* 0x0000003106387223 */ /* 0x040fe2000001083d */
[----:B------:R-:W-:Y:S02]  /*149e0*/  HADD2.F32 R10, -RZ, R7.H0_H0 ;  /* 0x20000007ff0a7230 */ /* 0x000fe40000004100 */
[C---:B------:R-:W-:Y:S01]  /*149f0*/  FMUL.FTZ R63, R15.reuse, R54 ;  /* 0x000000360f3f7220 */ /* 0x040fe20000410000 */
[----:B------:R-:W-:Y:S01]  /*14a00*/  F2FP.F16.E4M3.UNPACK_B R49, R59 ;  /* 0x0000003bff31723e */ /* 0x000fe200020006ff */
[-C--:B------:R-:W-:Y:S01]  /*14a10*/  FMUL.FTZ R15, R15, R50.reuse ;  /* 0x000000320f0f7220 */ /* 0x080fe20000410000 */
[----:B------:R-:W-:Y:S01]  /*14a20*/  FFMA.FTZ R60, R6, R57, R14 ;  /* 0x00000039063c7223 */ /* 0x000fe2000001000e */
[----:B------:R-:W-:Y:S01]  /*14a30*/  FFMA.FTZ R63, R10, R50, -R63 ;  /* 0x000000320a3f7223 */ /* 0x000fe2000001083f */
[----:B------:R-:W-:-:S02]  /*14a40*/  HADD2.F32 R50, -RZ, R55.H1_H1 ;  /* 0x30000037ff327230 */ /* 0x000fc40000004100 */
[----:B------:R-:W-:Y:S01]  /*14a50*/  FFMA.FTZ R54, R10, R54, R15 ;  /* 0x000000360a367223 */ /* 0x000fe2000001000f */
[----:B------:R-:W-:Y:S01]  /*14a60*/  F2FP.F16.E4M3.UNPACK_B R14, R53 ;  /* 0x00000035ff0e723e */ /* 0x000fe200020006ff */
[----:B------:R-:W-:Y:S01]  /*14a70*/  HADD2.F32 R33, -RZ, R33.H1_H1 ;  /* 0x30000021ff217230 */ /* 0x000fe20000004100 */
[----:B------:R-:W-:Y:S01]  /*14a80*/  F2FP.F16.E4M3.UNPACK_B R59, R59.H1 ;  /* 0x0000003bff3b723e */ /* 0x000fe200030006ff */
[----:B------:R-:W-:Y:S01]  /*14a90*/  HADD2.F32 R48, -RZ, R48.H1_H1 ;  /* 0x30000030ff307230 */ /* 0x000fe20000004100 */
[----:B------:R-:W-:Y:S01]  /*14aa0*/  F2FP.F16.E4M3.UNPACK_B R53, R53.H1 ;  /* 0x00000035ff35723e */ /* 0x000fe200030006ff */
[----:B------:R-:W-:Y:S02]  /*14ab0*/  HADD2.F32 R55, -RZ, R49.H0_H0 ;  /* 0x20000031ff377230 */ /* 0x000fe40000004100 */
[C---:B------:R-:W-:Y:S01]  /*14ac0*/  FMUL.FTZ R62, R33.reuse, R50 ;  /* 0x00000032213e7220 */ /* 0x040fe20000410000 */
[----:B------:R-:W-:Y:S02]  /*14ad0*/  HADD2.F32 R10, -RZ, R45.H0_H0 ;  /* 0x2000002dff0a7230 */ /* 0x000fe40000004100 */
[----:B------:R-:W-:Y:S01]  /*14ae0*/  FMUL.FTZ R33, R33, R48 ;  /* 0x0000003021217220 */ /* 0x000fe20000410000 */
[----:B------:R-:W-:Y:S01]  /*14af0*/  HADD2.F32 R7, -RZ, R7.H1_H1 ;  /* 0x30000007ff077230 */ /* 0x000fe20000004100 */
[----:B------:R-:W-:Y:S01]  /*14b00*/  F2FP.F16.E4M3.UNPACK_B R13, R12 ;  /* 0x0000000cff0d723e */ /* 0x000fe200020006ff */
[----:B------:R-:W-:-:S02]  /*14b10*/  HADD2.F32 R15, -RZ, R14.H0_H0 ;  /* 0x2000000eff0f7230 */ /* 0x000fc40000004100 */
[C---:B------:R-:W-:Y:S01]  /*14b20*/  FMUL.FTZ R61, R10.reuse, R55 ;  /* 0x000000370a3d7220 */ /* 0x040fe20000410000 */
[----:B------:R-:W-:Y:S02]  /*14b30*/  HADD2.F32 R6, -RZ, R21.H0_H0 ;  /* 0x20000015ff067230 */ /* 0x000fe40000004100 */
[C---:B------:R-:W-:Y:S01]  /*14b40*/  FFMA.FTZ R62, R7.reuse, R48, -R62 ;  /* 0x00000030073e7223 */ /* 0x040fe2000001083e */
[----:B------:R-:W-:Y:S01]  /*14b50*/  FFMA.FTZ R57, R7, R50, R33 ;  /* 0x0000003207397223 */ /* 0x000fe20000010021 */
[-C--:B------:R-:W-:Y:S01]  /*14b60*/  FMUL.FTZ R10, R10, R15.reuse ;  /* 0x0000000f0a0a7220 */ /* 0x080fe20000410000 */
[----:B------:R-:W-:Y:S02]  /*14b70*/  HADD2.F32 R7, -RZ, R46.H0_H0 ;  /* 0x2000002eff077230 */ /* 0x000fe40000004100 */
[C---:B------:R-:W-:Y:S01]  /*14b80*/  FFMA.FTZ R61, R6.reuse, R15, -R61 ;  /* 0x0000000f063d7223 */ /* 0x040fe2000001083d */
[----:B------:R-:W-:Y:S02]  /*14b90*/  HADD2.F32 R15, -RZ, R59.H0_H0 ;  /* 0x2000003bff0f7230 */ /* 0x000fe40000004100 */
        /* <DEDUP_REMOVED lines=13> */
[-C--:B------:R-:W-:Y:S01]  /*14c70*/  F2FP.F16.E4M3.UNPACK_B R4, R8.reuse ;  /* 0x00000008ff04723e */ /* 0x080fe200020006ff */
[----:B------:R-:W-:Y:S01]  /*14c80*/  FFMA.FTZ R66, R6, R15, R66 ;  /* 0x0000000f06427223 */ /* 0x000fe20000010042 */
[----:B------:R-:W-:Y:S01]  /*14c90*/  F2FP.F16.E4M3.UNPACK_B R8, R8.H1 ;  /* 0x00000008ff08723e */ /* 0x000fe200030006ff */
[-C--:B------:R-:W-:Y:S01]  /*14ca0*/  FMUL.FTZ R45, R45, R14.reuse ;  /* 0x0000000e2d2d7220 */ /* 0x080fe20000410000 */
[----:B------:R-:W-:Y:S01]  /*14cb0*/  FFMA.FTZ R50, R21, R14, -R50 ;  /* 0x0000000e15327223 */ /* 0x000fe20000010832 */
[----:B------:R-:W-:Y:S01]  /*14cc0*/  HADD2.F32 R53, -RZ, R53.H1_H1 ;  /* 0x30000035ff357230 */ /* 0x000fe20000004100 */
[----:B------:R-:W-:Y:S01]  /*14cd0*/  F2FP.F16.E4M3.UNPACK_B R15, R52.H1 ;  /* 0x00000034ff0f723e */ /* 0x000fe200030006ff */
[----:B------:R-:W-:-:S02]  /*14ce0*/  HADD2.F32 R59, -RZ, R59.H1_H1 ;  /* 0x3000003bff3b7230 */ /* 0x000fc40000004100 */
[----:B------:R-:W-:Y:S01]  /*14cf0*/  FFMA.FTZ R64, R21, R48, R45 ;  /* 0x0000003015407223 */ /* 0x000fe2000001002d */
[----:B------:R-:W-:Y:S01]  /*14d00*/  HADD2.F32 R46, -RZ, R46.H1_H1 ;  /* 0x3000002eff2e7230 */ /* 0x000fe20000004100 */
[----:B------:R-:W-:Y:S01]  /*14d10*/  F2FP.F16.E4M3.UNPACK_B R52, R52 ;  /* 0x00000034ff34723e */ /* 0x000fe200020006ff */
[----:B------:R-:W-:Y:S01]  /*14d20*/  HADD2.F32 R7, -RZ, R12.H0_H0 ;  /* 0x2000000cff077230 */ /* 0x000fe20000004100 */
[----:B------:R-:W-:Y:S01]  /*14d30*/  F2FP.F16.E4M3.UNPACK_B R47, R47 ;  /* 0x0000002fff2f723e */ /* 0x000fe200020006ff */
[----:B------:R-:W-:Y:S02]  /*14d40*/  HADD2.F32 R14, -RZ, R10.H0_H0 ;  /* 0x2000000aff0e7230 */ /* 0x000fe40000004100 */
[C---:B------:R-:W-:Y:S01]  /*14d50*/  FMUL.FTZ R45, R46.reuse, R59 ;  /* 0x0000003b2e2d7220 */ /* 0x040fe20000410000 */
[----:B------:R-:W-:Y:S02]  /*14d60*/  HADD2.F32 R21, -RZ, R15.H0_H0 ;  /* 0x2000000fff157230 */ /* 0x000fe40000004100 */
[----:B------:R-:W-:Y:S01]  /*14d70*/  FMUL.FTZ R48, R46, R53 ;  /* 0x000000352e307220 */ /* 0x000fe20000410000 */
[----:B------:R-:W-:-:S02]  /*14d80*/  HADD2.F32 R6, -RZ, R8.H0_H0 ;  /* 0x20000008ff067230 */ /* 0x000fc40000004100 */
[C---:B------:R-:W-:Y:S01]  /*14d90*/  FMUL.FTZ R46, R7.reuse, R14 ;  /* 0x0000000e072e7220 */ /* 0x040fe20000410000 */
[----:B------:R-:W-:Y:S02]  /*14da0*/  HADD2.F32 R32, -RZ, R32.H1_H1 ;  /* 0x30000020ff207230 */ /* 0x000fe40000004100 */
[-C--:B------:R-:W-:Y:S01]  /*14db0*/  FMUL.FTZ R33, R7, R21.reuse ;  /* 0x0000001507217220 */ /* 0x080fe20000410000 */
[----:B------:R-:W-:Y:S02]  /*14dc0*/  HADD2.F32 R12, -RZ, R12.H1_H1 ;  /* 0x3000000cff0c7230 */ /* 0x000fe40000004100 */
[----:B------:R-:W-:Y:S01]  /*14dd0*/  FFMA.FTZ R46, R6, R21, R46 ;  /* 0x00000015062e7223 */ /* 0x000fe2000001002e */
[----:B------:R-:W-:Y:S02]  /*14de0*/  HADD2.F32 R21, -RZ, R15.H1_H1 ;  /* 0x3000000fff157230 */ /* 0x000fe40000004100 */
[----:B------:R-:W-:Y:S01]  /*14df0*/  FFMA.FTZ R68, R32, R53, -R45 ;  /* 0x0000003520447223 */ /* 0x000fe2000001082d */
[----:B------:R-:W-:-:S02]  /*14e00*/  HADD2.F32 R15, -RZ, R10.H1_H1 ;  /* 0x3000000aff0f7230 */ /* 0x000fc40000004100 */
[----:B------:R-:W-:Y:S01]  /*14e10*/  FFMA.FTZ R33, R6, R14, -R33 ;  /* 0x0000000e06217223 */ /* 0x000fe20000010821 */
[----:B------:R-:W-:Y:S02]  /*14e20*/  HADD2.F32 R8, -RZ, R8.H1_H1 ;  /* 0x30000008ff087230 */ /* 0x000fe40000004100 */
[C---:B------:R-:W-:Y:S01]  /*14e30*/  FMUL.FTZ R45, R12.reuse, R21 ;  /* 0x000000150c2d7220 */ /* 0x040fe20000410000 */
[----:B------:R-:W-:Y:S02]  /*14e40*/  HADD2.F32 R10, -RZ, R52.H0_H0 ;  /* 0x20000034ff0a7230 */ /* 0x000fe40000004100 */
[-C--:B------:R-:W-:Y:S01]  /*14e50*/  FMUL.FTZ R12, R12, R15.reuse ;  /* 0x0000000f0c0c7220 */ /* 0x080fe20000410000 */
[----:B------:R-:W-:Y:S02]  /*14e60*/  HADD2.F32 R7, -RZ, R13.H0_H0 ;  /* 0x2000000dff077230 */ /* 0x000fe40000004100 */
[----:B------:R-:W-:Y:S01]  /*14e70*/  FFMA.FTZ R14, R8, R15, -R45 ;  /* 0x0000000f080e7223 */ /* 0x000fe2000001082d */
[----:B------:R-:W-:-:S02]  /*14e80*/  HADD2.F32 R6, -RZ, R4.H0_H0 ;  /* 0x20000004ff067230 */ /* 0x000fc40000004100 */
[----:B------:R-:W-:Y:S01]  /*14e90*/  FFMA.FTZ R45, R8, R21, R12 ;  /* 0x00000015082d7223 */ /* 0x000fe2000001000c */
[----:B------:R-:W-:Y:S02]  /*14ea0*/  HADD2.F32 R8, -RZ, R47.H0_H0 ;  /* 0x2000002fff087230 */ /* 0x000fe40000004100 */
[C---:B------:R-:W-:Y:S01]  /*14eb0*/  FMUL.FTZ R15, R7.reuse, R10 ;  /* 0x0000000a070f7220 */ /* 0x040fe20000410000 */
[----:B------:R-:W-:Y:S02]  /*14ec0*/  HADD2.F32 R52, -RZ, R52.H1_H1 ;  /* 0x30000034ff347230 */ /* 0x000fe40000004100 */
[----:B------:R-:W-:Y:S01]  /*14ed0*/  FFMA.FTZ R59, R32, R59, R48 ;  /* 0x0000003b203b7223 */ /* 0x000fe20000010030 */
[----:B------:R-:W-:Y:S02]  /*14ee0*/  HADD2.F32 R13, -RZ, R13.H1_H1 ;  /* 0x3000000dff0d7230 */ /* 0x000fe40000004100 */
[----:B------:R-:W-:Y:S01]  /*14ef0*/  FMUL.FTZ R7, R7, R8 ;  /* 0x0000000807077220 */ /* 0x000fe20000410000 */
[----:B------:R-:W-:-:S02]  /*14f00*/  HADD2.F32 R47, -RZ, R47.H1_H1 ;  /* 0x3000002fff2f7230 */ /* 0x000fc40000004100 */
[C---:B------:R-:W-:Y:S01]  /*14f10*/  FFMA.FTZ R12, R6.reuse, R8, -R15 ;  /* 0x00000008060c7223 */ /* 0x040fe2000001080f */
[----:B------:R-:W-:Y:S01]  /*14f20*/  HADD2.F32 R4, -RZ, R4.H1_H1 ;  /* 0x30000004ff047230 */ /* 0x000fe20000004100 */
[----:B------:R-:W-:Y:S01]  /*14f30*/  F2FP.F16.E4M3.UNPACK_B R8, R58.H1 ;  /* 0x0000003aff08723e */ /* 0x000fe200030006ff */
[C---:B------:R-:W-:Y:S01]  /*14f40*/  FMUL.FTZ R15, R13.reuse, R52 ;  /* 0x000000340d0f7220 */ /* 0x040fe20000410000 */
[----:B------:R-:W-:Y:S01]  /*14f50*/  FFMA.FTZ R10, R6, R10, R7 ;  /* 0x0000000a060a7223 */ /* 0x000fe20000010007 */
[----:B------:R-:W-:Y:S01]  /*14f60*/  FMUL.FTZ R13, R13, R47 ;  /* 0x0000002f0d0d7220 */ /* 0x000fe20000410000 */
[----:B------:R-:W-:Y:S01]  /*14f70*/  F2FP.F16.E4M3.UNPACK_B R7, R51.H1 ;  /* 0x00000033ff07723e */ /* 0x000fe200030006ff */
[C---:B------:R-:W-:Y:S01]  /*14f80*/  FFMA.FTZ R47, R4.reuse, R47, -R15 ;  /* 0x0000002f042f7223 */ /* 0x040fe2000001080f */
[----:B------:R-:W-:Y:S02]  /*14f90*/  HADD2.F32 R15, -RZ, R8.H0_H0 ;  /* 0x20000008ff0f7230 */ /* 0x000fe40000004100 */
[----:B------:R-:W-:Y:S01]  /*14fa0*/  FFMA.FTZ R21, R4, R52, R13 ;  /* 0x0000003404157223 */ /* 0x000fe2000001000d */
[----:B------:R-:W-:Y:S01]  /*14fb0*/  HADD2.F32 R6, -RZ, R35.H0_H0 ;  /* 0x20000023ff067230 */ /* 0x000fe20000004100 */
[----:B------:R-:W-:Y:S01]  /*14fc0*/  F2FP.F16.E4M3.UNPACK_B R58, R58 ;  /* 0x0000003aff3a723e */ /* 0x000fe200020006ff */
        /* <DEDUP_REMOVED lines=16> */
[--C-:B------:R-:W-:Y:S02]  /*150d0*/  HADD2.F32 R13, -RZ, R58.reuse.H0_H0 ;  /* 0x2000003aff0d7230 */ /* 0x100fe40000004100 */
        /* <DEDUP_REMOVED lines=8> */
[CC--:B------:R-:W-:Y:S01]  /*15160*/  FMUL.FTZ R20, R34.reuse, R58.reuse ;  /* 0x0000003a22147220 */ /* 0x0c0fe20000410000 */
        /* <DEDUP_REMOVED lines=23> */
.L_x_2308:
[----:B------:R-:W-:Y:S05]  /*152e0*/  BSYNC B1 ;  /* 0x0000000000017941 */ /* 0x000fea0003800000 */
.L_x_2307:
        /* <DEDUP_REMOVED lines=9> */
[----:B------:R-:W-:Y:S02]  /*15380*/  LEA.HI R5, R4, R3, RZ, 0x2 ;  /* 0x0000000304057211 */ /* 0x000fe400078f10ff */
[----:B------:R-:W-:Y:S02]  /*15390*/  SHF.L.U32 R3, R3, 0x4, RZ ;  /* 0x0000000403037819 */ /* 0x000fe400000006ff */
[----:B------:R-:W-:Y:S01]  /*153a0*/  SHF.R.U32.HI R10, RZ, 0x8, R24 ;  /* 0x00000008ff0a7819 */ /* 0x000fe20000011618 */
[----:B------:R-:W-:Y:S01]  /*153b0*/  IMAD.SHL.U32 R5, R5, 0x800, RZ ;  /* 0x0000080005057824 */ /* 0x000fe200078e00ff */
[----:B------:R-:W-:Y:S02]  /*153c0*/  LOP3.LUT R4, R196, 0x30, R3, 0xf8, !PT ;  /* 0x00000030c4047812 */ /* 0x000fe400078ef803 */
[----:B------:R-:W-:-:S02]  /*153d0*/  SHF.R.U32.HI R7, RZ, 0x8, R37 ;  /* 0x00000008ff077819 */ /* 0x000fc40000011625 */
[----:B------:R-:W-:Y:S02]  /*153e0*/  LOP3.LUT R8, R39, 0xff, RZ, 0xc0, !PT ;  /* 0x000000ff27087812 */ /* 0x000fe400078ec0ff */
[----:B------:R-:W-:Y:S02]  /*153f0*/  LOP3.LUT R9, R24, 0xff, RZ, 0xc0, !PT ;  /* 0x000000ff18097812 */ /* 0x000fe400078ec0ff */
[----:B------:R-:W-:Y:S02]  /*15400*/  LOP3.LUT R3, R11, 0xff, RZ, 0xc0, !PT ;  /* 0x000000ff0b037812 */ /* 0x000fe400078ec0ff */
[----:B------:R-:W-:Y:S02]  /*15410*/  LOP3.LUT R10, R10, 0xff, RZ, 0xc0, !PT ;  /* 0x000000ff0a0a7812 */ /* 0x000fe400078ec0ff */
[----:B------:R-:W-:Y:S02]  /*15420*/  LOP3.LUT R4, R4, R197, RZ, 0x3c, !PT ;  /* 0x000000c504047212 */ /* 0x000fe400078e3cff */
[----:B------:R-:W-:-:S02]  /*15430*/  LOP3.LUT R5, R5, 0xffffe000, RZ, 0xc0, !PT ;  /* 0xffffe00005057812 */ /* 0x000fc400078ec0ff */
[----:B------:R-:W-:Y:S02]  /*15440*/  LOP3.LUT R6, R37, 0xff, RZ, 0xc0, !PT ;  /* 0x000000ff25067812 */ /* 0x000fe400078ec0ff */
[----:B------:R-:W-:Y:S02]  /*15450*/  LOP3.LUT R7, R7, 0xff, RZ, 0xc0, !PT ;  /* 0x000000ff07077812 */ /* 0x000fe400078ec0ff */
[----:B------:R-:W-:Y:S02]  /*15460*/  PRMT R33, R3, 0x7604, R8 ;  /* 0x0000760403217816 */ /* 0x000fe40000000008 */
[----:B------:R-:W-:Y:S02]  /*15470*/  PRMT R45, R10, 0x7604, R9 ;  /* 0x000076040a2d7816 */ /* 0x000fe40000000009 */
[----:B------:R-:W-:Y:S02]  /*15480*/  IADD3 R3, R4, R198, R5 ;  /* 0x000000c604037210 */ /* 0x000fe40007ffe005 */
[----:B------:R-:W-:-:S02]  /*15490*/  SHF.R.U32.HI R9, RZ, 0x8, R25 ;  /* 0x00000008ff097819 */ /* 0x000fc40000011619 */
[----:B------:R-:W-:Y:S01]  /*154a0*/  SHF.R.U32.HI R11, RZ, 0x8, R26 ;  /* 0x00000008ff0b7819 */ /* 0x000fe2000001161a */
[----:B------:R-:W-:Y:S01]  /*154b0*/  IMAD.IADD R3, R16, 0x1, R3 ;  /* 0x0000000110037824 */ /* 0x000fe200078e0203 */
[----:B------:R-:W-:Y:S02]  /*154c0*/  PRMT R15, R7, 0x7604, R6 ;  /* 0x00007604070f7816 */ /* 0x000fe40000000006 */
[----:B------:R-:W-:Y:S02]  /*154d0*/  SHF.R.U32.HI R7, RZ, 0x8, R38 ;  /* 0x00000008ff077819 */ /* 0x000fe40000011626 */
[----:B------:R-:W-:Y:S02]  /*154e0*/  LOP3.LUT R8, R25, 0xff, RZ, 0xc0, !PT ;  /* 0x000000ff19087812 */ /* 0x000fe400078ec0ff */
[----:B------:R-:W-:Y:S02]  /*154f0*/  LOP3.LUT R10, R26, 0xff, RZ, 0xc0, !PT ;  /* 0x000000ff1a0a7812 */ /* 0x000fe400078ec0ff */
[----:B------:R-:W-:-:S02]  /*15500*/  LOP3.LUT R9, R9, 0xff, RZ, 0xc0, !PT ;  /* 0x000000ff09097812 */ /* 0x000fc400078ec0ff */
[----:B------:R-:W-:Y:S02]  /*15510*/  LOP3.LUT R11, R11, 0xff, RZ, 0xc0, !PT ;  /* 0x000000ff0b0b7812 */ /* 0x000fe400078ec0ff */
[----:B------:R-:W-:Y:S02]  /*15520*/  LOP3.LUT R6, R38, 0xff, RZ, 0xc0, !PT ;  /* 0x000000ff26067812 */ /* 0x000fe400078ec0ff */
[----:B------:R-:W-:Y:S02]  /*15530*/  LOP3.LUT R7, R7, 0xff, RZ, 0xc0, !PT ;  /* 0x000000ff07077812 */ /* 0x000fe400078ec0ff */
[----:B------:R-:W-:Y:S02]  /*15540*/  PRMT R47, R9, 0x7604, R8 ;  /* 0x00007604092f7816 */ /* 0x000fe40000000008 */
[----:B------:R-:W-:Y:S02]  /*15550*/  PRMT R49, R11, 0x7604, R10 ;  /* 0x000076040b317816 */ /* 0x000fe4000000000a */
[----:B------:R-:W1:Y:S01]  /*15560*/  LDS.128 R8, [R3+0x14400] ;  /* 0x0144000003087984 */ /* 0x000e620000000c00 */
[----:B------:R-:W-:-:S02]  /*15570*/  PRMT R21, R7, 0x7604, R6 ;  /* 0x0000760407157816 */ /* 0x000fc40000000006 */
[----:B------:R-:W-:Y:S01]  /*15580*/  SHF.R.U32.HI R35, RZ, 0x8, R27 ;  /* 0x00000008ff237819 */ /* 0x000fe2000001161b */
[----:B------:R-:W2:Y:S01]  /*15590*/  LDS.128 R4, [R221+0x14400] ;  /* 0x01440000dd047984 */ /* 0x000ea20000000c00 */
[----:B------:R-:W-:Y:S02]  /*155a0*/  LOP3.LUT R12, R27, 0xff, RZ, 0xc0, !PT ;  /* 0x000000ff1b0c7812 */ /* 0x000fe400078ec0ff */
[----:B------:R-:W-:Y:S02]  /*155b0*/  LOP3.LUT R35, R35, 0xff, RZ, 0xc0, !PT ;  /* 0x000000ff23237812 */ /* 0x000fe400078ec0ff */
[----:B------:R-:W-:Y:S02]  /*155c0*/  SHF.R.U32.HI R14, RZ, 0x10, R37 ;  /* 0x00000010ff0e7819 */ /* 0x000fe40000011625 */
[----:B------:R-:W-:Y:S02]  /*155d0*/  PRMT R51, R35, 0x7604, R12 ;  /* 0x0000760423337816 */ /* 0x000fe4000000000c */
[----:B------:R-:W-:-:S02]  /*155e0*/  SHF.R.U32.HI R12, RZ, 0x10, R36 ;  /* 0x00000010ff0c7819 */ /* 0x000fc40000011624 */
[----:B------:R-:W-:Y:S02]  /*155f0*/  LOP3.LUT R14, R14, 0xff, RZ, 0xc0, !PT ;  /* 0x000000ff0e0e7812 */ /* 0x000fe400078ec0ff */
[----:B------:R-:W-:Y:S02]  /*15600*/  LOP3.LUT R12, R12, 0xff, RZ, 0xc0, !PT ;  /* 0x000000ff0c0c7812 */ /* 0x000fe400078ec0ff */
[----:B------:R-:W-:Y:S02]  /*15610*/  PRMT R15, R14, 0x7054, R15 ;  /* 0x000070540e0f7816 */ /* 0x000fe4000000000f */
[----:B------:R-:W-:Y:S02]  /*15620*/  SHF.R.U32.HI R14, RZ, 0x10, R25 ;  /* 0x00000010ff0e7819 */ /* 0x000fe40000011619 */
[----:B------:R-:W-:Y:S02]  /*15630*/  PRMT R13, R12, 0x7054, R13 ;  /* 0x000070540c0d7816 */ /* 0x000fe4000000000d */
[----:B------:R-:W-:-:S02]  /*15640*/  SHF.R.U32.HI R12, RZ, 0x10, R24 ;  /* 0x00000010ff0c7819 */ /* 0x000fc40000011618 */
[----:B------:R-:W-:Y:S02]  /*15650*/  SHF.R.U32.HI R20, RZ, 0x10, R38 ;  /* 0x00000010ff147819 */ /* 0x000fe40000011626 */
[----:B------:R-:W-:Y:S02]  /*15660*/  LOP3.LUT R14, R14, 0xff, RZ, 0xc0, !PT ;  /* 0x000000ff0e0e7812 */ /* 0x000fe400078ec0ff */
[----:B------:R-:W-:Y:S02]  /*15670*/  SHF.R.U32.HI R32, RZ, 0x10, R39 ;  /* 0x00000010ff207819 */ /* 0x000fe40000011627 */
[----:B------:R-:W-:Y:S02]  /*15680*/  LOP3.LUT R12, R12, 0xff, RZ, 0xc0, !PT ;  /* 0x000000ff0c0c7812 */ /* 0x000fe400078ec0ff */
[----:B------:R-:W-:Y:S02]  /*15690*/  LOP3.LUT R20, R20, 0xff, RZ, 0xc0, !PT ;  /* 0x000000ff14147812 */ /* 0x000fe400078ec0ff */
[----:B------:R-:W-:-:S02]  /*156a0*/  PRMT R47, R14, 0x7054, R47 ;  /* 0x000070540e2f7816 */ /* 0x000fc4000000002f */
[----:B------:R-:W-:Y:S02]  /*156b0*/  LOP3.LUT R32, R32, 0xff, RZ, 0xc0, !PT ;  /* 0x000000ff20207812 */ /* 0x000fe400078ec0ff */
[----:B------:R-:W-:Y:S02]  /*156c0*/  PRMT R45, R12, 0x7054, R45 ;  /* 0x000070540c2d7816 */ /* 0x000fe4000000002d */
[----:B------:R-:W-:Y:S02]  /*156d0*/  PRMT R21, R20, 0x7054, R21 ;  /* 0x0000705414157816 */ /* 0x000fe40000000015 */
[----:B------:R-:W-:Y:S02]  /*156e0*/  LOP3.LUT R47, R47, 0xff000000, R25, 0xf8, !PT ;  /* 0xff0000002f2f7812 */ /* 0x000fe400078ef819 */
[----:B------:R-:W-:Y:S02]  /*156f0*/  PRMT R35, R32, 0x7054, R33 ;  /* 0x0000705420237816 */ /* 0x000fe40000000021 */
[----:B------:R-:W-:-:S02]  /*15700*/  SHF.R.U32.HI R20, RZ, 0x10, R26 ;  /* 0x00000010ff147819 */ /* 0x000fc4000001161a */
[----:B------:R-:W-:Y:S02]  /*15710*/  LOP3.LUT R33, R13, 0xff000000, R36, 0xf8, !PT ;  /* 0xff0000000d217812 */ /* 0x000fe400078ef824 */
[----:B------:R-:W-:Y:S02]  /*15720*/  LOP3.LUT R36, R15, 0xff000000, R37, 0xf8, !PT ;  /* 0xff0000000f247812 */ /* 0x000fe400078ef825 */
[----:B------:R-:W-:Y:S02]  /*15730*/  LOP3.LUT R45, R45, 0xff000000, R24, 0xf8, !PT ;  /* 0xff0000002d2d7812 */ /* 0x000fe400078ef818 */
[----:B------:R-:W-:Y:S02]  /*15740*/  SHF.R.U32.HI R32, RZ, 0x10, R27 ;  /* 0x00000010ff207819 */ /* 0x000fe4000001161b */
[----:B------:R-:W-:Y:S02]  /*15750*/  F2FP.F16.E4M3.UNPACK_B R37, R47 ;  /* 0x0000002fff25723e */ /* 0x000fe400020006ff */
[----:B-1----:R-:W-:-:S02]  /*15760*/  F2FP.F16.E4M3.UNPACK_B R24, R9 ;  /* 0x00000009ff18723e */ /* 0x002fc400020006ff */
[----:B------:R-:W-:Y:S01]  /*15770*/  LOP3.LUT R20, R20, 0xff, RZ, 0xc0, !PT ;  /* 0x000000ff14147812 */ /* 0x000fe200078ec0ff */
[----:B------:R-:W-:Y:S01]  /*15780*/  HADD2.F32 R46, -RZ, R37.H0_H0 ;  /* 0x20000025ff2e7230 */ /* 0x000fe20000004100 */
[----:B------:R-:W-:Y:S02]  /*15790*/  F2FP.F16.E4M3.UNPACK_B R34, R36 ;  /* 0x00000024ff22723e */ /* 0x000fe400020006ff */
[----:B------:R-:W-:Y:S02]  /*157a0*/  LOP3.LUT R32, R32, 0xff, RZ, 0xc0, !PT ;  /* 0x000000ff20207812 */ /* 0x000fe400078ec0ff */
[-C--:B--2---:R-:W-:Y:S02]  /*157b0*/  F2FP.F16.E4M3.UNPACK_B R12, R5.reuse ;  /* 0x00000005ff0c723e */ /* 0x084fe400020006ff */
[----:B------:R-:W-:Y:S01]  /*157c0*/  F2FP.F16.E4M3.UNPACK_B R13, R5.H1 ;  /* 0x00000005ff0d723e */ /* 0x000fe200030006ff */
[--C-:B------:R-:W-:Y:S01]  /*157d0*/  HADD2.F32 R5, -RZ, R24.reuse.H0_H0 ;  /* 0x20000018ff057230 */ /* 0x100fe20000004100 */
[----:B------:R-:W-:Y:S01]  /*157e0*/  PRMT R49, R20, 0x7054, R49 ;  /* 0x0000705414317816 */ /* 0x000fe20000000031 */
[----:B------:R-:W-:Y:S01]  /*157f0*/  HADD2.F32 R24, -RZ, R24.H1_H1 ;  /* 0x30000018ff187230 */ /* 0x000fe20000004100 */
[----:B------:R-:W-:Y:S01]  /*15800*/  LOP3.LUT R39, R35, 0xff000000, R39, 0xf8, !PT ;  /* 0xff00000023277812 */ /* 0x000fe200078ef827 */
[----:B------:R-:W-:Y:S01]  /*15810*/  HADD2.F32 R35, -RZ, R34.H0_H0 ;  /* 0x20000022ff237230 */ /* 0x000fe20000004100 */
[----:B------:R-:W-:-:S02]  /*15820*/  PRMT R51, R32, 0x7054, R51 ;  /* 0x0000705420337816 */ /* 0x000fc40000000033 */
[-C--:B------:R-:W-:Y:S02]  /*15830*/  F2FP.F16.E4M3.UNPACK_B R14, R6.reuse ;  /* 0x00000006ff0e723e */ /* 0x080fe400020006ff */
[----:B------:R-:W-:Y:S01]  /*15840*/  F2FP.F16.E4M3.UNPACK_B R15, R6.H1 ;  /* 0x00000006ff0f723e */ /* 0x000fe200030006ff */
[----:B------:R-:W-:Y:S01]  /*15850*/  HADD2.F32 R6, -RZ, R12.H0_H0 ;  /* 0x2000000cff067230 */ /* 0x000fe20000004100 */
[----:B------:R-:W-:Y:S01]  /*15860*/  LOP3.LUT R48, R49, 0xff000000, R26, 0xf8, !PT ;  /* 0xff00000031307812 */ /* 0x000fe200078ef81a */
[----:B------:R-:W-:Y:S01]  /*15870*/  FMUL.FTZ R49, R5, R46 ;  /* 0x0000002e05317220 */ /* 0x000fe20000410000 */
[----:B------:R-:W-:Y:S01]  /*15880*/  LOP3.LUT R50, R51, 0xff000000, R27, 0xf8, !PT ;  /* 0xff00000033327812 */ /* 0x000fe200078ef81b */
[----:B------:R-:W-:Y:S01]  /*15890*/  FMUL.FTZ R51, R5, R35 ;  /* 0x0000002305337220 */ /* 0x000fe20000410000 */
[----:B------:R-:W-:Y:S01]  /*158a0*/  F2FP.F16.E4M3.UNPACK_B R25, R9.H1 ;  /* 0x00000009ff19723e */ /* 0x000fe200030006ff */
[C---:B------:R-:W-:Y:S01]  /*158b0*/  FFMA.FTZ R5, R6.reuse, R35, -R49 ;  /* 0x0000002306057223 */ /* 0x040fe20000010831 */
[----:B------:R-:W-:Y:S01]  /*158c0*/  F2FP.F16.E4M3.UNPACK_B R47, R47.H1 ;  /* 0x0000002fff2f723e */ /* 0x000fe200030006ff */
[----:B------:R-:W-:Y:S01]  /*158d0*/  HADD2.F32 R49, -RZ, R37.H1_H1 ;  /* 0x30000025ff317230 */ /* 0x000fe20000004100 */
[----:B------:R-:W-:Y:S01]  /*158e0*/  F2FP.F16.E4M3.UNPACK_B R36, R36.H1 ;  /* 0x00000024ff24723e */ /* 0x000fe200030006ff */
[----:B------:R-:W-:Y:S01]  /*158f0*/  HADD2.F32 R35, -RZ, R34.H1_H1 ;  /* 0x30000022ff237230 */ /* 0x000fe20000004100 */
[-C--:B------:R-:W-:Y:S01]  /*15900*/  F2FP.F16.E4M3.UNPACK_B R27, R11.reuse ;  /* 0x0000000bff1b723e */ /* 0x080fe200020006ff */
[----:B------:R-:W-:Y:S01]  /*15910*/  FFMA.FTZ R46, R6, R46, R51 ;  /* 0x0000002e062e7223 */ /* 0x000fe20000010033 */
[----:B------:R-:W-:Y:S01]  /*15920*/  F2FP.F16.E4M3.UNPACK_B R32, R11.H1 ;  /* 0x0000000bff20723e */ /* 0x000fe200030006ff */
[----:B------:R-:W-:Y:S01]  /*15930*/  HADD2.F32 R51, -RZ, R47.H0_H0 ;  /* 0x2000002fff337230 */ /* 0x000fe20000004100 */
[-C--:B------:R-:W-:Y:S01]  /*15940*/  F2FP.F16.E4M3.UNPACK_B R11, R10.reuse ;  /* 0x0000000aff0b723e */ /* 0x080fe200020006ff */
[----:B------:R-:W-:Y:S01]  /*15950*/  HADD2.F32 R12, -RZ, R12.H1_H1 ;  /* 0x3000000cff0c7230 */ /* 0x000fe20000004100 */
[----:B------:R-:W-:Y:S01]  /*15960*/  F2FP.F16.E4M3.UNPACK_B R26, R10.H1 ;  /* 0x0000000aff1a723e */ /* 0x000fe200030006ff */
[----:B------:R-:W-:-:S02]  /*15970*/  HADD2.F32 R10, -RZ, R25.H0_H0 ;  /* 0x20000019ff0a7230 */ /* 0x000fc40000004100 */
[C---:B------:R-:W-:Y:S01]  /*15980*/  FMUL.FTZ R53, R24.reuse, R49 ;  /* 0x0000003118357220 */ /* 0x040fe20000410000 */
[----:B------:R-:W-:Y:S02]  /*15990*/  HADD2.F32 R37, -RZ, R36.H0_H0 ;  /* 0x20000024ff257230 */ /* 0x000fe40000004100 */
[----:B------:R-:W-:Y:S01]  /*159a0*/  FMUL.FTZ R24, R24, R35 ;  /* 0x0000002318187220 */ /* 0x000fe20000410000 */
[----:B------:R-:W-:Y:S02]  /*159b0*/  HADD2.F32 R6, -RZ, R13.H0_H0 ;  /* 0x2000000dff067230 */ /* 0x000fe40000004100 */
[----:B------:R-:W-:Y:S01]  /*159c0*/  FMUL.FTZ R55, R10, R51 ;  /* 0x000000330a377220 */ /* 0x000fe20000410000 */
        /* <DEDUP_REMOVED lines=13> */
[----:B------:R-:W-:Y:S01]  /*15aa0*/  LOP3.LUT R38, R21, 0xff000000, R38, 0xf8, !PT ;  /* 0xff00000015267812 */ /* 0x000fe200078ef826 */
        /* <DEDUP_REMOVED lines=29> */
[----:B------:R-:W-:Y:S01]  /*15c80*/  FMUL.FTZ R10, R10, R13 ;  /* 0x0000000d0a0a7220 */ /* 0x000fe20000410000 */
        /* <DEDUP_REMOVED lines=17> */
[----:B------:R-:W-:Y:S02]  /*15da0*/  HADD2.F32 R6, -RZ, R4.H0_H0 ;  /* 0x20000004ff067230 */ /* 0x000fe40000004100 */
[C---:B------:R-:W-:Y:S01]  /*15db0*/  FMUL.FTZ R24, R32.reuse, R50 ;  /* 0x0000003220187220 */ /* 0x040fe20000410000 */
[----:B------:R-:W-:Y:S02]  /*15dc0*/  HADD2.F32 R21, -RZ, R21.H1_H1 ;  /* 0x30000015ff157230 */ /* 0x000fe40000004100 */
[----:B------:R-:W-:Y:S01]  /*15dd0*/  FMUL.FTZ R35, R32, R39 ;  /* 0x0000002720237220 */ /* 0x000fe20000410000 */
[----:B------:R-:W-:-:S02]  /*15de0*/  HADD2.F32 R8, -RZ, R8.H1_H1 ;  /* 0x30000008ff087230 */ /* 0x000fc40000004100 */
[C---:B------:R-:W-:Y:S01]  /*15df0*/  FFMA.FTZ R32, R6.reuse, R25, R10 ;  /* 0x0000001906207223 */ /* 0x040fe2000001000a */
[----:B------:R-:W-:Y:S02]  /*15e00*/  HADD2.F32 R25, -RZ, R20.H1_H1 ;  /* 0x30000014ff197230 */ /* 0x000fe40000004100 */
[C---:B------:R-:W-:Y:S01]  /*15e10*/  FFMA.FTZ R60, R21.reuse, R39, -R24 ;  /* 0x00000027153c7223 */ /* 0x040fe20000010818 */
        /* <DEDUP_REMOVED lines=11> */
[----:B------:R-:W-:Y:S02]  /*15ed0*/  HADD2.F32 R8, -RZ, R45.H1_H1 ;  /* 0x3000002dff087230 */ /* 0x000fe40000004100 */
[----:B------:R-:W-:Y:S01]  /*15ee0*/  FMUL.FTZ R25, R6, R21 ;  /* 0x0000001506197220 */ /* 0x000fe20000410000 */
[----:B------:R-:W-:-:S02]  /*15ef0*/  HADD2.F32 R9, -RZ, R9.H1_H1 ;  /* 0x30000009ff097230 */ /* 0x000fc40000004100 */
[-C--:B------:R-:W-:Y:S01]  /*15f00*/  FMUL.FTZ R27, R6, R13.reuse ;  /* 0x0000000d061b7220 */ /* 0x080fe20000410000 */
[----:B------:R-:W-:Y:S01]  /*15f10*/  HADD2.F32 R4, -RZ, R7.H0_H0 ;  /* 0x20000007ff047230 */ /* 0x000fe20000004100 */
        /* <DEDUP_REMOVED lines=19> */
[----:B------:R-:W-:Y:S01]  /*16050*/  HADD2.F32 R10, -RZ, R10.H1_H1 ;  /* 0x3000000aff0a7230 */ /* 0x000fe20000004100 */
[----:B------:R-:W-:Y:S01]  /*16060*/  F2FP.SATFINITE.E4M3.F32.PACK_AB_MERGE_C R5, R52, R5, R54 ;  /* 0x000000053405723e */ /* 0x000fe20004807036 */
[----:B------:R-:W-:-:S02]  /*16070*/  HADD2.F32 R26, -RZ, R26.H1_H1 ;  /* 0x3000001aff1a7230 */ /* 0x000fc40000004100 */
[C---:B------:R-:W-:Y:S01]  /*16080*/  FFMA.FTZ R21, R4.reuse, R7, -R13 ;  /* 0x0000000704157223 */ /* 0x040fe2000001080d */
[----:B------:R-:W-:Y:S02]  /*16090*/  HADD2.F32 R15, -RZ, R15.H1_H1 ;  /* 0x3000000fff0f7230 */ /* 0x000fe40000004100 */
[----:B------:R-:W-:Y:S01]  /*160a0*/  FFMA.FTZ R33, R4, R9, R33 ;  /* 0x0000000904217223 */ /* 0x000fe20000010021 */
[--C-:B------:R-:W-:Y:S02]  /*160b0*/  HADD2.F32 R9, -RZ, R48.reuse.H0_H0 ;  /* 0x20000030ff097230 */ /* 0x100fe40000004100 */
[C---:B------:R-:W-:Y:S01]  /*160c0*/  FMUL.FTZ R6, R26.reuse, R10 ;  /* 0x0000000a1a067220 */ /* 0x040fe20000410000 */
[-C--:B------:R-:W-:Y:S01]  /*160d0*/  FMUL.FTZ R7, R26, R8.reuse ;  /* 0x000000081a077220 */ /* 0x080fe20000410000 */
[----:B------:R-:W-:Y:S02]  /*160e0*/  HADD2.F32 R48, -RZ, R48.H1_H1 ;  /* 0x30000030ff307230 */ /* 0x000fe40000004100 */
[C---:B------:R-:W-:Y:S01]  /*160f0*/  FFMA.FTZ R26, R15.reuse, R8, -R6 ;  /* 0x000000080f1a7223 */ /* 0x040fe20000010806 */
[----:B------:R-:W-:Y:S01]  /*16100*/  FFMA.FTZ R34, R15, R10, R7 ;  /* 0x0000000a0f227223 */ /* 0x000fe20000010007 */
[----:B------:R-:W-:-:S02]  /*16110*/  HADD2.F32 R6, -RZ, R11.H0_H0 ;  /* 0x2000000bff067230 */ /* 0x000fc40000004100 */
[--C-:B------:R-:W-:Y:S01]  /*16120*/  HADD2.F32 R7, -RZ, R38.reuse.H0_H0 ;  /* 0x20000026ff077230 */ /* 0x100fe20000004100 */
[----:B------:R-:W-:Y:S01]  /*16130*/  F2FP.SATFINITE.E4M3.F32.PACK_AB_MERGE_C R21, R26, R21, RZ ;  /* 0x000000151a15723e */ /* 0x000fe200048070ff */
[----:B------:R-:W-:Y:S02]  /*16140*/  HADD2.F32 R11, -RZ, R11.H1_H1 ;  /* 0x3000000bff0b7230 */ /* 0x000fe40000004100 */
[C---:B------:R-:W-:Y:S01]  /*16150*/  FMUL.FTZ R13, R6.reuse, R9 ;  /* 0x00000009060d7220 */ /* 0x040fe20000410000 */
[----:B------:R-:W-:Y:S02]  /*16160*/  HADD2.F32 R38, -RZ, R38.H1_H1 ;  /* 0x30000026ff267230 */ /* 0x000fe40000004100 */
[----:B------:R-:W-:Y:S01]  /*16170*/  FMUL.FTZ R8, R6, R7 ;  /* 0x0000000706087220 */ /* 0x000fe20000410000 */
[--C-:B------:R-:W-:Y:S02]  /*16180*/  HADD2.F32 R4, -RZ, R14.reuse.H0_H0 ;  /* 0x2000000eff047230 */ /* 0x100fe40000004100 */
[----:B------:R-:W-:Y:S01]  /*16190*/  FMUL.FTZ R15, R11, R48 ;  /* 0x000000300b0f7220 */ /* 0x000fe20000410000 */
[----:B------:R-:W-:-:S02]  /*161a0*/  HADD2.F32 R14, -RZ, R14.H1_H1 ;  /* 0x3000000eff0e7230 */ /* 0x000fc40000004100 */
[-C--:B------:R-:W-:Y:S01]  /*161b0*/  FMUL.FTZ R11, R11, R38.reuse ;  /* 0x000000260b0b7220 */ /* 0x080fe20000410000 */
        /* <DEDUP_REMOVED lines=10> */
[----:B------:R-:W-:Y:S02]  /*16260*/  F2FP.SATFINITE.E4M3.F32.PACK_AB_MERGE_C R7, R56, R47, R7 ;  /* 0x0000002f3807723e */ /* 0x000fe40004807007 */
[----:B------:R-:W-:Y:S02]  /*16270*/  F2FP.SATFINITE.E4M3.F32.PACK_AB_MERGE_C R4, R12, R25, R4 ;  /* 0x000000190c04723e */ /* 0x000fe40004807004 */
[----:B------:R-:W-:Y:S02]  /*16280*/  F2FP.SATFINITE.E4M3.F32.PACK_AB_MERGE_C R6, R15, R6, R21 ;  /* 0x000000060f06723e */ /* 0x000fe40004807015 */
[----:B------:R-:W-:-:S02]  /*16290*/  F2FP.SATFINITE.E4M3.F32.PACK_AB_MERGE_C R9, R49, R46, R9 ;  /* 0x0000002e3109723e */ /* 0x000fc40004807009 */
[----:B------:R-:W-:Y:S01]  /*162a0*/  F2FP.SATFINITE.E4M3.F32.PACK_AB_MERGE_C R11, R58, R53, R11 ;  /* 0x000000353a0b723e */ /* 0x000fe2000480700b */
[----:B------:R3:W-:Y:S01]  /*162b0*/  STS.128 [R221+0x14400], R4 ;  /* 0x01440004dd007388 */ /* 0x0007e20000000c00 */
[----:B------:R-:W-:Y:S02]  /*162c0*/  F2FP.SATFINITE.E4M3.F32.PACK_AB_MERGE_C R8, R20, R27, R8 ;  /* 0x0000001b1408723e */ /* 0x000fe40004807008 */
[----:B------:R-:W-:-:S05]  /*162d0*/  F2FP.SATFINITE.E4M3.F32.PACK_AB_MERGE_C R10, R13, R10, R33 ;  /* 0x0000000a0d0a723e */ /* 0x000fca0004807021 */
[----:B------:R3:W-:Y:S02]  /*162e0*/  STS.128 [R3+0x14400], R8 ;  /* 0x0144000803007388 */ /* 0x0007e40000000c00 */
.L_x_2310:
[----:B------:R-:W-:Y:S05]  /*162f0*/  BSYNC B1 ;  /* 0x0000000000017941 */ /* 0x000fea0003800000 */
.L_x_2309:
        /* <DEDUP_REMOVED lines=11> */
[----:B------:R-:W-:Y:S02]  /*163b0*/  LOP3.LUT R7, R7, 0xff, RZ, 0xc0, !PT ;  /* 0x000000ff07077812 */ /* 0x000fe400078ec0ff */
[----:B------:R-:W-:Y:S02]  /*163c0*/  LOP3.LUT R0, R196, 0x30, R3, 0xf8, !PT ;  /* 0x00000030c4007812 */ /* 0x000fe400078ef803 */
[----:B------:R-:W-:-:S02]  /*163d0*/  SHF.L.U32 R4, R4, 0xb, RZ ;  /* 0x0000000b04047819 */ /* 0x000fc400000006ff */
[----:B------:R-:W-:Y:S02]  /*163e0*/  PRMT R15, R7, 0x7604, R8 ;  /* 0x00007604070f7816 */ /* 0x000fe40000000008 */
[----:B------:R-:W-:Y:S02]  /*163f0*/  SHF.R.U32.HI R5, RZ, 0x8, R41 ;  /* 0x00000008ff057819 */ /* 0x000fe40000011629 */
[----:B------:R-:W-:Y:S02]  /*16400*/  SHF.R.U32.HI R7, RZ, 0x8, R28 ;  /* 0x00000008ff077819 */ /* 0x000fe4000001161c */
[----:B------:R-:W-:Y:S02]  /*16410*/  LOP3.LUT R0, R0, R197, RZ, 0x3c, !PT ;  /* 0x000000c500007212 */ /* 0x000fe400078e3cff */
[----:B------:R-:W-:Y:S02]  /*16420*/  LOP3.LUT R3, R4, 0xffffe000, RZ, 0xc0, !PT ;  /* 0xffffe00004037812 */ /* 0x000fe400078ec0ff */
[----:B------:R-:W-:-:S02]  /*16430*/  LOP3.LUT R6, R41, 0xff, RZ, 0xc0, !PT ;  /* 0x000000ff29067812 */ /* 0x000fc400078ec0ff */
[----:B------:R-:W-:Y:S02]  /*16440*/  LOP3.LUT R5, R5, 0xff, RZ, 0xc0, !PT ;  /* 0x000000ff05057812 */ /* 0x000fe400078ec0ff */
        /* <DEDUP_REMOVED lines=13> */
[----:B------:R-:W-:Y:S01]  /*16520*/  LOP3.LUT R20, R29, 0xff, RZ, 0xc0, !PT ;  /* 0x000000ff1d147812 */ /* 0x000fe200078ec0ff */
[----:B------:R-:W2:Y:S01]  /*16530*/  LDS.128 R4, [R220+0x14400] ;  /* 0x01440000dc047984 */ /* 0x000ea20000000c00 */
[----:B------:R-:W-:-:S02]  /*16540*/  SHF.R.U32.HI R26, RZ, 0x8, R31 ;  /* 0x00000008ff1a7819 */ /* 0x000fc4000001161f */
[----:B------:R-:W-:Y:S02]  /*16550*/  LOP3.LUT R27, R31, 0xff, RZ, 0xc0, !PT ;  /* 0x000000ff1f1b7812 */ /* 0x000fe400078ec0ff */
[----:B------:R-:W-:Y:S02]  /*16560*/  LOP3.LUT R26, R26, 0xff, RZ, 0xc0, !PT ;  /* 0x000000ff1a1a7812 */ /* 0x000fe400078ec0ff */
[----:B------:R-:W-:Y:S02]  /*16570*/  PRMT R20, R3, 0x7604, R20 ;  /* 0x0000760403147816 */ /* 0x000fe40000000014 */
[----:B------:R-:W-:Y:S02]  /*16580*/  SHF.R.U32.HI R3, RZ, 0x10, R41 ;  /* 0x00000010ff037819 */ /* 0x000fe40000011629 */
[----:B------:R-:W-:Y:S02]  /*16590*/  SHF.R.U32.HI R21, RZ, 0x8, R30 ;  /* 0x00000008ff157819 */ /* 0x000fe4000001161e */
[----:B------:R-:W-:Y:S01]  /*165a0*/  PRMT R26, R26, 0x7604, R27 ;  /* 0x000076041a1a7816 */ /* 0x000fe2000000001b */
[----:B------:R-:W-:Y:S01]  /*165b0*/  IMAD.U32 R3, R3, 0x10000, RZ ;  /* 0x0001000003037824 */ /* 0x000fe200078e00ff */
[----:B------:R-:W-:-:S02]  /*165c0*/  SHF.R.U32.HI R27, RZ, 0x10, R29 ;  /* 0x00000010ff1b7819 */ /* 0x000fc4000001161d */
[----:B------:R-:W-:Y:S02]  /*165d0*/  LOP3.LUT R24, R30, 0xff, RZ, 0xc0, !PT ;  /* 0x000000ff1e187812 */ /* 0x000fe400078ec0ff */
[----:B------:R-:W-:Y:S02]  /*165e0*/  LOP3.LUT R21, R21, 0xff, RZ, 0xc0, !PT ;  /* 0x000000ff15157812 */ /* 0x000fe400078ec0ff */
[----:B------:R-:W-:Y:S02]  /*165f0*/  SHF.L.U32 R27, R27, 0x10, RZ ;  /* 0x000000101b1b7819 */ /* 0x000fe400000006ff */
[----:B------:R-:W-:Y:S02]  /*16600*/  LOP3.LUT R13, R13, 0xff0000, R40, 0xf8, !PT ;  /* 0x00ff00000d0d7812 */ /* 0x000fe400078ef828 */
        /* <DEDUP_REMOVED lines=8> */
[----:B------:R-:W-:-:S02]  /*16690*/  SHF.R.U32.HI R21, RZ, 0x10, R43 ;  /* 0x00000010ff157819 */ /* 0x000fc4000001162b */
[----:B------:R-:W-:Y:S02]  /*166a0*/  LOP3.LUT R35, R35, 0xff000000, R29, 0xf8, !PT ;  /* 0xff00000023237812 */ /* 0x000fe400078ef81d */
[----:B------:R-:W-:Y:S01]  /*166b0*/  LOP3.LUT R25, R25, 0xff0000, R28, 0xf8, !PT ;  /* 0x00ff000019197812 */ /* 0x000fe200078ef81c */
[----:B------:R-:W-:Y:S01]  /*166c0*/  IMAD.U32 R21, R21, 0x10000, RZ ;  /* 0x0001000015157824 */ /* 0x000fe200078e00ff */
[----:B------:R-:W-:Y:S02]  /*166d0*/  LOP3.LUT R34, R3, 0xff000000, R30, 0xf8, !PT ;  /* 0xff00000003227812 */ /* 0x000fe400078ef81e */
[----:B------:R-:W-:Y:S02]  /*166e0*/  LOP3.LUT R37, R26, 0xff0000, R37, 0xf8, !PT ;  /* 0x00ff00001a257812 */ /* 0x000fe400078ef825 */
[----:B------:R-:W-:Y:S02]  /*166f0*/  F2FP.F16.E4M3.UNPACK_B R30, R35 ;  /* 0x00000023ff1e723e */ /* 0x000fe400020006ff */
[----:B-1----:R-:W-:-:S02]  /*16700*/  F2FP.F16.E4M3.UNPACK_B R20, R9 ;  /* 0x00000009ff14723e */ /* 0x002fc400020006ff */
[----:B------:R-:W-:Y:S02]  /*16710*/  LOP3.LUT R15, R15, 0xff0000, R42, 0xf8, !PT ;  /* 0x00ff00000f0f7812 */ /* 0x000fe400078ef82a */
[----:B------:R-:W-:Y:S01]  /*16720*/  LOP3.LUT R33, R25, 0xff000000, R28, 0xf8, !PT ;  /* 0xff00000019217812 */ /* 0x000fe200078ef81c */
[----:B------:R-:W-:Y:S01]  /*16730*/  HADD2.F32 R24, -RZ, R20.H0_H0 ;  /* 0x20000014ff187230 */ /* 0x000fe20000004100 */
[----:B------:R-:W-:Y:S01]  /*16740*/  LOP3.LUT R36, R37, 0xff000000, R31, 0xf8, !PT ;  /* 0xff00000025247812 */ /* 0x000fe200078ef81f */
[----:B------:R-:W-:Y:S01]  /*16750*/  HADD2.F32 R31, -RZ, R30.H0_H0 ;  /* 0x2000001eff1f7230 */ /* 0x000fe20000004100 */
[----:B--2---:R-:W-:Y:S01]  /*16760*/  F2FP.F16.E4M3.UNPACK_B R12, R5 ;  /* 0x00000005ff0c723e */ /* 0x004fe200020006ff */
[----:B------:R-:W-:Y:S01]  /*16770*/  HADD2.F32 R20, -RZ, R20.H1_H1 ;  /* 0x30000014ff147230 */ /* 0x000fe20000004100 */
[----:B------:R-:W-:Y:S02]  /*16780*/  F2FP.F16.E4M3.UNPACK_B R28, R40 ;  /* 0x00000028ff1c723e */ /* 0x000fe400020006ff */
[----:B------:R-:W-:Y:S01]  /*16790*/  LOP3.LUT R21, R14, 0xff0000, R21, 0xf8, !PT ;  /* 0x00ff00000e157812 */ /* 0x000fe200078ef815 */
[----:B------:R-:W-:Y:S01]  /*167a0*/  FMUL.FTZ R37, R24, R31 ;  /* 0x0000001f18257220 */ /* 0x000fe20000410000 */
[----:B------:R-:W-:Y:S01]  /*167b0*/  LOP3.LUT R32, R15, 0xff000000, R42, 0xf8, !PT ;  /* 0xff0000000f207812 */ /* 0x000fe200078ef82a */
[----:B------:R-:W-:Y:S01]  /*167c0*/  HADD2.F32 R29, -RZ, R28.H0_H0 ;  /* 0x2000001cff1d7230 */ /* 0x000fe20000004100 */
[----:B------:R-:W-:-:S02]  /*167d0*/  F2FP.F16.E4M3.UNPACK_B R14, R7 ;  /* 0x00000007ff0e723e */ /* 0x000fc400020006ff */
[----:B------:R-:W-:Y:S02]  /*167e0*/  F2FP.F16.E4M3.UNPACK_B R15, R7.H1 ;  /* 0x00000007ff0f723e */ /* 0x000fe400030006ff */
[-C--:B------:R-:W-:Y:S01]  /*167f0*/  F2FP.F16.E4M3.UNPACK_B R7, R6.reuse ;  /* 0x00000006ff07723e */ /* 0x080fe200020006ff */
[----:B------:R-:W-:Y:S01]  /*16800*/  FMUL.FTZ R46, R24, R29 ;  /* 0x0000001d182e7220 */ /* 0x000fe20000410000 */
[----:B------:R-:W-:Y:S01]  /*16810*/  F2FP.F16.E4M3.UNPACK_B R13, R6.H1 ;  /* 0x00000006ff0d723e */ /* 0x000fe200030006ff */
[--C-:B------:R-:W-:Y:S01]  /*16820*/  HADD2.F32 R6, -RZ, R12.reuse.H0_H0 ;  /* 0x2000000cff067230 */ /* 0x100fe20000004100 */
[----:B------:R-:W-:Y:S01]  /*16830*/  LOP3.LUT R42, R21, 0xff000000, R43, 0xf8, !PT ;  /* 0xff000000152a7812 */ /* 0x000fe200078ef82b */
[----:B------:R-:W-:Y:S01]  /*16840*/  HADD2.F32 R12, -RZ, R12.H1_H1 ;  /* 0x3000000cff0c7230 */ /* 0x000fe20000004100 */
[----:B------:R-:W-:Y:S02]  /*16850*/  F2FP.F16.E4M3.UNPACK_B R21, R9.H1 ;  /* 0x00000009ff15723e */ /* 0x000fe400030006ff */
        /* <DEDUP_REMOVED lines=129> */
[--C-:B------:R-:W-:Y:S01]  /*17070*/  HADD2.F32 R4, -RZ, R11.reuse.H0_H0 ;  /* 0x2000000bff047230 */ /* 0x100fe20000004100 */
[----:B------:R-:W-:Y:S01]  /*17080*/  F2FP.SATFINITE.E4M3.F32.PACK_AB_MERGE_C R27, R36, R27, RZ ;  /* 0x0000001b241b723e */ /* 0x000fe200048070ff */
        /* <DEDUP_REMOVED lines=30> */
.L_x_2288:
[----:B------:R-:W-:Y:S05]  /*17270*/  BSYNC B0 ;  /* 0x0000000000007941 */ /* 0x000fea0003800000 */
.L_x_2278:
        /* <DEDUP_REMOVED lines=8> */
.L_x_2276:
[----:B-12-4-:R-:W-:-:S05]  /*17300*/  IMAD.U32 R0, RZ, RZ, UR53 ;  /* 0x00000035ff007e24 */ /* 0x016fca000f8e00ff */
[----:B------:R-:W-:-:S13]  /*17310*/  ISETP.NE.AND P1, PT, R0, 0x3, PT ;  /* 0x000000030000780c */ /* 0x000fda0003f25270 */
[----:B------:R-:W-:Y:S05]  /*17320*/  @!P1 BRA `(.L_x_2311) ;  /* 0x0000000000049947 */ /* 0x000fea0003800000 */
[----:B------:R-:W-:Y:S01]  /*17330*/  BPT.TRAP 0x1 ;  /* 0x000000040000795c */ /* 0x000fe20000300000 */
.L_x_2311:
[----:B------:R-:W-:Y:S01]  /*17340*/  IMAD R0, R145, 0x8, R16 ;  /* 0x0000000891007824 */ /* 0x000fe200078e0210 */
[----:B---3--:R-:W-:-:S04]  /*17350*/  SHF.L.U32 R3, R188, 0x1f, RZ ;  /* 0x0000001fbc037819 */ /* 0x008fc800000006ff */
[----:B------:R1:W2:Y:S01]  /*17360*/  SYNCS.PHASECHK.TRANS64.TRYWAIT P2, [R0+URZ+0x29830], R3 ;  /* 0x02983003000075a7 */ /* 0x0002a2000804017f */
[----:B------:R-:W-:Y:S05]  /*17370*/  @!P1 BRA `(.L_x_2312) ;  /* 0x0000000000049947 */ /* 0x000fea0003800000 */
[----:B------:R-:W-:Y:S01]  /*17380*/  BPT.TRAP 0x1 ;  /* 0x000000040000795c */ /* 0x000fe20000300000 */
.L_x_2312:
[----:B-----5:R-:W3:Y:S01]  /*17390*/  S2R R4, SR_TID.X ;  /* 0x0000000000047919 */ /* 0x020ee20000002100 */
[----:B------:R-:W-:Y:S02]  /*173a0*/  MOV R87, RZ ;  /* 0x000000ff00577202 */ /* 0x000fe40000000f00 */
[----:B---3--:R-:W-:-:S04]  /*173b0*/  LOP3.LUT R4, R4, 0x7f, RZ, 0xc0, !PT ;  /* 0x0000007f04047812 */ /* 0x008fc800078ec0ff */
[----:B------:R-:W-:Y:S01]  /*173c0*/  ISETP.NE.AND P0, PT, R4, RZ, PT ;  /* 0x000000ff0400720c */ /* 0x000fe20003f05270 */
[----:B--2---:R-:W-:-:S12]  /*173d0*/  @P2 BRA `(.L_x_2313) ;  /* 0x0000000000082947 */ /* 0x004fd80003800000 */
[----:B------:R-:W2:Y:S02]  /*173e0*/  SYNCS.PHASECHK.TRANS64.TRYWAIT P2, [R0+URZ+0x29830], R3 ;  /* 0x02983003000075a7 */ /* 0x000ea4000804017f */
[----:B--2---:R-:W-:Y:S05]  /*173f0*/  @!P2 BRA `(.L_x_2314) ;  /* 0x0000016400dca947 */ /* 0x004fea0003800000 */
.L_x_2313:
        /* <DEDUP_REMOVED lines=9> */
[----:B------:R-:W-:Y:S01]  /*17490*/  IMAD.MOV.U32 R11, RZ, RZ, -0x7fffffe0 ;  /* 0x80000020ff0b7424 */ /* 0x000fe200078e00ff */
[----:B------:R-:W-:Y:S01]  /*174a0*/  LOP3.LUT R3, R3, 0x3fff, RZ, 0xc0, !PT ;  /* 0x00003fff03037812 */ /* 0x000fe200078ec0ff */
[----:B------:R-:W-:Y:S01]  /*174b0*/  UMOV UR9, UR25 ;  /* 0x0000001900097c82 */ /* 0x000fe20008000000 */
[----:B------:R-:W-:Y:S01]  /*174c0*/  UMOV UR13, UR25 ;  /* 0x00000019000d7c82 */ /* 0x000fe20008000000 */
[----:B------:R-:W-:Y:S01]  /*174d0*/  UMOV UR17, UR25 ;  /* 0x0000001900117c82 */ /* 0x000fe20008000000 */
[----:B------:R-:W-:Y:S01]  /*174e0*/  LOP3.LUT R4, R3, 0x10000, RZ, 0xfc, !PT ;  /* 0x0001000003047812 */ /* 0x000fe200078efcff */
[----:B------:R-:W-:Y:S01]  /*174f0*/  ULOP3.LUT UR44, UR44, 0x10000, URZ, 0xfc, !UPT ;  /* 0x000100002c2c7892 */ /* 0x000fe2000f8efc3f */
[----:B------:R-:W-:Y:S01]  /*17500*/  R2UR UR11, R11 ;  /* 0x000000000b0b72ca */ /* 0x000fe200000e0000 */
[----:B------:R-:W-:Y:S01]  /*17510*/  IMAD.MOV.U32 R11, RZ, RZ, -0x7fffffe0 ;  /* 0x80000020ff0b7424 */ /* 0x000fe200078e00ff */
[----:B------:R-:W-:Y:S01]  /*17520*/  MOV R13, 0x80000020 ;  /* 0x80000020000d7802 */ /* 0x000fe20000000f00 */
[----:B------:R-:W-:Y:S01]  /*17530*/  IMAD R6, R145, 0x780, R4 ;  /* 0x0000078091067824 */ /* 0x000fe200078e0204 */
[----:B------:R-:W-:Y:S01]  /*17540*/  UIADD3 UR4, UR44, 0x2, URZ ;  /* 0x000000022c047890 */ /* 0x000fe2000fffe03f */
[----:B------:R-:W-:Y:S01]  /*17550*/  MOV R15, 0x80000020 ;  /* 0x80000020000f7802 */ /* 0x000fe20000000f00 */
[----:B------:R-:W-:Y:S01]  /*17560*/  UMOV UR24, UR44 ;  /* 0x0000002c00187c82 */ /* 0x000fe20008000000 */
[C---:B------:R-:W-:Y:S01]  /*17570*/  VIADD R8, R6.reuse, 0x80 ;  /* 0x0000008006087836 */ /* 0x040fe20000000000 */
[C---:B------:R-:W-:Y:S01]  /*17580*/  R2UR UR26, R6.reuse ;  /* 0x00000000061a72ca */ /* 0x040fe200000e0000 */
[----:B------:R-:W-:Y:S01]  /*17590*/  UMOV UR8, UR24 ;  /* 0x0000001800087c82 */ /* 0x000fe20008000000 */
[----:B------:R-:W-:Y:S01]  /*175a0*/  IADD3 R10, R6, 0x100, RZ ;  /* 0x00000100060a7810 */ /* 0x000fe20007ffe0ff */
[----:B------:R-:W-:Y:S01]  /*175b0*/  UMOV UR12, UR24 ;  /* 0x00000018000c7c82 */ /* 0x000fe20008000000 */
[----:B------:R-:W-:Y:S01]  /*175c0*/  R2UR UR19, R11 ;  /* 0x000000000b1372ca */ /* 0x000fe200000e0000 */
[----:B------:R-:W-:Y:S01]  /*175d0*/  UMOV UR16, UR24 ;  /* 0x0000001800107c82 */ /* 0x000fe20008000000 */
[----:B------:R-:W-:Y:S01]  /*175e0*/  R2UR UR10, R10 ;  /* 0x000000000a0a72ca */ /* 0x000fe200000e0000 */
[C---:B------:R-:W-:Y:S01]  /*175f0*/  VIADD R12, R6.reuse, 0x2 ;  /* 0x00000002060c7836 */ /* 0x040fe20000000000 */
[----:B------:R-:W-:Y:S01]  /*17600*/  IADD3 R10, R6, 0x200, RZ ;  /* 0x00000200060a7810 */ /* 0x000fe20007ffe0ff */
[----:B------:R-:W-:Y:S01]  /*17610*/  UMOV UR5, 0x80000020 ;  /* 0x8000002000057882 */ /* 0x000fe20000000000 */
[----:B------:R-:W-:Y:S01]  /*17620*/  R2UR UR7, R13 ;  /* 0x000000000d0772ca */ /* 0x000fe200000e0000 */
[----:B------:R-:W-:Y:S01]  /*17630*/  IMAD.MOV.U32 R11, RZ, RZ, -0x7fffffe0 ;  /* 0x80000020ff0b7424 */ /* 0x000fe200078e00ff */
[----:B------:R-:W-:Y:S01]  /*17640*/  R2UR UR18, R10 ;  /* 0x000000000a1272ca */ /* 0x000fe200000e0000 */
[----:B------:R-:W-:Y:S01]  /*17650*/  QGMMA.64x32x32.F32.E4M3.E4M3 R104, gdesc[UR24], RZ, !UPT, gsb0 ;  /* 0x00600000186879f3 */ /* 0x000fe2000c0008ff */
[----:B------:R-:W-:Y:S01]  /*17660*/  R2UR UR26, R8 ;  /* 0x00000000081a72ca */ /* 0x000fe200000e0000 */
[----:B------:R-:W-:Y:S01]  /*17670*/  VIADD R8, R6, 0x180 ;  /* 0x0000018006087836 */ /* 0x000fe20000000000 */
[----:B------:R-:W-:Y:S01]  /*17680*/  R2UR UR27, R9 ;  /* 0x00000000091b72ca */ /* 0x000fe200000e0000 */
[----:B------:R-:W-:Y:S01]  /*17690*/  IMAD.MOV.U32 R9, RZ, RZ, -0x7fffffe0 ;  /* 0x80000020ff097424 */ /* 0x000fe200078e00ff */
[----:B------:R-:W-:Y:S01]  /*176a0*/  R2UR UR6, R12 ;  /* 0x000000000c0672ca */ /* 0x000fe200000e0000 */
[----:B------:R-:W-:Y:S01]  /*176b0*/  VIADD R10, R6, 0x102 ;  /* 0x00000102060a7836 */ /* 0x000fe20000000000 */
[----:B------:R-:W-:Y:S01]  /*176c0*/  R2UR UR14, R8 ;  /* 0x00000000080e72ca */ /* 0x000fe200000e0000 */
[C---:B------:R-:W-:Y:S01]  /*176d0*/  VIADD R8, R6.reuse, 0x82 ;  /* 0x0000008206087836 */ /* 0x040fe20000000000 */
[----:B------:R-:W-:Y:S01]  /*176e0*/  R2UR UR15, R9 ;  /* 0x00000000090f72ca */ /* 0x000fe200000e0000 */
[----:B------:R-:W-:Y:S01]  /*176f0*/  IMAD.MOV.U32 R9, RZ, RZ, -0x7fffffe0 ;  /* 0x80000020ff097424 */ /* 0x000fe200078e00ff */
[----:B------:R-:W-:Y:S01]  /*17700*/  UMOV UR20, UR4 ;  /* 0x0000000400147c82 */ /* 0x000fe20008000000 */
[----:B------:R-:W-:Y:S01]  /*17710*/  UMOV UR21, UR5 ;  /* 0x0000000500157c82 */ /* 0x000fe20008000000 */
[C---:B------:R-:W-:Y:S01]  /*17720*/  VIADD R12, R6.reuse, 0x280 ;  /* 0x00000280060c7836 */ /* 0x040fe20000000000 */
[----:B------:R-:W-:Y:S01]  /*17730*/  ULDC UR54, c[0x0][0x988] ;  /* 0x0002620000367ab9 */ /* 0x000fe20000000800 */
[----:B------:R-:W-:Y:S01]  /*17740*/  IMAD.MOV.U32 R13, RZ, RZ, -0x7fffffe0 ;  /* 0x80000020ff0d7424 */ /* 0x000fe200078e00ff */
[----:B------:R-:W-:Y:S01]  /*17750*/  ULDC UR55, c[0x0][0x988] ;  /* 0x0002620000377ab9 */ /* 0x000fe20000000800 */
[----:B------:R-:W-:Y:S01]  /*17760*/  VIADD R14, R6, 0x602 ;  /* 0x00000602060e7836 */ /* 0x000fe20000000000 */
[----:B------:R-:W-:Y:S01]  /*17770*/  MOV R86, R87 ;  /* 0x0000005700567202 */ /* 0x000fe20000000f00 */
[----:B------:R-:W-:Y:S01]  /*17780*/  @!P0 VIADD R0, R0, 0x29840 ;  /* 0x0002984000008836 */ /* 0x000fe20000000000 */
        /* <DEDUP_REMOVED lines=10> */
[----:B------:R-:W-:Y:S01]  /*17830*/  VIADD R12, R6, 0x282 ;  /* 0x00000282060c7836 */ /* 0x000fe20000000000 */
        /* <DEDUP_REMOVED lines=24> */
[----:B------:R-:W-:Y:S02]  /*179c0*/  R2UR UR6, R8 ;  /* 0x00000000080672ca */ /* 0x000fe400000e0000 */
[----:B------:R-:W-:Y:S02]  /*179d0*/  R2UR UR7, R9 ;  /* 0x00000000090772ca */ /* 0x000fe400000e0000 */
[----:B------:R-:W-:Y:S02]  /*179e0*/  IADD3 R8, R6, 0x182, RZ ;  /* 0x0000018206087810 */ /* 0x000fe40007ffe0ff */
[----:B------:R-:W-:Y:S02]  /*179f0*/  MOV R9, 0x80000020 ;  /* 0x8000002000097802 */ /* 0x000fe40000000f00 */
[----:B------:R-:W-:Y:S01]  /*17a00*/  R2UR UR18, R8 ;  /* 0x00000000081272ca */ /* 0x000fe200000e0000 */
[----:B------:R-:W-:Y:S01]  /*17a10*/  VIADD R8, R6, 0x300 ;  /* 0x0000030006087836 */ /* 0x000fe20000000000 */
[----:B------:R-:W-:Y:S01]  /*17a20*/  R2UR UR19, R9 ;  /* 0x00000000091372ca */ /* 0x000fe200000e0000 */
[----:B------:R-:W-:Y:S01]  /*17a30*/  IMAD.MOV.U32 R9, RZ, RZ, -0x7fffffe0 ;  /* 0x80000020ff097424 */ /* 0x000fe200078e00ff */
        /* <DEDUP_REMOVED lines=106> */
[----:B------:R-:W-:Y:S02]  /*180e0*/  R2UR UR46, R10 ;  /* 0x000000000a2e72ca */ /* 0x000fe400000e0000 */
[----:B------:R-:W-:Y:S01]  /*180f0*/  R2UR UR47, R11 ;  /* 0x000000000b2f72ca */ /* 0x000fe200000e0000 */
        /* <DEDUP_REMOVED lines=42> */
[----:B------:R-:W-:Y:S01]  /*183a0*/  VIADD R14, R6, 0x682 ;  /* 0x00000682060e7836 */ /* 0x000fe20000000000 */
[----:B------:R-:W-:Y:S01]  /*183b0*/  R2UR UR23, R15 ;  /* 0x000000000f1772ca */ /* 0x000fe200000e0000 */
[----:B------:R-:W-:Y:S01]  /*183c0*/  IMAD.MOV.U32 R15, RZ, RZ, -0x7fffffe0 ;  /* 0x80000020ff0f7424 */ /* 0x000fe200078e00ff */
        /* <DEDUP_REMOVED lines=12> */
[----:B------:R-:W-:-:S04]  /*18490*/  FMUL.FTZ R11, R2, R118 ;  /* 0x00000076020b7220 */ /* 0x000fc80000410000 */
[----:B------:R-:W3:Y:S08]  /*184a0*/  MUFU.TANH R79, R79 ;  /* 0x0000004f004f7308 */ /* 0x000ef00000002400 */
[----:B------:R-:W4:Y:S08]  /*184b0*/  MUFU.TANH R80, R80 ;  /* 0x0000005000507308 */ /* 0x000f300000002400 */
[----:B------:R-:W5:Y:S08]  /*184c0*/  MUFU.TANH R131, R131 ;  /* 0x0000008300837308 */ /* 0x000f700000002400 */
[----:B------:R-:W0:Y:S08]  /*184d0*/  MUFU.TANH R133, R133 ;  /* 0x0000008500857308 */ /* 0x000e300000002400 */
[----:B------:R-:W0:Y:S01]  /*184e0*/  MUFU.TANH R135, R135 ;  /* 0x0000008700877308 */ /* 0x000e220000002400 */
[----:B------:R-:W-:-:S02]  /*184f0*/  WARPGROUP.DEPBAR.LE gsb0, 0x0 ;  /* 0x00008000000079c5 */ /* 0x000fc40000010000 */
[----:B------:R-:W-:Y:S01]  /*18500*/  WARPGROUP.ARRIVE ;  /* 0x00000000000079c5 */ /* 0x000fe20000000000 */
[C---:B------:R-:W-:Y:S01]  /*18510*/  FMUL.FTZ R93, R2.reuse, R93 ;  /* 0x0000005d025d7220 */ /* 0x040fe20000410000 */
[----:B------:R-:W-:-:S03]  /*18520*/  FMUL.FTZ R88, R2, R88 ;  /* 0x0000005802587220 */ /* 0x000fc60000410000 */
[----:B------:R-:W0:Y:S01]  /*18530*/  MUFU.TANH R129, R129 ;  /* 0x0000008100817308 */ /* 0x000e220000002400 */
[C---:B------:R-:W-:Y:S01]  /*18540*/  FMUL.FTZ R123, R2.reuse, R89 ;  /* 0x00000059027b7220 */ /* 0x040fe20000410000 */
[----:B------:R-:W-:Y:S01]  /*18550*/  FMUL.FTZ R92, R2, R92 ;  /* 0x0000005c025c7220 */ /* 0x000fe20000410000 */
[----:B------:R-:W-:Y:S01]  /*18560*/  QGMMA.64x32x32.F32.E4M3.E4M3 R56, gdesc[UR20], R56, gsb0 ;  /* 0x00600000143879f3 */ /* 0x000fe20008000838 */
[----:B------:R-:W-:Y:S01]  /*18570*/  R2UR UR22, R14 ;  /* 0x000000000e1672ca */ /* 0x000fe200000e0000 */
[----:B------:R-:W-:Y:S01]  /*18580*/  IMAD R14, R157, -0xa0, R202 ;  /* 0xffffff609d0e7824 */ /* 0x000fe200078e02ca */
[----:B------:R-:W-:Y:S01]  /*18590*/  R2UR UR23, R15 ;  /* 0x000000000f1772ca */ /* 0x000fe200000e0000 */
[----:B------:R-:W-:Y:S01]  /*185a0*/  IMAD.MOV.U32 R15, RZ, RZ, -0x7fffffe0 ;  /* 0x80000020ff0f7424 */ /* 0x000fe200078e00ff */
[----:B------:R1:W-:Y:S01]  /*185b0*/  MUFU.TANH R119, R93 ;  /* 0x0000005d00777308 */ /* 0x0003e20000002400 */
        /* <DEDUP_REMOVED lines=8> */
[----:B-1----:R-:W-:Y:S01]  /*18640*/  LEA R93, R193, R206, 0x7 ;  /* 0x000000cec15d7211 */ /* 0x002fe200078e38ff */
[C---:B------:R-:W-:Y:S01]  /*18650*/  FMUL.FTZ R72, R2.reuse, R91 ;  /* 0x0000005b02487220 */ /* 0x040fe20000410000 */
[C---:B------:R-:W-:Y:S01]  /*18660*/  FMUL.FTZ R74, R2.reuse, R90 ;  /* 0x0000005a024a7220 */ /* 0x040fe20000410000 */
[C---:B------:R-:W-:Y:S01]  /*18670*/  FMUL.FTZ R21, R2.reuse, R94 ;  /* 0x0000005e02157220 */ /* 0x040fe20000410000 */
[C---:B------:R-:W-:Y:S01]  /*18680*/  FMUL.FTZ R75, R2.reuse, R98 ;  /* 0x00000062024b7220 */ /* 0x040fe20000410000 */
[----:B------:R-:W-:-:S02]  /*18690*/  FMUL.FTZ R77, R2, R102 ;  /* 0x00000066024d7220 */ /* 0x000fc40000410000 */
        /* <DEDUP_REMOVED lines=14> */
[C---:B------:R-:W-:Y:S01]  /*18780*/  FMUL.FTZ R62, R2.reuse, R70 ;  /* 0x00000046023e7220 */ /* 0x040fe20000410000 */
[----:B------:R-:W-:Y:S01]  /*18790*/  R2UR UR23, R15 ;  /* 0x000000000f1772ca */ /* 0x000fe200000e0000 */
[C---:B------:R-:W-:Y:S01]  /*187a0*/  FMUL.FTZ R82, R2.reuse, R57 ;  /* 0x0000003902527220 */ /* 0x040fe20000410000 */
[C---:B------:R-:W-:Y:S01]  /*187b0*/  FMUL.FTZ R61, R2.reuse, R61 ;  /* 0x0000003d023d7220 */ /* 0x040fe20000410000 */
[C---:B------:R-:W-:Y:S01]  /*187c0*/  FMUL.FTZ R65, R2.reuse, R65 ;  /* 0x0000004102417220 */ /* 0x040fe20000410000 */
[----:B------:R3:W-:Y:S01]  /*187d0*/  MUFU.TANH R83, R64 ;  /* 0x0000004000537308 */ /* 0x0007e20000002400 */
[C---:B--2---:R-:W-:Y:S01]  /*187e0*/  FMUL.FTZ R60, R2.reuse, R66 ;  /* 0x00000042023c7220 */ /* 0x044fe20000410000 */
[----:B------:R-:W-:Y:S01]  /*187f0*/  IADD3 R66, -R195, 0xa1, R14 ;  /* 0x000000a1c3427810 */ /* 0x000fe20007ffe10e */
[C---:B------:R-:W-:Y:S01]  /*18800*/  FMUL.FTZ R68, R2.reuse, R68 ;  /* 0x0000004402447220 */ /* 0x040fe20000410000 */
[C---:B------:R-:W-:Y:S01]  /*18810*/  FMUL.FTZ R69, R2.reuse, R69 ;  /* 0x0000004502457220 */ /* 0x040fe20000410000 */
[C---:B------:R-:W-:Y:S01]  /*18820*/  FMUL.FTZ R57, R2.reuse, R59 ;  /* 0x0000003b02397220 */ /* 0x040fe20000410000 */
[----:B------:R-:W-:Y:S01]  /*18830*/  FMUL.FTZ R59, R2, R63 ;  /* 0x0000003f023b7220 */ /* 0x000fe20000410000 */
[----:B------:R-:W-:Y:S01]  /*18840*/  IMAD R66, R203, -0x2, R66 ;  /* 0xfffffffecb427824 */ /* 0x000fe200078e0242 */
[----:B------:R-:W2:Y:S01]  /*18850*/  MUFU.TANH R101, R101 ;  /* 0x0000006500657308 */ /* 0x000ea20000002400 */
[----:B---3--:R-:W-:-:S02]  /*18860*/  VIADD R64, R14, 0xa0 ;  /* 0x000000a00e407836 */ /* 0x008fc40000000000 */
[----:B------:R-:W-:Y:S01]  /*18870*/  FMUL.FTZ R63, R2, R71 ;  /* 0x00000047023f7220 */ /* 0x000fe20000410000 */
[----:B------:R-:W-:Y:S02]  /*18880*/  VIADD R14, R6, 0x702 ;  /* 0x00000702060e7836 */ /* 0x000fe40000000000 */
[----:B------:R-:W-:-:S03]  /*18890*/  IMAD R64, R203, -0x2, R64 ;  /* 0xfffffffecb407824 */ /* 0x000fc600078e0240 */
[----:B------:R-:W-:Y:S01]  /*188a0*/  R2UR UR22, R14 ;  /* 0x000000000e1672ca */ /* 0x000fe200000e0000 */
[----:B------:R-:W3:Y:S01]  /*188b0*/  MUFU.TANH R81, R81 ;  /* 0x0000005100517308 */ /* 0x000ee20000002400 */
[----:B------:R-:W-:Y:S02]  /*188c0*/  VIADDMNMX R6, R93, R66, R64, PT ;  /* 0x000000425d067246 */ /* 0x000fe40003800140 */
[----:B------:R-:W-:Y:S02]  /*188d0*/  IADD3 R93, R66, 0x8, R93 ;  /* 0x00000008425d7810 */ /* 0x000fe40007ffe05d */
[C---:B------:R-:W-:Y:S02]  /*188e0*/  ISETP.GT.AND P4, PT, R6.reuse, RZ, PT ;  /* 0x000000ff0600720c */ /* 0x040fe40003f84270 */
[C---:B------:R-:W-:Y:S01]  /*188f0*/  ISETP.GT.AND P5, PT, R6.reuse, 0x1, PT ;  /* 0x000000010600780c */ /* 0x040fe20003fa4270 */
[----:B------:R-:W3:Y:S01]  /*18900*/  MUFU.TANH R82, R82 ;  /* 0x0000005200527308 */ /* 0x000ee20000002400 */
[----:B------:R-:W-:-:S02]  /*18910*/  ISETP.GT.AND P2, PT, R6, 0x8, PT ;  /* 0x000000080600780c */ /* 0x000fc40003f44270 */
[----:B------:R-:W-:Y:S02]  /*18920*/  FSEL R13, R13, -INF , P4 ;  /* 0xff8000000d0d7808 */ /* 0x000fe40002000000 */
[----:B------:R-:W-:Y:S02]  /*18930*/  FSEL R20, R20, -INF , P5 ;  /* 0xff80000014147808 */ /* 0x000fe40002800000 */
[C---:B------:R-:W-:Y:S01]  /*18940*/  ISETP.GT.AND P3, PT, R6.reuse, 0x9, PT ;  /* 0x000000090600780c */ /* 0x040fe20003f64270 */
[----:B------:R5:W3:Y:S01]  /*18950*/  MUFU.TANH R103, R61 ;  /* 0x0000003d00677308 */ /* 0x000ae20000002400 */
[----:B------:R-:W-:Y:S02]  /*18960*/  FSEL R15, R79, -INF , P2 ;  /* 0xff8000004f0f7808 */ /* 0x000fe40001000000 */
[----:B------:R-:W-:Y:S02]  /*18970*/  FMNMX.FTZ R70, R13, R20, !PT ;  /* 0x000000140d467209 */ /* 0x000fe40007810000 */
[----:B------:R-:W-:-:S02]  /*18980*/  ISETP.GT.AND P4, PT, R6, 0x10, PT ;  /* 0x000000100600780c */ /* 0x000fc40003f84270 */
[----:B----4-:R-:W-:Y:S01]  /*18990*/  FSEL R127, R80, -INF , P3 ;  /* 0xff800000507f7808 */ /* 0x010fe20001800000 */
[----:B------:R-:W4:Y:S01]  /*189a0*/  MUFU.TANH R65, R65 ;  /* 0x0000004100417308 */ /* 0x000f220000002400 */
[----:B------:R-:W-:Y:S01]  /*189b0*/  FMNMX.FTZ R70, R15, R70, !PT ;  /* 0x000000460f467209 */ /* 0x000fe20007810000 */
[----:B-----5:R-:W-:Y:S01]  /*189c0*/  FMUL.FTZ R61, R2, R67 ;  /* 0x00000043023d7220 */ /* 0x020fe20000410000 */
[C---:B------:R-:W-:Y:S02]  /*189d0*/  ISETP.GT.AND P5, PT, R6.reuse, 0x11, PT ;  /* 0x000000110600780c */ /* 0x040fe40003fa4270 */
[----:B------:R-:W-:Y:S02]  /*189e0*/  FSEL R131, R131, -INF , P4 ;  /* 0xff80000083837808 */ /* 0x000fe40002000000 */
[----:B------:R-:W-:Y:S01]  /*189f0*/  FMNMX.FTZ R70, R127, R70, !PT ;  /* 0x000000467f467209 */ /* 0x000fe20007810000 */
[----:B------:R-:W5:Y:S01]  /*18a00*/  MUFU.TANH R68, R68 ;  /* 0x0000004400447308 */ /* 0x000f620000002400 */
[----:B------:R-:W-:-:S02]  /*18a10*/  ISETP.GT.AND P2, PT, R6, 0x18, PT ;  /* 0x000000180600780c */ /* 0x000fc40003f44270 */
[----:B0-----:R-:W-:Y:S01]  /*18a20*/  FSEL R133, R133, -INF , P5 ;  /* 0xff80000085857808 */ /* 0x001fe20002800000 */
[----:B------:R-:W-:Y:S02]  /*18a30*/  WARPGROUP.DEPBAR.LE gsb0, 0x0 ;  /* 0x00008000000079c5 */ /* 0x000fe40000010000 */
[----:B------:R-:W-:Y:S01]  /*18a40*/  FMNMX.FTZ R70, R131, R70, !PT ;  /* 0x0000004683467209 */ /* 0x000fe20007810000 */
[----:B------:R-:W-:Y:S01]  /*18a50*/  WARPGROUP.ARRIVE ;  /* 0x00000000000079c5 */ /* 0x000fe20000000000 */
[----:B------:R-:W-:Y:S01]  /*18a60*/  ISETP.GT.AND P3, PT, R6, 0x19, PT ;  /* 0x000000190600780c */ /* 0x000fe20003f64270 */
[----:B------:R-:W0:Y:S01]  /*18a70*/  MUFU.TANH R69, R69 ;  /* 0x0000004500457308 */ /* 0x000e220000002400 */
[----:B------:R-:W-:Y:S01]  /*18a80*/  FSEL R135, R135, -INF , P2 ;  /* 0xff80000087877808 */ /* 0x000fe20001000000 */
[----:B------:R-:W-:Y:S01]  /*18a90*/  FMUL.FTZ R40, R2, R40 ;  /* 0x0000002802287220 */ /* 0x000fe20000410000 */
[----:B------:R-:W-:Y:S01]  /*18aa0*/  FMNMX.FTZ R70, R133, R70, !PT ;  /* 0x0000004685467209 */ /* 0x000fe20007810000 */
[----:B------:R-:W-:Y:S01]  /*18ab0*/  QGMMA.64x32x32.F32.E4M3.E4M3 R24, gdesc[UR20], R24, gsb0 ;  /* 0x00600000141879f3 */ /* 0x000fe20008000818 */
[----:B------:R-:W-:Y:S01]  /*18ac0*/  ISETP.GT.AND P2, PT, R6, 0x20, PT ;  /* 0x000000200600780c */ /* 0x000fe20003f44270 */
[C---:B------:R-:W-:Y:S01]  /*18ad0*/  FMUL.FTZ R41, R2.reuse, R41 ;  /* 0x0000002902297220 */ /* 0x040fe20000410000 */
[----:B------:R-:W-:Y:S01]  /*18ae0*/  FSEL R129, R129, -INF , P3 ;  /* 0xff80000081817808 */ /* 0x000fe20001800000 */
[----:B------:R2:W0:Y:S01]  /*18af0*/  MUFU.TANH R14, R40 ;  /* 0x00000028000e7308 */ /* 0x0004220000002400 */
[----:B------:R-:W-:Y:S01]  /*18b00*/  FMNMX.FTZ R70, R135, R70, !PT ;  /* 0x0000004687467209 */ /* 0x000fe20007810000 */
[----:B------:R-:W-:Y:S01]  /*18b10*/  FMUL.FTZ R44, R2, R44 ;  /* 0x0000002c022c7220 */ /* 0x000fe20000410000 */
[----:B------:R-:W-:Y:S01]  /*18b20*/  ISETP.GT.AND P3, PT, R6, 0x21, PT ;  /* 0x000000210600780c */ /* 0x000fe20003f64270 */
[----:B------:R-:W-:Y:S01]  /*18b30*/  FMUL.FTZ R45, R2, R45 ;  /* 0x0000002d022d7220 */ /* 0x000fe20000410000 */
[----:B------:R-:W-:Y:S01]  /*18b40*/  FSEL R125, R88, -INF , P2 ;  /* 0xff800000587d7808 */ /* 0x000fe20001000000 */
[----:B------:R-:W-:Y:S01]  /*18b50*/  FMUL.FTZ R48, R2, R48 ;  /* 0x0000003002307220 */ /* 0x000fe20000410000 */
[----:B------:R-:W-:Y:S01]  /*18b60*/  FMNMX.FTZ R70, R129, R70, !PT ;  /* 0x0000004681467209 */ /* 0x000fe20007810000 */
[----:B------:R3:W0:Y:S01]  /*18b70*/  MUFU.TANH R67, R41 ;  /* 0x0000002900437308 */ /* 0x0006220000002400 */
[----:B------:R-:W-:Y:S01]  /*18b80*/  ISETP.GT.AND P2, PT, R6, 0x28, PT ;  /* 0x000000280600780c */ /* 0x000fe20003f44270 */
[C---:B------:R-:W-:Y:S01]  /*18b90*/  FMUL.FTZ R49, R2.reuse, R49 ;  /* 0x0000003102317220 */ /* 0x040fe20000410000 */
[----:B-1----:R-:W-:Y:S01]  /*18ba0*/  FSEL R123, R123, -INF , P3 ;  /* 0xff8000007b7b7808 */ /* 0x002fe20001800000 */
[C---:B------:R-:W-:Y:S01]  /*18bb0*/  FMUL.FTZ R52, R2.reuse, R52 ;  /* 0x0000003402347220 */ /* 0x040fe20000410000 */
[----:B------:R-:W-:Y:S01]  /*18bc0*/  FMNMX.FTZ R70, R125, R70, !PT ;  /* 0x000000467d467209 */ /* 0x000fe20007810000 */
[----:B------:R-:W-:Y:S01]  /*18bd0*/  FMUL.FTZ R53, R2, R53 ;  /* 0x0000003502357220 */ /* 0x000fe20000410000 */
[----:B------:R-:W-:Y:S01]  /*18be0*/  ISETP.GT.AND P3, PT, R6, 0x29, PT ;  /* 0x000000290600780c */ /* 0x000fe20003f64270 */
[----:B------:R-:W1:Y:S01]  /*18bf0*/  MUFU.TANH R44, R44 ;  /* 0x0000002c002c7308 */ /* 0x000e620000002400 */
[----:B------:R-:W-:Y:S01]  /*18c00*/  FSEL R121, R92, -INF , P2 ;  /* 0xff8000005c797808 */ /* 0x000fe20001000000 */
[C---:B--2---:R-:W-:Y:S01]  /*18c10*/  FMUL.FTZ R40, R2.reuse, R42 ;  /* 0x0000002a02287220 */ /* 0x044fe20000410000 */
[----:B------:R-:W-:Y:S01]  /*18c20*/  FMNMX.FTZ R70, R123, R70, !PT ;  /* 0x000000467b467209 */ /* 0x000fe20007810000 */
[----:B---3--:R-:W-:Y:S01]  /*18c30*/  FMUL.FTZ R41, R2, R43 ;  /* 0x0000002b02297220 */ /* 0x008fe20000410000 */
[----:B------:R-:W-:Y:S01]  /*18c40*/  ISETP.GT.AND P2, PT, R6, 0x30, PT ;  /* 0x000000300600780c */ /* 0x000fe20003f44270 */
[----:B------:R-:W-:Y:S01]  /*18c50*/  IMAD.U32 R88, RZ, RZ, UR6 ;  /* 0x00000006ff587e24 */ /* 0x000fe2000f8e00ff */
[----:B------:R-:W-:Y:S01]  /*18c60*/  FSEL R119, R119, -INF , P3 ;  /* 0xff80000077777808 */ /* 0x000fe20001800000 */
[----:B------:R-:W2:Y:S01]  /*18c70*/  MUFU.TANH R45, R45 ;  /* 0x0000002d002d7308 */ /* 0x000ea20000002400 */
[----:B------:R-:W-:-:S02]  /*18c80*/  FMNMX.FTZ R70, R121, R70, !PT ;  /* 0x0000004679467209 */ /* 0x000fc40007810000 */
[----:B------:R-:W-:Y:S02]  /*18c90*/  ISETP.GT.AND P3, PT, R6, 0x31, PT ;  /* 0x000000310600780c */ /* 0x000fe40003f64270 */
[----:B------:R-:W-:Y:S02]  /*18ca0*/  FSEL R117, R96, -INF , P2 ;  /* 0xff80000060757808 */ /* 0x000fe40001000000 */
[----:B------:R-:W-:Y:S01]  /*18cb0*/  FMNMX.FTZ R70, R119, R70, !PT ;  /* 0x0000004677467209 */ /* 0x000fe20007810000 */
[----:B------:R-:W3:Y:S01]  /*18cc0*/  MUFU.TANH R48, R48 ;  /* 0x0000003000307308 */ /* 0x000ee20000002400 */
[----:B------:R-:W-:Y:S02]  /*18cd0*/  ISETP.GT.AND P2, PT, R6, 0x38, PT ;  /* 0x000000380600780c */ /* 0x000fe40003f44270 */
[----:B------:R-:W-:Y:S02]  /*18ce0*/  FSEL R115, R97, -INF , P3 ;  /* 0xff80000061737808 */ /* 0x000fe40001800000 */
[----:B------:R-:W-:-:S02]  /*18cf0*/  FMNMX.FTZ R70, R117, R70, !PT ;  /* 0x0000004675467209 */ /* 0x000fc40007810000 */
[----:B------:R-:W-:Y:S01]  /*18d00*/  ISETP.GT.AND P3, PT, R6, 0x39, PT ;  /* 0x000000390600780c */ /* 0x000fe20003f64270 */
[----:B------:R1:W3:Y:S01]  /*18d10*/  MUFU.TANH R71, R49 ;  /* 0x0000003100477308 */ /* 0x0002e20000002400 */
[----:B------:R-:W-:Y:S02]  /*18d20*/  FSEL R113, R100, -INF , P2 ;  /* 0xff80000064717808 */ /* 0x000fe40001000000 */
[----:B------:R-:W-:Y:S02]  /*18d30*/  FMNMX.FTZ R70, R115, R70, !PT ;  /* 0x0000004673467209 */ /* 0x000fe40007810000 */
[----:B------:R-:W-:Y:S02]  /*18d40*/  ISETP.GT.AND P2, PT, R6, 0x40, PT ;  /* 0x000000400600780c */ /* 0x000fe40003f44270 */
[----:B------:R-:W-:Y:S01]  /*18d50*/  FSEL R111, R101, -INF , P3 ;  /* 0xff800000656f7808 */ /* 0x000fe20001800000 */
[----:B------:R-:W3:Y:S01]  /*18d60*/  MUFU.TANH R52, R52 ;  /* 0x0000003400347308 */ /* 0x000ee20000002400 */
[----:B------:R-:W-:-:S02]  /*18d70*/  FMNMX.FTZ R70, R113, R70, !PT ;  /* 0x0000004671467209 */ /* 0x000fc40007810000 */
[C---:B------:R-:W-:Y:S02]  /*18d80*/  ISETP.GT.AND P3, PT, R6.reuse, 0x41, PT ;  /* 0x000000410600780c */ /* 0x040fe40003f64270 */
[----:B------:R-:W-:Y:S02]  /*18d90*/  FSEL R109, R81, -INF , P2 ;  /* 0xff800000516d7808 */ /* 0x000fe40001000000 */
[----:B------:R-:W-:Y:S01]  /*18da0*/  FMNMX.FTZ R70, R111, R70, !PT ;  /* 0x000000466f467209 */ /* 0x000fe20007810000 */
[----:B------:R2:W3:Y:S01]  /*18db0*/  MUFU.TANH R42, R53 ;  /* 0x00000035002a7308 */ /* 0x0004e20000002400 */
[----:B------:R-:W-:Y:S01]  /*18dc0*/  ISETP.GT.AND P2, PT, R6, 0x48, PT ;  /* 0x000000480600780c */ /* 0x000fe20003f44270 */
[----:B------:R-:W-:Y:S02]  /*18dd0*/  WARPGROUP.DEPBAR.LE gsb0, 0x0 ;  /* 0x00008000000079c5 */ /* 0x000fe40000010000 */
[----:B------:R-:W-:Y:S01]  /*18de0*/  FSEL R107, R82, -INF , P3 ;  /* 0xff800000526b7808 */ /* 0x000fe20001800000 */
[C---:B------:R-:W-:Y:S01]  /*18df0*/  FMUL.FTZ R24, R2.reuse, R24 ;  /* 0x0000001802187220 */ /* 0x040fe20000410000 */
[----:B------:R-:W-:Y:S01]  /*18e00*/  FMNMX.FTZ R70, R109, R70, !PT ;  /* 0x000000466d467209 */ /* 0x000fe20007810000 */
[----:B------:R-:W-:Y:S01]  /*18e10*/  FMUL.FTZ R25, R2, R25 ;  /* 0x0000001902197220 */ /* 0x000fe20000410000 */
[----:B------:R-:W-:Y:S01]  /*18e20*/  ISETP.GT.AND P3, PT, R6, 0x49, PT ;  /* 0x000000490600780c */ /* 0x000fe20003f64270 */
[C---:B------:R-:W-:Y:S01]  /*18e30*/  FMUL.FTZ R28, R2.reuse, R28 ;  /* 0x0000001c021c7220 */ /* 0x040fe20000410000 */
[----:B------:R-:W-:Y:S01]  /*18e40*/  FSEL R105, R105, -INF , P2 ;  /* 0xff80000069697808 */ /* 0x000fe20001000000 */
[----:B------:R-:W3:Y:S01]  /*18e50*/  MUFU.TANH R24, R24 ;  /* 0x0000001800187308 */ /* 0x000ee20000002400 */
[----:B------:R-:W-:Y:S01]  /*18e60*/  FMNMX.FTZ R70, R107, R70, !PT ;  /* 0x000000466b467209 */ /* 0x000fe20007810000 */
[----:B------:R-:W-:Y:S01]  /*18e70*/  FMUL.FTZ R29, R2, R29 ;  /* 0x0000001d021d7220 */ /* 0x000fe20000410000 */
[----:B------:R-:W-:Y:S01]  /*18e80*/  ISETP.GT.AND P2, PT, R6, 0x50, PT ;  /* 0x000000500600780c */ /* 0x000fe20003f44270 */
[C---:B------:R-:W-:Y:S01]  /*18e90*/  FMUL.FTZ R32, R2.reuse, R32 ;  /* 0x0000002002207220 */ /* 0x040fe20000410000 */
[----:B------:R-:W-:Y:S01]  /*18ea0*/  FSEL R103, R103, -INF , P3 ;  /* 0xff80000067677808 */ /* 0x000fe20001800000 */
[----:B------:R-:W-:Y:S01]  /*18eb0*/  FMUL.FTZ R33, R2, R33 ;  /* 0x0000002102217220 */ /* 0x000fe20000410000 */
[----:B------:R-:W-:Y:S01]  /*18ec0*/  FMNMX.FTZ R70, R105, R70, !PT ;  /* 0x0000004669467209 */ /* 0x000fe20007810000 */
[----:B------:R-:W3:Y:S01]  /*18ed0*/  MUFU.TANH R25, R25 ;  /* 0x0000001900197308 */ /* 0x000ee20000002400 */
[----:B------:R-:W-:Y:S01]  /*18ee0*/  ISETP.GT.AND P3, PT, R6, 0x51, PT ;  /* 0x000000510600780c */ /* 0x000fe20003f64270 */
[C---:B------:R-:W-:Y:S01]  /*18ef0*/  FMUL.FTZ R36, R2.reuse, R36 ;  /* 0x0000002402247220 */ /* 0x040fe20000410000 */
[----:B------:R-:W-:Y:S01]  /*18f00*/  FSEL R101, R83, -INF , P2 ;  /* 0xff80000053657808 */ /* 0x000fe20001000000 */
[C---:B------:R-:W-:Y:S01]  /*18f10*/  FMUL.FTZ R30, R2.reuse, R30 ;  /* 0x0000001e021e7220 */ /* 0x040fe20000410000 */
[----:B------:R-:W-:Y:S01]  /*18f20*/  FMNMX.FTZ R70, R103, R70, !PT ;  /* 0x0000004667467209 */ /* 0x000fe20007810000 */
[----:B------:R-:W-:Y:S01]  /*18f30*/  FMUL.FTZ R34, R2, R34 ;  /* 0x0000002202227220 */ /* 0x000fe20000410000 */
[----:B------:R-:W-:Y:S01]  /*18f40*/  ISETP.GT.AND P2, PT, R6, 0x58, PT ;  /* 0x000000580600780c */ /* 0x000fe20003f44270 */
[----:B------:R-:W3:Y:S01]  /*18f50*/  MUFU.TANH R28, R28 ;  /* 0x0000001c001c7308 */ /* 0x000ee20000002400 */
[----:B----4-:R-:W-:-:S02]  /*18f60*/  FSEL R99, R65, -INF , P3 ;  /* 0xff80000041637808 */ /* 0x010fc40001800000 */
[----:B------:R-:W-:Y:S02]  /*18f70*/  FMNMX.FTZ R70, R101, R70, !PT ;  /* 0x0000004665467209 */ /* 0x000fe40007810000 */
[----:B------:R-:W-:Y:S02]  /*18f80*/  ISETP.GT.AND P3, PT, R6, 0x59, PT ;  /* 0x000000590600780c */ /* 0x000fe40003f64270 */
[----:B-----5:R-:W-:Y:S01]  /*18f90*/  FSEL R97, R68, -INF , P2 ;  /* 0xff80000044617808 */ /* 0x020fe20001000000 */
[----:B------:R-:W4:Y:S01]  /*18fa0*/  MUFU.TANH R29, R29 ;  /* 0x0000001d001d7308 */ /* 0x000f220000002400 */
[----:B------:R-:W-:Y:S02]  /*18fb0*/  FMNMX.FTZ R70, R99, R70, !PT ;  /* 0x0000004663467209 */ /* 0x000fe40007810000 */
[----:B------:R-:W-:Y:S02]  /*18fc0*/  ISETP.GT.AND P2, PT, R6, 0x60, PT ;  /* 0x000000600600780c */ /* 0x000fe40003f44270 */
[----:B0-----:R-:W-:-:S02]  /*18fd0*/  FSEL R95, R69, -INF , P3 ;  /* 0xff800000455f7808 */ /* 0x001fc40001800000 */
[----:B------:R-:W-:Y:S01]  /*18fe0*/  FMNMX.FTZ R70, R97, R70, !PT ;  /* 0x0000004661467209 */ /* 0x000fe20007810000 */
[----:B------:R-:W0:Y:S01]  /*18ff0*/  MUFU.TANH R32, R32 ;  /* 0x0000002000207308 */ /* 0x000e220000002400 */
[----:B------:R-:W-:Y:S02]  /*19000*/  ISETP.GT.AND P3, PT, R6, 0x61, PT ;  /* 0x000000610600780c */ /* 0x000fe40003f64270 */
[----:B------:R-:W-:Y:S01]  /*19010*/  FSEL R81, R14, -INF , P2 ;  /* 0xff8000000e517808 */ /* 0x000fe20001000000 */
[----:B------:R-:W-:Y:S01]  /*19020*/  FMUL.FTZ R14, R2, R37 ;  /* 0x00000025020e7220 */ /* 0x000fe20000410000 */
[----:B------:R-:W-:Y:S02]  /*19030*/  FMNMX.FTZ R70, R95, R70, !PT ;  /* 0x000000465f467209 */ /* 0x000fe40007810000 */
[----:B------:R-:W-:Y:S01]  /*19040*/  ISETP.GT.AND P2, PT, R6, 0x68, PT ;  /* 0x000000680600780c */ /* 0x000fe20003f44270 */
[----:B------:R-:W5:Y:S01]  /*19050*/  MUFU.TANH R33, R33 ;  /* 0x0000002100217308 */ /* 0x000f620000002400 */
[----:B-1----:R-:W-:-:S02]  /*19060*/  FSEL R49, R67, -INF , P3 ;  /* 0xff80000043317808 */ /* 0x002fc40001800000 */
[----:B------:R-:W-:Y:S02]  /*19070*/  FMNMX.FTZ R70, R81, R70, !PT ;  /* 0x0000004651467209 */ /* 0x000fe40007810000 */
[----:B------:R-:W-:Y:S02]  /*19080*/  ISETP.GT.AND P3, PT, R6, 0x69, PT ;  /* 0x000000690600780c */ /* 0x000fe40003f64270 */
[----:B--2---:R-:W-:Y:S01]  /*19090*/  FSEL R53, R44, -INF , P2 ;  /* 0xff8000002c357808 */ /* 0x004fe20001000000 */
[----:B------:R-:W1:Y:S01]  /*190a0*/  MUFU.TANH R36, R36 ;  /* 0x0000002400247308 */ /* 0x000e620000002400 */
[----:B------:R-:W-:Y:S01]  /*190b0*/  FMNMX.FTZ R70, R49, R70, !PT ;  /* 0x0000004631467209 */ /* 0x000fe20007810000 */
[----:B------:R-:W-:Y:S01]  /*190c0*/  FMUL.FTZ R44, R2, R51 ;  /* 0x00000033022c7220 */ /* 0x000fe20000410000 */
[----:B------:R-:W-:Y:S02]  /*190d0*/  ISETP.GT.AND P2, PT, R6, 0x70, PT ;  /* 0x000000700600780c */ /* 0x000fe40003f44270 */
[----:B------:R-:W-:-:S02]  /*190e0*/  FSEL R65, R45, -INF , P3 ;  /* 0xff8000002d417808 */ /* 0x000fc40001800000 */
[----:B------:R-:W-:Y:S01]  /*190f0*/  FMNMX.FTZ R70, R53, R70, !PT ;  /* 0x0000004635467209 */ /* 0x000fe20007810000 */
[----:B------:R-:W2:Y:S01]  /*19100*/  MUFU.TANH R14, R14 ;  /* 0x0000000e000e7308 */ /* 0x000ea20000002400 */
[----:B------:R-:W-:Y:S02]  /*19110*/  ISETP.GT.AND P3, PT, R6, 0x71, PT ;  /* 0x000000710600780c */ /* 0x000fe40003f64270 */
[----:B---3--:R-:W-:Y:S01]  /*19120*/  FSEL R79, R48, -INF , P2 ;  /* 0xff800000304f7808 */ /* 0x008fe20001000000 */
[----:B------:R-:W-:Y:S01]  /*19130*/  FMUL.FTZ R48, R2, R27 ;  /* 0x0000001b02307220 */ /* 0x000fe20000410000 */
[----:B------:R-:W-:Y:S02]  /*19140*/  FMNMX.FTZ R70, R65, R70, !PT ;  /* 0x0000004641467209 */ /* 0x000fe40007810000 */
[----:B------:R-:W-:Y:S01]  /*19150*/  ISETP.GT.AND P2, PT, R6, 0x78, PT ;  /* 0x000000780600780c */ /* 0x000fe20003f44270 */
[----:B------:R-:W-:Y:S01]  /*19160*/  MUFU.TANH R5, R5 ;  /* 0x0000000500057308 */ /* 0x000fe20000002400 */
[----:B------:R-:W-:-:S02]  /*19170*/  FSEL R71, R71, -INF , P3 ;  /* 0xff80000047477808 */ /* 0x000fc40001800000 */
[----:B------:R-:W-:Y:S02]  /*19180*/  FMNMX.FTZ R70, R79, R70, !PT ;  /* 0x000000464f467209 */ /* 0x000fe40007810000 */
[----:B------:R-:W-:Y:S02]  /*19190*/  ISETP.GT.AND P3, PT, R6, 0x79, PT ;  /* 0x000000790600780c */ /* 0x000fe40003f64270 */
[----:B------:R-:W-:Y:S01]  /*191a0*/  FSEL R91, R52, -INF , P2 ;  /* 0xff800000345b7808 */ /* 0x000fe20001000000 */
[----:B------:R-:W3:Y:S01]  /*191b0*/  MUFU.TANH R3, R3 ;  /* 0x0000000300037308 */ /* 0x000ee20000002400 */
[----:B------:R-:W-:Y:S01]  /*191c0*/  FMNMX.FTZ R70, R71, R70, !PT ;  /* 0x0000004647467209 */ /* 0x000fe20007810000 */
[----:B------:R-:W-:Y:S01]  /*191d0*/  FMUL.FTZ R52, R2, R35 ;  /* 0x0000002302347220 */ /* 0x000fe20000410000 */
[----:B------:R-:W-:Y:S02]  /*191e0*/  ISETP.GT.AND P2, PT, R6, 0x80, PT ;  /* 0x000000800600780c */ /* 0x000fe40003f44270 */
[----:B------:R-:W-:Y:S01]  /*191f0*/  FSEL R83, R42, -INF , P3 ;  /* 0xff8000002a537808 */ /* 0x000fe20001800000 */
[----:B------:R-:W-:Y:S01]  /*19200*/  FMUL.FTZ R42, R2, R54 ;  /* 0x00000036022a7220 */ /* 0x000fe20000410000 */
[----:B------:R-:W-:Y:S01]  /*19210*/  FMNMX.FTZ R70, R91, R70, !PT ;  /* 0x000000465b467209 */ /* 0x000fe20007810000 */
[----:B------:R-:W3:Y:S01]  /*19220*/  MUFU.TANH R7, R7 ;  /* 0x0000000700077308 */ /* 0x000ee20000002400 */
[----:B------:R-:W-:Y:S01]  /*19230*/  ISETP.GT.AND P3, PT, R6, 0x81, PT ;  /* 0x000000810600780c */ /* 0x000fe20003f64270 */
[----:B------:R-:W-:Y:S01]  /*19240*/  FMUL.FTZ R54, R2, R38 ;  /* 0x0000002602367220 */ /* 0x000fe20000410000 */
[----:B------:R-:W-:-:S02]  /*19250*/  FSEL R85, R24, -INF , P2 ;  /* 0xff80000018557808 */ /* 0x000fc40001000000 */
[----:B------:R-:W-:Y:S02]  /*19260*/  FMNMX.FTZ R70, R83, R70, !PT ;  /* 0x0000004653467209 */ /* 0x000fe40007810000 */
[C---:B------:R-:W-:Y:S01]  /*19270*/  ISETP.GT.AND P2, PT, R6.reuse, 0x88, PT ;  /* 0x000000880600780c */ /* 0x040fe20003f44270 */
[----:B------:R-:W-:Y:S01]  /*19280*/  MUFU.TANH R8, R8 ;  /* 0x0000000800087308 */ /* 0x000fe20000002400 */
[----:B------:R-:W-:Y:S02]  /*19290*/  FSEL R67, R25, -INF , P3 ;  /* 0xff80000019437808 */ /* 0x000fe40001800000 */
[----:B------:R-:W-:Y:S02]  /*192a0*/  FMNMX.FTZ R70, R85, R70, !PT ;  /* 0x0000004655467209 */ /* 0x000fe40007810000 */
[----:B------:R-:W-:Y:S02]  /*192b0*/  ISETP.GT.AND P3, PT, R6, 0x89, PT ;  /* 0x000000890600780c */ /* 0x000fe40003f64270 */
[----:B------:R-:W-:Y:S01]  /*192c0*/  FSEL R69, R28, -INF , P2 ;  /* 0xff8000001c457808 */ /* 0x000fe20001000000 */
[----:B------:R-:W3:Y:S01]  /*192d0*/  MUFU.TANH R10, R10 ;  /* 0x0000000a000a7308 */ /* 0x000ee20000002400 */
[----:B------:R-:W-:Y:S01]  /*192e0*/  FMNMX.FTZ R70, R67, R70, !PT ;  /* 0x0000004643467209 */ /* 0x000fe20007810000 */
[----:B------:R-:W-:Y:S01]  /*192f0*/  FMUL.FTZ R28, R2, R46 ;  /* 0x0000002e021c7220 */ /* 0x000fe20000410000 */
[----:B------:R-:W-:Y:S01]  /*19300*/  ISETP.GT.AND P2, PT, R6, 0x90, PT ;  /* 0x000000900600780c */ /* 0x000fe20003f44270 */
[----:B------:R-:W-:Y:S01]  /*19310*/  FMUL.FTZ R46, R2, R26 ;  /* 0x0000001a022e7220 */ /* 0x000fe20000410000 */
[----:B----4-:R-:W-:-:S02]  /*19320*/  FSEL R29, R29, -INF , P3 ;  /* 0xff8000001d1d7808 */ /* 0x010fc40001800000 */
[----:B------:R-:W-:Y:S01]  /*19330*/  FMNMX.FTZ R70, R69, R70, !PT ;  /* 0x0000004645467209 */ /* 0x000fe20007810000 */
[----:B------:R-:W-:Y:S01]  /*19340*/  MUFU.TANH R9, R9 ;  /* 0x0000000900097308 */ /* 0x000fe20000002400 */
[----:B------:R-:W-:Y:S02]  /*19350*/  ISETP.GT.AND P3, PT, R6, 0x91, PT ;  /* 0x000000910600780c */ /* 0x000fe40003f64270 */
[----:B0-----:R-:W-:Y:S01]  /*19360*/  FSEL R45, R32, -INF , P2 ;  /* 0xff800000202d7808 */ /* 0x001fe20001000000 */
[C---:B------:R-:W-:Y:S01]  /*19370*/  FMUL.FTZ R32, R2.reuse, R47 ;  /* 0x0000002f02207220 */ /* 0x040fe20000410000 */
[----:B------:R-:W-:Y:S01]  /*19380*/  FMNMX.FTZ R70, R29, R70, !PT ;  /* 0x000000461d467209 */ /* 0x000fe20007810000 */
[----:B------:R-:W-:Y:S01]  /*19390*/  FMUL.FTZ R47, R2, R55 ;  /* 0x00000037022f7220 */ /* 0x000fe20000410000 */
[----:B------:R-:W-:Y:S01]  /*193a0*/  ISETP.GT.AND P2, PT, R6, 0x98, PT ;  /* 0x000000980600780c */ /* 0x000fe20003f44270 */
[----:B------:R-:W0:Y:S01]  /*193b0*/  MUFU.TANH R11, R11 ;  /* 0x0000000b000b7308 */ /* 0x000e220000002400 */
[----:B-----5:R-:W-:Y:S01]  /*193c0*/  FSEL R37, R33, -INF , P3 ;  /* 0xff80000021257808 */ /* 0x020fe20001800000 */
[----:B------:R-:W-:Y:S01]  /*193d0*/  FMUL.FTZ R55, R2, R39 ;  /* 0x0000002702377220 */ /* 0x000fe20000410000 */
[----:B------:R-:W-:-:S02]  /*193e0*/  FMNMX.FTZ R70, R45, R70, !PT ;  /* 0x000000462d467209 */ /* 0x000fc40007810000 */
[----:B------:R-:W-:Y:S02]  /*193f0*/  ISETP.GT.AND P3, PT, R6, 0x99, PT ;  /* 0x000000990600780c */ /* 0x000fe40003f64270 */
[----:B-1----:R-:W-:Y:S01]  /*19400*/  FSEL R33, R36, -INF , P2 ;  /* 0xff80000024217808 */ /* 0x002fe20001000000 */
[C---:B------:R-:W-:Y:S01]  /*19410*/  FMUL.FTZ R36, R2.reuse, R50 ;  /* 0x0000003202247220 */ /* 0x040fe20000410000 */
[----:B------:R-:W-:Y:S01]  /*19420*/  FMNMX.FTZ R70, R37, R70, !PT ;  /* 0x0000004625467209 */ /* 0x000fe20007810000 */
[----:B------:R-:W-:Y:S01]  /*19430*/  FMUL.FTZ R50, R2, R31 ;  /* 0x0000001f02327220 */ /* 0x000fe20000410000 */
[----:B--2---:R-:W-:Y:S01]  /*19440*/  FSEL R43, R14, -INF , P3 ;  /* 0xff8000000e2b7808 */ /* 0x004fe20001800000 */
[----:B------:R-:W1:Y:S01]  /*19450*/  MUFU.TANH R12, R12 ;  /* 0x0000000c000c7308 */ /* 0x000e620000002400 */
[----:B------:R-:W-:Y:S02]  /*19460*/  FMNMX.FTZ R70, R33, R70, !PT ;  /* 0x0000004621467209 */ /* 0x000fe40007810000 */
[----:B------:R-:W-:-:S02]  /*19470*/  VIMNMX R64, R64, R93, PT ;  /* 0x0000005d40407248 */ /* 0x000fc40003fe0100 */
[----:B------:R-:W-:Y:S02]  /*19480*/  FMNMX.FTZ R70, R43, R70, !PT ;  /* 0x000000462b467209 */ /* 0x000fe40007810000 */
[C---:B------:R-:W-:Y:S01]  /*19490*/  ISETP.GT.AND P3, PT, R64.reuse, 0x1, PT ;  /* 0x000000014000780c */ /* 0x040fe20003f64270 */
[----:B------:R-:W2:Y:S01]  /*194a0*/  MUFU.TANH R74, R74 ;  /* 0x0000004a004a7308 */ /* 0x000ea20000002400 */
[C---:B------:R-:W-:Y:S01]  /*194b0*/  ISETP.GT.AND P4, PT, R64.reuse, 0x8, PT ;  /* 0x000000084000780c */ /* 0x040fe20003f84270 */
[----:B------:R-:W4:Y:S01]  /*194c0*/  SHFL.BFLY PT, R25, R70, 0x2, 0x1f ;  /* 0x0c401f0046197f89 */ /* 0x000f2200000e0000 */
[----:B---3--:R-:W-:Y:S02]  /*194d0*/  FSEL R26, R3, -INF , P3 ;  /* 0xff800000031a7808 */ /* 0x008fe40001800000 */
[----:B------:R-:W-:Y:S02]  /*194e0*/  FSEL R31, R7, -INF , P4 ;  /* 0xff800000071f7808 */ /* 0x000fe40002000000 */
[----:B------:R-:W-:Y:S01]  /*194f0*/  ISETP.GT.AND P3, PT, R64, 0x10, PT ;  /* 0x000000104000780c */ /* 0x000fe20003f64270 */
[----:B------:R-:W3:Y:S03]  /*19500*/  MUFU.TANH R72, R72 ;  /* 0x0000004800487308 */ /* 0x000ee60000002400 */
[----:B------:R-:W-:-:S02]  /*19510*/  FSEL R39, R10, -INF , P3 ;  /* 0xff8000000a277808 */ /* 0x000fc40001800000 */
[----:B------:R-:W-:-:S03]  /*19520*/  ISETP.GT.AND P3, PT, R64, 0x18, PT ;  /* 0x000000184000780c */ /* 0x000fc60003f64270 */
[----:B------:R-:W5:Y:S01]  /*19530*/  MUFU.TANH R21, R21 ;  /* 0x0000001500157308 */ /* 0x000f620000002400 */
[----:B0-----:R-:W-:Y:S02]  /*19540*/  FSEL R11, R11, -INF , P3 ;  /* 0xff8000000b0b7808 */ /* 0x001fe40001800000 */
[----:B------:R-:W-:-:S05]  /*19550*/  ISETP.GT.AND P3, PT, R64, 0x20, PT ;  /* 0x000000204000780c */ /* 0x000fca0003f64270 */
[----:B------:R-:W0:Y:S01]  /*19560*/  MUFU.TANH R73, R73 ;  /* 0x0000004900497308 */ /* 0x000e220000002400 */
[----:B----4-:R-:W-:-:S05]  /*19570*/  FMNMX.FTZ R25, R70, R25, !PT ;  /* 0x0000001946197209 */ /* 0x010fca0007810000 */
[----:B------:R-:W4:Y:S02]  /*19580*/  SHFL.BFLY PT, R6, R25, 0x1, 0x1f ;  /* 0x0c201f0019067f89 */ /* 0x000f2400000e0000 */
[----:B------:R-:W0:Y:S08]  /*19590*/  MUFU.TANH R75, R75 ;  /* 0x0000004b004b7308 */ /* 0x000e300000002400 */
[----:B------:R-:W0:Y:S08]  /*195a0*/  MUFU.TANH R76, R76 ;  /* 0x0000004c004c7308 */ /* 0x000e300000002400 */
[----:B------:R-:W0:Y:S01]  /*195b0*/  MUFU.TANH R77, R77 ;  /* 0x0000004d004d7308 */ /* 0x000e220000002400 */
[----:B----4-:R-:W-:-:S07]  /*195c0*/  FMNMX.FTZ R89, R25, R6, !PT ;  /* 0x0000000619597209 */ /* 0x010fce0007810000 */
[----:B------:R-:W4:Y:S01]  /*195d0*/  MUFU.TANH R78, R78 ;  /* 0x0000004e004e7308 */ /* 0x000f220000002400 */
[C---:B------:R-:W-:Y:S01]  /*195e0*/  FSETP.NEU.FTZ.AND P2, PT, R89.reuse, -INF , PT ;  /* 0xff8000005900780b */ /* 0x040fe20003f5d000 */
[----:B------:R-:W-:-:S06]  /*195f0*/  FFMA.FTZ R24, R89, R88, -8 ;  /* 0xc100000059187423 */ /* 0x000fcc0000010058 */
[----:B------:R-:W4:Y:S01]  /*19600*/  MUFU.TANH R56, R56 ;  /* 0x0000003800387308 */ /* 0x000f220000002400 */
[----:B------:R-:W-:Y:S02]  /*19610*/  FSEL R24, R24, RZ, P2 ;  /* 0x000000ff18187208 */ /* 0x000fe40001000000 */
[----:B------:R-:W-:-:S03]  /*19620*/  ISETP.GT.AND P2, PT, R64, RZ, PT ;  /* 0x000000ff4000720c */ /* 0x000fc60003f44270 */
[-CC-:B------:R-:W-:Y:S01]  /*19630*/  FFMA.FTZ R10, R123, R88.reuse, -R24.reuse ;  /* 0x000000587b0a7223 */ /* 0x180fe20000010818 */
[----:B------:R-:W-:Y:S01]  /*19640*/  FSEL R27, R5, -INF , P2 ;  /* 0xff800000051b7808 */ /* 0x000fe20001000000 */
        /* <DEDUP_REMOVED lines=9> */
[C---:B------:R-:W-:Y:S01]  /*196e0*/  ISETP.GT.AND P2, PT, R64.reuse, 0x11, PT ;  /* 0x000000114000780c */ /* 0x040fe20003f44270 */
        /* <DEDUP_REMOVED lines=11> */
[----:B-1----:R-:W-:Y:S01]  /*197a0*/  FSEL R93, R12, -INF , P2 ;  /* 0xff8000000c5d7808 */ /* 0x002fe20001000000 */
[--C-:B------:R-:W-:Y:S01]  /*197b0*/  FFMA.FTZ R12, R119, R88, -R24.reuse ;  /* 0x00000058770c7223 */ /* 0x100fe20000010818 */
[----:B------:R-:W-:Y:S01]  /*197c0*/  FMNMX.FTZ R38, R11, R38, !PT ;  /* 0x000000260b267209 */ /* 0x000fe20007810000 */
[-CC-:B------:R-:W-:Y:S01]  /*197d0*/  FFMA.FTZ R6, R13, R88.reuse, -R24.reuse ;  /* 0x000000580d067223 */ /* 0x180fe20000010818 */
[----:B------:R-:W-:Y:S01]  /*197e0*/  ISETP.GT.AND P2, PT, R64, 0x21, PT ;  /* 0x000000214000780c */ /* 0x000fe20003f44270 */
[--C-:B------:R-:W-:Y:S01]  /*197f0*/  FFMA.FTZ R13, R20, R88, -R24.reuse ;  /* 0x00000058140d7223 */ /* 0x100fe20000010818 */
[----:B--2---:R-:W-:Y:S01]  /*19800*/  FSEL R123, R74, -INF , P3 ;  /* 0xff8000004a7b7808 */ /* 0x004fe20001800000 */
[----:B------:R-:W1:Y:S01]  /*19810*/  MUFU.TANH R60, R60 ;  /* 0x0000003c003c7308 */ /* 0x000e620000002400 */
[----:B------:R-:W-:Y:S01]  /*19820*/  FMNMX.FTZ R38, R93, R38, !PT ;  /* 0x000000265d267209 */ /* 0x000fe20007810000 */
[-CC-:B------:R-:W-:Y:S01]  /*19830*/  FFMA.FTZ R20, R133, R88.reuse, -R24.reuse ;  /* 0x0000005885147223 */ /* 0x180fe20000010818 */
[----:B------:R-:W-:Y:S01]  /*19840*/  ISETP.GT.AND P3, PT, R64, 0x28, PT ;  /* 0x000000284000780c */ /* 0x000fe20003f64270 */
[-CC-:B------:R-:W-:Y:S01]  /*19850*/  FFMA.FTZ R135, R135, R88.reuse, -R24.reuse ;  /* 0x0000005887877223 */ /* 0x180fe20000010818 */
[----:B---3--:R-:W-:Y:S01]  /*19860*/  FSEL R121, R72, -INF , P2 ;  /* 0xff80000048797808 */ /* 0x008fe20001000000 */
[--C-:B------:R-:W-:Y:S01]  /*19870*/  FFMA.FTZ R37, R37, R88, -R24.reuse ;  /* 0x0000005825257223 */ /* 0x100fe20000010818 */
[----:B------:R-:W-:Y:S01]  /*19880*/  FMNMX.FTZ R38, R123, R38, !PT ;  /* 0x000000267b267209 */ /* 0x000fe20007810000 */
[----:B------:R-:W2:Y:S01]  /*19890*/  MUFU.TANH R61, R61 ;  /* 0x0000003d003d7308 */ /* 0x000ea20000002400 */
[C---:B------:R-:W-:Y:S01]  /*198a0*/  ISETP.GT.AND P2, PT, R64.reuse, 0x29, PT ;  /* 0x000000294000780c */ /* 0x040fe20003f44270 */
[-CC-:B------:R-:W-:Y:S01]  /*198b0*/  FFMA.FTZ R95, R95, R88.reuse, -R24.reuse ;  /* 0x000000585f5f7223 */ /* 0x180fe20000010818 */
[----:B-----5:R-:W-:Y:S01]  /*198c0*/  FSEL R125, R21, -INF , P3 ;  /* 0xff800000157d7808 */ /* 0x020fe20001800000 */
[--C-:B------:R-:W-:Y:S01]  /*198d0*/  FFMA.FTZ R21, R115, R88, -R24.reuse ;  /* 0x0000005873157223 */ /* 0x100fe20000010818 */
[----:B------:R-:W-:Y:S01]  /*198e0*/  FMNMX.FTZ R38, R121, R38, !PT ;  /* 0x0000002679267209 */ /* 0x000fe20007810000 */
[-CC-:B------:R-:W-:Y:S01]  /*198f0*/  FFMA.FTZ R49, R49, R88.reuse, -R24.reuse ;  /* 0x0000005831317223 */ /* 0x180fe20000010818 */
[C---:B------:R-:W-:Y:S01]  /*19900*/  ISETP.GT.AND P3, PT, R64.reuse, 0x30, PT ;  /* 0x000000304000780c */ /* 0x040fe20003f64270 */
[----:B------:R-:W3:Y:S01]  /*19910*/  MUFU.TANH R62, R62 ;  /* 0x0000003e003e7308 */ /* 0x000ee20000002400 */
[----:B0-----:R-:W-:Y:S01]  /*19920*/  FSEL R73, R73, -INF , P2 ;  /* 0xff80000049497808 */ /* 0x001fe20001000000 */
[--C-:B------:R-:W-:Y:S01]  /*19930*/  FFMA.FTZ R67, R67, R88, -R24.reuse ;  /* 0x0000005843437223 */ /* 0x100fe20000010818 */
[----:B------:R-:W-:Y:S01]  /*19940*/  FMNMX.FTZ R38, R125, R38, !PT ;  /* 0x000000267d267209 */ /* 0x000fe20007810000 */
[-CC-:B------:R-:W-:Y:S01]  /*19950*/  FFMA.FTZ R29, R29, R88.reuse, -R24.reuse ;  /* 0x000000581d1d7223 */ /* 0x180fe20000010818 */
[C---:B------:R-:W-:Y:S01]  /*19960*/  ISETP.GT.AND P2, PT, R64.reuse, 0x31, PT ;  /* 0x000000314000780c */ /* 0x040fe20003f44270 */
[--C-:B------:R-:W-:Y:S01]  /*19970*/  FFMA.FTZ R45, R45, R88, -R24.reuse ;  /* 0x000000582d2d7223 */ /* 0x100fe20000010818 */
[----:B------:R-:W-:Y:S01]  /*19980*/  FSEL R75, R75, -INF , P3 ;  /* 0xff8000004b4b7808 */ /* 0x000fe20001800000 */
[----:B------:R-:W0:Y:S01]  /*19990*/  MUFU.TANH R63, R63 ;  /* 0x0000003f003f7308 */ /* 0x000e220000002400 */
[----:B------:R-:W-:Y:S01]  /*199a0*/  FMNMX.FTZ R38, R73, R38, !PT ;  /* 0x0000002649267209 */ /* 0x000fe20007810000 */
[----:B------:R-:W-:Y:S01]  /*199b0*/  FFMA.FTZ R33, R33, R88, -R24 ;  /* 0x0000005821217223 */ /* 0x000fe20000010818 */
[----:B------:R-:W-:-:S02]  /*199c0*/  ISETP.GT.AND P3, PT, R64, 0x38, PT ;  /* 0x000000384000780c */ /* 0x000fc40003f64270 */
[----:B------:R-:W-:Y:S02]  /*199d0*/  FSEL R117, R76, -INF , P2 ;  /* 0xff8000004c757808 */ /* 0x000fe40001000000 */
[----:B------:R-:W-:Y:S01]  /*199e0*/  FMNMX.FTZ R38, R75, R38, !PT ;  /* 0x000000264b267209 */ /* 0x000fe20007810000 */
[----:B------:R-:W5:Y:S01]  /*199f0*/  MUFU.TANH R40, R40 ;  /* 0x0000002800287308 */ /* 0x000f620000002400 */
[C---:B------:R-:W-:Y:S02]  /*19a00*/  ISETP.GT.AND P2, PT, R64.reuse, 0x39, PT ;  /* 0x000000394000780c */ /* 0x040fe40003f44270 */
[----:B------:R-:W-:Y:S02]  /*19a10*/  FSEL R77, R77, -INF , P3 ;  /* 0xff8000004d4d7808 */ /* 0x000fe40001800000 */
[----:B------:R-:W-:Y:S02]  /*19a20*/  FMNMX.FTZ R66, R117, R38, !PT ;  /* 0x0000002675427209 */ /* 0x000fe40007810000 */
[----:B------:R-:W-:Y:S01]  /*19a30*/  ISETP.GT.AND P3, PT, R64, 0x40, PT ;  /* 0x000000404000780c */ /* 0x000fe20003f64270 */
[----:B------:R1:W-:Y:S01]  /*19a40*/  MUFU.EX2 R38, R21 ;  /* 0x0000001500267308 */ /* 0x0003e20000000800 */
[----:B----4-:R-:W-:-:S02]  /*19a50*/  FSEL R115, R78, -INF , P2 ;  /* 0xff8000004e737808 */ /* 0x010fc40001000000 */
[----:B------:R-:W-:Y:S02]  /*19a60*/  FMNMX.FTZ R66, R77, R66, !PT ;  /* 0x000000424d427209 */ /* 0x000fe40007810000 */
[----:B------:R-:W-:Y:S02]  /*19a70*/  ISETP.GT.AND P2, PT, R64, 0x41, PT ;  /* 0x000000414000780c */ /* 0x000fe40003f44270 */
[----:B------:R-:W-:Y:S01]  /*19a80*/  FSEL R119, R56, -INF , P3 ;  /* 0xff80000038777808 */ /* 0x000fe20001800000 */
[----:B------:R-:W-:-:S01]  /*19a90*/  FFMA.FTZ R56, R113, R88, -R24 ;  /* 0x0000005871387223 */ /* 0x000fc20000010818 */
[----:B------:R-:W-:Y:S01]  /*19aa0*/  FMNMX.FTZ R66, R115, R66, !PT ;  /* 0x0000004273427209 */ /* 0x000fe20007810000 */
[----:B-1----:R-:W-:-:S01]  /*19ab0*/  FFMA.FTZ R21, R111, R88, -R24 ;  /* 0x000000586f157223 */ /* 0x002fc20000010818 */
[----:B------:R-:W-:Y:S01]  /*19ac0*/  ISETP.GT.AND P3, PT, R64, 0x48, PT ;  /* 0x000000484000780c */ /* 0x000fe20003f64270 */
[----:B------:R1:W-:Y:S01]  /*19ad0*/  MUFU.EX2 R8, R129 ;  /* 0x0000008100087308 */ /* 0x0003e20000000800 */
[----:B------:R-:W-:Y:S01]  /*19ae0*/  FSEL R113, R57, -INF , P2 ;  /* 0xff80000039717808 */ /* 0x000fe20001000000 */
[----:B------:R-:W-:Y:S01]  /*19af0*/  FFMA.FTZ R57, R109, R88, -R24 ;  /* 0x000000586d397223 */ /* 0x000fe20000010818 */
[----:B------:R-:W-:-:S02]  /*19b00*/  FMNMX.FTZ R66, R119, R66, !PT ;  /* 0x0000004277427209 */ /* 0x000fc40007810000 */
[----:B------:R-:W-:Y:S02]  /*19b10*/  ISETP.GT.AND P2, PT, R64, 0x49, PT ;  /* 0x000000494000780c */ /* 0x000fe40003f44270 */
[----:B------:R-:W-:Y:S01]  /*19b20*/  FSEL R127, R58, -INF , P3 ;  /* 0xff8000003a7f7808 */ /* 0x000fe20001800000 */
[----:B------:R-:W4:Y:S01]  /*19b30*/  MUFU.TANH R41, R41 ;  /* 0x0000002900297308 */ /* 0x000f220000002400 */
[----:B------:R-:W-:Y:S01]  /*19b40*/  FMNMX.FTZ R66, R113, R66, !PT ;  /* 0x0000004271427209 */ /* 0x000fe20007810000 */
[----:B------:R-:W-:Y:S01]  /*19b50*/  FFMA.FTZ R58, R107, R88, -R24 ;  /* 0x000000586b3a7223 */ /* 0x000fe20000010818 */
[C---:B------:R-:W-:Y:S02]  /*19b60*/  ISETP.GT.AND P3, PT, R64.reuse, 0x50, PT ;  /* 0x000000504000780c */ /* 0x040fe40003f64270 */
[----:B------:R-:W-:Y:S02]  /*19b70*/  FSEL R111, R59, -INF , P2 ;  /* 0xff8000003b6f7808 */ /* 0x000fe40001000000 */
[----:B------:R-:W-:Y:S01]  /*19b80*/  FMNMX.FTZ R66, R127, R66, !PT ;  /* 0x000000427f427209 */ /* 0x000fe20007810000 */
[----:B------:R-:W4:Y:S01]  /*19b90*/  MUFU.TANH R28, R28 ;  /* 0x0000001c001c7308 */ /* 0x000f220000002400 */
[----:B------:R-:W-:-:S02]  /*19ba0*/  ISETP.GT.AND P2, PT, R64, 0x51, PT ;  /* 0x000000514000780c */ /* 0x000fc40003f44270 */
[----:B-1----:R-:W-:Y:S02]  /*19bb0*/  FSEL R129, R60, -INF , P3 ;  /* 0xff8000003c817808 */ /* 0x002fe40001800000 */
[----:B------:R-:W-:Y:S02]  /*19bc0*/  FMNMX.FTZ R66, R111, R66, !PT ;  /* 0x000000426f427209 */ /* 0x000fe40007810000 */
[C---:B------:R-:W-:Y:S01]  /*19bd0*/  ISETP.GT.AND P3, PT, R64.reuse, 0x58, PT ;  /* 0x000000584000780c */ /* 0x040fe20003f64270 */
[----:B------:R-:W1:Y:S01]  /*19be0*/  MUFU.TANH R32, R32 ;  /* 0x0000002000207308 */ /* 0x000e620000002400 */
[----:B--2---:R-:W-:Y:S02]  /*19bf0*/  FSEL R61, R61, -INF , P2 ;  /* 0xff8000003d3d7808 */ /* 0x004fe40001000000 */
[----:B------:R-:W-:Y:S02]  /*19c00*/  FMNMX.FTZ R66, R129, R66, !PT ;  /* 0x0000004281427209 */ /* 0x000fe40007810000 */
[----:B------:R-:W-:-:S02]  /*19c10*/  ISETP.GT.AND P2, PT, R64, 0x59, PT ;  /* 0x000000594000780c */ /* 0x000fc40003f44270 */
[----:B---3--:R-:W-:Y:S01]  /*19c20*/  FSEL R109, R62, -INF , P3 ;  /* 0xff8000003e6d7808 */ /* 0x008fe20001800000 */
[----:B------:R-:W2:Y:S01]  /*19c30*/  MUFU.TANH R36, R36 ;  /* 0x0000002400247308 */ /* 0x000ea20000002400 */
[----:B------:R-:W-:Y:S02]  /*19c40*/  FMNMX.FTZ R66, R61, R66, !PT ;  /* 0x000000423d427209 */ /* 0x000fe40007810000 */
[C---:B------:R-:W-:Y:S02]  /*19c50*/  ISETP.GT.AND P3, PT, R64.reuse, 0x60, PT ;  /* 0x000000604000780c */ /* 0x040fe40003f64270 */
[----:B0-----:R-:W-:Y:S02]  /*19c60*/  FSEL R63, R63, -INF , P2 ;  /* 0xff8000003f3f7808 */ /* 0x001fe40001000000 */
[----:B------:R-:W-:Y:S01]  /*19c70*/  FMNMX.FTZ R66, R109, R66, !PT ;  /* 0x000000426d427209 */ /* 0x000fe20007810000 */
[----:B------:R-:W0:Y:S01]  /*19c80*/  MUFU.TANH R44, R44 ;  /* 0x0000002c002c7308 */ /* 0x000e220000002400 */
[----:B------:R-:W-:-:S02]  /*19c90*/  ISETP.GT.AND P2, PT, R64, 0x61, PT ;  /* 0x000000614000780c */ /* 0x000fc40003f44270 */
[----:B-----5:R-:W-:Y:S01]  /*19ca0*/  FSEL R107, R40, -INF , P3 ;  /* 0xff800000286b7808 */ /* 0x020fe20001800000 */
[----:B------:R-:W-:-:S01]  /*19cb0*/  FFMA.FTZ R40, R105, R88, -R24 ;  /* 0x0000005869287223 */ /* 0x000fc20000010818 */
[----:B------:R-:W-:Y:S02]  /*19cc0*/  FMNMX.FTZ R66, R63, R66, !PT ;  /* 0x000000423f427209 */ /* 0x000fe40007810000 */
[C---:B------:R-:W-:Y:S01]  /*19cd0*/  ISETP.GT.AND P3, PT, R64.reuse, 0x68, PT ;  /* 0x000000684000780c */ /* 0x040fe20003f64270 */
[----:B------:R-:W3:Y:S01]  /*19ce0*/  MUFU.TANH R42, R42 ;  /* 0x0000002a002a7308 */ /* 0x000ee20000002400 */
[----:B----4-:R-:W-:Y:S02]  /*19cf0*/  FSEL R41, R41, -INF , P2 ;  /* 0xff80000029297808 */ /* 0x010fe40001000000 */
[----:B------:R-:W-:Y:S02]  /*19d00*/  FMNMX.FTZ R66, R107, R66, !PT ;  /* 0x000000426b427209 */ /* 0x000fe40007810000 */
[----:B------:R-:W-:-:S02]  /*19d10*/  ISETP.GT.AND P2, PT, R64, 0x69, PT ;  /* 0x000000694000780c */ /* 0x000fc40003f44270 */
[----:B------:R-:W-:Y:S01]  /*19d20*/  FSEL R105, R28, -INF , P3 ;  /* 0xff8000001c697808 */ /* 0x000fe20001800000 */
[----:B------:R-:W-:Y:S01]  /*19d30*/  MUFU.TANH R47, R47 ;  /* 0x0000002f002f7308 */ /* 0x000fe20000002400 */
[----:B------:R-:W-:Y:S01]  /*19d40*/  FMNMX.FTZ R66, R41, R66, !PT ;  /* 0x0000004229427209 */ /* 0x000fe20007810000 */
[-CC-:B------:R-:W-:Y:S01]  /*19d50*/  FFMA.FTZ R28, R101, R88.reuse, -R24.reuse ;  /* 0x00000058651c7223 */ /* 0x180fe20000010818 */
[----:B------:R-:W-:Y:S02]  /*19d60*/  ISETP.GT.AND P3, PT, R64, 0x70, PT ;  /* 0x000000704000780c */ /* 0x000fe40003f64270 */
[----:B-1----:R-:W-:Y:S01]  /*19d70*/  FSEL R103, R32, -INF , P2 ;  /* 0xff80000020677808 */ /* 0x002fe20001000000 */
[----:B------:R-:W-:-:S01]  /*19d80*/  FFMA.FTZ R32, R97, R88, -R24 ;  /* 0x0000005861207223 */ /* 0x000fc20000010818 */
[----:B------:R-:W-:Y:S01]  /*19d90*/  FMNMX.FTZ R66, R105, R66, !PT ;  /* 0x0000004269427209 */ /* 0x000fe20007810000 */
[----:B------:R-:W1:Y:S01]  /*19da0*/  MUFU.TANH R46, R46 ;  /* 0x0000002e002e7308 */ /* 0x000e620000002400 */
[----:B------:R-:W-:-:S02]  /*19db0*/  ISETP.GT.AND P2, PT, R64, 0x71, PT ;  /* 0x000000714000780c */ /* 0x000fc40003f44270 */
[----:B--2---:R-:W-:Y:S01]  /*19dc0*/  FSEL R133, R36, -INF , P3 ;  /* 0xff80000024857808 */ /* 0x004fe20001800000 */
[----:B------:R-:W-:-:S01]  /*19dd0*/  FFMA.FTZ R36, R79, R88, -R24 ;  /* 0x000000584f247223 */ /* 0x000fc20000010818 */
[----:B------:R-:W-:Y:S02]  /*19de0*/  FMNMX.FTZ R66, R103, R66, !PT ;  /* 0x0000004267427209 */ /* 0x000fe40007810000 */
[----:B------:R-:W-:Y:S01]  /*19df0*/  ISETP.GT.AND P3, PT, R64, 0x78, PT ;  /* 0x000000784000780c */ /* 0x000fe20003f64270 */
[----:B------:R-:W2:Y:S01]  /*19e00*/  MUFU.TANH R48, R48 ;  /* 0x0000003000307308 */ /* 0x000ea20000002400 */
[----:B0-----:R-:W-:Y:S01]  /*19e10*/  FSEL R101, R44, -INF , P2 ;  /* 0xff8000002c657808 */ /* 0x001fe20001000000 */
[----:B------:R-:W-:Y:S01]  /*19e20*/  FFMA.FTZ R44, R85, R88, -R24 ;  /* 0x00000058552c7223 */ /* 0x000fe20000010818 */
[----:B------:R-:W-:Y:S01]  /*19e30*/  FMNMX.FTZ R66, R133, R66, !PT ;  /* 0x0000004285427209 */ /* 0x000fe20007810000 */
[----:B------:R-:W-:Y:S01]  /*19e40*/  IMAD.MOV.U32 R85, RZ, RZ, R87 ;  /* 0x000000ffff557224 */ /* 0x000fe200078e0057 */
[----:B------:R-:W-:-:S02]  /*19e50*/  ISETP.GT.AND P2, PT, R64, 0x79, PT ;  /* 0x000000794000780c */ /* 0x000fc40003f44270 */
[----:B------:R-:W-:Y:S01]  /*19e60*/  FMNMX.FTZ R66, R101, R66, !PT ;  /* 0x0000004265427209 */ /* 0x000fe20007810000 */
[----:B------:R-:W0:Y:S08]  /*19e70*/  MUFU.TANH R30, R30 ;  /* 0x0000001e001e7308 */ /* 0x000e300000002400 */
[----:B------:R3:W-:Y:S08]  /*19e80*/  MUFU.EX2 R5, R135 ;  /* 0x0000008700057308 */ /* 0x0007f00000000800 */
[----:B------:R4:W-:Y:S01]  /*19e90*/  MUFU.EX2 R59, R21 ;  /* 0x00000015003b7308 */ /* 0x0009e20000000800 */
[----:B---3--:R-:W-:Y:S01]  /*19ea0*/  FSEL R135, R42, -INF , P3 ;  /* 0xff8000002a877808 */ /* 0x008fe20001800000 */
[----:B------:R-:W-:Y:S01]  /*19eb0*/  FFMA.FTZ R42, R91, R88, -R24 ;  /* 0x000000585b2a7223 */ /* 0x000fe20000010818 */
[----:B------:R-:W-:-:S02]  /*19ec0*/  ISETP.GT.AND P3, PT, R64, 0x80, PT ;  /* 0x000000804000780c */ /* 0x000fc40003f64270 */
[----:B------:R-:W-:Y:S02]  /*19ed0*/  FMNMX.FTZ R66, R135, R66, !PT ;  /* 0x0000004287427209 */ /* 0x000fe40007810000 */
[----:B-1----:R-:W-:Y:S01]  /*19ee0*/  FSEL R137, R46, -INF , P3 ;  /* 0xff8000002e897808 */ /* 0x002fe20001800000 */
[----:B------:R-:W1:Y:S01]  /*19ef0*/  MUFU.TANH R50, R50 ;  /* 0x0000003200327308 */ /* 0x000e620000002400 */
[----:B----4-:R-:W-:-:S01]  /*19f00*/  FFMA.FTZ R21, R99, R88, -R24 ;  /* 0x0000005863157223 */ /* 0x010fc20000010818 */
[----:B------:R-:W-:Y:S01]  /*19f10*/  FSEL R99, R47, -INF , P2 ;  /* 0xff8000002f637808 */ /* 0x000fe20001000000 */
[----:B------:R-:W-:-:S01]  /*19f20*/  FFMA.FTZ R46, R69, R88, -R24 ;  /* 0x00000058452e7223 */ /* 0x000fc20000010818 */
[C---:B------:R-:W-:Y:S02]  /*19f30*/  ISETP.GT.AND P2, PT, R64.reuse, 0x81, PT ;  /* 0x000000814000780c */ /* 0x040fe40003f44270 */
[----:B------:R-:W-:Y:S02]  /*19f40*/  FMNMX.FTZ R66, R99, R66, !PT ;  /* 0x0000004263427209 */ /* 0x000fe40007810000 */
[----:B------:R-:W3:Y:S01]  /*19f50*/  MUFU.TANH R34, R34 ;  /* 0x0000002200227308 */ /* 0x000ee20000002400 */
[----:B------:R-:W-:-:S02]  /*19f60*/  ISETP.GT.AND P3, PT, R64, 0x88, PT ;  /* 0x000000884000780c */ /* 0x000fc40003f64270 */
[----:B--2---:R-:W-:Y:S02]  /*19f70*/  FSEL R97, R48, -INF , P2 ;  /* 0xff80000030617808 */ /* 0x004fe40001000000 */
[----:B------:R-:W-:Y:S02]  /*19f80*/  FMNMX.FTZ R66, R137, R66, !PT ;  /* 0x0000004289427209 */ /* 0x000fe40007810000 */
[----:B------:R-:W-:Y:S01]  /*19f90*/  ISETP.GT.AND P2, PT, R64, 0x89, PT ;  /* 0x000000894000780c */ /* 0x000fe20003f44270 */
[----:B------:R-:W2:Y:S01]  /*19fa0*/  MUFU.TANH R52, R52 ;  /* 0x0000003400347308 */ /* 0x000ea20000002400 */
[----:B0-----:R-:W-:Y:S01]  /*19fb0*/  FSEL R139, R30, -INF , P3 ;  /* 0xff8000001e8b7808 */ /* 0x001fe20001800000 */
[----:B------:R-:W-:Y:S01]  /*19fc0*/  FFMA.FTZ R30, R81, R88, -R24 ;  /* 0x00000058511e7223 */ /* 0x000fe20000010818 */
[----:B------:R-:W-:Y:S02]  /*19fd0*/  FMNMX.FTZ R66, R97, R66, !PT ;  /* 0x0000004261427209 */ /* 0x000fe40007810000 */
[----:B------:R-:W-:-:S02]  /*19fe0*/  ISETP.GT.AND P3, PT, R64, 0x90, PT ;  /* 0x000000904000780c */ /* 0x000fc40003f64270 */
[----:B-1----:R-:W-:Y:S01]  /*19ff0*/  FSEL R141, R50, -INF , P2 ;  /* 0xff800000328d7808 */ /* 0x002fe20001000000 */
[----:B------:R-:W0:Y:S01]  /*1a000*/  MUFU.TANH R54, R54 ;  /* 0x0000003600367308 */ /* 0x000e220000002400 */
[----:B------:R-:W-:Y:S02]  /*1a010*/  FMNMX.FTZ R66, R139, R66, !PT ;  /* 0x000000428b427209 */ /* 0x000fe40007810000 */
[----:B------:R-:W-:Y:S02]  /*1a020*/  ISETP.GT.AND P2, PT, R64, 0x91, PT ;  /* 0x000000914000780c */ /* 0x000fe40003f44270 */
[----:B---3--:R-:W-:Y:S01]  /*1a030*/  FSEL R143, R34, -INF , P3 ;  /* 0xff800000228f7808 */ /* 0x008fe20001800000 */
[--C-:B------:R-:W-:Y:S01]  /*1a040*/  FFMA.FTZ R34, R53, R88, -R24.reuse ;  /* 0x0000005835227223 */ /* 0x100fe20000010818 */
[----:B------:R-:W-:Y:S01]  /*1a050*/  FMNMX.FTZ R66, R141, R66, !PT ;  /* 0x000000428d427209 */ /* 0x000fe20007810000 */
[----:B------:R-:W1:Y:S01]  /*1a060*/  MUFU.TANH R55, R55 ;  /* 0x0000003700377308 */ /* 0x000e620000002400 */
[----:B------:R-:W-:Y:S01]  /*1a070*/  ISETP.GT.AND P3, PT, R64, 0x98, PT ;  /* 0x000000984000780c */ /* 0x000fe20003f64270 */
[-CC-:B------:R-:W-:Y:S01]  /*1a080*/  FFMA.FTZ R53, R65, R88.reuse, -R24.reuse ;  /* 0x0000005841357223 */ /* 0x180fe20000010818 */
[----:B--2---:R-:W-:Y:S01]  /*1a090*/  FSEL R81, R52, -INF , P2 ;  /* 0xff80000034517808 */ /* 0x004fe20001000000 */
[--C-:B------:R-:W-:Y:S01]  /*1a0a0*/  FFMA.FTZ R65, R71, R88, -R24.reuse ;  /* 0x0000005847417223 */ /* 0x100fe20000010818 */
[----:B------:R-:W-:Y:S01]  /*1a0b0*/  FMNMX.FTZ R66, R143, R66, !PT ;  /* 0x000000428f427209 */ /* 0x000fe20007810000 */
[-CC-:B------:R-:W-:Y:S01]  /*1a0c0*/  FFMA.FTZ R71, R83, R88.reuse, -R24.reuse ;  /* 0x0000005853477223 */ /* 0x180fe20000010818 */
[----:B------:R-:W-:Y:S01]  /*1a0d0*/  ISETP.GT.AND P2, PT, R64, 0x99, PT ;  /* 0x000000994000780c */ /* 0x000fe20003f44270 */
[----:B------:R2:W-:Y:S01]  /*1a0e0*/  MUFU.EX2 R47, R21 ;  /* 0x00000015002f7308 */ /* 0x0005e20000000800 */
[----:B0-----:R-:W-:Y:S01]  /*1a0f0*/  FSEL R147, R54, -INF , P3 ;  /* 0xff80000036937808 */ /* 0x001fe20001800000 */
[----:B------:R-:W-:Y:S01]  /*1a100*/  FFMA.FTZ R24, R43, R88, -R24 ;  /* 0x000000582b187223 */ /* 0x000fe20000010818 */
[----:B------:R-:W-:Y:S01]  /*1a110*/  FMNMX.FTZ R66, R81, R66, !PT ;  /* 0x0000004251427209 */ /* 0x000fe20007810000 */
[----:B------:R-:W-:Y:S01]  /*1a120*/  IMAD.MOV.U32 R83, RZ, RZ, R87 ;  /* 0x000000ffff537224 */ /* 0x000fe200078e0057 */
[----:B------:R-:W-:-:S02]  /*1a130*/  IADD3 R64, R202, -R195, RZ ;  /* 0x800000c3ca407210 */ /* 0x000fc40007ffe0ff */
[----:B------:R-:W-:Y:S01]  /*1a140*/  FMNMX.FTZ R66, R147, R66, !PT ;  /* 0x0000004293427209 */ /* 0x000fe20007810000 */
[----:B------:R-:W-:Y:S01]  /*1a150*/  MUFU.EX2 R6, R6 ;  /* 0x0000000600067308 */ /* 0x000fe20000000800 */
[----:B-1----:R-:W-:Y:S02]  /*1a160*/  FSEL R55, R55, -INF , P2 ;  /* 0xff80000037377808 */ /* 0x002fe40001000000 */
[----:B------:R-:W-:Y:S02]  /*1a170*/  F2FP.SATFINITE.E4M3.F32.PACK_AB_MERGE_C R186, R8, R5, RZ ;  /* 0x0000000508ba723e */ /* 0x000fe400048070ff */
[----:B------:R-:W-:-:S03]  /*1a180*/  FMNMX.FTZ R66, R55, R66, !PT ;  /* 0x0000004237427209 */ /* 0x000fc60007810000 */
[----:B------:R-:W-:Y:S02]  /*1a190*/  MUFU.EX2 R13, R13 ;  /* 0x0000000d000d7308 */ /* 0x000fe40000000800 */
[----:B--2---:R-:W0:Y:S06]  /*1a1a0*/  SHFL.BFLY PT, R21, R66, 0x2, 0x1f ;  /* 0x0c401f0042157f89 */ /* 0x004e2c00000e0000 */
[----:B------:R-:W-:Y:S08]  /*1a1b0*/  MUFU.EX2 R14, R14 ;  /* 0x0000000e000e7308 */ /* 0x000ff00000000800 */
[----:B------:R-:W1:Y:S08]  /*1a1c0*/  MUFU.EX2 R25, R25 ;  /* 0x0000001900197308 */ /* 0x000e700000000800 */
[----:B------:R-:W-:Y:S01]  /*1a1d0*/  MUFU.EX2 R15, R15 ;  /* 0x0000000f000f7308 */ /* 0x000fe20000000800 */
[----:B0-----:R-:W-:-:S05]  /*1a1e0*/  FMNMX.FTZ R48, R66, R21, !PT ;  /* 0x0000001542307209 */ /* 0x001fca0007810000 */
[----:B------:R-:W0:Y:S02]  /*1a1f0*/  SHFL.BFLY PT, R21, R48, 0x1, 0x1f ;  /* 0x0c201f0030157f89 */ /* 0x000e2400000e0000 */
[----:B------:R-:W2:Y:S01]  /*1a200*/  MUFU.EX2 R20, R20 ;  /* 0x0000001400147308 */ /* 0x000ea20000000800 */
[----:B-1----:R-:W-:-:S04]  /*1a210*/  F2FP.SATFINITE.E4M3.F32.PACK_AB_MERGE_C R184, R25, R14, RZ ;  /* 0x0000000e19b8723e */ /* 0x002fc800048070ff */
[----:B------:R-:W-:-:S03]  /*1a220*/  F2FP.SATFINITE.E4M3.F32.PACK_AB_MERGE_C R184, R13, R6, R184 ;  /* 0x000000060db8723e */ /* 0x000fc600048070b8 */
[----:B------:R-:W-:Y:S08]  /*1a230*/  MUFU.EX2 R3, R3 ;  /* 0x0000000300037308 */ /* 0x000ff00000000800 */
[----:B------:R-:W-:Y:S01]  /*1a240*/  MUFU.EX2 R10, R10 ;  /* 0x0000000a000a7308 */ /* 0x000fe20000000800 */
[----:B--2---:R-:W-:Y:S02]  /*1a250*/  F2FP.SATFINITE.E4M3.F32.PACK_AB_MERGE_C R186, R20, R15, R186 ;  /* 0x0000000f14ba723e */ /* 0x004fe400048070ba */
[----:B0-----:R-:W-:-:S05]  /*1a260*/  FMNMX.FTZ R21, R48, R21, !PT ;  /* 0x0000001530157209 */ /* 0x001fca0007810000 */
[----:B------:R-:W-:Y:S01]  /*1a270*/  MUFU.EX2 R7, R7 ;  /* 0x0000000700077308 */ /* 0x000fe20000000800 */
[C---:B------:R-:W-:Y:S01]  /*1a280*/  FSETP.NEU.FTZ.AND P2, PT, R21.reuse, -INF , PT ;  /* 0xff8000001500780b */ /* 0x040fe20003f5d000 */
[----:B------:R-:W-:-:S06]  /*1a290*/  FFMA.FTZ R50, R21, R88, -8 ;  /* 0xc100000015327423 */ /* 0x000fcc0000010058 */
[----:B------:R0:W-:Y:S01]  /*1a2a0*/  MUFU.EX2 R48, R37 ;  /* 0x0000002500307308 */ /* 0x0001e20000000800 */
[----:B------:R-:W-:-:S05]  /*1a2b0*/  FSEL R50, R50, RZ, P2 ;  /* 0x000000ff32327208 */ /* 0x000fca0001000000 */
        /* <DEDUP_REMOVED lines=8> */
[----:B------:R-:W-:Y:S02]  /*1a340*/  IMAD R11, R193, 0x80, R64 ;  /* 0x00000080c10b7824 */ /* 0x000fe400078e0240 */
[----:B------:R-:W-:-:S01]  /*1a350*/  FFMA.FTZ R64, R61, R88, -R50 ;  /* 0x000000583d407223 */ /* 0x000fc20000010832 */
[----:B------:R-:W-:Y:S01]  /*1a360*/  FADD.FTZ R51, R6, R13 ;  /* 0x0000000d06337221 */ /* 0x000fe20000010000 */
[----:B------:R-:W-:-:S01]  /*1a370*/  FFMA.FTZ R79, R93, R88, -R50 ;  /* 0x000000585d4f7223 */ /* 0x000fc20000010832 */
[-CC-:B------:R-:W-:Y:S01]  /*1a380*/  FFMA.FTZ R35, R123, R88.reuse, -R50.reuse ;  /* 0x000000587b237223 */ /* 0x180fe20000010832 */
[----:B------:R-:W-:-:S01]  /*1a390*/  FFMA.FTZ R54, R121, R88, -R50 ;  /* 0x0000005879367223 */ /* 0x000fc20000010832 */
[----:B------:R-:W1:Y:S01]  /*1a3a0*/  MUFU.EX2 R26, R26 ;  /* 0x0000001a001a7308 */ /* 0x000e620000000800 */
[----:B------:R-:W-:-:S01]  /*1a3b0*/  FADD.FTZ R78, R14, R51 ;  /* 0x000000330e4e7221 */ /* 0x000fc20000010000 */
[----:B------:R-:W-:Y:S01]  /*1a3c0*/  @!P0 PRMT R51, RZ, 0x654, R0 ;  /* 0x00000654ff338816 */ /* 0x000fe20000000000 */
[----:B------:R-:W-:-:S01]  /*1a3d0*/  FFMA.FTZ R70, R125, R88, -R50 ;  /* 0x000000587d467223 */ /* 0x000fc20000010832 */
[----:B------:R-:W-:-:S04]  /*1a3e0*/  IMAD.HI R11, R11, 0x66666667, RZ ;  /* 0x666666670b0b7827 */ /* 0x000fc800078e02ff */
[----:B------:R-:W-:-:S01]  /*1a3f0*/  FADD.FTZ R78, R25, R78 ;  /* 0x0000004e194e7221 */ /* 0x000fc20000010000 */
[----:B------:R2:W-:Y:S01]  /*1a400*/  @!P0 SYNCS.ARRIVE.TRANS64.RED.A1T0 RZ, [R51+URZ], RZ ;  /* 0x000000ff33ff89a7 */ /* 0x0005e2000810043f */
[----:B------:R-:W-:-:S01]  /*1a410*/  FFMA.FTZ R73, R73, R88, -R50 ;  /* 0x0000005849497223 */ /* 0x000fc20000010832 */
[----:B------:R-:W3:Y:S01]  /*1a420*/  MUFU.EX2 R66, R66 ;  /* 0x0000004200427308 */ /* 0x000ee20000000800 */
[----:B0-----:R-:W-:-:S01]  /*1a430*/  FFMA.FTZ R37, R75, R88, -R50 ;  /* 0x000000584b257223 */ /* 0x001fc20000010832 */
[----:B------:R-:W-:Y:S01]  /*1a440*/  SHF.R.U32.HI R76, RZ, 0x1f, R11 ;  /* 0x0000001fff4c7819 */ /* 0x000fe2000001160b */
[----:B------:R-:W-:-:S01]  /*1a450*/  FFMA.FTZ R63, R63, R88, -R50 ;  /* 0x000000583f3f7223 */ /* 0x000fc20000010832 */
[-CC-:B------:R-:W-:Y:S01]  /*1a460*/  FFMA.FTZ R60, R117, R88.reuse, -R50.reuse ;  /* 0x00000058753c7223 */ /* 0x180fe20000010832 */
[----:B------:R-:W-:-:S01]  /*1a470*/  FFMA.FTZ R77, R77, R88, -R50 ;  /* 0x000000584d4d7223 */ /* 0x000fc20000010832 */
[----:B------:R-:W-:Y:S01]  /*1a480*/  LEA.HI.SX32 R11, R11, R76, 0x1a ;  /* 0x0000004c0b0b7211 */ /* 0x000fe200078fd2ff */
[----:B------:R-:W-:-:S01]  /*1a490*/  FFMA.FTZ R115, R115, R88, -R50 ;  /* 0x0000005873737223 */ /* 0x000fc20000010832 */
[----:B------:R-:W0:Y:S01]  /*1a4a0*/  MUFU.EX2 R69, R69 ;  /* 0x0000004500457308 */ /* 0x000e220000000800 */
[----:B-1----:R-:W-:-:S01]  /*1a4b0*/  FADD.FTZ R61, R27, R26 ;  /* 0x0000001a1b3d7221 */ /* 0x002fc20000010000 */
        /* <DEDUP_REMOVED lines=8> */
[----:B------:R-:W-:Y:S01]  /*1a540*/  FADD.FTZ R61, R15, R78 ;  /* 0x0000004e0f3d7221 */ /* 0x000fe20000010000 */
[----:B------:R-:W-:-:S01]  /*1a550*/  FFMA.FTZ R107, R107, R88, -R50 ;  /* 0x000000586b6b7223 */ /* 0x000fc20000010832 */
[-CC-:B------:R-:W-:Y:S01]  /*1a560*/  FFMA.FTZ R41, R41, R88.reuse, -R50.reuse ;  /* 0x0000005829297223 */ /* 0x180fe20000010832 */
[----:B------:R-:W-:-:S01]  /*1a570*/  FFMA.FTZ R105, R105, R88, -R50 ;  /* 0x0000005869697223 */ /* 0x000fc20000010832 */
[----:B------:R-:W-:Y:S01]  /*1a580*/  FADD.FTZ R78, R20, R61 ;  /* 0x0000003d144e7221 */ /* 0x000fe20000010000 */
[----:B------:R-:W-:-:S01]  /*1a590*/  FFMA.FTZ R103, R103, R88, -R50 ;  /* 0x0000005867677223 */ /* 0x000fc20000010832 */
[----:B------:R-:W1:Y:S01]  /*1a5a0*/  MUFU.EX2 R52, R52 ;  /* 0x0000003400347308 */ /* 0x000e620000000800 */
[----:B0-----:R-:W-:-:S01]  /*1a5b0*/  FADD.FTZ R80, R69, R80 ;  /* 0x0000005045507221 */ /* 0x001fc20000010000 */
[----:B------:R-:W-:Y:S01]  /*1a5c0*/  FADD.FTZ R61, R5, R78 ;  /* 0x0000004e053d7221 */ /* 0x000fe20000010000 */
[----:B------:R-:W-:-:S01]  /*1a5d0*/  FFMA.FTZ R101, R101, R88, -R50 ;  /* 0x0000005865657223 */ /* 0x000fc20000010832 */
[-CC-:B------:R-:W-:Y:S01]  /*1a5e0*/  FFMA.FTZ R135, R135, R88.reuse, -R50.reuse ;  /* 0x0000005887877223 */ /* 0x180fe20000010832 */
[----:B------:R-:W-:-:S01]  /*1a5f0*/  FFMA.FTZ R99, R99, R88, -R50 ;  /* 0x0000005863637223 */ /* 0x000fc20000010832 */
[-CC-:B------:R-:W-:Y:S01]  /*1a600*/  FFMA.FTZ R137, R137, R88.reuse, -R50.reuse ;  /* 0x0000005889897223 */ /* 0x180fe20000010832 */
[----:B------:R-:W-:-:S01]  /*1a610*/  FFMA.FTZ R97, R97, R88, -R50 ;  /* 0x0000005861617223 */ /* 0x000fc20000010832 */
[----:B------:R-:W0:Y:S01]  /*1a620*/  MUFU.EX2 R68, R68 ;  /* 0x0000004400447308 */ /* 0x000e220000000800 */
[----:B--2---:R-:W-:-:S01]  /*1a630*/  FADD.FTZ R51, R31, R80 ;  /* 0x000000501f337221 */ /* 0x004fc20000010000 */
        /* <DEDUP_REMOVED lines=10> */
[----:B------:R-:W-:Y:S01]  /*1a6e0*/  F2FP.SATFINITE.E4M3.F32.PACK_AB_MERGE_C R185, R69, R66, RZ ;  /* 0x0000004245b9723e */ /* 0x000fe200048070ff */
[----:B------:R-:W-:-:S02]  /*1a6f0*/  IMAD.MOV.U32 R75, RZ, RZ, R87 ;  /* 0x000000ffff4b7224 */ /* 0x000fc400078e0057 */
[----:B------:R-:W-:Y:S01]  /*1a700*/  FADD.FTZ R61, R7, R80 ;  /* 0x00000050073d7221 */ /* 0x000fe20000010000 */
[----:B------:R-:W-:Y:S01]  /*1a710*/  IMAD.MOV.U32 R69, RZ, RZ, R87 ;  /* 0x000000ffff457224 */ /* 0x000fe200078e0057 */
[----:B------:R-:W-:Y:S01]  /*1a720*/  MUFU.EX2 R35, R35 ;  /* 0x0000002300237308 */ /* 0x000fe20000000800 */
[----:B0-----:R-:W-:-:S01]  /*1a730*/  FADD.FTZ R78, R68, R51 ;  /* 0x00000033444e7221 */ /* 0x001fc20000010000 */
[-CC-:B------:R-:W-:Y:S01]  /*1a740*/  FFMA.FTZ R51, R133, R88.reuse, -R50.reuse ;  /* 0x0000005885337223 */ /* 0x180fe20000010832 */
[----:B------:R-:W-:-:S01]  /*1a750*/  FFMA.FTZ R50, R55, R88, -R50 ;  /* 0x0000005837327223 */ /* 0x000fc20000010832 */
[----:B------:R-:W-:Y:S01]  /*1a760*/  F2FP.SATFINITE.E4M3.F32.PACK_AB_MERGE_C R185, R26, R27, R185 ;  /* 0x0000001b1ab9723e */ /* 0x000fe200048070b9 */
[----:B------:R-:W-:Y:S01]  /*1a770*/  IMAD.MOV.U32 R27, RZ, RZ, R87 ;  /* 0x000000ffff1b7224 */ /* 0x000fe200078e0057 */
[----:B------:R-:W-:Y:S02]  /*1a780*/  MOV R66, R87 ;  /* 0x0000005700427202 */ /* 0x000fe40000000f00 */
[----:B------:R-:W-:Y:S01]  /*1a790*/  MUFU.EX2 R54, R54 ;  /* 0x0000003600367308 */ /* 0x000fe20000000800 */
[----:B--2---:R-:W-:-:S01]  /*1a7a0*/  FADD.FTZ R78, R79, R78 ;  /* 0x0000004e4f4e7221 */ /* 0x004fc20000010000 */
[----:B------:R-:W-:Y:S01]  /*1a7b0*/  F2FP.SATFINITE.E4M3.F32.PACK_AB_MERGE_C R187, R79, R68, RZ ;  /* 0x000000444fbb723e */ /* 0x000fe200048070ff */
[--C-:B------:R-:W-:Y:S01]  /*1a7c0*/  IMAD.MOV.U32 R79, RZ, RZ, R87.reuse ;  /* 0x000000ffff4f7224 */ /* 0x100fe200078e0057 */
[----:B------:R-:W-:Y:S01]  /*1a7d0*/  MOV R26, R87 ;  /* 0x00000057001a7202 */ /* 0x000fe20000000f00 */
[----:B------:R-:W-:Y:S01]  /*1a7e0*/  IMAD.MOV.U32 R68, RZ, RZ, R87 ;  /* 0x000000ffff447224 */ /* 0x000fe200078e0057 */
[----:B------:R-:W-:Y:S01]  /*1a7f0*/  F2FP.SATFINITE.E4M3.F32.PACK_AB_MERGE_C R187, R52, R31, R187 ;  /* 0x0000001f34bb723e */ /* 0x000fe200048070bb */
[--C-:B------:R-:W-:Y:S01]  /*1a800*/  IMAD.MOV.U32 R52, RZ, RZ, R87.reuse ;  /* 0x000000ffff347224 */ /* 0x100fe200078e0057 */
[----:B------:R-:W-:Y:S01]  /*1a810*/  MUFU.EX2 R70, R70 ;  /* 0x0000004600467308 */ /* 0x000fe20000000800 */
[----:B------:R-:W-:-:S07]  /*1a820*/  IMAD.MOV.U32 R31, RZ, RZ, R87 ;  /* 0x000000ffff1f7224 */ /* 0x000fce00078e0057 */
[----:B------:R-:W0:Y:S08]  /*1a830*/  MUFU.EX2 R73, R73 ;  /* 0x0000004900497308 */ /* 0x000e300000000800 */
[----:B------:R-:W1:Y:S08]  /*1a840*/  MUFU.EX2 R12, R12 ;  /* 0x0000000c000c7308 */ /* 0x000e700000000800 */
[----:B------:R-:W2:Y:S01]  /*1a850*/  MUFU.EX2 R37, R37 ;  /* 0x0000002500257308 */ /* 0x000ea20000000800 */
[----:B0-----:R-:W-:-:S04]  /*1a860*/  F2FP.SATFINITE.E4M3.F32.PACK_AB_MERGE_C R181, R73, R70, RZ ;  /* 0x0000004649b5723e */ /* 0x001fc800048070ff */
[----:B------:R-:W-:-:S03]  /*1a870*/  F2FP.SATFINITE.E4M3.F32.PACK_AB_MERGE_C R181, R54, R35, R181 ;  /* 0x0000002336b5723e */ /* 0x000fc600048070b5 */
[----:B------:R0:W-:Y:S01]  /*1a880*/  MUFU.EX2 R76, R63 ;  /* 0x0000003f004c7308 */ /* 0x0001e20000000800 */
[----:B-1----:R-:W-:-:S01]  /*1a890*/  FADD.FTZ R82, R12, R61 ;  /* 0x0000003d0c527221 */ /* 0x002fc20000010000 */
[----:B------:R-:W-:-:S04]  /*1a8a0*/  F2FP.SATFINITE.E4M3.F32.PACK_AB_MERGE_C R180, R12, R7, RZ ;  /* 0x000000070cb4723e */ /* 0x000fc800048070ff */
[----:B------:R-:W-:Y:S02]  /*1a8b0*/  F2FP.SATFINITE.E4M3.F32.PACK_AB_MERGE_C R180, R10, R3, R180 ;  /* 0x000000030ab4723e */ /* 0x000fe400048070b4 */
[----:B------:R-:W1:Y:S01]  /*1a8c0*/  MUFU.EX2 R9, R9 ;  /* 0x0000000900097308 */ /* 0x000e620000000800 */
[----:B0-----:R-:W-:-:S01]  /*1a8d0*/  FADD.FTZ R63, R35, R78 ;  /* 0x0000004e233f7221 */ /* 0x001fc20000010000 */
[----:B------:R-:W-:-:S03]  /*1a8e0*/  IMAD.MOV.U32 R35, RZ, RZ, R87 ;  /* 0x000000ffff237224 */ /* 0x000fc600078e0057 */
[----:B------:R-:W-:Y:S01]  /*1a8f0*/  FADD.FTZ R63, R54, R63 ;  /* 0x0000003f363f7221 */ /* 0x000fe20000010000 */
[----:B------:R-:W-:Y:S02]  /*1a900*/  MOV R54, R87 ;  /* 0x0000005700367202 */ /* 0x000fe40000000f00 */
[----:B------:R-:W0:Y:S01]  /*1a910*/  MUFU.EX2 R60, R60 ;  /* 0x0000003c003c7308 */ /* 0x000e220000000800 */
[----:B------:R-:W-:-:S01]  /*1a920*/  FADD.FTZ R80, R70, R63 ;  /* 0x0000003f46507221 */ /* 0x000fc20000010000 */
[----:B------:R-:W-:-:S03]  /*1a930*/  MOV R70, R87 ;  /* 0x0000005700467202 */ /* 0x000fc60000000f00 */
[----:B------:R-:W-:Y:S01]  /*1a940*/  FADD.FTZ R80, R73, R80 ;  /* 0x0000005049507221 */ /* 0x000fe20000010000 */
[----:B------:R-:W-:Y:S02]  /*1a950*/  IMAD.MOV.U32 R73, RZ, RZ, R87 ;  /* 0x000000ffff497224 */ /* 0x000fe400078e0057 */
[----:B------:R-:W3:Y:S01]  /*1a960*/  MUFU.EX2 R77, R77 ;  /* 0x0000004d004d7308 */ /* 0x000ee20000000800 */
[----:B--2---:R-:W-:-:S01]  /*1a970*/  FADD.FTZ R63, R37, R80 ;  /* 0x00000050253f7221 */ /* 0x004fc20000010000 */
[----:B-1----:R-:W-:-:S04]  /*1a980*/  FADD.FTZ R61, R9, R82 ;  /* 0x00000052093d7221 */ /* 0x002fc80000010000 */
[----:B------:R-:W-:Y:S02]  /*1a990*/  FADD.FTZ R61, R38, R61 ;  /* 0x0000003d263d7221 */ /* 0x000fe40000010000 */
[----:B------:R-:W1:Y:S01]  /*1a9a0*/  MUFU.EX2 R56, R56 ;  /* 0x0000003800387308 */ /* 0x000e620000000800 */
[----:B0-----:R-:W-:-:S01]  /*1a9b0*/  FADD.FTZ R82, R60, R63 ;  /* 0x0000003f3c527221 */ /* 0x001fc20000010000 */
[----:B------:R-:W-:-:S06]  /*1a9c0*/  IMAD.MOV.U32 R63, RZ, RZ, R87 ;  /* 0x000000ffff3f7224 */ /* 0x000fcc00078e0057 */
[----:B------:R-:W0:Y:S01]  /*1a9d0*/  MUFU.EX2 R72, R115 ;  /* 0x0000007300487308 */ /* 0x000e220000000800 */
[----:B---3--:R-:W-:-:S01]  /*1a9e0*/  FADD.FTZ R55, R77, R82 ;  /* 0x000000524d377221 */ /* 0x008fc20000010000 */
[----:B------:R-:W-:-:S06]  /*1a9f0*/  MOV R82, R87 ;  /* 0x0000005700527202 */ /* 0x000fcc0000000f00 */
[----:B------:R-:W2:Y:S01]  /*1aa00*/  MUFU.EX2 R39, R39 ;  /* 0x0000002700277308 */ /* 0x000ea20000000800 */
[----:B-1----:R-:W-:-:S01]  /*1aa10*/  FADD.FTZ R84, R56, R61 ;  /* 0x0000003d38547221 */ /* 0x002fc20000010000 */
[C---:B------:R-:W-:Y:S01]  /*1aa20*/  F2FP.SATFINITE.E4M3.F32.PACK_AB_MERGE_C R56, R59.reuse, R56, RZ ;  /* 0x000000383b38723e */ /* 0x040fe200048070ff */
[--C-:B------:R-:W-:Y:S02]  /*1aa30*/  IMAD.MOV.U32 R61, RZ, RZ, R87.reuse ;  /* 0x000000ffff3d7224 */ /* 0x100fe400078e0057 */
[----:B------:R-:W-:Y:S01]  /*1aa40*/  FADD.FTZ R84, R59, R84 ;  /* 0x000000543b547221 */ /* 0x000fe20000010000 */
[----:B------:R-:W-:Y:S01]  /*1aa50*/  F2FP.SATFINITE.E4M3.F32.PACK_AB_MERGE_C R182, R38, R9, R56 ;  /* 0x0000000926b6723e */ /* 0x000fe20004807038 */
[----:B------:R-:W-:Y:S01]  /*1aa60*/  IMAD.MOV.U32 R59, RZ, RZ, R87 ;  /* 0x000000ffff3b7224 */ /* 0x000fe200078e0057 */
[----:B------:R-:W1:Y:S01]  /*1aa70*/  MUFU.EX2 R57, R57 ;  /* 0x0000003900397308 */ /* 0x000e620000000800 */
[----:B0-----:R-:W-:-:S01]  /*1aa80*/  FADD.FTZ R14, R72, R55 ;  /* 0x00000037480e7221 */ /* 0x001fc20000010000 */
[----:B------:R-:W-:Y:S01]  /*1aa90*/  F2FP.SATFINITE.E4M3.F32.PACK_AB_MERGE_C R72, R72, R77, RZ ;  /* 0x0000004d4848723e */ /* 0x000fe200048070ff */
[--C-:B------:R-:W-:Y:S01]  /*1aaa0*/  IMAD.MOV.U32 R77, RZ, RZ, R87.reuse ;  /* 0x000000ffff4d7224 */ /* 0x100fe200078e0057 */
[----:B------:R-:W-:Y:S01]  /*1aab0*/  MOV R38, R87 ;  /* 0x0000005700267202 */ /* 0x000fe20000000f00 */
[--C-:B------:R-:W-:Y:S01]  /*1aac0*/  IMAD.MOV.U32 R56, RZ, RZ, R87.reuse ;  /* 0x000000ffff387224 */ /* 0x100fe200078e0057 */
[----:B------:R-:W-:Y:S01]  /*1aad0*/  F2FP.SATFINITE.E4M3.F32.PACK_AB_MERGE_C R183, R60, R37, R72 ;  /* 0x000000253cb7723e */ /* 0x000fe20004807048 */
[----:B------:R-:W-:Y:S01]  /*1aae0*/  IMAD.MOV.U32 R72, RZ, RZ, R87 ;  /* 0x000000ffff487224 */ /* 0x000fe200078e0057 */
[----:B------:R-:W0:Y:S01]  /*1aaf0*/  MUFU.EX2 R62, R62 ;  /* 0x0000003e003e7308 */ /* 0x000e220000000800 */
[----:B--2---:R-:W-:-:S01]  /*1ab00*/  FADD.FTZ R5, R39, R14 ;  /* 0x0000000e27057221 */ /* 0x004fc20000010000 */
[----:B------:R-:W-:-:S02]  /*1ab10*/  IMAD.MOV.U32 R60, RZ, RZ, R87 ;  /* 0x000000ffff3c7224 */ /* 0x000fc400078e0057 */
[--C-:B------:R-:W-:Y:S02]  /*1ab20*/  IMAD.MOV.U32 R55, RZ, RZ, R87.reuse ;  /* 0x000000ffff377224 */ /* 0x100fe400078e0057 */
[----:B------:R-:W-:Y:S02]  /*1ab30*/  IMAD.MOV.U32 R37, RZ, RZ, R87 ;  /* 0x000000ffff257224 */ /* 0x000fe400078e0057 */
[----:B------:R-:W2:Y:S01]  /*1ab40*/  MUFU.EX2 R58, R58 ;  /* 0x0000003a003a7308 */ /* 0x000ea20000000800 */
[----:B-1----:R-:W-:-:S01]  /*1ab50*/  FADD.FTZ R25, R57, R84 ;  /* 0x0000005439197221 */ /* 0x002fc20000010000 */
[----:B------:R-:W-:-:S06]  /*1ab60*/  IMAD.MOV.U32 R84, RZ, RZ, R87 ;  /* 0x000000ffff547224 */ /* 0x000fcc00078e0057 */
        /* <DEDUP_REMOVED lines=8> */
[----:B------:R-:W-:-:S06]  /*1abf0*/  IMAD.MOV.U32 R25, RZ, RZ, R87 ;  /* 0x000000ffff197224 */ /* 0x000fcc00078e0057 */
[----:B------:R-:W0:Y:S01]  /*1ac00*/  MUFU.EX2 R43, R43 ;  /* 0x0000002b002b7308 */ /* 0x000e220000000800 */
[----:B--2---:R-:W-:-:S01]  /*1ac10*/  FADD.FTZ R12, R74, R5 ;  /* 0x000000054a0c7221 */ /* 0x004fc20000010000 */
[----:B------:R-:W-:-:S04]  /*1ac20*/  F2FP.SATFINITE.E4M3.F32.PACK_AB_MERGE_C R74, R74, R127, RZ ;  /* 0x0000007f4a4a723e */ /* 0x000fc800048070ff */
[----:B------:R-:W-:Y:S01]  /*1ac30*/  F2FP.SATFINITE.E4M3.F32.PACK_AB_MERGE_C R177, R62, R39, R74 ;  /* 0x000000273eb1723e */ /* 0x000fe2000480704a */
[----:B------:R-:W-:Y:S01]  /*1ac40*/  IMAD.MOV.U32 R39, RZ, RZ, R87 ;  /* 0x000000ffff277224 */ /* 0x000fe200078e0057 */
[----:B------:R-:W2:Y:S01]  /*1ac50*/  MUFU.EX2 R28, R28 ;  /* 0x0000001c001c7308 */ /* 0x000ea20000000800 */
[----:B-1----:R-:W-:-:S01]  /*1ac60*/  FADD.FTZ R7, R131, R14 ;  /* 0x0000000e83077221 */ /* 0x002fc20000010000 */
[----:B------:R-:W-:Y:S02]  /*1ac70*/  F2FP.SATFINITE.E4M3.F32.PACK_AB_MERGE_C R40, R131, R40, RZ ;  /* 0x000000288328723e */ /* 0x000fe400048070ff */
[----:B------:R-:W-:Y:S02]  /*1ac80*/  MOV R74, R87 ;  /* 0x00000057004a7202 */ /* 0x000fe40000000f00 */
[----:B------:R-:W-:Y:S01]  /*1ac90*/  F2FP.SATFINITE.E4M3.F32.PACK_AB_MERGE_C R176, R58, R57, R40 ;  /* 0x000000393ab0723e */ /* 0x000fe20004807028 */
[----:B------:R-:W-:Y:S01]  /*1aca0*/  IMAD.MOV.U32 R57, RZ, RZ, R87 ;  /* 0x000000ffff397224 */ /* 0x000fe200078e0057 */
[----:B------:R-:W1:Y:S01]  /*1acb0*/  MUFU.EX2 R64, R64 ;  /* 0x0000004000407308 */ /* 0x000e620000000800 */
[----:B0-----:R-:W-:-:S01]  /*1acc0*/  FADD.FTZ R5, R43, R12 ;  /* 0x0000000c2b057221 */ /* 0x001fc20000010000 */
[-C--:B------:R-:W-:Y:S01]  /*1acd0*/  MOV R62, R87.reuse ;  /* 0x00000057003e7202 */ /* 0x080fe20000000f00 */
[----:B------:R-:W-:Y:S01]  /*1ace0*/  IMAD.MOV.U32 R40, RZ, RZ, R87 ;  /* 0x000000ffff287224 */ /* 0x000fe200078e0057 */
[----:B------:R-:W-:-:S04]  /*1acf0*/  MOV R58, R87 ;  /* 0x00000057003a7202 */ /* 0x000fc80000000f00 */
[----:B------:R-:W0:Y:S01]  /*1ad00*/  MUFU.EX2 R109, R109 ;  /* 0x0000006d006d7308 */ /* 0x000e220000000800 */
[----:B--2---:R-:W-:-:S04]  /*1ad10*/  FADD.FTZ R14, R28, R7 ;  /* 0x000000071c0e7221 */ /* 0x004fc80000010000 */
[----:B------:R-:W-:-:S03]  /*1ad20*/  FADD.FTZ R7, R47, R14 ;  /* 0x0000000e2f077221 */ /* 0x000fc60000010000 */
        /* <DEDUP_REMOVED lines=10> */
[--C-:B------:R-:W-:Y:S02]  /*1add0*/  IMAD.MOV.U32 R64, RZ, RZ, R87.reuse ;  /* 0x000000ffff407224 */ /* 0x100fe400078e0057 */
[----:B------:R-:W-:-:S04]  /*1ade0*/  IMAD.MOV.U32 R43, RZ, RZ, R87 ;  /* 0x000000ffff2b7224 */ /* 0x000fc800078e0057 */
[----:B------:R-:W2:Y:S01]  /*1adf0*/  MUFU.EX2 R41, R41 ;  /* 0x0000002900297308 */ /* 0x000ea20000000800 */
[C---:B-1----:R-:W-:Y:S01]  /*1ae00*/  F2FP.SATFINITE.E4M3.F32.PACK_AB_MERGE_C R32, R95.reuse, R32, RZ ;  /* 0x000000205f20723e */ /* 0x042fe200048070ff */
[----:B------:R-:W-:-:S03]  /*1ae10*/  FADD.FTZ R95, R95, R14 ;  /* 0x0000000e5f5f7221 */ /* 0x000fc60000010000 */
[----:B------:R-:W-:Y:S01]  /*1ae20*/  F2FP.SATFINITE.E4M3.F32.PACK_AB_MERGE_C R178, R47, R28, R32 ;  /* 0x0000001c2fb2723e */ /* 0x000fe20004807020 */
[----:B------:R-:W-:Y:S02]  /*1ae30*/  IMAD.MOV.U32 R47, RZ, RZ, R87 ;  /* 0x000000ffff2f7224 */ /* 0x000fe400078e0057 */
[----:B------:R-:W1:Y:S01]  /*1ae40*/  MUFU.EX2 R30, R30 ;  /* 0x0000001e001e7308 */ /* 0x000e620000000800 */
[----:B0-----:R-:W-:-:S01]  /*1ae50*/  FADD.FTZ R14, R0, R5 ;  /* 0x00000005000e7221 */ /* 0x001fc20000010000 */
[--C-:B------:R-:W-:Y:S02]  /*1ae60*/  IMAD.MOV.U32 R32, RZ, RZ, R87.reuse ;  /* 0x000000ffff207224 */ /* 0x100fe400078e0057 */
[----:B------:R-:W-:-:S04]  /*1ae70*/  IMAD.MOV.U32 R28, RZ, RZ, R87 ;  /* 0x000000ffff1c7224 */ /* 0x000fc800078e0057 */
        /* <DEDUP_REMOVED lines=14> */
[----:B0-----:R-:W-:-:S07]  /*1af60*/  FADD.FTZ R12, R34, R5 ;  /* 0x00000005220c7221 */ /* 0x001fce0000010000 */
[----:B------:R-:W0:Y:S01]  /*1af70*/  MUFU.EX2 R80, R101 ;  /* 0x0000006500507308 */ /* 0x000e220000000800 */
[----:B--2---:R-:W-:-:S01]  /*1af80*/  FADD.FTZ R3, R51, R78 ;  /* 0x0000004e33037221 */ /* 0x004fc20000010000 */
[----:B------:R-:W-:-:S06]  /*1af90*/  MOV R78, R87 ;  /* 0x00000057004e7202 */ /* 0x000fcc0000000f00 */
[----:B------:R-:W2:Y:S01]  /*1afa0*/  MUFU.EX2 R36, R36 ;  /* 0x0000002400247308 */ /* 0x000ea20000000800 */
[C---:B-1----:R-:W-:Y:S01]  /*1afb0*/  F2FP.SATFINITE.E4M3.F32.PACK_AB_MERGE_C R34, R53.reuse, R34, RZ ;  /* 0x000000223522723e */ /* 0x042fe200048070ff */
[----:B------:R-:W-:-:S03]  /*1afc0*/  FADD.FTZ R53, R53, R12 ;  /* 0x0000000c35357221 */ /* 0x000fc60000010000 */
[----:B------:R-:W-:Y:S01]  /*1afd0*/  F2FP.SATFINITE.E4M3.F32.PACK_AB_MERGE_C R172, R49, R30, R34 ;  /* 0x0000001e31ac723e */ /* 0x000fe20004807022 */
[----:B------:R-:W-:Y:S01]  /*1afe0*/  IMAD.MOV.U32 R49, RZ, RZ, R87 ;  /* 0x000000ffff317224 */ /* 0x000fe200078e0057 */
[----:B------:R-:W-:Y:S01]  /*1aff0*/  MOV R34, R87 ;  /* 0x0000005700227202 */ /* 0x000fe20000000f00 */
[----:B------:R-:W1:Y:S01]  /*1b000*/  MUFU.EX2 R135, R135 ;  /* 0x0000008700877308 */ /* 0x000e620000000800 */
[----:B0-----:R-:W-:-:S01]  /*1b010*/  FADD.FTZ R14, R80, R3 ;  /* 0x00000003500e7221 */ /* 0x001fc20000010000 */
[----:B------:R-:W-:-:S06]  /*1b020*/  MOV R30, R87 ;  /* 0x00000057001e7202 */ /* 0x000fcc0000000f00 */
[----:B------:R-:W0:Y:S01]  /*1b030*/  MUFU.EX2 R65, R65 ;  /* 0x0000004100417308 */ /* 0x000e220000000800 */
[----:B--2---:R-:W-:-:S01]  /*1b040*/  FADD.FTZ R12, R36, R53 ;  /* 0x00000035240c7221 */ /* 0x004fc20000010000 */
[----:B------:R-:W-:-:S06]  /*1b050*/  IMAD.MOV.U32 R53, RZ, RZ, R87 ;  /* 0x000000ffff357224 */ /* 0x000fcc00078e0057 */
[----:B------:R-:W2:Y:S01]  /*1b060*/  MUFU.EX2 R8, R99 ;  /* 0x0000006300087308 */ /* 0x000ea20000000800 */
[----:B-1----:R-:W-:-:S07]  /*1b070*/  FADD.FTZ R3, R135, R14 ;  /* 0x0000000e87037221 */ /* 0x002fce0000010000 */
[----:B------:R-:W1:Y:S01]  /*1b080*/  MUFU.EX2 R42, R42 ;  /* 0x0000002a002a7308 */ /* 0x000e620000000800 */
[----:B0-----:R-:W-:-:S07]  /*1b090*/  FADD.FTZ R5, R65, R12 ;  /* 0x0000000c41057221 */ /* 0x001fce0000010000 */
[----:B------:R-:W0:Y:S01]  /*1b0a0*/  MUFU.EX2 R137, R137 ;  /* 0x0000008900897308 */ /* 0x000e220000000800 */
[C---:B--2---:R-:W-:Y:S01]  /*1b0b0*/  F2FP.SATFINITE.E4M3.F32.PACK_AB_MERGE_C R135, R8.reuse, R135, RZ ;  /* 0x000000870887723e */ /* 0x044fe200048070ff */
[----:B------:R-:W-:-:S03]  /*1b0c0*/  FADD.FTZ R8, R8, R3 ;  /* 0x0000000308087221 */ /* 0x000fc60000010000 */
[----:B------:R-:W-:Y:S01]  /*1b0d0*/  F2FP.SATFINITE.E4M3.F32.PACK_AB_MERGE_C R175, R80, R51, R135 ;  /* 0x0000003350af723e */ /* 0x000fe20004807087 */
[----:B------:R-:W-:Y:S02]  /*1b0e0*/  IMAD.MOV.U32 R80, RZ, RZ, R87 ;  /* 0x000000ffff507224 */ /* 0x000fe400078e0057 */
[----:B------:R-:W2:Y:S01]  /*1b0f0*/  MUFU.EX2 R71, R71 ;  /* 0x0000004700477308 */ /* 0x000ea20000000800 */
[----:B-1----:R-:W-:-:S01]  /*1b100*/  FADD.FTZ R20, R42, R5 ;  /* 0x000000052a147221 */ /* 0x002fc20000010000 */
[----:B------:R-:W-:-:S06]  /*1b110*/  IMAD.MOV.U32 R51, RZ, RZ, R87 ;  /* 0x000000ffff337224 */ /* 0x000fcc00078e0057 */
[----:B------:R-:W1:Y:S01]  /*1b120*/  MUFU.EX2 R6, R97 ;  /* 0x0000006100067308 */ /* 0x000e620000000800 */
[----:B0-----:R-:W-:-:S07]  /*1b130*/  FADD.FTZ R3, R137, R8 ;  /* 0x0000000889037221 */ /* 0x001fce0000010000 */
[----:B------:R-:W0:Y:S01]  /*1b140*/  MUFU.EX2 R44, R44 ;  /* 0x0000002c002c7308 */ /* 0x000e220000000800 */
[C---:B--2---:R-:W-:Y:S01]  /*1b150*/  F2FP.SATFINITE.E4M3.F32.PACK_AB_MERGE_C R42, R71.reuse, R42, RZ ;  /* 0x0000002a472a723e */ /* 0x044fe200048070ff */
[----:B------:R-:W-:-:S03]  /*1b160*/  FADD.FTZ R71, R71, R20 ;  /* 0x0000001447477221 */ /* 0x000fc60000010000 */
[----:B------:R-:W-:Y:S01]  /*1b170*/  F2FP.SATFINITE.E4M3.F32.PACK_AB_MERGE_C R174, R65, R36, R42 ;  /* 0x0000002441ae723e */ /* 0x000fe2000480702a */
[----:B------:R-:W-:Y:S01]  /*1b180*/  IMAD.MOV.U32 R65, RZ, RZ, R87 ;  /* 0x000000ffff417224 */ /* 0x000fe200078e0057 */
[----:B------:R-:W-:Y:S01]  /*1b190*/  MOV R42, R87 ;  /* 0x00000057002a7202 */ /* 0x000fe20000000f00 */
[----:B------:R-:W2:Y:S01]  /*1b1a0*/  MUFU.EX2 R139, R139 ;  /* 0x0000008b008b7308 */ /* 0x000ea20000000800 */
[----:B-1----:R-:W-:-:S01]  /*1b1b0*/  FADD.FTZ R8, R6, R3 ;  /* 0x0000000306087221 */ /* 0x002fc20000010000 */
[----:B------:R-:W-:-:S06]  /*1b1c0*/  IMAD.MOV.U32 R36, RZ, RZ, R87 ;  /* 0x000000ffff247224 */ /* 0x000fcc00078e0057 */
[----:B------:R-:W1:Y:S01]  /*1b1d0*/  MUFU.EX2 R67, R67 ;  /* 0x0000004300437308 */ /* 0x000e620000000800 */
[----:B0-----:R-:W-:-:S01]  /*1b1e0*/  FADD.FTZ R14, R44, R71 ;  /* 0x000000472c0e7221 */ /* 0x001fc20000010000 */
[----:B------:R-:W-:-:S06]  /*1b1f0*/  IMAD.MOV.U32 R71, RZ, RZ, R87 ;  /* 0x000000ffff477224 */ /* 0x000fcc00078e0057 */
[----:B------:R-:W0:Y:S01]  /*1b200*/  MUFU.EX2 R10, R141 ;  /* 0x0000008d000a7308 */ /* 0x000e220000000800 */
[----:B--2---:R-:W-:-:S01]  /*1b210*/  FADD.FTZ R3, R139, R8 ;  /* 0x000000088b037221 */ /* 0x004fc20000010000 */
[----:B------:R-:W-:-:S06]  /*1b220*/  VIADD R8, R157, 0xfffffffe ;  /* 0xfffffffe9d087836 */ /* 0x000fcc0000000000 */
[----:B------:R-:W2:Y:S01]  /*1b230*/  MUFU.EX2 R46, R46 ;  /* 0x0000002e002e7308 */ /* 0x000ea20000000800 */
[----:B-1----:R-:W-:-:S07]  /*1b240*/  FADD.FTZ R5, R67, R14 ;  /* 0x0000000e43057221 */ /* 0x002fce0000010000 */
[----:B------:R-:W1:Y:S01]  /*1b250*/  MUFU.EX2 R143, R143 ;  /* 0x0000008f008f7308 */ /* 0x000e620000000800 */
[C---:B0-----:R-:W-:Y:S01]  /*1b260*/  F2FP.SATFINITE.E4M3.F32.PACK_AB_MERGE_C R139, R10.reuse, R139, RZ ;  /* 0x0000008b0a8b723e */ /* 0x041fe200048070ff */
[----:B------:R-:W-:-:S03]  /*1b270*/  FADD.FTZ R10, R10, R3 ;  /* 0x000000030a0a7221 */ /* 0x000fc60000010000 */
[----:B------:R-:W-:-:S03]  /*1b280*/  F2FP.SATFINITE.E4M3.F32.PACK_AB_MERGE_C R169, R6, R137, R139 ;  /* 0x0000008906a9723e */ /* 0x000fc6000480708b */
[----:B------:R0:W3:Y:S01]  /*1b290*/  MUFU.EX2 R12, R81 ;  /* 0x00000051000c7308 */ /* 0x0000e20000000800 */
[----:B--2---:R-:W-:-:S07]  /*1b2a0*/  FADD.FTZ R14, R46, R5 ;  /* 0x000000052e0e7221 */ /* 0x004fce0000010000 */
[----:B------:R-:W-:Y:S01]  /*1b2b0*/  MUFU.EX2 R33, R33 ;  /* 0x0000002100217308 */ /* 0x000fe20000000800 */
[----:B-1----:R-:W-:-:S01]  /*1b2c0*/  FADD.FTZ R5, R143, R10 ;  /* 0x0000000a8f057221 */ /* 0x002fc20000010000 */
[----:B0-----:R-:W-:-:S06]  /*1b2d0*/  IMAD.MOV.U32 R81, RZ, RZ, R87 ;  /* 0x000000ffff517224 */ /* 0x001fcc00078e0057 */
[----:B------:R-:W0:Y:S01]  /*1b2e0*/  MUFU.EX2 R24, R24 ;  /* 0x0000001800187308 */ /* 0x000e220000000800 */
[----:B---3--:R-:W-:-:S07]  /*1b2f0*/  FADD.FTZ R6, R12, R5 ;  /* 0x000000050c067221 */ /* 0x008fce0000010000 */
[----:B------:R-:W1:Y:S08]  /*1b300*/  MUFU.EX2 R45, R45 ;  /* 0x0000002d002d7308 */ /* 0x000e700000000800 */
[----:B------:R-:W2:Y:S01]  /*1b310*/  MUFU.EX2 R29, R29 ;  /* 0x0000001d001d7308 */ /* 0x000ea20000000800 */
[----:B0-----:R-:W-:-:S07]  /*1b320*/  F2FP.SATFINITE.E4M3.F32.PACK_AB_MERGE_C R5, R24, R33, RZ ;  /* 0x000000211805723e */ /* 0x001fce00048070ff */
[----:B------:R-:W-:Y:S01]  /*1b330*/  MUFU.EX2 R147, R147 ;  /* 0x0000009300937308 */ /* 0x000fe20000000800 */
[----:B-1----:R-:W-:Y:S02]  /*1b340*/  F2FP.SATFINITE.E4M3.F32.PACK_AB_MERGE_C R170, R48, R45, R5 ;  /* 0x0000002d30aa723e */ /* 0x002fe40004807005 */
[----:B------:R-:W-:-:S04]  /*1b350*/  VIMNMX R5, RZ, R11, !PT ;  /* 0x0000000bff057248 */ /* 0x000fc80007fe0100 */
[----:B------:R-:W-:Y:S01]  /*1b360*/  ISETP.GE.AND P0, PT, R8, R5, PT ;  /* 0x000000050800720c */ /* 0x000fe20003f06270 */
[----:B------:R-:W0:Y:S01]  /*1b370*/  MUFU.EX2 R50, R50 ;  /* 0x0000003200327308 */ /* 0x000e220000000800 */
[----:B--2---:R-:W-:-:S01]  /*1b380*/  FADD.FTZ R14, R29, R14 ;  /* 0x0000000e1d0e7221 */ /* 0x004fc20000010000 */
[----:B------:R-:W-:Y:S01]  /*1b390*/  F2FP.SATFINITE.E4M3.F32.PACK_AB_MERGE_C R46, R29, R46, RZ ;  /* 0x0000002e1d2e723e */ /* 0x000fe200048070ff */
[--C-:B------:R-:W-:Y:S02]  /*1b3a0*/  IMAD.MOV.U32 R29, RZ, RZ, R87.reuse ;  /* 0x000000ffff1d7224 */ /* 0x100fe400078e0057 */
[----:B------:R-:W-:Y:S01]  /*1b3b0*/  FADD.FTZ R3, R45, R14 ;  /* 0x0000000e2d037221 */ /* 0x000fe20000010000 */
[----:B------:R-:W-:Y:S01]  /*1b3c0*/  F2FP.SATFINITE.E4M3.F32.PACK_AB_MERGE_C R168, R67, R44, R46 ;  /* 0x0000002c43a8723e */ /* 0x000fe2000480702e */
[----:B------:R-:W-:Y:S01]  /*1b3d0*/  IMAD.MOV.U32 R67, RZ, RZ, R87 ;  /* 0x000000ffff437224 */ /* 0x000fe200078e0057 */
[----:B------:R-:W-:Y:S01]  /*1b3e0*/  MOV R46, R87 ;  /* 0x00000057002e7202 */ /* 0x000fe20000000f00 */
[----:B------:R-:W-:Y:S01]  /*1b3f0*/  FADD.FTZ R0, R48, R3 ;  /* 0x0000000330007221 */ /* 0x000fe20000010000 */
[----:B------:R-:W-:-:S02]  /*1b400*/  IMAD.MOV.U32 R48, RZ, RZ, R87 ;  /* 0x000000ffff307224 */ /* 0x000fc400078e0057 */
[----:B------:R-:W-:Y:S02]  /*1b410*/  IMAD.MOV.U32 R45, RZ, RZ, R87 ;  /* 0x000000ffff2d7224 */ /* 0x000fe400078e0057 */
[----:B------:R-:W-:-:S01]  /*1b420*/  FADD.FTZ R3, R33, R0 ;  /* 0x0000000021037221 */ /* 0x000fc20000010000 */
[--C-:B------:R-:W-:Y:S02]  /*1b430*/  IMAD.MOV.U32 R44, RZ, RZ, R87.reuse ;  /* 0x000000ffff2c7224 */ /* 0x100fe400078e0057 */
[----:B------:R-:W-:Y:S01]  /*1b440*/  IMAD.MOV.U32 R33, RZ, RZ, R87 ;  /* 0x000000ffff217224 */ /* 0x000fe200078e0057 */
[----:B0-----:R-:W-:Y:S01]  /*1b450*/  F2FP.SATFINITE.E4M3.F32.PACK_AB_MERGE_C R7, R50, R147, RZ ;  /* 0x000000933207723e */ /* 0x001fe200048070ff */
[----:B------:R-:W-:-:S01]  /*1b460*/  FADD.FTZ R147, R147, R6 ;  /* 0x0000000693937221 */ /* 0x000fc20000010000 */
[----:B------:R-:W-:Y:S01]  /*1b470*/  FADD.FTZ R3, R24, R3 ;  /* 0x0000000318037221 */ /* 0x000fe20000010000 */
[----:B------:R-:W-:Y:S01]  /*1b480*/  IMAD.MOV.U32 R24, RZ, RZ, R87 ;  /* 0x000000ffff187224 */ /* 0x000fe200078e0057 */
[----:B------:R-:W-:Y:S01]  /*1b490*/  F2FP.SATFINITE.E4M3.F32.PACK_AB_MERGE_C R171, R12, R143, R7 ;  /* 0x0000008f0cab723e */ /* 0x000fe20004807007 */
[----:B------:R-:W-:-:S01]  /*1b4a0*/  FADD.FTZ R0, R50, R147 ;  /* 0x0000009332007221 */ /* 0x000fc20000010000 */
[----:B------:R-:W-:Y:S01]  /*1b4b0*/  MOV R50, R87 ;  /* 0x0000005700327202 */ /* 0x000fe20000000f00 */
[----:B------:R-:W-:Y:S06]  /*1b4c0*/  @!P0 BRA `(.L_x_2315) ;  /* 0x0000004800548947 */ /* 0x000fec0003800000 */
[----:B------:R-:W-:Y:S01]  /*1b4d0*/  IMAD.MOV.U32 R6, RZ, RZ, R21 ;  /* 0x000000ffff067224 */ /* 0x000fe200078e0015 */
[----:B------:R-:W-:Y:S01]  /*1b4e0*/  MOV R7, R89 ;  /* 0x0000005900077202 */ /* 0x000fe20000000f00 */
[----:B------:R-:W-:Y:S01]  /*1b4f0*/  IMAD.MOV.U32 R9, RZ, RZ, R188 ;  /* 0x000000ffff097224 */ /* 0x000fe200078e00bc */
[----:B------:R-:W-:Y:S01]  /*1b500*/  CS2R R86, SRZ ;  /* 0x0000000000567805 */ /* 0x000fe2000001ff00 */
        /* <DEDUP_REMOVED lines=31> */
[----:B------:R-:W-:-:S07]  /*1b700*/  CS2R R24, SRZ ;  /* 0x0000000000187805 */ /* 0x000fce000001ff00 */
.L_x_2326:
        /* <DEDUP_REMOVED lines=8> */
.L_x_2317:
[----:B------:R-:W-:Y:S01]  /*1b790*/  VIADD R11, R10, 0x1 ;  /* 0x000000010a0b7836 */ /* 0x000fe20000000000 */
[----:B------:R-:W-:-:S04]  /*1b7a0*/  SHF.L.U32 R12, R188, 0x1f, RZ ;  /* 0x0000001fbc0c7819 */ /* 0x000fc800000006ff */
[----:B------:R-:W-:-:S04]  /*1b7b0*/  ISETP.NE.AND P2, PT, R11, 0x2, PT ;  /* 0x000000020b00780c */ /* 0x000fc80003f45270 */
[----:B------:R-:W-:-:S04]  /*1b7c0*/  SEL R11, R11, RZ, P2 ;  /* 0x000000ff0b0b7207 */ /* 0x000fc80001000000 */
[----:B------:R-:W-:-:S04]  /*1b7d0*/  LEA R11, R11, R16, 0x3 ;  /* 0x000000100b0b7211 */ /* 0x000fc800078e18ff */
[----:B------:R0:W1:Y:S01]  /*1b7e0*/  SYNCS.PHASECHK.TRANS64.TRYWAIT P2, [R11+URZ+0x29830], R12 ;  /* 0x0298300c0b0075a7 */ /* 0x000062000804017f */
[----:B------:R-:W-:Y:S05]  /*1b7f0*/  @!P1 BRA `(.L_x_2318) ;  /* 0x0000000000049947 */ /* 0x000fea0003800000 */
[----:B------:R-:W-:Y:S01]  /*1b800*/  BPT.TRAP 0x1 ;  /* 0x000000040000795c */ /* 0x000fe20000300000 */
.L_x_2318:
[----:B------:R-:W-:Y:S04]  /*1b810*/  BSSY B0, `(.L_x_2316) ;  /* 0x0000004000007945 */ /* 0x000fe80003800000 */
[----:B-1----:R-:W-:Y:S05]  /*1b820*/  @P2 BRA `(.L_x_2319) ;  /* 0x0000000000082947 */ /* 0x002fea0003800000 */
[----:B------:R-:W1:Y:S02]  /*1b830*/  SYNCS.PHASECHK.TRANS64.TRYWAIT P2, [R11+URZ+0x29830], R12 ;  /* 0x0298300c0b0075a7 */ /* 0x000e64000804017f */
[----:B-1----:R-:W-:Y:S05]  /*1b840*/  @!P2 BRA `(.L_x_2320) ;  /* 0x0000012000dca947 */ /* 0x002fea0003800000 */
.L_x_2319:
[----:B------:R-:W-:Y:S05]  /*1b850*/  BSYNC B0 ;  /* 0x0000000000007941 */ /* 0x000fea0003800000 */
.L_x_2316:
[----:B------:R-:W2:Y:S01]  /*1b860*/  S2R R88, SR_TID.X ;  /* 0x0000000000587919 */ /* 0x000ea20000002100 */
[----:B------:R-:W-:Y:S01]  /*1b870*/  MOV R13, 0x80000020 ;  /* 0x80000020000d7802 */ /* 0x000fe20000000f00 */
[----:B------:R-:W-:Y:S05]  /*1b880*/  WARPSYNC.ALL ;  /* 0x0000000000007948 */ /* 0x000fea0003800000 */
[----:B------:R-:W-:Y:S01]  /*1b890*/  R2UR UR27, R13 ;  /* 0x000000000d1b72ca */ /* 0x000fe200000e0000 */
[----:B01----:R-:W-:Y:S01]  /*1b8a0*/  VIADD R11, R10, 0x1 ;  /* 0x000000010a0b7836 */ /* 0x003fe20000000000 */
[----:B------:R-:W-:Y:S01]  /*1b8b0*/  UMOV UR28, UR24 ;  /* 0x00000018001c7c82 */ /* 0x000fe20008000000 */
[----:B------:R-:W-:Y:S01]  /*1b8c0*/  IMAD.MOV.U32 R15, RZ, RZ, -0x7fffffe0 ;  /* 0x80000020ff0f7424 */ /* 0x000fe200078e00ff */
[----:B------:R-:W-:Y:S01]  /*1b8d0*/  UMOV UR29, UR25 ;  /* 0x00000019001d7c82 */ /* 0x000fe20008000000 */
[----:B------:R-:W-:Y:S01]  /*1b8e0*/  MOV R21, 0x80000020 ;  /* 0x8000002000157802 */ /* 0x000fe20000000f00 */
[----:B------:R-:W-:Y:S01]  /*1b8f0*/  UMOV UR32, UR24 ;  /* 0x0000001800207c82 */ /* 0x000fe20008000000 */
[----:B------:R-:W-:Y:S01]  /*1b900*/  ISETP.NE.AND P2, PT, R11, 0x2, PT ;  /* 0x000000020b00780c */ /* 0x000fe20003f45270 */
[----:B------:R-:W-:Y:S01]  /*1b910*/  UMOV UR33, UR25 ;  /* 0x0000001900217c82 */ /* 0x000fe20008000000 */
[----:B------:R-:W-:Y:S01]  /*1b920*/  R2UR UR31, R15 ;  /* 0x000000000f1f72ca */ /* 0x000fe200000e0000 */
[----:B------:R-:W-:Y:S01]  /*1b930*/  UMOV UR44, UR24 ;  /* 0x00000018002c7c82 */ /* 0x000fe20008000000 */
[----:B------:R-:W-:Y:S01]  /*1b940*/  SEL R11, R11, RZ, P2 ;  /* 0x000000ff0b0b7207 */ /* 0x000fe20001000000 */
[----:B------:R-:W-:Y:S01]  /*1b950*/  UMOV UR45, UR25 ;  /* 0x00000019002d7c82 */ /* 0x000fe20008000000 */
[----:B------:R-:W-:Y:S01]  /*1b960*/  R2UR UR35, R21 ;  /* 0x00000000152372ca */ /* 0x000fe200000e0000 */
[----:B------:R-:W-:Y:S01]  /*1b970*/  UMOV UR48, UR24 ;  /* 0x0000001800307c82 */ /* 0x000fe20008000000 */
[----:B------:R-:W-:Y:S01]  /*1b980*/  R2UR UR47, R15 ;  /* 0x000000000f2f72ca */ /* 0x000fe200000e0000 */
[----:B------:R-:W-:Y:S01]  /*1b990*/  IMAD R12, R11, 0x780, R4 ;  /* 0x000007800b0c7824 */ /* 0x000fe200078e0204 */
[----:B------:R-:W-:Y:S01]  /*1b9a0*/  R2UR UR51, R21 ;  /* 0x00000000153372ca */ /* 0x000fe200000e0000 */
[----:B------:R-:W-:Y:S01]  /*1b9b0*/  UMOV UR49, UR25 ;  /* 0x0000001900317c82 */ /* 0x000fe20008000000 */
[----:B------:R-:W-:-:S02]  /*1b9c0*/  IMAD.MOV.U32 R15, RZ, RZ, -0x7fffffe0 ;  /* 0x80000020ff0f7424 */ /* 0x000fc400078e00ff */
[C---:B------:R-:W-:Y:S01]  /*1b9d0*/  R2UR UR26, R12.reuse ;  /* 0x000000000c1a72ca */ /* 0x040fe200000e0000 */
[C---:B------:R-:W-:Y:S02]  /*1b9e0*/  VIADD R14, R12.reuse, 0x80 ;  /* 0x000000800c0e7836 */ /* 0x040fe40000000000 */
[----:B------:R-:W-:Y:S01]  /*1b9f0*/  VIADD R20, R12, 0x100 ;  /* 0x000001000c147836 */ /* 0x000fe20000000000 */
[----:B--2---:R-:W-:Y:S02]  /*1ba00*/  SHF.R.U32.HI R88, RZ, 0x7, R88 ;  /* 0x00000007ff587819 */ /* 0x004fe40000011658 */
[----:B------:R-:W-:Y:S01]  /*1ba10*/  R2UR UR30, R14 ;  /* 0x000000000e1e72ca */ /* 0x000fe200000e0000 */
[----:B------:R-:W-:Y:S01]  /*1ba20*/  VIADD R14, R12, 0x180 ;  /* 0x000001800c0e7836 */ /* 0x000fe20000000000 */
[----:B------:R-:W-:Y:S01]  /*1ba30*/  R2UR UR34, R20 ;  /* 0x00000000142272ca */ /* 0x000fe200000e0000 */
[----:B------:R-:W-:Y:S01]  /*1ba40*/  VIADD R13, R88, 0x8 ;  /* 0x00000008580d7836 */ /* 0x000fe20000000000 */
[----:B------:R-:W-:Y:S01]  /*1ba50*/  R2UR UR7, R15 ;  /* 0x000000000f0772ca */ /* 0x000fe200000e0000 */
[----:B------:R-:W-:Y:S01]  /*1ba60*/  VIADD R20, R12, 0x200 ;  /* 0x000002000c147836 */ /* 0x000fe20000000000 */
[----:B------:R-:W-:Y:S01]  /*1ba70*/  R2UR UR46, R14 ;  /* 0x000000000e2e72ca */ /* 0x000fe200000e0000 */
[----:B------:R-:W-:Y:S01]  /*1ba80*/  VIADD R14, R12, 0x2 ;  /* 0x000000020c0e7836 */ /* 0x000fe20000000000 */
[----:B------:R0:W-:Y:S01]  /*1ba90*/  BAR.SYNC.DEFER_BLOCKING R13, 0x100 ;  /* 0x0004000d0000751d */ /* 0x0001e20000010000 */
[----:B------:R-:W-:Y:S01]  /*1baa0*/  IMAD.MOV.U32 R15, RZ, RZ, -0x7fffffe0 ;  /* 0x80000020ff0f7424 */ /* 0x000fe200078e00ff */
[----:B------:R-:W-:-:S02]  /*1bab0*/  R2UR UR50, R20 ;  /* 0x00000000143272ca */ /* 0x000fc400000e0000 */
[----:B------:R-:W-:Y:S02]  /*1bac0*/  R2UR UR6, R14 ;  /* 0x000000000e0672ca */ /* 0x000fe400000e0000 */
[----:B------:R-:W-:Y:S01]  /*1bad0*/  IADD3 R14, R12, 0x82, RZ ;  /* 0x000000820c0e7810 */ /* 0x000fe20007ffe0ff */
[----:B0-----:R-:W-:Y:S01]  /*1bae0*/  IMAD.MOV.U32 R13, RZ, RZ, -0x7fffffe0 ;  /* 0x80000020ff0d7424 */ /* 0x001fe200078e00ff */
        /* <DEDUP_REMOVED lines=191> */
[C---:B------:R-:W-:Y:S01]  /*1c6e0*/  IADD3 R14, R12.reuse, 0x682, RZ ;  /* 0x000006820c0e7810 */ /* 0x040fe20007ffe0ff */
[----:B------:R-:W-:Y:S01]  /*1c6f0*/  VIADD R12, R12, 0x702 ;  /* 0x000007020c0c7836 */ /* 0x000fe20000000000 */
        /* <DEDUP_REMOVED lines=30> */
[----:B------:R-:W-:Y:S05]  /*1c8e0*/  @P0 BRA `(.L_x_2321) ;  /* 0x0000000000280947 */ /* 0x000fea0003800000 */
[----:B------:R-:W-:Y:S05]  /*1c8f0*/  @!P1 BRA `(.L_x_2322) ;  /* 0x0000000000049947 */ /* 0x000fea0003800000 */
[----:B------:R-:W-:Y:S01]  /*1c900*/  BPT.TRAP 0x1 ;  /* 0x000000040000795c */ /* 0x000fe20000300000 */
.L_x_2322:
[----:B------:R-:W-:Y:S02]  /*1c910*/  SHF.L.U32 R9, R9, 0x1f, RZ ;  /* 0x0000001f09097819 */ /* 0x000fe400000006ff */
[----:B------:R-:W-:-:S04]  /*1c920*/  LEA R12, R10, R16, 0x3 ;  /* 0x000000100a0c7211 */ /* 0x000fc800078e18ff */
[----:B------:R0:W1:Y:S01]  /*1c930*/  SYNCS.PHASECHK.TRANS64.TRYWAIT P0, [R12+URZ+0x29850], R9 ;  /* 0x029850090c0075a7 */ /* 0x000062000800017f */
[----:B------:R-:W-:Y:S05]  /*1c940*/  @!P1 BRA `(.L_x_2323) ;  /* 0x0000000000049947 */ /* 0x000fea0003800000 */
[----:B------:R-:W-:Y:S01]  /*1c950*/  BPT.TRAP 0x1 ;  /* 0x000000040000795c */ /* 0x000fe20000300000 */
.L_x_2323:
[----:B-1----:R-:W-:Y:S05]  /*1c960*/  @P0 BRA `(.L_x_2321) ;  /* 0x0000000000080947 */ /* 0x002fea0003800000 */
[----:B------:R-:W1:Y:S02]  /*1c970*/  SYNCS.PHASECHK.TRANS64.TRYWAIT P0, [R12+URZ+0x29850], R9 ;  /* 0x029850090c0075a7 */ /* 0x000e64000800017f */
[----:B-1----:R-:W-:Y:S05]  /*1c980*/  @!P0 BRA `(.L_x_2324) ;  /* 0x0000011000a08947 */ /* 0x002fea0003800000 */
.L_x_2321:
[----:B01----:R-:W-:Y:S01]  /*1c990*/  VIADD R9, R16, 0x400 ;  /* 0x0000040010097836 */ /* 0x003fe20000000000 */
[----:B------:R-:W-:Y:S05]  /*1c9a0*/  WARPSYNC.ALL ;  /* 0x0000000000007948 */ /* 0x000fea0003800000 */
[----:B------:R-:W-:Y:S01]  /*1c9b0*/  SHF.R.U32.HI R9, RZ, 0x4, R9 ;  /* 0x00000004ff097819 */ /* 0x000fe20000011609 */
[----:B------:R-:W-:Y:S01]  /*1c9c0*/  IMAD.MOV.U32 R13, RZ, RZ, -0x3ffffff0 ;  /* 0xc0000010ff0d7424 */ /* 0x000fe200078e00ff */
[----:B------:R-:W-:Y:S01]  /*1c9d0*/  WARPGROUP.ARRIVE ;  /* 0x00000000000079c5 */ /* 0x000fe20000000000 */
[C---:B------:R-:W-:Y:S01]  /*1c9e0*/  FMUL.FTZ R21, R2.reuse, R156 ;  /* 0x0000009c02157220 */ /* 0x040fe20000410000 */
[----:B------:R-:W-:Y:S01]  /*1c9f0*/  LOP3.LUT R9, R9, 0x3fff, RZ, 0xc0, !PT ;  /* 0x00003fff09097812 */ /* 0x000fe200078ec0ff */
[C---:B------:R-:W-:Y:S01]  /*1ca00*/  FMUL.FTZ R156, R2.reuse, R163 ;  /* 0x000000a3029c7220 */ /* 0x040fe20000410000 */
[----:B------:R-:W-:Y:S01]  /*1ca10*/  R2UR UR7, R13 ;  /* 0x000000000d0772ca */ /* 0x000fe200000e0000 */
[C---:B------:R-:W-:Y:S01]  /*1ca20*/  FMUL.FTZ R163, R2.reuse, R137 ;  /* 0x0000008902a37220 */ /* 0x040fe20000410000 */
[----:B------:R-:W-:Y:S01]  /*1ca30*/  LOP3.LUT R9, R9, 0x10000, RZ, 0xfc, !PT ;  /* 0x0001000009097812 */ /* 0x000fe200078efcff */
[C---:B------:R-:W-:Y:S01]  /*1ca40*/  FMUL.FTZ R137, R2.reuse, R139 ;  /* 0x0000008b02897220 */ /* 0x040fe20000410000 */
[C---:B------:R-:W-:Y:S01]  /*1ca50*/  FMUL.FTZ R139, R2.reuse, R140 ;  /* 0x0000008c028b7220 */ /* 0x040fe20000410000 */
[C---:B------:R-:W-:Y:S01]  /*1ca60*/  FMUL.FTZ R140, R2.reuse, R143 ;  /* 0x0000008f028c7220 */ /* 0x040fe20000410000 */
[----:B------:R-:W-:Y:S01]  /*1ca70*/  FMUL.FTZ R143, R2, R144 ;  /* 0x00000090028f7220 */ /* 0x000fe20000410000 */
[----:B------:R-:W-:-:S02]  /*1ca80*/  IMAD R12, R10, 0x500, R9 ;  /* 0x000005000a0c7824 */ /* 0x000fc400078e0209 */
[C---:B------:R-:W-:Y:S01]  /*1ca90*/  FMUL.FTZ R144, R2.reuse, R145 ;  /* 0x0000009102907220 */ /* 0x040fe20000410000 */
[C---:B------:R-:W-:Y:S01]  /*1caa0*/  FMUL.FTZ R145, R2.reuse, R147 ;  /* 0x0000009302917220 */ /* 0x040fe20000410000 */
[C---:B------:R-:W-:Y:S01]  /*1cab0*/  FMUL.FTZ R147, R2.reuse, R148 ;  /* 0x0000009402937220 */ /* 0x040fe20000410000 */
[----:B------:R-:W-:Y:S01]  /*1cac0*/  FMUL.FTZ R148, R2, R149 ;  /* 0x0000009502947220 */ /* 0x000fe20000410000 */
[----:B------:R-:W-:Y:S01]  /*1cad0*/  R2UR UR6, R12 ;  /* 0x000000000c0672ca */ /* 0x000fe200000e0000 */
[----:B------:R-:W-:Y:S01]  /*1cae0*/  FMUL.FTZ R149, R2, R151 ;  /* 0x0000009702957220 */ /* 0x000fe20000410000 */
[----:B------:R-:W-:Y:S02]  /*1caf0*/  VIADD R14, R12, 0x100 ;  /* 0x000001000c0e7836 */ /* 0x000fe40000000000 */
[C---:B------:R-:W-:Y:S01]  /*1cb00*/  FMUL.FTZ R151, R2.reuse, R129 ;  /* 0x0000008102977220 */ /* 0x040fe20000410000 */
[C---:B------:R-:W-:Y:S01]  /*1cb10*/  FMUL.FTZ R129, R2.reuse, R131 ;  /* 0x0000008302817220 */ /* 0x040fe20000410000 */
[----:B------:R-:W-:Y:S01]  /*1cb20*/  FMUL.FTZ R13, R2, R153 ;  /* 0x00000099020d7220 */ /* 0x000fe20000410000 */
[----:B------:R-:W-:-:S02]  /*1cb30*/  IMAD.SHL.U32 R131, R193, 0x80, RZ ;  /* 0x00000080c1837824 */ /* 0x000fc400078e00ff */
[C---:B------:R-:W-:Y:S01]  /*1cb40*/  FMUL.FTZ R153, R2.reuse, R157 ;  /* 0x0000009d02997220 */ /* 0x040fe20000410000 */
[C---:B------:R-:W-:Y:S01]  /*1cb50*/  FMUL.FTZ R157, R2.reuse, R161 ;  /* 0x000000a1029d7220 */ /* 0x040fe20000410000 */
[----:B------:R-:W-:Y:S01]  /*1cb60*/  FMUL.FTZ R161, R2, R165 ;  /* 0x000000a502a17220 */ /* 0x000fe20000410000 */
[----:B------:R-:W-:Y:S01]  /*1cb70*/  MOV R15, 0xc0000010 ;  /* 0xc0000010000f7802 */ /* 0x000fe20000000f00 */
[----:B------:R-:W-:Y:S02]  /*1cb80*/  IMAD R165, R8, -0xa0, R131 ;  /* 0xffffff6008a57824 */ /* 0x000fe400078e0283 */
[----:B------:R-:W-:Y:S01]  /*1cb90*/  FMUL.FTZ R9, R2, R152 ;  /* 0x0000009802097220 */ /* 0x000fe20000410000 */
[----:B------:R-:W-:Y:S01]  /*1cba0*/  QGMMA.64x128x32.F32.E4M3.E4M3 R24, R184, gdesc[UR4], R24, gsb0 ;  /* 0x01e00004b8187df3 */ /* 0x000fe20008000818 */
[----:B------:R-:W-:Y:S01]  /*1cbb0*/  R2UR UR6, R14 ;  /* 0x000000000e0672ca */ /* 0x000fe200000e0000 */
[C---:B------:R-:W-:Y:S01]  /*1cbc0*/  FMUL.FTZ R14, R2.reuse, R154 ;  /* 0x0000009a020e7220 */ /* 0x040fe20000410000 */
[C---:B------:R-:W-:Y:S01]  /*1cbd0*/  FMUL.FTZ R154, R2.reuse, R162 ;  /* 0x000000a2029a7220 */ /* 0x040fe20000410000 */
[C---:B------:R-:W-:Y:S01]  /*1cbe0*/  FMUL.FTZ R162, R2.reuse, R136 ;  /* 0x0000008802a27220 */ /* 0x040fe20000410000 */
[C---:B------:R-:W-:Y:S01]  /*1cbf0*/  FMUL.FTZ R152, R2.reuse, R159 ;  /* 0x0000009f02987220 */ /* 0x040fe20000410000 */
[C---:B------:R-:W-:Y:S01]  /*1cc00*/  FMUL.FTZ R136, R2.reuse, R138 ;  /* 0x0000008a02887220 */ /* 0x040fe20000410000 */
[----:B------:R-:W-:Y:S01]  /*1cc10*/  R2UR UR7, R15 ;  /* 0x000000000f0772ca */ /* 0x000fe200000e0000 */
[C---:B------:R-:W-:Y:S01]  /*1cc20*/  FMUL.FTZ R159, R2.reuse, R164 ;  /* 0x000000a4029f7220 */ /* 0x040fe20000410000 */
[C---:B------:R-:W-:Y:S01]  /*1cc30*/  FMUL.FTZ R138, R2.reuse, R142 ;  /* 0x0000008e028a7220 */ /* 0x040fe20000410000 */
[C---:B------:R-:W-:Y:S01]  /*1cc40*/  FMUL.FTZ R142, R2.reuse, R146 ;  /* 0x00000092028e7220 */ /* 0x040fe20000410000 */
[----:B------:R-:W-:Y:S01]  /*1cc50*/  IADD3 R164, R165, 0x1, R202 ;  /* 0x00000001a5a47810 */ /* 0x000fe20007ffe0ca */
[C---:B------:R-:W-:Y:S01]  /*1cc60*/  FMUL.FTZ R146, R2.reuse, R150 ;  /* 0x0000009602927220 */ /* 0x040fe20000410000 */
[C---:B------:R-:W-:Y:S01]  /*1cc70*/  FMUL.FTZ R150, R2.reuse, R120 ;  /* 0x0000007802967220 */ /* 0x040fe20000410000 */
[C---:B------:R-:W-:Y:S01]  /*1cc80*/  FMUL.FTZ R120, R2.reuse, R122 ;  /* 0x0000007a02787220 */ /* 0x040fe20000410000 */
[C---:B------:R-:W-:Y:S01]  /*1cc90*/  FMUL.FTZ R122, R2.reuse, R123 ;  /* 0x0000007b027a7220 */ /* 0x040fe20000410000 */
[----:B------:R-:W-:Y:S01]  /*1cca0*/  MUFU.TANH R9, R9 ;  /* 0x0000000900097308 */ /* 0x000fe20000002400 */
[----:B------:R-:W-:Y:S01]  /*1ccb0*/  FMUL.FTZ R123, R2, R124 ;  /* 0x0000007c027b7220 */ /* 0x000fe20000410000 */
[----:B------:R-:W-:-:S02]  /*1ccc0*/  IMAD.IADD R164, R164, 0x1, -R195 ;  /* 0x00000001a4a47824 */ /* 0x000fc400078e0ac3 */
[C---:B------:R-:W-:Y:S01]  /*1ccd0*/  FMUL.FTZ R124, R2.reuse, R126 ;  /* 0x0000007e027c7220 */ /* 0x040fe20000410000 */
[C---:B------:R-:W-:Y:S01]  /*1cce0*/  FMUL.FTZ R126, R2.reuse, R127 ;  /* 0x0000007f027e7220 */ /* 0x040fe20000410000 */
[C---:B------:R-:W-:Y:S01]  /*1ccf0*/  FMUL.FTZ R127, R2.reuse, R128 ;  /* 0x00000080027f7220 */ /* 0x040fe20000410000 */
[C---:B------:R-:W-:Y:S01]  /*1cd00*/  FMUL.FTZ R128, R2.reuse, R130 ;  /* 0x0000008202807220 */ /* 0x040fe20000410000 */
[----:B------:R-:W-:Y:S01]  /*1cd10*/  IMAD R165, R203, -0x2, R164 ;  /* 0xfffffffecba57824 */ /* 0x000fe200078e02a4 */
[----:B------:R-:W0:Y:S01]  /*1cd20*/  MUFU.TANH R13, R13 ;  /* 0x0000000d000d7308 */ /* 0x000e220000002400 */
[C---:B------:R-:W-:Y:S01]  /*1cd30*/  FMUL.FTZ R130, R2.reuse, R132 ;  /* 0x0000008402827220 */ /* 0x040fe20000410000 */
[C---:B------:R-:W-:Y:S01]  /*1cd40*/  FMUL.FTZ R132, R2.reuse, R135 ;  /* 0x0000008702847220 */ /* 0x040fe20000410000 */
[----:B------:R-:W-:Y:S01]  /*1cd50*/  FMUL.FTZ R135, R2, R104 ;  /* 0x0000006802877220 */ /* 0x000fe20000410000 */
[----:B------:R-:W-:Y:S02]  /*1cd60*/  IMAD.IADD R104, R206, 0x1, R165 ;  /* 0x00000001ce687824 */ /* 0x000fe400078e02a5 */
[C---:B------:R-:W-:Y:S01]  /*1cd70*/  FMUL.FTZ R15, R2.reuse, R155 ;  /* 0x0000009b020f7220 */ /* 0x040fe20000410000 */
[C---:B------:R-:W-:Y:S01]  /*1cd80*/  FMUL.FTZ R155, R2.reuse, R160 ;  /* 0x000000a0029b7220 */ /* 0x040fe20000410000 */
[----:B------:R-:W-:Y:S01]  /*1cd90*/  FMUL.FTZ R134, R2, R134 ;  /* 0x0000008602867220 */ /* 0x000fe20000410000 */
[----:B------:R-:W-:Y:S01]  /*1cda0*/  MUFU.TANH R21, R21 ;  /* 0x0000001500157308 */ /* 0x000fe20000002400 */
[----:B------:R-:W-:Y:S01]  /*1cdb0*/  ISETP.GT.AND P0, PT, R104, RZ, PT ;  /* 0x000000ff6800720c */ /* 0x000fe20003f04270 */
[----:B------:R-:W-:Y:S01]  /*1cdc0*/  FMUL.FTZ R141, R2, R141 ;  /* 0x0000008d028d7220 */ /* 0x000fe20000410000 */
[----:B------:R-:W-:Y:S01]  /*1cdd0*/  ISETP.GT.AND P2, PT, R104, 0x1, PT ;  /* 0x000000016800780c */ /* 0x000fe20003f44270 */
[C---:B------:R-:W-:Y:S01]  /*1cde0*/  FMUL.FTZ R20, R2.reuse, R158 ;  /* 0x0000009e02147220 */ /* 0x040fe20000410000 */
[C---:B------:R-:W-:Y:S01]  /*1cdf0*/  FMUL.FTZ R158, R2.reuse, R166 ;  /* 0x000000a6029e7220 */ /* 0x040fe20000410000 */
[C---:B------:R-:W-:Y:S01]  /*1ce00*/  FMUL.FTZ R121, R2.reuse, R121 ;  /* 0x0000007902797220 */ /* 0x040fe20000410000 */
[C---:B------:R-:W-:Y:S01]  /*1ce10*/  FMUL.FTZ R125, R2.reuse, R125 ;  /* 0x0000007d027d7220 */ /* 0x040fe20000410000 */
[----:B------:R-:W1:Y:S01]  /*1ce20*/  MUFU.TANH R153, R153 ;  /* 0x0000009900997308 */ /* 0x000e620000002400 */
[----:B0-----:R-:W-:Y:S01]  /*1ce30*/  FSEL R13, R13, -INF , P2 ;  /* 0xff8000000d0d7808 */ /* 0x001fe20001000000 */
[----:B------:R-:W-:Y:S01]  /*1ce40*/  FMUL.FTZ R160, R2, R167 ;  /* 0x000000a702a07220 */ /* 0x000fe20000410000 */
[----:B------:R-:W-:Y:S01]  /*1ce50*/  ISETP.GT.AND P2, PT, R104, 0x9, PT ;  /* 0x000000096800780c */ /* 0x000fe20003f44270 */
        /* <DEDUP_REMOVED lines=12> */
[----:B------:R2:W-:Y:S01]  /*1cf20*/  MUFU.TANH R131, R134 ;  /* 0x0000008600837308 */ /* 0x0005e20000002400 */
[----:B-1----:R-:W-:Y:S01]  /*1cf30*/  FSEL R153, R153, -INF , P2 ;  /* 0xff80000099997808 */ /* 0x002fe20001000000 */
[----:B------:R-:W-:Y:S01]  /*1cf40*/  FMUL.FTZ R90, R2, R90 ;  /* 0x0000005a025a7220 */ /* 0x000fe20000410000 */
[----:B------:R-:W-:Y:S01]  /*1cf50*/  ISETP.GT.AND P2, PT, R104, 0x11, PT ;  /* 0x000000116800780c */ /* 0x000fe20003f44270 */
[C---:B------:R-:W-:Y:S01]  /*1cf60*/  FMUL.FTZ R91, R2.reuse, R91 ;  /* 0x0000005b025b7220 */ /* 0x040fe20000410000 */
[C---:B------:R-:W-:Y:S01]  /*1cf70*/  FMUL.FTZ R94, R2.reuse, R94 ;  /* 0x0000005e025e7220 */ /* 0x040fe20000410000 */
[C---:B------:R-:W-:Y:S01]  /*1cf80*/  FMUL.FTZ R95, R2.reuse, R95 ;  /* 0x0000005f025f7220 */ /* 0x040fe20000410000 */
[C---:B------:R-:W-:Y:S01]  /*1cf90*/  FMUL.FTZ R98, R2.reuse, R98 ;  /* 0x0000006202627220 */ /* 0x040fe20000410000 */
[----:B------:R-:W1:Y:S01]  /*1cfa0*/  MUFU.TANH R157, R157 ;  /* 0x0000009d009d7308 */ /* 0x000e620000002400 */
[----:B--2---:R-:W-:Y:S01]  /*1cfb0*/  FSEL R134, R9, -INF , P0 ;  /* 0xff80000009867808 */ /* 0x004fe20000000000 */
[----:B------:R-:W-:Y:S01]  /*1cfc0*/  FMUL.FTZ R9, R2, R106 ;  /* 0x0000006a02097220 */ /* 0x000fe20000410000 */
[----:B------:R-:W-:Y:S01]  /*1cfd0*/  ISETP.GT.AND P0, PT, R104, 0x8, PT ;  /* 0x000000086800780c */ /* 0x000fe20003f04270 */
[----:B------:R-:W-:Y:S01]  /*1cfe0*/  FMUL.FTZ R106, R2, R107 ;  /* 0x0000006b026a7220 */ /* 0x000fe20000410000 */
[----:B------:R-:W-:Y:S01]  /*1cff0*/  FMNMX.FTZ R164, R134, R7, !PT ;  /* 0x0000000786a47209 */ /* 0x000fe20007810000 */
[C---:B------:R-:W-:Y:S01]  /*1d000*/  FMUL.FTZ R99, R2.reuse, R99 ;  /* 0x0000006302637220 */ /* 0x040fe20000410000 */
[----:B------:R-:W-:Y:S01]  /*1d010*/  FSEL R21, R21, -INF , P0 ;  /* 0xff80000015157808 */ /* 0x000fe20000000000 */
[----:B------:R-:W2:Y:S01]  /*1d020*/  MUFU.TANH R159, R159 ;  /* 0x0000009f009f7308 */ /* 0x000ea20000002400 */
[----:B------:R-:W-:Y:S01]  /*1d030*/  FMNMX.FTZ R164, R13, R164, !PT ;  /* 0x000000a40da47209 */ /* 0x000fe20007810000 */
[----:B------:R-:W-:Y:S01]  /*1d040*/  FMUL.FTZ R102, R2, R102 ;  /* 0x0000006602667220 */ /* 0x000fe20000410000 */
[----:B------:R-:W-:Y:S01]  /*1d050*/  ISETP.GT.AND P0, PT, R104, 0x10, PT ;  /* 0x000000106800780c */ /* 0x000fe20003f04270 */
[----:B------:R-:W-:Y:S01]  /*1d060*/  FMUL.FTZ R103, R2, R103 ;  /* 0x0000006702677220 */ /* 0x000fe20000410000 */
[----:B------:R-:W-:Y:S01]  /*1d070*/  FMNMX.FTZ R164, R21, R164, !PT ;  /* 0x000000a415a47209 */ /* 0x000fe20007810000 */
[----:B------:R-:W3:Y:S01]  /*1d080*/  S2R R228, SR_TID.X ;  /* 0x0000000000e47919 */ /* 0x000ee20000002100 */
[----:B0-----:R-:W-:Y:S01]  /*1d090*/  FSEL R155, R155, -INF , P0 ;  /* 0xff8000009b9b7808 */ /* 0x001fe20000000000 */
[----:B------:R-:W0:Y:S01]  /*1d0a0*/  MUFU.TANH R161, R161 ;  /* 0x000000a100a17308 */ /* 0x000e220000002400 */
[----:B------:R-:W-:-:S02]  /*1d0b0*/  FMNMX.FTZ R164, R153, R164, !PT ;  /* 0x000000a499a47209 */ /* 0x000fc40007810000 */
[C---:B------:R-:W-:Y:S02]  /*1d0c0*/  ISETP.GT.AND P0, PT, R104.reuse, 0x18, PT ;  /* 0x000000186800780c */ /* 0x040fe40003f04270 */
[----:B-1----:R-:W-:Y:S02]  /*1d0d0*/  FSEL R157, R157, -INF , P2 ;  /* 0xff8000009d9d7808 */ /* 0x002fe40001000000 */
[----:B------:R-:W-:Y:S01]  /*1d0e0*/  FMNMX.FTZ R164, R155, R164, !PT ;  /* 0x000000a49ba47209 */ /* 0x000fe20007810000 */
[----:B------:R-:W1:Y:S01]  /*1d0f0*/  MUFU.TANH R162, R162 ;  /* 0x000000a200a27308 */ /* 0x000e620000002400 */
[----:B------:R-:W-:Y:S02]  /*1d100*/  ISETP.GT.AND P2, PT, R104, 0x19, PT ;  /* 0x000000196800780c */ /* 0x000fe40003f44270 */
[----:B--2---:R-:W-:Y:S02]  /*1d110*/  FSEL R159, R159, -INF , P0 ;  /* 0xff8000009f9f7808 */ /* 0x004fe40000000000 */
[----:B------:R-:W-:-:S02]  /*1d120*/  FMNMX.FTZ R164, R157, R164, !PT ;  /* 0x000000a49da47209 */ /* 0x000fc40007810000 */
[----:B------:R-:W-:Y:S01]  /*1d130*/  ISETP.GT.AND P0, PT, R104, 0x20, PT ;  /* 0x000000206800780c */ /* 0x000fe20003f04270 */
[----:B------:R-:W2:Y:S01]  /*1d140*/  MUFU.TANH R163, R163 ;  /* 0x000000a300a37308 */ /* 0x000ea20000002400 */
[----:B0-----:R-:W-:Y:S02]  /*1d150*/  FSEL R161, R161, -INF , P2 ;  /* 0xff800000a1a17808 */ /* 0x001fe40001000000 */
[----:B------:R-:W-:Y:S01]  /*1d160*/  FMNMX.FTZ R166, R159, R164, !PT ;  /* 0x000000a49fa67209 */ /* 0x000fe20007810000 */
[----:B------:R-:W-:Y:S01]  /*1d170*/  FMUL.FTZ R164, R2, R109 ;  /* 0x0000006d02a47220 */ /* 0x000fe20000410000 */
[----:B------:R-:W-:Y:S01]  /*1d180*/  ISETP.GT.AND P2, PT, R104, 0x21, PT ;  /* 0x000000216800780c */ /* 0x000fe20003f44270 */
[----:B------:R-:W-:Y:S01]  /*1d190*/  FMUL.FTZ R109, R2, R110 ;  /* 0x0000006e026d7220 */ /* 0x000fe20000410000 */
[----:B------:R-:W-:Y:S01]  /*1d1a0*/  FMNMX.FTZ R166, R161, R166, !PT ;  /* 0x000000a6a1a67209 */ /* 0x000fe20007810000 */
[----:B------:R-:W0:Y:S01]  /*1d1b0*/  MUFU.TANH R139, R139 ;  /* 0x0000008b008b7308 */ /* 0x000e220000002400 */
[----:B-1----:R-:W-:Y:S01]  /*1d1c0*/  FSEL R107, R162, -INF , P0 ;  /* 0xff800000a26b7808 */ /* 0x002fe20000000000 */
[----:B------:R-:W-:Y:S01]  /*1d1d0*/  FMUL.FTZ R110, R2, R116 ;  /* 0x00000074026e7220 */ /* 0x000fe20000410000 */
[----:B------:R-:W-:-:S02]  /*1d1e0*/  ISETP.GT.AND P0, PT, R104, 0x28, PT ;  /* 0x000000286800780c */ /* 0x000fc40003f04270 */
[----:B------:R-:W-:Y:S02]  /*1d1f0*/  FMNMX.FTZ R166, R107, R166, !PT ;  /* 0x000000a66ba67209 */ /* 0x000fe40007810000 */
[----:B---3--:R-:W-:Y:S01]  /*1d200*/  LOP3.LUT R230, R228, 0x7f, RZ, 0xc0, !PT ;  /* 0x0000007fe4e67812 */ /* 0x008fe200078ec0ff */
[----:B------:R-:W1:Y:S01]  /*1d210*/  MUFU.TANH R141, R141 ;  /* 0x0000008d008d7308 */ /* 0x000e620000002400 */
[----:B--2---:R-:W-:Y:S01]  /*1d220*/  FSEL R163, R163, -INF , P2 ;  /* 0xff800000a3a37808 */ /* 0x004fe20001000000 */
[----:B------:R-:W2:Y:S01]  /*1d230*/  S2R R228, SR_TID.X ;  /* 0x0000000000e47919 */ /* 0x000ea20000002100 */
[----:B------:R-:W-:Y:S02]  /*1d240*/  ISETP.GT.AND P2, PT, R104, 0x29, PT ;  /* 0x000000296800780c */ /* 0x000fe40003f44270 */
[----:B------:R-:W-:-:S03]  /*1d250*/  FMNMX.FTZ R166, R163, R166, !PT ;  /* 0x000000a6a3a67209 */ /* 0x000fc60007810000 */
[----:B------:R-:W3:Y:S01]  /*1d260*/  MUFU.TANH R143, R143 ;  /* 0x0000008f008f7308 */ /* 0x000ee20000002400 */
[----:B0-----:R-:W-:Y:S02]  /*1d270*/  FSEL R139, R139, -INF , P0 ;  /* 0xff8000008b8b7808 */ /* 0x001fe40000000000 */
[----:B------:R-:W-:Y:S02]  /*1d280*/  ISETP.GT.AND P0, PT, R104, 0x30, PT ;  /* 0x000000306800780c */ /* 0x000fe40003f04270 */
[----:B------:R-:W-:-:S03]  /*1d290*/  FMNMX.FTZ R166, R139, R166, !PT ;  /* 0x000000a68ba67209 */ /* 0x000fc60007810000 */
[----:B------:R-:W0:Y:S01]  /*1d2a0*/  MUFU.TANH R144, R144 ;  /* 0x0000009000907308 */ /* 0x000e220000002400 */
[----:B-1----:R-:W-:Y:S02]  /*1d2b0*/  FSEL R141, R141, -INF , P2 ;  /* 0xff8000008d8d7808 */ /* 0x002fe40001000000 */
[----:B------:R-:W-:Y:S02]  /*1d2c0*/  ISETP.GT.AND P2, PT, R104, 0x31, PT ;  /* 0x000000316800780c */ /* 0x000fe40003f44270 */
[----:B------:R-:W-:-:S03]  /*1d2d0*/  FMNMX.FTZ R166, R141, R166, !PT ;  /* 0x000000a68da67209 */ /* 0x000fc60007810000 */
[----:B------:R-:W1:Y:S01]  /*1d2e0*/  MUFU.TANH R147, R147 ;  /* 0x0000009300937308 */ /* 0x000e620000002400 */
[----:B---3--:R-:W-:Y:S02]  /*1d2f0*/  FSEL R143, R143, -INF , P0 ;  /* 0xff8000008f8f7808 */ /* 0x008fe40000000000 */
[----:B------:R-:W-:Y:S02]  /*1d300*/  ISETP.GT.AND P0, PT, R104, 0x38, PT ;  /* 0x000000386800780c */ /* 0x000fe40003f04270 */
[----:B------:R-:W-:Y:S01]  /*1d310*/  FMNMX.FTZ R166, R143, R166, !PT ;  /* 0x000000a68fa67209 */ /* 0x000fe20007810000 */
[----:B------:R-:W-:Y:S02]  /*1d320*/  WARPGROUP.DEPBAR.LE gsb0, 0x0 ;  /* 0x00008000000079c5 */ /* 0x000fe40000010000 */
[----:B------:R-:W-:Y:S01]  /*1d330*/  WARPGROUP.ARRIVE ;  /* 0x00000000000079c5 */ /* 0x000fe20000000000 */
[----:B------:R-:W3:Y:S01]  /*1d340*/  MUFU.TANH R148, R148 ;  /* 0x0000009400947308 */ /* 0x000ee20000002400 */
[----:B0-----:R-:W-:Y:S01]  /*1d350*/  FSEL R165, R144, -INF , P2 ;  /* 0xff80000090a57808 */ /* 0x001fe20001000000 */
[----:B------:R-:W-:Y:S01]  /*1d360*/  FMUL.FTZ R185, R2, R113 ;  /* 0x0000007102b97220 */ /* 0x000fe20000410000 */
[----:B------:R-:W-:Y:S01]  /*1d370*/  ISETP.GT.AND P2, PT, R104, 0x39, PT ;  /* 0x000000396800780c */ /* 0x000fe20003f44270 */
[----:B------:R-:W-:Y:S01]  /*1d380*/  FMUL.FTZ R187, R2, R117 ;  /* 0x0000007502bb7220 */ /* 0x000fe20000410000 */
[----:B------:R-:W-:Y:S01]  /*1d390*/  QGMMA.64x128x32.F32.E4M3.E4M3 R24, R180, gdesc[UR4], R24, gsb0 ;  /* 0x01e00004b4187df3 */ /* 0x000fe20008000818 */
[----:B------:R-:W-:-:S02]  /*1d3a0*/  FMNMX.FTZ R166, R165, R166, !PT ;  /* 0x000000a6a5a67209 */ /* 0x000fc40007810000 */
[----:B------:R-:W0:Y:S01]  /*1d3b0*/  MUFU.TANH R150, R150 ;  /* 0x0000009600967308 */ /* 0x000e220000002400 */
[----:B-1----:R-:W-:Y:S02]  /*1d3c0*/  FSEL R147, R147, -INF , P0 ;  /* 0xff80000093937808 */ /* 0x002fe40000000000 */
[----:B------:R-:W-:Y:S02]  /*1d3d0*/  ISETP.GT.AND P0, PT, R104, 0x40, PT ;  /* 0x000000406800780c */ /* 0x000fe40003f04270 */
[----:B------:R-:W-:Y:S02]  /*1d3e0*/  FMNMX.FTZ R166, R147, R166, !PT ;  /* 0x000000a693a67209 */ /* 0x000fe40007810000 */
[----:B--2---:R-:W-:Y:S01]  /*1d3f0*/  SHF.R.U32.HI R228, RZ, 0x7, R228 ;  /* 0x00000007ffe47819 */ /* 0x004fe200000116e4 */
[----:B------:R-:W1:Y:S01]  /*1d400*/  MUFU.TANH R121, R121 ;  /* 0x0000007900797308 */ /* 0x000e620000002400 */
[----:B---3--:R-:W-:Y:S02]  /*1d410*/  FSEL R113, R148, -INF , P2 ;  /* 0xff80000094717808 */ /* 0x008fe40001000000 */
[----:B------:R-:W-:-:S02]  /*1d420*/  ISETP.GT.AND P2, PT, R104, 0x41, PT ;  /* 0x000000416800780c */ /* 0x000fc40003f44270 */
[----:B------:R-:W-:-:S03]  /*1d430*/  FMNMX.FTZ R166, R113, R166, !PT ;  /* 0x000000a671a67209 */ /* 0x000fc60007810000 */
[----:B------:R-:W2:Y:S01]  /*1d440*/  MUFU.TANH R123, R123 ;  /* 0x0000007b007b7308 */ /* 0x000ea20000002400 */
        /* <DEDUP_REMOVED lines=8> */
[----:B--2---:R-:W-:Y:S02]  /*1d4d0*/  FSEL R123, R123, -INF , P0 ;  /* 0xff8000007b7b7808 */ /* 0x004fe40000000000 */
[----:B------:R-:W-:Y:S02]  /*1d4e0*/  ISETP.GT.AND P0, PT, R104, 0x50, PT ;  /* 0x000000506800780c */ /* 0x000fe40003f04270 */
        /* <DEDUP_REMOVED lines=30> */
[----:B-1----:R-:W-:Y:S01]  /*1d6d0*/  FSEL R93, R108, -INF , P0 ;  /* 0xff8000006c5d7808 */ /* 0x002fe20000000000 */
[----:B------:R-:W-:Y:S01]  /*1d6e0*/  FMUL.FTZ R108, R2, R101 ;  /* 0x00000065026c7220 */ /* 0x000fe20000410000 */
[----:B------:R-:W-:Y:S02]  /*1d6f0*/  ISETP.GT.AND P0, PT, R104, 0x70, PT ;  /* 0x000000706800780c */ /* 0x000fe40003f04270 */
[----:B------:R-:W-:-:S03]  /*1d700*/  FMNMX.FTZ R166, R93, R166, !PT ;  /* 0x000000a65da67209 */ /* 0x000fc60007810000 */
[----:B------:R-:W-:Y:S08]  /*1d710*/  MUFU.TANH R110, R110 ;  /* 0x0000006e006e7308 */ /* 0x000ff00000002400 */
[----:B------:R-:W1:Y:S08]  /*1d720*/  MUFU.TANH R187, R187 ;  /* 0x000000bb00bb7308 */ /* 0x000e700000002400 */
[----:B------:R-:W-:Y:S08]  /*1d730*/  MUFU.TANH R229, R229 ;  /* 0x000000e500e57308 */ /* 0x000ff00000002400 */
[----:B------:R-:W3:Y:S08]  /*1d740*/  MUFU.TANH R231, R231 ;  /* 0x000000e700e77308 */ /* 0x000ef00000002400 */
[----:B------:R-:W-:Y:S01]  /*1d750*/  MUFU.TANH R233, R233 ;  /* 0x000000e900e97308 */ /* 0x000fe20000002400 */
[----:B------:R-:W-:-:S02]  /*1d760*/  WARPGROUP.DEPBAR.LE gsb0, 0x0 ;  /* 0x00008000000079c5 */ /* 0x000fc40000010000 */
[----:B------:R-:W-:Y:S01]  /*1d770*/  FMUL.FTZ R183, R2, R112 ;  /* 0x0000007002b77220 */ /* 0x000fe20000410000 */
[----:B--2---:R-:W-:Y:S01]  /*1d780*/  FSEL R181, R162, -INF , P2 ;  /* 0xff800000a2b57808 */ /* 0x004fe20001000000 */
[----:B------:R-:W-:Y:S01]  /*1d790*/  FMUL.FTZ R112, R2, R119 ;  /* 0x0000007702707220 */ /* 0x000fe20000410000 */
[C---:B------:R-:W-:Y:S02]  /*1d7a0*/  ISETP.GT.AND P2, PT, R104.reuse, 0x71, PT ;  /* 0x000000716800780c */ /* 0x040fe40003f44270 */
[----:B------:R-:W2:Y:S01]  /*1d7b0*/  MUFU.TANH R88, R88 ;  /* 0x0000005800587308 */ /* 0x000ea20000002400 */
[----:B------:R-:W-:Y:S01]  /*1d7c0*/  FMNMX.FTZ R166, R181, R166, !PT ;  /* 0x000000a6b5a67209 */ /* 0x000fe20007810000 */
[----:B------:R-:W-:Y:S01]  /*1d7d0*/  WARPGROUP.ARRIVE ;  /* 0x00000000000079c5 */ /* 0x000fe20000000000 */
[----:B0-----:R-:W-:Y:S02]  /*1d7e0*/  FSEL R185, R185, -INF , P2 ;  /* 0xff800000b9b97808 */ /* 0x001fe40001000000 */
[----:B------:R-:W-:-:S03]  /*1d7f0*/  ISETP.GT.AND P2, PT, R104, 0x79, PT ;  /* 0x000000796800780c */ /* 0x000fc60003f44270 */
[----:B------:R-:W0:Y:S01]  /*1d800*/  MUFU.TANH R183, R183 ;  /* 0x000000b700b77308 */ /* 0x000e220000002400 */
[----:B-1----:R-:W-:Y:S02]  /*1d810*/  FSEL R187, R187, -INF , P2 ;  /* 0xff800000bbbb7808 */ /* 0x002fe40001000000 */
[----:B------:R-:W-:-:S04]  /*1d820*/  ISETP.GT.AND P2, PT, R104, 0x81, PT ;  /* 0x000000816800780c */ /* 0x000fc80003f44270 */
[----:B---3--:R-:W-:Y:S01]  /*1d830*/  FSEL R231, R231, -INF , P2 ;  /* 0xff800000e7e77808 */ /* 0x008fe20001000000 */
[----:B------:R-:W1:Y:S01]  /*1d840*/  MUFU.TANH R89, R89 ;  /* 0x0000005900597308 */ /* 0x000e620000002400 */
[----:B------:R-:W-:-:S04]  /*1d850*/  ISETP.GT.AND P2, PT, R104, 0x89, PT ;  /* 0x000000896800780c */ /* 0x000fc80003f44270 */
[----:B--2---:R-:W-:Y:S02]  /*1d860*/  FSEL R101, R88, -INF , P2 ;  /* 0xff80000058657808 */ /* 0x004fe40001000000 */
[C---:B------:R-:W-:Y:S01]  /*1d870*/  ISETP.GT.AND P2, PT, R104.reuse, 0x91, PT ;  /* 0x000000916800780c */ /* 0x040fe20003f44270 */
[----:B------:R-:W2:Y:S01]  /*1d880*/  MUFU.TANH R235, R235 ;  /* 0x000000eb00eb7308 */ /* 0x000ea20000002400 */
[----:B0-----:R-:W-:Y:S02]  /*1d890*/  FSEL R183, R183, -INF , P0 ;  /* 0xff800000b7b77808 */ /* 0x001fe40000000000 */
[----:B------:R-:W-:Y:S02]  /*1d8a0*/  ISETP.GT.AND P0, PT, R104, 0x78, PT ;  /* 0x000000786800780c */ /* 0x000fe40003f04270 */
[----:B------:R-:W-:Y:S02]  /*1d8b0*/  FMNMX.FTZ R166, R183, R166, !PT ;  /* 0x000000a6b7a67209 */ /* 0x000fe40007810000 */
[----:B------:R-:W-:Y:S01]  /*1d8c0*/  FSEL R97, R110, -INF , P0 ;  /* 0xff8000006e617808 */ /* 0x000fe20000000000 */
[----:B------:R0:W3:Y:S01]  /*1d8d0*/  MUFU.TANH R96, R100 ;  /* 0x0000006400607308 */ /* 0x0000e20000002400 */
[----:B------:R-:W-:Y:S01]  /*1d8e0*/  FMNMX.FTZ R166, R185, R166, !PT ;  /* 0x000000a6b9a67209 */ /* 0x000fe20007810000 */
[----:B------:R-:W-:Y:S01]  /*1d8f0*/  FMUL.FTZ R110, R2, R118 ;  /* 0x00000076026e7220 */ /* 0x000fe20000410000 */
[----:B------:R-:W-:-:S02]  /*1d900*/  ISETP.GT.AND P0, PT, R104, 0x80, PT ;  /* 0x000000806800780c */ /* 0x000fc40003f04270 */
[----:B------:R-:W-:Y:S02]  /*1d910*/  FMNMX.FTZ R166, R97, R166, !PT ;  /* 0x000000a661a67209 */ /* 0x000fe40007810000 */
[----:B------:R-:W-:Y:S01]  /*1d920*/  FSEL R229, R229, -INF , P0 ;  /* 0xff800000e5e57808 */ /* 0x000fe20000000000 */
[----:B------:R-:W4:Y:S01]  /*1d930*/  MUFU.TANH R108, R108 ;  /* 0x0000006c006c7308 */ /* 0x000f220000002400 */
[----:B------:R-:W-:Y:S01]  /*1d940*/  FMNMX.FTZ R166, R187, R166, !PT ;  /* 0x000000a6bba67209 */ /* 0x000fe20007810000 */
[----:B0-----:R-:W-:Y:S01]  /*1d950*/  FMUL.FTZ R100, R2, R114 ;  /* 0x0000007202647220 */ /* 0x001fe20000410000 */
[----:B------:R-:W-:Y:S02]  /*1d960*/  ISETP.GT.AND P0, PT, R104, 0x88, PT ;  /* 0x000000886800780c */ /* 0x000fe40003f04270 */
[----:B------:R-:W-:Y:S02]  /*1d970*/  FMNMX.FTZ R166, R229, R166, !PT ;  /* 0x000000a6e5a67209 */ /* 0x000fe40007810000 */
[----:B------:R-:W-:Y:S01]  /*1d980*/  FSEL R233, R233, -INF , P0 ;  /* 0xff800000e9e97808 */ /* 0x000fe20000000000 */
[----:B------:R-:W0:Y:S01]  /*1d990*/  MUFU.TANH R15, R15 ;  /* 0x0000000f000f7308 */ /* 0x000e220000002400 */
[----:B------:R-:W-:-:S02]  /*1d9a0*/  FMNMX.FTZ R166, R231, R166, !PT ;  /* 0x000000a6e7a67209 */ /* 0x000fc40007810000 */
[C---:B------:R-:W-:Y:S02]  /*1d9b0*/  ISETP.GT.AND P0, PT, R104.reuse, 0x90, PT ;  /* 0x000000906800780c */ /* 0x040fe40003f04270 */
[----:B------:R-:W-:Y:S02]  /*1d9c0*/  FMNMX.FTZ R166, R233, R166, !PT ;  /* 0x000000a6e9a67209 */ /* 0x000fe40007810000 */
[----:B-1----:R-:W-:Y:S01]  /*1d9d0*/  FSEL R111, R89, -INF , P0 ;  /* 0xff800000596f7808 */ /* 0x002fe20000000000 */
[----:B------:R-:W-:Y:S01]  /*1d9e0*/  MUFU.TANH R14, R14 ;  /* 0x0000000e000e7308 */ /* 0x000fe20000002400 */
[----:B------:R-:W-:Y:S02]  /*1d9f0*/  FMNMX.FTZ R166, R101, R166, !PT ;  /* 0x000000a665a67209 */ /* 0x000fe40007810000 */
[----:B------:R-:W-:Y:S02]  /*1da00*/  ISETP.GT.AND P0, PT, R104, 0x98, PT ;  /* 0x000000986800780c */ /* 0x000fe40003f04270 */
[----:B--2---:R-:W-:-:S02]  /*1da10*/  FSEL R235, R235, -INF , P2 ;  /* 0xff800000ebeb7808 */ /* 0x004fc40001000000 */
[----:B------:R-:W-:Y:S01]  /*1da20*/  FMNMX.FTZ R166, R111, R166, !PT ;  /* 0x000000a66fa67209 */ /* 0x000fe20007810000 */
[----:B------:R-:W1:Y:S01]  /*1da30*/  MUFU.TANH R158, R158 ;  /* 0x0000009e009e7308 */ /* 0x000e620000002400 */
[C---:B------:R-:W-:Y:S01]  /*1da40*/  ISETP.GT.AND P2, PT, R104.reuse, 0x99, PT ;  /* 0x000000996800780c */ /* 0x040fe20003f44270 */
[----:B------:R-:W-:Y:S01]  /*1da50*/  VIADD R104, R104, 0x8 ;  /* 0x0000000868687836 */ /* 0x000fe20000000000 */
[----:B---3--:R-:W-:Y:S02]  /*1da60*/  FSEL R96, R96, -INF , P0 ;  /* 0xff80000060607808 */ /* 0x008fe40000000000 */
[----:B------:R-:W-:Y:S02]  /*1da70*/  FMNMX.FTZ R89, R235, R166, !PT ;  /* 0x000000a6eb597209 */ /* 0x000fe40007810000 */
[----:B----4-:R-:W-:Y:S01]  /*1da80*/  FSEL R237, R108, -INF , P2 ;  /* 0xff8000006ced7808 */ /* 0x010fe20001000000 */
[----:B------:R-:W-:Y:S01]  /*1da90*/  FMUL.FTZ R108, R2, R115 ;  /* 0x00000073026c7220 */ /* 0x000fe20000410000 */
[----:B------:R-:W-:Y:S01]  /*1daa0*/  FMNMX.FTZ R88, R96, R89, !PT ;  /* 0x0000005960587209 */ /* 0x000fe20007810000 */
[----:B------:R-:W2:Y:S01]  /*1dab0*/  MUFU.TANH R20, R20 ;  /* 0x0000001400147308 */ /* 0x000ea20000002400 */
[----:B------:R-:W-:-:S02]  /*1dac0*/  ISETP.GT.AND P4, PT, R104, 0x1, PT ;  /* 0x000000016800780c */ /* 0x000fc40003f84270 */
[----:B------:R-:W-:Y:S02]  /*1dad0*/  FMNMX.FTZ R114, R237, R88, !PT ;  /* 0x00000058ed727209 */ /* 0x000fe40007810000 */
[----:B------:R-:W-:Y:S02]  /*1dae0*/  IADD3 R88, R12, 0x200, RZ ;  /* 0x000002000c587810 */ /* 0x000fe40007ffe0ff */
[----:B------:R-:W-:Y:S01]  /*1daf0*/  ISETP.GT.AND P5, PT, R104, RZ, PT ;  /* 0x000000ff6800720c */ /* 0x000fe20003fa4270 */
[----:B------:R-:W3:Y:S01]  /*1db00*/  SHFL.BFLY PT, R89, R114, 0x2, 0x1f ;  /* 0x0c401f0072597f89 */ /* 0x000ee200000e0000 */
[----:B------:R-:W-:Y:S01]  /*1db10*/  R2UR UR6, R88 ;  /* 0x00000000580672ca */ /* 0x000fe200000e0000 */
[----:B------:R-:W4:Y:S01]  /*1db20*/  MUFU.TANH R152, R152 ;  /* 0x0000009800987308 */ /* 0x000f220000002400 */
[----:B0-----:R-:W-:Y:S02]  /*1db30*/  FSEL R15, R15, -INF , P4 ;  /* 0xff8000000f0f7808 */ /* 0x001fe40002000000 */
[----:B------:R-:W-:-:S02]  /*1db40*/  ISETP.GT.AND P4, PT, R104, 0x18, PT ;  /* 0x000000186800780c */ /* 0x000fc40003f84270 */
[C---:B------:R-:W-:Y:S02]  /*1db50*/  ISETP.GT.AND P0, PT, R104.reuse, 0x8, PT ;  /* 0x000000086800780c */ /* 0x040fe40003f04270 */
[----:B------:R-:W-:Y:S01]  /*1db60*/  ISETP.GT.AND P3, PT, R104, 0x9, PT ;  /* 0x000000096800780c */ /* 0x000fe20003f64270 */
[----:B------:R-:W-:Y:S01]  /*1db70*/  MUFU.TANH R156, R156 ;  /* 0x0000009c009c7308 */ /* 0x000fe20000002400 */
[----:B-1----:R-:W-:Y:S02]  /*1db80*/  FSEL R158, R158, -INF , P4 ;  /* 0xff8000009e9e7808 */ /* 0x002fe40002000000 */
[----:B------:R-:W-:Y:S02]  /*1db90*/  ISETP.GT.AND P4, PT, R104, 0x29, PT ;  /* 0x000000296800780c */ /* 0x000fe40003f84270 */
[----:B--2---:R-:W-:Y:S02]  /*1dba0*/  FSEL R119, R20, -INF , P0 ;  /* 0xff80000014777808 */ /* 0x004fe40000000000 */
[----:B------:R-:W-:Y:S01]  /*1dbb0*/  ISETP.GT.AND P0, PT, R104, 0x19, PT ;  /* 0x000000196800780c */ /* 0x000fe20003f04270 */
[----:B------:R-:W0:Y:S01]  /*1dbc0*/  MUFU.TANH R140, R140 ;  /* 0x0000008c008c7308 */ /* 0x000e220000002400 */
[----:B----4-:R-:W-:-:S02]  /*1dbd0*/  FSEL R152, R152, -INF , P3 ;  /* 0xff80000098987808 */ /* 0x010fc40001800000 */
[C---:B------:R-:W-:Y:S02]  /*1dbe0*/  ISETP.GT.AND P3, PT, R104.reuse, 0x20, PT ;  /* 0x000000206800780c */ /* 0x040fe40003f64270 */
[----:B------:R-:W-:Y:S02]  /*1dbf0*/  ISETP.GT.AND P2, PT, R104, 0x10, PT ;  /* 0x000000106800780c */ /* 0x000fe40003f44270 */
[----:B---3--:R-:W-:Y:S01]  /*1dc00*/  FMNMX.FTZ R115, R114, R89, !PT ;  /* 0x0000005972737209 */ /* 0x008fe20007810000 */
[----:B------:R-:W1:Y:S01]  /*1dc10*/  MUFU.TANH R160, R160 ;  /* 0x000000a000a07308 */ /* 0x000e620000002400 */
[----:B------:R-:W-:-:S03]  /*1dc20*/  IMAD.MOV.U32 R89, RZ, RZ, -0x3ffffff0 ;  /* 0xc0000010ff597424 */ /* 0x000fc600078e00ff */
[----:B------:R-:W2:Y:S02]  /*1dc30*/  SHFL.BFLY PT, R88, R115, 0x1, 0x1f ;  /* 0x0c201f0073587f89 */ /* 0x000ea400000e0000 */
[----:B------:R-:W-:Y:S02]  /*1dc40*/  R2UR UR7, R89 ;  /* 0x00000000590772ca */ /* 0x000fe400000e0000 */
[----:B------:R-:W3:Y:S01]  /*1dc50*/  MUFU.TANH R136, R136 ;  /* 0x0000008800887308 */ /* 0x000ee20000002400 */
[----:B0-----:R-:W-:Y:S02]  /*1dc60*/  FSEL R140, R140, -INF , P4 ;  /* 0xff8000008c8c7808 */ /* 0x001fe40002000000 */
[----:B------:R-:W-:-:S05]  /*1dc70*/  ISETP.GT.AND P4, PT, R104, 0x39, PT ;  /* 0x000000396800780c */ /* 0x000fca0003f84270 */
[----:B------:R-:W-:Y:S01]  /*1dc80*/  MUFU.TANH R138, R138 ;  /* 0x0000008a008a7308 */ /* 0x000fe20000002400 */
[----:B-1----:R-:W-:Y:S02]  /*1dc90*/  FSEL R160, R160, -INF , P0 ;  /* 0xff800000a0a07808 */ /* 0x002fe40000000000 */
[----:B------:R-:W-:Y:S05]  /*1dca0*/  QGMMA.64x128x32.F32.E4M3.E4M3 R24, R176, gdesc[UR4], R24, gsb0 ;  /* 0x01e00004b0187df3 */ /* 0x000fea0008000818 */
[----:B------:R-:W0:Y:S01]  /*1dcb0*/  MUFU.TANH R149, R149 ;  /* 0x0000009500957308 */ /* 0x000e220000002400 */
[----:B---3--:R-:W-:Y:S02]  /*1dcc0*/  FSEL R136, R136, -INF , P3 ;  /* 0xff80000088887808 */ /* 0x008fe40001800000 */
[----:B------:R-:W-:-:S02]  /*1dcd0*/  ISETP.GT.AND P3, PT, R104, 0x30, PT ;  /* 0x000000306800780c */ /* 0x000fc40003f64270 */
[----:B--2---:R-:W-:Y:S01]  /*1dce0*/  FMNMX.FTZ R89, R115, R88, !PT ;  /* 0x0000005873597209 */ /* 0x004fe20007810000 */
[----:B------:R-:W-:Y:S01]  /*1dcf0*/  IMAD.U32 R88, RZ, RZ, UR55 ;  /* 0x00000037ff587e24 */ /* 0x000fe2000f8e00ff */
[----:B------:R-:W-:Y:S01]  /*1dd00*/  FSEL R115, R14, -INF , P5 ;  /* 0xff8000000e737808 */ /* 0x000fe20002800000 */
[----:B------:R-:W1:Y:S01]  /*1dd10*/  MUFU.TANH R142, R142 ;  /* 0x0000008e008e7308 */ /* 0x000e620000002400 */
[----:B------:R-:W-:Y:S01]  /*1dd20*/  ISETP.GT.AND P5, PT, R104, 0x11, PT ;  /* 0x000000116800780c */ /* 0x000fe20003fa4270 */
[----:B------:R-:W-:-:S01]  /*1dd30*/  FFMA.FTZ R14, R89, R88, -8 ;  /* 0xc1000000590e7423 */ /* 0x000fc20000010058 */
[----:B------:R-:W-:Y:S02]  /*1dd40*/  FSETP.NEU.FTZ.AND P0, PT, R89, -INF , PT ;  /* 0xff8000005900780b */ /* 0x000fe40003f1d000 */
[----:B------:R-:W-:Y:S02]  /*1dd50*/  FSEL R156, R156, -INF , P5 ;  /* 0xff8000009c9c7808 */ /* 0x000fe40002800000 */
[----:B------:R-:W-:Y:S01]  /*1dd60*/  ISETP.GT.AND P5, PT, R104, 0x28, PT ;  /* 0x000000286800780c */ /* 0x000fe20003fa4270 */
[----:B------:R-:W2:Y:S01]  /*1dd70*/  MUFU.TANH R146, R146 ;  /* 0x0000009200927308 */ /* 0x000ea20000002400 */
[----:B0-----:R-:W-:-:S02]  /*1dd80*/  FSEL R149, R149, -INF , P4 ;  /* 0xff80000095957808 */ /* 0x001fc40002000000 */
[----:B------:R-:W-:Y:S02]  /*1dd90*/  FSEL R138, R138, -INF , P5 ;  /* 0xff8000008a8a7808 */ /* 0x000fe40002800000 */
[C---:B------:R-:W-:Y:S02]  /*1dda0*/  ISETP.GT.AND P5, PT, R104.reuse, 0x38, PT ;  /* 0x000000386800780c */ /* 0x040fe40003fa4270 */
[----:B------:R-:W-:Y:S01]  /*1ddb0*/  ISETP.GT.AND P4, PT, R104, 0x49, PT ;  /* 0x000000496800780c */ /* 0x000fe20003f84270 */
[----:B------:R-:W0:Y:S01]  /*1ddc0*/  MUFU.TANH R126, R126 ;  /* 0x0000007e007e7308 */ /* 0x000e220000002400 */
[----:B------:R-:W-:Y:S02]  /*1ddd0*/  FSEL R14, R14, RZ, P0 ;  /* 0x000000ff0e0e7208 */ /* 0x000fe40000000000 */
[----:B-1----:R-:W-:Y:S02]  /*1dde0*/  FSEL R142, R142, -INF , P3 ;  /* 0xff8000008e8e7808 */ /* 0x002fe40001800000 */
[----:B------:R-:W-:Y:S01]  /*1ddf0*/  ISETP.GT.AND P3, PT, R104, 0x40, PT ;  /* 0x000000406800780c */ /* 0x000fe20003f64270 */
[-CC-:B------:R-:W-:Y:S01]  /*1de00*/  FFMA.FTZ R114, R13, R88.reuse, -R14.reuse ;  /* 0x000000580d727223 */ /* 0x180fe2000001080e */
[----:B------:R-:W-:-:S01]  /*1de10*/  FFMA.FTZ R118, R157, R88, -R14 ;  /* 0x000000589d767223 */ /* 0x000fc2000001080e */
[----:B------:R-:W1:Y:S01]  /*1de20*/  MUFU.TANH R120, R120 ;  /* 0x0000007800787308 */ /* 0x000e620000002400 */
[----:B--2---:R-:W-:Y:S01]  /*1de30*/  FSEL R146, R146, -INF , P5 ;  /* 0xff80000092927808 */ /* 0x004fe20002800000 */
[-CC-:B------:R-:W-:Y:S01]  /*1de40*/  FFMA.FTZ R116, R21, R88.reuse, -R14.reuse ;  /* 0x0000005815747223 */ /* 0x180fe2000001080e */
[----:B------:R-:W-:Y:S01]  /*1de50*/  ISETP.GT.AND P5, PT, R104, 0x48, PT ;  /* 0x000000486800780c */ /* 0x000fe20003fa4270 */
[-CC-:B------:R-:W-:Y:S01]  /*1de60*/  FFMA.FTZ R21, R155, R88.reuse, -R14.reuse ;  /* 0x000000589b157223 */ /* 0x180fe2000001080e */
[----:B------:R-:W-:-:S01]  /*1de70*/  FFMA.FTZ R20, R134, R88, -R14 ;  /* 0x0000005886147223 */ /* 0x000fc2000001080e */
[-CC-:B------:R-:W-:Y:S01]  /*1de80*/  FFMA.FTZ R133, R133, R88.reuse, -R14.reuse ;  /* 0x0000005885857223 */ /* 0x180fe2000001080e */
[----:B------:R-:W-:-:S01]  /*1de90*/  FFMA.FTZ R151, R151, R88, -R14 ;  /* 0x0000005897977223 */ /* 0x000fc2000001080e */
[----:B------:R-:W2:Y:S01]  /*1dea0*/  MUFU.TANH R124, R124 ;  /* 0x0000007c007c7308 */ /* 0x000ea20000002400 */
[----:B0-----:R-:W-:Y:S01]  /*1deb0*/  FSEL R126, R126, -INF , P4 ;  /* 0xff8000007e7e7808 */ /* 0x001fe20002000000 */
[-CC-:B------:R-:W-:Y:S01]  /*1dec0*/  FFMA.FTZ R180, R101, R88.reuse, -R14.reuse ;  /* 0x0000005865b47223 */ /* 0x180fe2000001080e */
[----:B------:R-:W-:Y:S01]  /*1ded0*/  ISETP.GT.AND P4, PT, R104, 0x59, PT ;  /* 0x000000596800780c */ /* 0x000fe20003f84270 */
[-CC-:B------:R-:W-:Y:S01]  /*1dee0*/  FFMA.FTZ R153, R153, R88.reuse, -R14.reuse ;  /* 0x0000005899997223 */ /* 0x180fe2000001080e */
[----:B------:R-:W-:-:S01]  /*1def0*/  FFMA.FTZ R161, R161, R88, -R14 ;  /* 0x00000058a1a17223 */ /* 0x000fc2000001080e */
[-CC-:B------:R-:W-:Y:S01]  /*1df00*/  FFMA.FTZ R113, R113, R88.reuse, -R14.reuse ;  /* 0x0000005871717223 */ /* 0x180fe2000001080e */
[----:B------:R-:W-:-:S01]  /*1df10*/  FFMA.FTZ R167, R167, R88, -R14 ;  /* 0x00000058a7a77223 */ /* 0x000fc2000001080e */
[----:B------:R-:W0:Y:S01]  /*1df20*/  MUFU.TANH R132, R132 ;  /* 0x0000008400847308 */ /* 0x000e220000002400 */
[----:B-1----:R-:W-:Y:S01]  /*1df30*/  FSEL R13, R120, -INF , P3 ;  /* 0xff800000780d7808 */ /* 0x002fe20001800000 */
[-CC-:B------:R-:W-:Y:S01]  /*1df40*/  FFMA.FTZ R120, R143, R88.reuse, -R14.reuse ;  /* 0x000000588f787223 */ /* 0x180fe2000001080e */
[----:B------:R-:W-:Y:S01]  /*1df50*/  ISETP.GT.AND P3, PT, R104, 0x50, PT ;  /* 0x000000506800780c */ /* 0x000fe20003f64270 */
[-CC-:B------:R-:W-:Y:S01]  /*1df60*/  FFMA.FTZ R143, R125, R88.reuse, -R14.reuse ;  /* 0x000000587d8f7223 */ /* 0x180fe2000001080e */
[----:B------:R-:W-:-:S01]  /*1df70*/  FFMA.FTZ R125, R127, R88, -R14 ;  /* 0x000000587f7d7223 */ /* 0x000fc2000001080e */
        /* <DEDUP_REMOVED lines=9> */
[----:B------:R-:W-:Y:S01]  /*1e010*/  FSEL R131, R131, -INF , P5 ;  /* 0xff80000083837808 */ /* 0x000fe20002800000 */
[----:B------:R-:W2:Y:S01]  /*1e020*/  MUFU.TANH R92, R92 ;  /* 0x0000005c005c7308 */ /* 0x000ea20000002400 */
[----:B0-----:R-:W-:Y:S01]  /*1e030*/  FSEL R132, R132, -INF , P4 ;  /* 0xff80000084847808 */ /* 0x001fe20002000000 */
[-CC-:B------:R-:W-:Y:S01]  /*1e040*/  FFMA.FTZ R97, R97, R88.reuse, -R14.reuse ;  /* 0x0000005861617223 */ /* 0x180fe2000001080e */
[C---:B------:R-:W-:Y:S01]  /*1e050*/  ISETP.GT.AND P4, PT, R104.reuse, 0x69, PT ;  /* 0x000000696800780c */ /* 0x040fe20003f84270 */
[-CC-:B------:R-:W-:Y:S01]  /*1e060*/  FFMA.FTZ R164, R187, R88.reuse, -R14.reuse ;  /* 0x00000058bba47223 */ /* 0x180fe2000001080e */
[----:B------:R-:W-:Y:S01]  /*1e070*/  ISETP.GT.AND P5, PT, R104, 0x68, PT ;  /* 0x000000686800780c */ /* 0x000fe20003fa4270 */
[-CC-:B------:R-:W-:Y:S01]  /*1e080*/  FFMA.FTZ R101, R111, R88.reuse, -R14.reuse ;  /* 0x000000586f657223 */ /* 0x180fe2000001080e */
[----:B------:R-:W-:-:S01]  /*1e090*/  FFMA.FTZ R182, R235, R88, -R14 ;  /* 0x00000058ebb67223 */ /* 0x000fc2000001080e */
[----:B------:R-:W0:Y:S01]  /*1e0a0*/  MUFU.TANH R9, R9 ;  /* 0x0000000900097308 */ /* 0x000e220000002400 */
[----:B-1----:R-:W-:Y:S01]  /*1e0b0*/  FSEL R128, R128, -INF , P3 ;  /* 0xff80000080807808 */ /* 0x002fe20001800000 */
[-CC-:B------:R-:W-:Y:S01]  /*1e0c0*/  FFMA.FTZ R96, R96, R88.reuse, -R14.reuse ;  /* 0x0000005860607223 */ /* 0x180fe2000001080e */
[----:B------:R-:W-:Y:S01]  /*1e0d0*/  ISETP.GT.AND P3, PT, R104, 0x60, PT ;  /* 0x000000606800780c */ /* 0x000fe20003f64270 */
[----:B------:R-:W-:-:S04]  /*1e0e0*/  FFMA.FTZ R237, R237, R88, -R14 ;  /* 0x00000058eded7223 */ /* 0x000fc8000001080e */
[----:B------:R-:W1:Y:S01]  /*1e0f0*/  MUFU.TANH R109, R109 ;  /* 0x0000006d006d7308 */ /* 0x000e620000002400 */
[----:B--2---:R-:W-:Y:S02]  /*1e100*/  FSEL R157, R92, -INF , P4 ;  /* 0xff8000005c9d7808 */ /* 0x004fe40002000000 */
[----:B------:R-:W-:-:S05]  /*1e110*/  ISETP.GT.AND P4, PT, R104, 0x79, PT ;  /* 0x000000796800780c */ /* 0x000fca0003f84270 */
[----:B------:R-:W-:Y:S01]  /*1e120*/  MUFU.TANH R110, R110 ;  /* 0x0000006e006e7308 */ /* 0x000fe20000002400 */
[----:B0-----:R-:W-:Y:S02]  /*1e130*/  FSEL R155, R9, -INF , P3 ;  /* 0xff800000099b7808 */ /* 0x001fe40001800000 */
[----:B------:R-:W-:-:S05]  /*1e140*/  ISETP.GT.AND P3, PT, R104, 0x70, PT ;  /* 0x000000706800780c */ /* 0x000fca0003f64270 */
[----:B------:R-:W0:Y:S01]  /*1e150*/  MUFU.TANH R154, R154 ;  /* 0x0000009a009a7308 */ /* 0x000e220000002400 */
[----:B-1----:R-:W-:Y:S02]  /*1e160*/  FSEL R109, R109, -INF , P5 ;  /* 0xff8000006d6d7808 */ /* 0x002fe40002800000 */
[----:B------:R-:W-:-:S05]  /*1e170*/  ISETP.GT.AND P5, PT, R104, 0x78, PT ;  /* 0x000000786800780c */ /* 0x000fca0003fa4270 */
[----:B------:R1:W-:Y:S08]  /*1e180*/  MUFU.EX2 R92, R118 ;  /* 0x00000076005c7308 */ /* 0x0003f00000000800 */
[----:B------:R2:W-:Y:S01]  /*1e190*/  MUFU.EX2 R9, R21 ;  /* 0x0000001500097308 */ /* 0x0005e20000000800 */
[----:B-1----:R-:W-:Y:S02]  /*1e1a0*/  FMNMX.FTZ R118, R115, R6, !PT ;  /* 0x0000000673767209 */ /* 0x002fe40007810000 */
[----:B0-----:R-:W-:-:S02]  /*1e1b0*/  FSEL R154, R154, -INF , P2 ;  /* 0xff8000009a9a7808 */ /* 0x001fc40001000000 */
[----:B------:R-:W-:Y:S02]  /*1e1c0*/  FMNMX.FTZ R118, R15, R118, !PT ;  /* 0x000000760f767209 */ /* 0x000fe40007810000 */
[----:B------:R-:W-:Y:S01]  /*1e1d0*/  ISETP.GT.AND P2, PT, R104, 0x21, PT ;  /* 0x000000216800780c */ /* 0x000fe20003f44270 */
[----:B------:R-:W0:Y:S01]  /*1e1e0*/  MUFU.TANH R137, R137 ;  /* 0x0000008900897308 */ /* 0x000e220000002400 */
[----:B--2---:R-:W-:-:S01]  /*1e1f0*/  FFMA.FTZ R21, R159, R88, -R14 ;  /* 0x000000589f157223 */ /* 0x004fc2000001080e */
[----:B------:R-:W-:Y:S02]  /*1e200*/  FSEL R159, R110, -INF , P5 ;  /* 0xff8000006e9f7808 */ /* 0x000fe40002800000 */
[----:B------:R-:W-:-:S04]  /*1e210*/  ISETP.GT.AND P5, PT, R104, 0x88, PT ;  /* 0x000000886800780c */ /* 0x000fc80003fa4270 */
[----:B------:R1:W-:Y:S08]  /*1e220*/  MUFU.EX2 R110, R21 ;  /* 0x00000015006e7308 */ /* 0x0003f00000000800 */
[----:B------:R-:W2:Y:S01]  /*1e230*/  MUFU.TANH R145, R145 ;  /* 0x0000009100917308 */ /* 0x000ea20000002400 */
[----:B-1----:R-:W-:Y:S01]  /*1e240*/  FMNMX.FTZ R21, R119, R118, !PT ;  /* 0x0000007677157209 */ /* 0x002fe20007810000 */
[-CC-:B------:R-:W-:Y:S01]  /*1e250*/  FFMA.FTZ R118, R139, R88.reuse, -R14.reuse ;  /* 0x000000588b767223 */ /* 0x180fe2000001080e */
[----:B0-----:R-:W-:Y:S01]  /*1e260*/  FSEL R137, R137, -INF , P2 ;  /* 0xff80000089897808 */ /* 0x001fe20001000000 */
[-CC-:B------:R-:W-:Y:S01]  /*1e270*/  FFMA.FTZ R139, R141, R88.reuse, -R14.reuse ;  /* 0x000000588d8b7223 */ /* 0x180fe2000001080e */
[----:B------:R-:W-:Y:S01]  /*1e280*/  FMNMX.FTZ R21, R152, R21, !PT ;  /* 0x0000001598157209 */ /* 0x000fe20007810000 */
[----:B------:R-:W-:Y:S01]  /*1e290*/  FFMA.FTZ R141, R165, R88, -R14 ;  /* 0x00000058a58d7223 */ /* 0x000fe2000001080e */
[----:B------:R-:W-:Y:S01]  /*1e2a0*/  ISETP.GT.AND P2, PT, R104, 0x31, PT ;  /* 0x000000316800780c */ /* 0x000fe20003f44270 */
[----:B------:R-:W0:Y:S01]  /*1e2b0*/  MUFU.TANH R122, R122 ;  /* 0x0000007a007a7308 */ /* 0x000e220000002400 */
[----:B------:R-:W-:Y:S01]  /*1e2c0*/  FMNMX.FTZ R21, R154, R21, !PT ;  /* 0x000000159a157209 */ /* 0x000fe20007810000 */
[----:B------:R-:W-:-:S02]  /*1e2d0*/  WARPGROUP.DEPBAR.LE gsb0, 0x0 ;  /* 0x00008000000079c5 */ /* 0x000fc40000010000 */
[----:B------:R-:W-:Y:S01]  /*1e2e0*/  WARPGROUP.ARRIVE ;  /* 0x00000000000079c5 */ /* 0x000fe20000000000 */
[----:B------:R-:W-:-:S03]  /*1e2f0*/  FMNMX.FTZ R21, R156, R21, !PT ;  /* 0x000000159c157209 */ /* 0x000fc60007810000 */
[----:B------:R-:W1:Y:S01]  /*1e300*/  MUFU.TANH R129, R129 ;  /* 0x0000008100817308 */ /* 0x000e620000002400 */
[----:B------:R-:W-:Y:S02]  /*1e310*/  FMNMX.FTZ R21, R158, R21, !PT ;  /* 0x000000159e157209 */ /* 0x000fe40007810000 */
[----:B--2---:R-:W-:Y:S02]  /*1e320*/  FSEL R145, R145, -INF , P2 ;  /* 0xff80000091917808 */ /* 0x004fe40001000000 */
[----:B------:R-:W-:Y:S02]  /*1e330*/  FMNMX.FTZ R21, R160, R21, !PT ;  /* 0x00000015a0157209 */ /* 0x000fe40007810000 */
[----:B------:R-:W-:Y:S01]  /*1e340*/  ISETP.GT.AND P2, PT, R104, 0x41, PT ;  /* 0x000000416800780c */ /* 0x000fe20003f44270 */
[----:B------:R-:W2:Y:S01]  /*1e350*/  MUFU.TANH R106, R106 ;  /* 0x0000006a006a7308 */ /* 0x000ea20000002400 */
[----:B------:R-:W-:Y:S02]  /*1e360*/  FMNMX.FTZ R130, R136, R21, !PT ;  /* 0x0000001588827209 */ /* 0x000fe40007810000 */
[----:B0-----:R-:W-:-:S02]  /*1e370*/  FSEL R122, R122, -INF , P2 ;  /* 0xff8000007a7a7808 */ /* 0x001fc40001000000 */
[----:B------:R-:W-:Y:S01]  /*1e380*/  FMNMX.FTZ R21, R137, R130, !PT ;  /* 0x0000008289157209 */ /* 0x000fe20007810000 */
[-CC-:B------:R-:W-:Y:S01]  /*1e390*/  FFMA.FTZ R130, R147, R88.reuse, -R14.reuse ;  /* 0x0000005893827223 */ /* 0x180fe2000001080e */
[----:B------:R-:W-:Y:S01]  /*1e3a0*/  ISETP.GT.AND P2, PT, R104, 0x51, PT ;  /* 0x000000516800780c */ /* 0x000fe20003f44270 */
[----:B------:R-:W0:Y:S01]  /*1e3b0*/  MUFU.TANH R100, R100 ;  /* 0x0000006400647308 */ /* 0x000e220000002400 */
[----:B------:R-:W-:Y:S01]  /*1e3c0*/  FMNMX.FTZ R21, R138, R21, !PT ;  /* 0x000000158a157209 */ /* 0x000fe20007810000 */
[----:B------:R-:W-:Y:S01]  /*1e3d0*/  FFMA.FTZ R147, R233, R88, -R14 ;  /* 0x00000058e9937223 */ /* 0x000fe2000001080e */
[----:B-1----:R-:W-:Y:S02]  /*1e3e0*/  FSEL R129, R129, -INF , P2 ;  /* 0xff80000081817808 */ /* 0x002fe40001000000 */
[----:B------:R-:W-:Y:S02]  /*1e3f0*/  FMNMX.FTZ R21, R140, R21, !PT ;  /* 0x000000158c157209 */ /* 0x000fe40007810000 */
[----:B------:R-:W-:Y:S01]  /*1e400*/  ISETP.GT.AND P2, PT, R104, 0x61, PT ;  /* 0x000000616800780c */ /* 0x000fe20003f44270 */
[----:B------:R-:W1:Y:S01]  /*1e410*/  MUFU.TANH R108, R108 ;  /* 0x0000006c006c7308 */ /* 0x000e620000002400 */
[----:B------:R-:W-:-:S02]  /*1e420*/  FMNMX.FTZ R134, R142, R21, !PT ;  /* 0x000000158e867209 */ /* 0x000fc40007810000 */
[----:B--2---:R-:W-:Y:S02]  /*1e430*/  FSEL R106, R106, -INF , P2 ;  /* 0xff8000006a6a7808 */ /* 0x004fe40001000000 */
[----:B------:R-:W-:Y:S02]  /*1e440*/  FMNMX.FTZ R21, R145, R134, !PT ;  /* 0x0000008691157209 */ /* 0x000fe40007810000 */
[----:B------:R-:W-:Y:S01]  /*1e450*/  ISETP.GT.AND P2, PT, R104, 0x71, PT ;  /* 0x000000716800780c */ /* 0x000fe20003f44270 */
[----:B------:R-:W2:Y:S01]  /*1e460*/  MUFU.TANH R112, R112 ;  /* 0x0000007000707308 */ /* 0x000ea20000002400 */
[----:B------:R-:W-:Y:S02]  /*1e470*/  FMNMX.FTZ R134, R146, R21, !PT ;  /* 0x0000001592867209 */ /* 0x000fe40007810000 */
[----:B0-----:R-:W-:Y:S02]  /*1e480*/  FSEL R100, R100, -INF , P3 ;  /* 0xff80000064647808 */ /* 0x001fe40001800000 */
[----:B------:R-:W-:-:S02]  /*1e490*/  FMNMX.FTZ R134, R149, R134, !PT ;  /* 0x0000008695867209 */ /* 0x000fc40007810000 */
[----:B------:R-:W-:Y:S01]  /*1e4a0*/  ISETP.GT.AND P3, PT, R104, 0x80, PT ;  /* 0x000000806800780c */ /* 0x000fe20003f64270 */
[----:B------:R-:W0:Y:S01]  /*1e4b0*/  MUFU.TANH R90, R90 ;  /* 0x0000005a005a7308 */ /* 0x000e220000002400 */
[----:B------:R-:W-:Y:S02]  /*1e4c0*/  FMNMX.FTZ R21, R13, R134, !PT ;  /* 0x000000860d157209 */ /* 0x000fe40007810000 */
        /* <DEDUP_REMOVED lines=29> */
[----:B------:R-:W-:Y:S01]  /*1e6a0*/  FMNMX.FTZ R21, R100, R21, !PT ;  /* 0x0000001564157209 */ /* 0x000fe20007810000 */
[-CC-:B------:R-:W-:Y:S01]  /*1e6b0*/  FFMA.FTZ R104, R107, R88.reuse, -R14.reuse ;  /* 0x000000586b687223 */ /* 0x180fe2000001080e */
[----:B-1----:R-:W-:Y:S01]  /*1e6c0*/  FSEL R105, R98, -INF , P3 ;  /* 0xff80000062697808 */ /* 0x002fe20001800000 */
[----:B------:R-:W-:Y:S01]  /*1e6d0*/  FFMA.FTZ R107, R163, R88, -R14 ;  /* 0x00000058a36b7223 */ /* 0x000fe2000001080e */
[----:B------:R-:W-:-:S03]  /*1e6e0*/  FMNMX.FTZ R150, R108, R21, !PT ;  /* 0x000000156c967209 */ /* 0x000fc60007810000 */
[----:B------:R-:W1:Y:S01]  /*1e6f0*/  MUFU.TANH R103, R103 ;  /* 0x0000006700677308 */ /* 0x000e620000002400 */
[----:B------:R-:W-:Y:S02]  /*1e700*/  FMNMX.FTZ R21, R159, R150, !PT ;  /* 0x000000969f157209 */ /* 0x000fe40007810000 */
[----:B--2---:R-:W-:Y:S02]  /*1e710*/  FSEL R99, R99, -INF , P2 ;  /* 0xff80000063637808 */ /* 0x004fe40001000000 */
[----:B------:R-:W-:-:S03]  /*1e720*/  FMNMX.FTZ R21, R112, R21, !PT ;  /* 0x0000001570157209 */ /* 0x000fc60007810000 */
[----:B------:R0:W-:Y:S01]  /*1e730*/  MUFU.EX2 R150, R133 ;  /* 0x0000008500967308 */ /* 0x0001e20000000800 */
[----:B------:R-:W-:-:S04]  /*1e740*/  FMNMX.FTZ R162, R90, R21, !PT ;  /* 0x000000155aa27209 */ /* 0x000fc80007810000 */
[----:B------:R-:W-:-:S03]  /*1e750*/  FMNMX.FTZ R21, R91, R162, !PT ;  /* 0x000000a25b157209 */ /* 0x000fc60007810000 */
[----:B------:R-:W-:Y:S01]  /*1e760*/  MUFU.EX2 R148, R151 ;  /* 0x0000009700947308 */ /* 0x000fe20000000800 */
[----:B------:R-:W-:Y:S02]  /*1e770*/  FMNMX.FTZ R162, R94, R21, !PT ;  /* 0x000000155ea27209 */ /* 0x000fe40007810000 */
[----:B0-----:R-:W-:Y:S01]  /*1e780*/  FSEL R133, R102, -INF , P5 ;  /* 0xff80000066857808 */ /* 0x001fe20002800000 */
[----:B------:R-:W-:-:S01]  /*1e790*/  FFMA.FTZ R102, R181, R88, -R14 ;  /* 0x00000058b5667223 */ /* 0x000fc2000001080e */
[----:B------:R-:W-:Y:S02]  /*1e7a0*/  FMNMX.FTZ R162, R95, R162, !PT ;  /* 0x000000a25fa27209 */ /* 0x000fe40007810000 */
[----:B-1----:R-:W-:Y:S01]  /*1e7b0*/  FSEL R103, R103, -INF , P4 ;  /* 0xff80000067677808 */ /* 0x002fe20002000000 */
[----:B------:R0:W-:Y:S01]  /*1e7c0*/  MUFU.EX2 R144, R143 ;  /* 0x0000008f00907308 */ /* 0x0001e20000000800 */
[----:B------:R-:W-:-:S04]  /*1e7d0*/  FMNMX.FTZ R162, R105, R162, !PT ;  /* 0x000000a269a27209 */ /* 0x000fc80007810000 */
[----:B------:R-:W-:-:S03]  /*1e7e0*/  FMNMX.FTZ R162, R99, R162, !PT ;  /* 0x000000a263a27209 */ /* 0x000fc60007810000 */
[----:B------:R1:W-:Y:S01]  /*1e7f0*/  MUFU.EX2 R98, R135 ;  /* 0x0000008700627308 */ /* 0x0003e20000000800 */
[----:B------:R-:W-:Y:S01]  /*1e800*/  FMNMX.FTZ R162, R133, R162, !PT ;  /* 0x000000a285a27209 */ /* 0x000fe20007810000 */
[----:B0-----:R-:W-:-:S03]  /*1e810*/  FFMA.FTZ R143, R229, R88, -R14 ;  /* 0x00000058e58f7223 */ /* 0x001fc6000001080e */
[----:B------:R-:W-:Y:S01]  /*1e820*/  FMNMX.FTZ R21, R103, R162, !PT ;  /* 0x000000a267157209 */ /* 0x000fe20007810000 */
[----:B------:R-:W-:-:S02]  /*1e830*/  FFMA.FTZ R162, R185, R88, -R14 ;  /* 0x00000058b9a27223 */ /* 0x000fc4000001080e */
[----:B------:R-:W-:Y:S01]  /*1e840*/  MUFU.EX2 R20, R20 ;  /* 0x0000001400147308 */ /* 0x000fe20000000800 */
[----:B-1----:R-:W-:-:S01]  /*1e850*/  FFMA.FTZ R135, R183, R88, -R14 ;  /* 0x00000058b7877223 */ /* 0x002fc2000001080e */
[----:B------:R-:W0:Y:S06]  /*1e860*/  SHFL.BFLY PT, R166, R21, 0x2, 0x1f ;  /* 0x0c401f0015a67f89 */ /* 0x000e2c00000e0000 */
[----:B------:R-:W-:Y:S08]  /*1e870*/  MUFU.EX2 R114, R114 ;  /* 0x0000007200727308 */ /* 0x000ff00000000800 */
[----:B------:R-:W-:Y:S08]  /*1e880*/  MUFU.EX2 R116, R116 ;  /* 0x0000007400747308 */ /* 0x000ff00000000800 */
[----:B------:R-:W-:Y:S01]  /*1e890*/  MUFU.EX2 R153, R153 ;  /* 0x0000009900997308 */ /* 0x000fe20000000800 */
[----:B0-----:R-:W-:Y:S01]  /*1e8a0*/  FMNMX.FTZ R151, R21, R166, !PT ;  /* 0x000000a615977209 */ /* 0x001fe20007810000 */
[----:B------:R-:W-:Y:S01]  /*1e8b0*/  FFMA.FTZ R166, R231, R88, -R14 ;  /* 0x00000058e7a67223 */ /* 0x000fe2000001080e */
[----:B------:R-:W-:-:S03]  /*1e8c0*/  FSEL R14, R89, RZ, P0 ;  /* 0x000000ff590e7208 */ /* 0x000fc60000000000 */
[----:B------:R-:W0:Y:S02]  /*1e8d0*/  SHFL.BFLY PT, R184, R151, 0x1, 0x1f ;  /* 0x0c201f0097b87f89 */ /* 0x000e2400000e0000 */
[----:B------:R1:W-:Y:S08]  /*1e8e0*/  MUFU.EX2 R134, R167 ;  /* 0x000000a700867308 */ /* 0x0003f00000000800 */
[----:B------:R-:W-:Y:S08]  /*1e8f0*/  MUFU.EX2 R161, R161 ;  /* 0x000000a100a17308 */ /* 0x000ff00000000800 */
[----:B------:R-:W-:Y:S01]  /*1e900*/  MUFU.EX2 R104, R104 ;  /* 0x0000006800687308 */ /* 0x000fe20000000800 */
[----:B0-----:R-:W-:Y:S01]  /*1e910*/  FMNMX.FTZ R21, R151, R184, !PT ;  /* 0x000000b897157209 */ /* 0x001fe20007810000 */
[----:B------:R-:W-:Y:S01]  /*1e920*/  FADD.FTZ R151, -R14, R7 ;  /* 0x000000070e977221 */ /* 0x000fe20000010100 */
[C---:B------:R-:W-:Y:S01]  /*1e930*/  IADD3 R14, R12.reuse, 0x300, RZ ;  /* 0x000003000c0e7810 */ /* 0x040fe20007ffe0ff */
[----:B------:R-:W-:Y:S01]  /*1e940*/  VIADD R12, R12, 0x400 ;  /* 0x000004000c0c7836 */ /* 0x000fe20000000000 */
[C---:B------:R-:W-:Y:S01]  /*1e950*/  FSETP.NEU.FTZ.AND P0, PT, R21.reuse, -INF , PT ;  /* 0xff8000001500780b */ /* 0x040fe20003f1d000 */
[-C--:B------:R-:W-:Y:S01]  /*1e960*/  FFMA.FTZ R111, R21, R88.reuse, -8 ;  /* 0xc1000000156f7423 */ /* 0x080fe20000010058 */
[----:B------:R-:W-:Y:S01]  /*1e970*/  R2UR UR6, R14 ;  /* 0x000000000e0672ca */ /* 0x000fe200000e0000 */
[----:B------:R-:W-:Y:S01]  /*1e980*/  FMUL.FTZ R151, R151, R88 ;  /* 0x0000005897977220 */ /* 0x000fe20000410000 */
[----:B------:R-:W-:Y:S02]  /*1e990*/  MUFU.EX2 R107, R107 ;  /* 0x0000006b006b7308 */ /* 0x000fe40000000800 */
[----:B------:R-:W-:-:S05]  /*1e9a0*/  FSEL R111, R111, RZ, P0 ;  /* 0x000000ff6f6f7208 */ /* 0x000fca0000000000 */
[-CC-:B------:R-:W-:Y:S01]  /*1e9b0*/  FFMA.FTZ R176, R15, R88.reuse, -R111.reuse ;  /* 0x000000580fb07223 */ /* 0x180fe2000001086f */
[----:B------:R-:W-:Y:S02]  /*1e9c0*/  IMAD.MOV.U32 R15, RZ, RZ, -0x3ffffff0 ;  /* 0xc0000010ff0f7424 */ /* 0x000fe400078e00ff */
[-CC-:B------:R-:W-:Y:S01]  /*1e9d0*/  FFMA.FTZ R14, R13, R88.reuse, -R111.reuse ;  /* 0x000000580d0e7223 */ /* 0x180fe2000001086f */
[----:B------:R-:W-:Y:S01]  /*1e9e0*/  FSEL R13, R21, RZ, P0 ;  /* 0x000000ff150d7208 */ /* 0x000fe20000000000 */
[-CC-:B------:R-:W-:Y:S01]  /*1e9f0*/  FFMA.FTZ R115, R115, R88.reuse, -R111.reuse ;  /* 0x0000005873737223 */ /* 0x180fe2000001086f */
[----:B------:R-:W0:Y:S01]  /*1ea00*/  MUFU.EX2 R151, R151 ;  /* 0x0000009700977308 */ /* 0x000e220000000800 */
[----:B------:R-:W-:Y:S01]  /*1ea10*/  R2UR UR7, R15 ;  /* 0x000000000f0772ca */ /* 0x000fe200000e0000 */
[----:B------:R-:W-:Y:S01]  /*1ea20*/  FFMA.FTZ R15, R122, R88, -R111 ;  /* 0x000000587a0f7223 */ /* 0x000fe2000001086f */
[----:B------:R-:W-:-:S01]  /*1ea30*/  FADD.FTZ R13, -R13, R6 ;  /* 0x000000060d0d7221 */ /* 0x000fc20000010100 */
[-CC-:B------:R-:W-:Y:S01]  /*1ea40*/  FFMA.FTZ R119, R119, R88.reuse, -R111.reuse ;  /* 0x0000005877777223 */ /* 0x180fe2000001086f */
[----:B------:R-:W-:-:S01]  /*1ea50*/  FFMA.FTZ R152, R152, R88, -R111 ;  /* 0x0000005898987223 */ /* 0x000fc2000001086f */
[-CC-:B------:R-:W-:Y:S01]  /*1ea60*/  FFMA.FTZ R154, R154, R88.reuse, -R111.reuse ;  /* 0x000000589a9a7223 */ /* 0x180fe2000001086f */
[-C--:B------:R-:W-:Y:S01]  /*1ea70*/  FMUL.FTZ R13, R13, R88.reuse ;  /* 0x000000580d0d7220 */ /* 0x080fe20000410000 */
[----:B------:R-:W-:Y:S01]  /*1ea80*/  MUFU.EX2 R115, R115 ;  /* 0x0000007300737308 */ /* 0x000fe20000000800 */
[----:B------:R-:W-:-:S01]  /*1ea90*/  FFMA.FTZ R163, R156, R88, -R111 ;  /* 0x000000589ca37223 */ /* 0x000fc2000001086f */
[-CC-:B------:R-:W-:Y:S01]  /*1eaa0*/  FFMA.FTZ R156, R158, R88.reuse, -R111.reuse ;  /* 0x000000589e9c7223 */ /* 0x180fe2000001086f */
[----:B-1----:R-:W-:-:S01]  /*1eab0*/  FFMA.FTZ R167, R140, R88, -R111 ;  /* 0x000000588ca77223 */ /* 0x002fc2000001086f */
[-CC-:B------:R-:W-:Y:S01]  /*1eac0*/  FFMA.FTZ R140, R142, R88.reuse, -R111.reuse ;  /* 0x000000588e8c7223 */ /* 0x180fe2000001086f */
[----:B------:R-:W-:-:S01]  /*1ead0*/  FFMA.FTZ R142, R146, R88, -R111 ;  /* 0x00000058928e7223 */ /* 0x000fc2000001086f */
[----:B------:R-:W-:Y:S01]  /*1eae0*/  QGMMA.64x128x32.F32.E4M3.E4M3 R24, R172, gdesc[UR4], R24, gsb0 ;  /* 0x01e00004ac187df3 */ /* 0x000fe20008000818 */
[----:B------:R-:W-:-:S01]  /*1eaf0*/  FFMA.FTZ R165, R160, R88, -R111 ;  /* 0x00000058a0a57223 */ /* 0x000fc2000001086f */
[----:B------:R1:W2:Y:S01]  /*1eb00*/  MUFU.EX2 R122, R13 ;  /* 0x0000000d007a7308 */ /* 0x0002a20000000800 */
[----:B0-----:R-:W-:-:S01]  /*1eb10*/  FFMA.FTZ R3, R151, R3, R20 ;  /* 0x0000000397037223 */ /* 0x001fc20000010014 */
        /* <DEDUP_REMOVED lines=8> */
[----:B------:R-:W-:Y:S01]  /*1eba0*/  R2UR UR6, R12 ;  /* 0x000000000c0672ca */ /* 0x000fe200000e0000 */
[----:B------:R-:W-:-:S01]  /*1ebb0*/  FFMA.FTZ R145, R145, R88, -R111 ;  /* 0x0000005891917223 */ /* 0x000fc2000001086f */
[----:B------:R-:W-:Y:S01]  /*1ebc0*/  FFMA.FTZ R149, R149, R88, -R111 ;  /* 0x0000005895957223 */ /* 0x000fe2000001086f */
[----:B------:R-:W-:-:S01]  /*1ebd0*/  FADD.FTZ R128, R153, R128 ;  /* 0x0000008099807221 */ /* 0x000fc20000010000 */
[-CC-:B------:R-:W-:Y:S01]  /*1ebe0*/  FFMA.FTZ R129, R129, R88.reuse, -R111.reuse ;  /* 0x0000005881817223 */ /* 0x180fe2000001086f */
[----:B------:R-:W-:-:S01]  /*1ebf0*/  FFMA.FTZ R100, R100, R88, -R111 ;  /* 0x0000005864647223 */ /* 0x000fc2000001086f */
[----:B------:R-:W3:Y:S01]  /*1ec00*/  MUFU.EX2 R119, R119 ;  /* 0x0000007700777308 */ /* 0x000ee20000000800 */
[----:B-1----:R-:W-:-:S01]  /*1ec10*/  FADD.FTZ R13, R9, R128 ;  /* 0x00000080090d7221 */ /* 0x002fc20000010000 */
        /* <DEDUP_REMOVED lines=10> */
[----:B------:R-:W-:Y:S01]  /*1ecc0*/  ISETP.NE.AND P0, PT, R230, RZ, PT ;  /* 0x000000ffe600720c */ /* 0x000fe20003f05270 */
[----:B------:R-:W-:-:S01]  /*1ecd0*/  FFMA.FTZ R95, R95, R88, -R111 ;  /* 0x000000585f5f7223 */ /* 0x000fc2000001086f */
[-CC-:B------:R-:W-:Y:S01]  /*1ece0*/  FFMA.FTZ R105, R105, R88.reuse, -R111.reuse ;  /* 0x0000005869697223 */ /* 0x180fe2000001086f */
[----:B------:R-:W-:-:S01]  /*1ecf0*/  FFMA.FTZ R133, R133, R88, -R111 ;  /* 0x0000005885857223 */ /* 0x000fc2000001086f */
[----:B------:R-:W4:Y:S01]  /*1ed00*/  MUFU.EX2 R154, R154 ;  /* 0x0000009a009a7308 */ /* 0x000f220000000800 */
[----:B------:R-:W-:-:S07]  /*1ed10*/  FFMA.FTZ R103, R103, R88, -R111 ;  /* 0x0000005867677223 */ /* 0x000fce000001086f */
[----:B------:R-:W5:Y:S08]  /*1ed20*/  MUFU.EX2 R163, R163 ;  /* 0x000000a300a37308 */ /* 0x000f700000000800 */
[----:B------:R-:W5:Y:S08]  /*1ed30*/  MUFU.EX2 R156, R156 ;  /* 0x0000009c009c7308 */ /* 0x000f700000000800 */
[----:B------:R-:W5:Y:S08]  /*1ed40*/  MUFU.EX2 R165, R165 ;  /* 0x000000a500a57308 */ /* 0x000f700000000800 */
[----:B------:R-:W5:Y:S08]  /*1ed50*/  MUFU.EX2 R136, R136 ;  /* 0x0000008800887308 */ /* 0x000f700000000800 */
[----:B------:R-:W5:Y:S08]  /*1ed60*/  MUFU.EX2 R137, R137 ;  /* 0x0000008900897308 */ /* 0x000f700000000800 */
[----:B------:R-:W-:Y:S08]  /*1ed70*/  MUFU.EX2 R138, R138 ;  /* 0x0000008a008a7308 */ /* 0x000ff00000000800 */
[----:B------:R-:W-:Y:S08]  /*1ed80*/  MUFU.EX2 R167, R167 ;  /* 0x000000a700a77308 */ /* 0x000ff00000000800 */
[----:B------:R-:W-:Y:S08]  /*1ed90*/  MUFU.EX2 R140, R140 ;  /* 0x0000008c008c7308 */ /* 0x000ff00000000800 */
[----:B------:R-:W5:Y:S08]  /*1eda0*/  MUFU.EX2 R118, R118 ;  /* 0x0000007600767308 */ /* 0x000f700000000800 */
[----:B------:R-:W5:Y:S08]  /*1edb0*/  MUFU.EX2 R139, R139 ;  /* 0x0000008b008b7308 */ /* 0x000f700000000800 */
[----:B------:R-:W5:Y:S08]  /*1edc0*/  MUFU.EX2 R120, R120 ;  /* 0x0000007800787308 */ /* 0x000f700000000800 */
[----:B------:R-:W5:Y:S08]  /*1edd0*/  MUFU.EX2 R141, R141 ;  /* 0x0000008d008d7308 */ /* 0x000f700000000800 */
[----:B------:R-:W5:Y:S01]  /*1ede0*/  MUFU.EX2 R145, R145 ;  /* 0x0000009100917308 */ /* 0x000f620000000800 */
[----:B------:R-:W-:-:S02]  /*1edf0*/  WARPGROUP.DEPBAR.LE gsb0, 0x0 ;  /* 0x00008000000079c5 */ /* 0x000fc40000010000 */
[----:B--2---:R-:W-:Y:S01]  /*1ee00*/  FFMA.FTZ R175, R122, R0, R115 ;  /* 0x000000007aaf7223 */ /* 0x004fe20000010073 */
[----:B------:R-:W-:-:S01]  /*1ee10*/  FFMA.FTZ R173, R126, R88, -R111 ;  /* 0x000000587ead7223 */ /* 0x000fc2000001086f */
[-CC-:B------:R-:W-:Y:S01]  /*1ee20*/  FFMA.FTZ R126, R131, R88.reuse, -R111.reuse ;  /* 0x00000058837e7223 */ /* 0x180fe2000001086f */
[----:B------:R-:W-:-:S01]  /*1ee30*/  FFMA.FTZ R131, R132, R88, -R111 ;  /* 0x0000005884837223 */ /* 0x000fc2000001086f */
[----:B0-----:R-:W-:Y:S01]  /*1ee40*/  FADD.FTZ R0, R176, R175 ;  /* 0x000000afb0007221 */ /* 0x001fe20000010000 */
[----:B------:R-:W-:Y:S01]  /*1ee50*/  WARPGROUP.ARRIVE ;  /* 0x00000000000079c5 */ /* 0x000fe20000000000 */
[----:B------:R-:W0:Y:S02]  /*1ee60*/  MUFU.EX2 R130, R130 ;  /* 0x0000008200827308 */ /* 0x000e240000000800 */
[----:B---3--:R-:W-:-:S04]  /*1ee70*/  FADD.FTZ R3, R119, R0 ;  /* 0x0000000077037221 */ /* 0x008fc80000010000 */
[----:B-1----:R-:W-:Y:S02]  /*1ee80*/  FADD.FTZ R3, R152, R3 ;  /* 0x0000000398037221 */ /* 0x002fe40000010000 */
[----:B------:R-:W1:Y:S02]  /*1ee90*/  MUFU.EX2 R142, R142 ;  /* 0x0000008e008e7308 */ /* 0x000e640000000800 */
[----:B----4-:R-:W-:-:S04]  /*1eea0*/  FADD.FTZ R0, R154, R3 ;  /* 0x000000039a007221 */ /* 0x010fc80000010000 */
[----:B-----5:R-:W-:Y:S01]  /*1eeb0*/  FADD.FTZ R3, R163, R0 ;  /* 0x00000000a3037221 */ /* 0x020fe20000010000 */
[----:B------:R-:W-:-:S01]  /*1eec0*/  FADD.FTZ R0, R110, R13 ;  /* 0x0000000d6e007221 */ /* 0x000fc20000010000 */
[----:B------:R-:W2:Y:S02]  /*1eed0*/  MUFU.EX2 R113, R113 ;  /* 0x0000007100717308 */ /* 0x000ea40000000800 */
[----:B------:R-:W-:-:S01]  /*1eee0*/  FADD.FTZ R132, R156, R3 ;  /* 0x000000039c847221 */ /* 0x000fc20000010000 */
[----:B------:R-:W-:-:S03]  /*1eef0*/  FADD.FTZ R3, R161, R0 ;  /* 0x00000000a1037221 */ /* 0x000fc60000010000 */
[----:B------:R-:W-:Y:S01]  /*1ef00*/  FADD.FTZ R13, R165, R132 ;  /* 0x00000084a50d7221 */ /* 0x000fe20000010000 */
[----:B------:R-:W-:-:S01]  /*1ef10*/  FADD.FTZ R0, R104, R3 ;  /* 0x0000000368007221 */ /* 0x000fc20000010000 */
[----:B------:R-:W3:Y:S02]  /*1ef20*/  MUFU.EX2 R149, R149 ;  /* 0x0000009500957308 */ /* 0x000ee40000000800 */
[----:B------:R-:W-:-:S01]  /*1ef30*/  FADD.FTZ R132, R136, R13 ;  /* 0x0000000d88847221 */ /* 0x000fc20000010000 */
[----:B------:R-:W-:-:S03]  /*1ef40*/  FADD.FTZ R3, R107, R0 ;  /* 0x000000006b037221 */ /* 0x000fc60000010000 */
[----:B------:R-:W-:Y:S01]  /*1ef50*/  FADD.FTZ R13, R137, R132 ;  /* 0x00000084890d7221 */ /* 0x000fe20000010000 */
[----:B------:R-:W-:-:S01]  /*1ef60*/  FADD.FTZ R0, R118, R3 ;  /* 0x0000000376007221 */ /* 0x000fc20000010000 */
[----:B------:R-:W4:Y:S02]  /*1ef70*/  MUFU.EX2 R14, R14 ;  /* 0x0000000e000e7308 */ /* 0x000f240000000800 */
[----:B------:R-:W-:-:S01]  /*1ef80*/  FADD.FTZ R132, R138, R13 ;  /* 0x0000000d8a847221 */ /* 0x000fc20000010000 */
[----:B------:R-:W-:-:S03]  /*1ef90*/  FADD.FTZ R3, R139, R0 ;  /* 0x000000008b037221 */ /* 0x000fc60000010000 */
[----:B------:R-:W-:Y:S01]  /*1efa0*/  FADD.FTZ R13, R167, R132 ;  /* 0x00000084a70d7221 */ /* 0x000fe20000010000 */
[----:B------:R-:W-:-:S01]  /*1efb0*/  FADD.FTZ R0, R120, R3 ;  /* 0x0000000378007221 */ /* 0x000fc20000010000 */
[----:B------:R-:W5:Y:S02]  /*1efc0*/  MUFU.EX2 R121, R121 ;  /* 0x0000007900797308 */ /* 0x000f640000000800 */
[----:B------:R-:W-:-:S01]  /*1efd0*/  FADD.FTZ R132, R140, R13 ;  /* 0x0000000d8c847221 */ /* 0x000fc20000010000 */
[----:B------:R-:W-:Y:S02]  /*1efe0*/  IMAD.MOV.U32 R13, RZ, RZ, -0x3ffffff0 ;  /* 0xc0000010ff0d7424 */ /* 0x000fe400078e00ff */
[----:B------:R-:W-:-:S01]  /*1eff0*/  FADD.FTZ R3, R141, R0 ;  /* 0x000000008d037221 */ /* 0x000fc20000010000 */
[----:B------:R-:W-:Y:S02]  /*1f000*/  FADD.FTZ R157, R145, R132 ;  /* 0x00000084919d7221 */ /* 0x000fe40000010000 */
[----:B------:R-:W-:Y:S01]  /*1f010*/  R2UR UR7, R13 ;  /* 0x000000000d0772ca */ /* 0x000fe200000e0000 */
[----:B------:R-:W5:Y:S01]  /*1f020*/  MUFU.EX2 R15, R15 ;  /* 0x0000000f000f7308 */ /* 0x000f620000000800 */
[----:B0-----:R-:W-:-:S01]  /*1f030*/  FADD.FTZ R0, R130, R3 ;  /* 0x0000000382007221 */ /* 0x001fc20000010000 */
[----:B-1----:R-:W-:Y:S01]  /*1f040*/  FADD.FTZ R132, R142, R157 ;  /* 0x0000009d8e847221 */ /* 0x002fe20000010000 */
[----:B------:R-:W-:-:S02]  /*1f050*/  FFMA.FTZ R13, R108, R88, -R111 ;  /* 0x000000586c0d7223 */ /* 0x000fc4000001086f */
[----:B--2---:R-:W-:Y:S01]  /*1f060*/  FADD.FTZ R3, R113, R0 ;  /* 0x0000000071037221 */ /* 0x004fe20000010000 */
[----:B---3--:R-:W-:-:S02]  /*1f070*/  FADD.FTZ R157, R149, R132 ;  /* 0x00000084959d7221 */ /* 0x008fc40000010000 */
[----:B------:R-:W0:Y:S01]  /*1f080*/  MUFU.EX2 R123, R123 ;  /* 0x0000007b007b7308 */ /* 0x000e220000000800 */
[----:B------:R-:W-:-:S01]  /*1f090*/  FADD.FTZ R0, R134, R3 ;  /* 0x0000000386007221 */ /* 0x000fc20000010000 */
[----:B----4-:R-:W-:Y:S01]  /*1f0a0*/  FADD.FTZ R108, R14, R157 ;  /* 0x0000009d0e6c7221 */ /* 0x010fe20000010000 */
[----:B------:R-:W-:-:S01]  /*1f0b0*/  FFMA.FTZ R157, R112, R88, -R111 ;  /* 0x00000058709d7223 */ /* 0x000fc2000001086f */
[----:B------:R-:W-:Y:S01]  /*1f0c0*/  QGMMA.64x128x32.F32.E4M3.E4M3 R24, R168, gdesc[UR4], R24, gsb0 ;  /* 0x01e00004a8187df3 */ /* 0x000fe20008000818 */
[----:B-----5:R-:W-:-:S03]  /*1f0d0*/  FADD.FTZ R0, R121, R0 ;  /* 0x0000000079007221 */ /* 0x020fc60000010000 */
[----:B------:R1:W2:Y:S01]  /*1f0e0*/  MUFU.EX2 R6, R146 ;  /* 0x0000009200067308 */ /* 0x0002a20000000800 */
[----:B------:R-:W-:-:S07]  /*1f0f0*/  FADD.FTZ R3, R15, R108 ;  /* 0x0000006c0f037221 */ /* 0x000fce0000010000 */
[----:B------:R-:W3:Y:S01]  /*1f100*/  MUFU.EX2 R173, R173 ;  /* 0x000000ad00ad7308 */ /* 0x000ee20000000800 */
[----:B-1----:R-:W-:-:S07]  /*1f110*/  @!P0 LEA R146, R11, R16, 0x3 ;  /* 0x000000100b928211 */ /* 0x002fce00078e18ff */
[----:B------:R-:W1:Y:S08]  /*1f120*/  MUFU.EX2 R125, R125 ;  /* 0x0000007d007d7308 */ /* 0x000e700000000800 */
[----:B------:R-:W4:Y:S08]  /*1f130*/  MUFU.EX2 R124, R124 ;  /* 0x0000007c007c7308 */ /* 0x000f300000000800 */
[----:B------:R-:W5:Y:S08]  /*1f140*/  MUFU.EX2 R129, R129 ;  /* 0x0000008100817308 */ /* 0x000f700000000800 */
[----:B------:R-:W5:Y:S08]  /*1f150*/  MUFU.EX2 R117, R117 ;  /* 0x0000007500757308 */ /* 0x000f700000000800 */
[----:B------:R-:W5:Y:S08]  /*1f160*/  MUFU.EX2 R126, R126 ;  /* 0x0000007e007e7308 */ /* 0x000f700000000800 */
[----:B------:R-:W5:Y:S08]  /*1f170*/  MUFU.EX2 R131, R131 ;  /* 0x0000008300837308 */ /* 0x000f700000000800 */
[----:B------:R-:W5:Y:S08]  /*1f180*/  MUFU.EX2 R127, R127 ;  /* 0x0000007f007f7308 */ /* 0x000f700000000800 */
[----:B------:R-:W5:Y:S08]  /*1f190*/  MUFU.EX2 R128, R128 ;  /* 0x0000008000807308 */ /* 0x000f700000000800 */
[----:B------:R-:W5:Y:S08]  /*1f1a0*/  MUFU.EX2 R155, R155 ;  /* 0x0000009b009b7308 */ /* 0x000f700000000800 */
[----:B------:R-:W-:Y:S08]  /*1f1b0*/  MUFU.EX2 R12, R100 ;  /* 0x00000064000c7308 */ /* 0x000ff00000000800 */
[----:B------:R-:W5:Y:S08]  /*1f1c0*/  MUFU.EX2 R93, R93 ;  /* 0x0000005d005d7308 */ /* 0x000f700000000800 */
[----:B------:R5:W-:Y:S08]  /*1f1d0*/  MUFU.EX2 R100, R159 ;  /* 0x0000009f00647308 */ /* 0x000bf00000000800 */
[----:B------:R-:W5:Y:S08]  /*1f1e0*/  MUFU.EX2 R106, R106 ;  /* 0x0000006a006a7308 */ /* 0x000f700000000800 */
[----:B------:R-:W5:Y:S08]  /*1f1f0*/  MUFU.EX2 R102, R102 ;  /* 0x0000006600667308 */ /* 0x000f700000000800 */
[----:B------:R-:W5:Y:S08]  /*1f200*/  MUFU.EX2 R109, R109 ;  /* 0x0000006d006d7308 */ /* 0x000f700000000800 */
[----:B------:R-:W5:Y:S01]  /*1f210*/  MUFU.EX2 R135, R135 ;  /* 0x0000008700877308 */ /* 0x000f620000000800 */
[----:B------:R-:W-:-:S02]  /*1f220*/  WARPGROUP.DEPBAR.LE gsb0, 0x0 ;  /* 0x00008000000079c5 */ /* 0x000fc40000010000 */
[----:B0-----:R-:W-:Y:S01]  /*1f230*/  FADD.FTZ R169, R123, R0 ;  /* 0x000000007ba97221 */ /* 0x001fe20000010000 */
[----:B--2---:R-:W-:-:S03]  /*1f240*/  FADD.FTZ R0, R6, R3 ;  /* 0x0000000306007221 */ /* 0x004fc60000010000 */
[----:B------:R-:W-:Y:S01]  /*1f250*/  FADD.FTZ R108, R144, R169 ;  /* 0x000000a9906c7221 */ /* 0x000fe20000010000 */
[----:B---3--:R-:W-:-:S01]  /*1f260*/  FADD.FTZ R3, R173, R0 ;  /* 0x00000000ad037221 */ /* 0x008fc20000010000 */
[----:B------:R-:W0:Y:S02]  /*1f270*/  MUFU.EX2 R162, R162 ;  /* 0x000000a200a27308 */ /* 0x000e240000000800 */
[----:B-1----:R-:W-:-:S01]  /*1f280*/  FADD.FTZ R169, R125, R108 ;  /* 0x0000006c7da97221 */ /* 0x002fc20000010000 */
[----:B----4-:R-:W-:-:S03]  /*1f290*/  FADD.FTZ R0, R124, R3 ;  /* 0x000000037c007221 */ /* 0x010fc60000010000 */
[----:B------:R-:W-:Y:S01]  /*1f2a0*/  FADD.FTZ R108, R148, R169 ;  /* 0x000000a9946c7221 */ /* 0x000fe20000010000 */
[----:B-----5:R-:W-:-:S01]  /*1f2b0*/  FADD.FTZ R3, R129, R0 ;  /* 0x0000000081037221 */ /* 0x020fc20000010000 */
[----:B------:R-:W1:Y:S02]  /*1f2c0*/  MUFU.EX2 R13, R13 ;  /* 0x0000000d000d7308 */ /* 0x000e640000000800 */
[----:B------:R-:W-:-:S01]  /*1f2d0*/  FADD.FTZ R159, R117, R108 ;  /* 0x0000006c759f7221 */ /* 0x000fc20000010000 */
[----:B------:R-:W-:-:S03]  /*1f2e0*/  FADD.FTZ R0, R126, R3 ;  /* 0x000000037e007221 */ /* 0x000fc60000010000 */
[----:B------:R-:W-:Y:S01]  /*1f2f0*/  FADD.FTZ R108, R150, R159 ;  /* 0x0000009f966c7221 */ /* 0x000fe20000010000 */
        /* <DEDUP_REMOVED lines=11> */
[----:B------:R-:W4:Y:S01]  /*1f3b0*/  MUFU.EX2 R157, R157 ;  /* 0x0000009d009d7308 */ /* 0x000f220000000800 */
[----:B------:R-:W-:Y:S01]  /*1f3c0*/  IADD3 R0, -R228, 0xb, RZ ;  /* 0x0000000be4007810 */ /* 0x000fe20007ffe1ff */
[----:B------:R-:W-:Y:S01]  /*1f3d0*/  FADD.FTZ R159, R135, R108 ;  /* 0x0000006c879f7221 */ /* 0x000fe20000010000 */
[----:B------:R-:W-:-:S03]  /*1f3e0*/  FADD.FTZ R108, R12, R3 ;  /* 0x000000030c6c7221 */ /* 0x000fc60000010000 */
[----:B0-----:R-:W-:Y:S01]  /*1f3f0*/  FADD.FTZ R112, R162, R159 ;  /* 0x0000009fa2707221 */ /* 0x001fe20000010000 */
[----:B-1----:R-:W-:-:S01]  /*1f400*/  FADD.FTZ R3, R13, R108 ;  /* 0x0000006c0d037221 */ /* 0x002fc20000010000 */
[----:B------:R-:W0:Y:S01]  /*1f410*/  MUFU.EX2 R143, R143 ;  /* 0x0000008f008f7308 */ /* 0x000e220000000800 */
[----:B------:R-:W-:-:S01]  /*1f420*/  FFMA.FTZ R108, R99, R88, -R111 ;  /* 0x00000058636c7223 */ /* 0x000fc2000001086f */
[----:B--2---:R-:W-:Y:S01]  /*1f430*/  FADD.FTZ R159, R97, R112 ;  /* 0x00000070619f7221 */ /* 0x004fe20000010000 */
[----:B------:R-:W-:-:S03]  /*1f440*/  FADD.FTZ R112, R100, R3 ;  /* 0x0000000364707221 */ /* 0x000fc60000010000 */
[----:B---3--:R-:W-:Y:S02]  /*1f450*/  FADD.FTZ R132, R164, R159 ;  /* 0x0000009fa4847221 */ /* 0x008fe40000010000 */
[----:B------:R-:W1:Y:S01]  /*1f460*/  MUFU.EX2 R90, R90 ;  /* 0x0000005a005a7308 */ /* 0x000e620000000800 */
[----:B----4-:R-:W-:-:S07]  /*1f470*/  FADD.FTZ R3, R157, R112 ;  /* 0x000000709d037221 */ /* 0x010fce0000010000 */
[----:B------:R-:W2:Y:S01]  /*1f480*/  MUFU.EX2 R166, R166 ;  /* 0x000000a600a67308 */ /* 0x000ea20000000800 */
[----:B0-----:R-:W-:-:S07]  /*1f490*/  FADD.FTZ R159, R143, R132 ;  /* 0x000000848f9f7221 */ /* 0x001fce0000010000 */
[----:B------:R-:W0:Y:S01]  /*1f4a0*/  MUFU.EX2 R91, R91 ;  /* 0x0000005b005b7308 */ /* 0x000e220000000800 */
[----:B-1----:R-:W-:-:S01]  /*1f4b0*/  FADD.FTZ R112, R90, R3 ;  /* 0x000000035a707221 */ /* 0x002fc20000010000 */
[----:B------:R-:W-:-:S05]  /*1f4c0*/  @!P0 VIADD R3, R146, 0x29840 ;  /* 0x0002984092038836 */ /* 0x000fca0000000000 */
[----:B------:R-:W-:Y:S01]  /*1f4d0*/  @!P0 PRMT R3, RZ, 0x654, R3 ;  /* 0x00000654ff038816 */ /* 0x000fe20000000003 */
[----:B------:R-:W1:Y:S01]  /*1f4e0*/  MUFU.EX2 R147, R147 ;  /* 0x0000009300937308 */ /* 0x000e620000000800 */
[----:B--2---:R-:W-:-:S01]  /*1f4f0*/  FADD.FTZ R132, R166, R159 ;  /* 0x0000009fa6847221 */ /* 0x004fc20000010000 */
[----:B------:R2:W-:Y:S06]  /*1f500*/  BAR.ARV R0, 0x100 ;  /* 0x000400000000751d */ /* 0x0005ec0000002000 */
[----:B------:R-:W2:Y:S01]  /*1f510*/  MUFU.EX2 R94, R94 ;  /* 0x0000005e005e7308 */ /* 0x000ea20000000800 */
[----:B0-----:R-:W-:-:S01]  /*1f520*/  FADD.FTZ R159, R91, R112 ;  /* 0x000000705b9f7221 */ /* 0x001fc20000010000 */
[----:B------:R0:W-:Y:S06]  /*1f530*/  @!P0 SYNCS.ARRIVE.TRANS64.RED.A1T0 RZ, [R3+URZ], RZ ;  /* 0x000000ff03ff89a7 */ /* 0x0001ec000810043f */
[----:B------:R-:W3:Y:S01]  /*1f540*/  MUFU.EX2 R180, R180 ;  /* 0x000000b400b47308 */ /* 0x000ee20000000800 */
[----:B-1----:R-:W-:-:S07]  /*1f550*/  FADD.FTZ R111, R147, R132 ;  /* 0x00000084936f7221 */ /* 0x002fce0000010000 */
[----:B------:R-:W1:Y:S01]  /*1f560*/  MUFU.EX2 R95, R95 ;  /* 0x0000005f005f7308 */ /* 0x000e620000000800 */
[----:B--2---:R-:W-:-:S07]  /*1f570*/  FADD.FTZ R0, R94, R159 ;  /* 0x0000009f5e007221 */ /* 0x004fce0000010000 */
[----:B------:R-:W0:Y:S01]  /*1f580*/  MUFU.EX2 R101, R101 ;  /* 0x0000006500657308 */ /* 0x000e220000000800 */
[----:B---3--:R-:W-:-:S07]  /*1f590*/  FADD.FTZ R112, R180, R111 ;  /* 0x0000006fb4707221 */ /* 0x008fce0000010000 */
        /* <DEDUP_REMOVED lines=14> */
[----:B0-----:R-:W-:-:S03]  /*1f680*/  FADD.FTZ R3, R7, R112 ;  /* 0x0000007007037221 */ /* 0x001fc60000010000 */
[----:B--2---:R-:W-:Y:S01]  /*1f690*/  FADD.FTZ R0, R103, R0 ;  /* 0x0000000067007221 */ /* 0x004fe20000010000 */
[----:B------:R-:W-:Y:S06]  /*1f6a0*/  @!P1 BRA `(.L_x_2325) ;  /* 0x0000000000049947 */ /* 0x000fec0003800000 */
[----:B------:R-:W-:Y:S01]  /*1f6b0*/  BPT.TRAP 0x1 ;  /* 0x000000040000795c */ /* 0x000fe20000300000 */
.L_x_2325:
        /* <DEDUP_REMOVED lines=10> */
[----:B------:R-:W-:Y:S01]  /*1f760*/  IADD3 R6, R6, 0x29860, RZ ;  /* 0x0002986006067810 */ /* 0x000fe20007ffe0ff */
[-C--:B------:R-:W-:Y:S01]  /*1f770*/  FMUL.FTZ R29, R29, R151.reuse ;  /* 0x000000971d1d7220 */ /* 0x080fe20000410000 */
[----:B------:R-:W-:Y:S01]  /*1f780*/  F2FP.SATFINITE.E4M3.F32.PACK_AB_MERGE_C R113, R113, R130, RZ ;  /* 0x000000827171723e */ /* 0x000fe200048070ff */
[-C--:B------:R-:W-:Y:S01]  /*1f790*/  FMUL.FTZ R32, R32, R151.reuse ;  /* 0x0000009720207220 */ /* 0x080fe20000410000 */
[----:B------:R-:W-:Y:S01]  /*1f7a0*/  PRMT R6, R9, 0x654, R6 ;  /* 0x0000065409067816 */ /* 0x000fe20000000006 */
[----:B------:R-:W-:Y:S01]  /*1f7b0*/  FMUL.FTZ R33, R33, R151 ;  /* 0x0000009721217220 */ /* 0x000fe20000410000 */
[----:B------:R-:W-:Y:S01]  /*1f7c0*/  F2FP.SATFINITE.E4M3.F32.PACK_AB_MERGE_C R119, R152, R119, RZ ;  /* 0x000000779877723e */ /* 0x000fe200048070ff */
[-C--:B------:R-:W-:Y:S01]  /*1f7d0*/  FMUL.FTZ R36, R36, R151.reuse ;  /* 0x0000009724247220 */ /* 0x080fe20000410000 */
[----:B------:R-:W-:Y:S01]  /*1f7e0*/  F2FP.SATFINITE.E4M3.F32.PACK_AB_MERGE_C R7, R7, R96, RZ ;  /* 0x000000600707723e */ /* 0x000fe200048070ff */
[----:B------:R0:W-:Y:S01]  /*1f7f0*/  SYNCS.ARRIVE.TRANS64.RED.A1T0 RZ, [R6+URZ], RZ ;  /* 0x000000ff06ff79a7 */ /* 0x0001e2000810043f */
[----:B------:R-:W-:Y:S01]  /*1f800*/  F2FP.SATFINITE.E4M3.F32.PACK_AB_MERGE_C R113, R141, R120, R113 ;  /* 0x000000788d71723e */ /* 0x000fe20004807071 */
        /* <DEDUP_REMOVED lines=91> */
[----:B0-----:R-:W-:-:S02]  /*1fdc0*/  IMAD.MOV.U32 R6, RZ, RZ, R21 ;  /* 0x000000ffff067224 */ /* 0x001fc400078e0015 */
[----:B------:R-:W-:Y:S02]  /*1fdd0*/  IMAD.MOV.U32 R7, RZ, RZ, R89 ;  /* 0x000000ffff077224 */ /* 0x000fe400078e0059 */
[----:B------:R-:W-:Y:S02]  /*1fde0*/  IMAD.MOV.U32 R10, RZ, RZ, R11 ;  /* 0x000000ffff0a7224 */ /* 0x000fe400078e000b */
[----:B------:R-:W-:Y:S01]  /*1fdf0*/  IMAD.MOV.U32 R182, RZ, RZ, R113 ;  /* 0x000000ffffb67224 */ /* 0x000fe200078e0071 */
[----:B------:R-:W-:Y:S06]  /*1fe00*/  @P0 BRA `(.L_x_2326) ;  /* 0xffffffb800400947 */ /* 0x000fec000383ffff */
[----:B------:R-:W-:-:S07]  /*1fe10*/  IMAD.MOV.U32 R145, RZ, RZ, R11 ;  /* 0x000000ffff917224 */ /* 0x000fce00078e000b */
.L_x_2315:
[----:B------:R-:W-:-:S13]  /*1fe20*/  ISETP.GE.AND P0, PT, R8, RZ, PT ;  /* 0x000000ff0800720c */ /* 0x000fda0003f06270 */
[----:B------:R-:W-:Y:S05]  /*1fe30*/  @!P0 BRA `(.L_x_2327) ;  /* 0x0000003c00288947 */ /* 0x000fea0003800000 */
[----:B------:R-:W-:Y:S01]  /*1fe40*/  MOV R5, R21 ;  /* 0x0000001500057202 */ /* 0x000fe20000000f00 */
[----:B------:R-:W-:Y:S02]  /*1fe50*/  IMAD.MOV.U32 R6, RZ, RZ, R89 ;  /* 0x000000ffff067224 */ /* 0x000fe400078e0059 */
[----:B------:R-:W-:Y:S02]  /*1fe60*/  IMAD.MOV.U32 R7, RZ, RZ, R188 ;  /* 0x000000ffff077224 */ /* 0x000fe400078e00bc */
[----:B------:R-:W-:-:S07]  /*1fe70*/  IMAD.MOV.U32 R9, RZ, RZ, R145 ;  /* 0x000000ffff097224 */ /* 0x000fce00078e0091 */
.L_x_2339:
        /* <DEDUP_REMOVED lines=8> */
.L_x_2329:
[----:B------:R-:W-:-:S04]  /*1ff00*/  IADD3 R10, R9, 0x1, RZ ;  /* 0x00000001090a7810 */ /* 0x000fc80007ffe0ff */
[----:B------:R-:W-:-:S04]  /*1ff10*/  ISETP.NE.AND P2, PT, R10, 0x2, PT ;  /* 0x000000020a00780c */ /* 0x000fc80003f45270 */
[----:B------:R-:W-:Y:S02]  /*1ff20*/  SEL R11, R10, RZ, P2 ;  /* 0x000000ff0a0b7207 */ /* 0x000fe40001000000 */
[----:B------:R-:W-:-:S03]  /*1ff30*/  SHF.L.U32 R10, R188, 0x1f, RZ ;  /* 0x0000001fbc0a7819 */ /* 0x000fc600000006ff */
[----:B------:R-:W-:-:S04]  /*1ff40*/  IMAD R11, R11, 0x8, R16 ;  /* 0x000000080b0b7824 */ /* 0x000fc800078e0210 */
[----:B------:R0:W1:Y:S01]  /*1ff50*/  SYNCS.PHASECHK.TRANS64.TRYWAIT P2, [R11+URZ+0x29830], R10 ;  /* 0x0298300a0b0075a7 */ /* 0x000062000804017f */
[----:B------:R-:W-:Y:S05]  /*1ff60*/  @!P1 BRA `(.L_x_2330) ;  /* 0x0000000000049947 */ /* 0x000fea0003800000 */
[----:B------:R-:W-:Y:S01]  /*1ff70*/  BPT.TRAP 0x1 ;  /* 0x000000040000795c */ /* 0x000fe20000300000 */
.L_x_2330:
[----:B------:R-:W-:Y:S04]  /*1ff80*/  BSSY B0, `(.L_x_2328) ;  /* 0x0000004000007945 */ /* 0x000fe80003800000 */
[----:B-1----:R-:W-:Y:S05]  /*1ff90*/  @P2 BRA `(.L_x_2331) ;  /* 0x0000000000082947 */ /* 0x002fea0003800000 */
[----:B------:R-:W1:Y:S02]  /*1ffa0*/  SYNCS.PHASECHK.TRANS64.TRYWAIT P2, [R11+URZ+0x29830], R10 ;  /* 0x0298300a0b0075a7 */ /* 0x000e64000804017f */
[----:B-1----:R-:W-:Y:S05]  /*1ffb0*/  @!P2 BRA `(.L_x_2332) ;  /* 0x000000dc0028a947 */ /* 0x002fea0003800000 */
.L_x_2331:
[----:B------:R-:W-:Y:S05]  /*1ffc0*/  BSYNC B0 ;  /* 0x0000000000007941 */ /* 0x000fea0003800000 */
.L_x_2328:
[----:B01----:R-:W0:Y:S01]  /*1ffd0*/  S2R R11, SR_TID.X ;  /* 0x00000000000b7919 */ /* 0x003e220000002100 */
[----:B------:R-:W-:Y:S01]  /*1ffe0*/  VIADD R10, R9, 0x1 ;  /* 0x00000001090a7836 */ /* 0x000fe20000000000 */
[----:B------:R-:W-:Y:S05]  /*1fff0*/  WARPSYNC.ALL ;  /* 0x0000000000007948 */ /* 0x000fea0003800000 */
[C---:B------:R-:W-:Y:S01]  /*20000*/  ISETP.NE.AND P2, PT, R10.reuse, 0x2, PT ;  /* 0x000000020a00780c */ /* 0x040fe20003f45270 */
[----:B------:R-:W-:Y:S01]  /*20010*/  IMAD.MOV.U32 R13, RZ, RZ, -0x7fffffe0 ;  /* 0x80000020ff0d7424 */ /* 0x000fe200078e00ff */
[----:B------:R-:W-:Y:S01]  /*20020*/  UMOV UR28, UR24 ;  /* 0x00000018001c7c82 */ /* 0x000fe20008000000 */
[----:B------:R-:W-:Y:S01]  /*20030*/  IMAD.MOV.U32 R15, RZ, RZ, -0x7fffffe0 ;  /* 0x80000020ff0f7424 */ /* 0x000fe200078e00ff */
        /* <DEDUP_REMOVED lines=19> */
[----:B------:R-:W-:Y:S01]  /*20170*/  UMOV UR49, UR25 ;  /* 0x0000001900317c82 */ /* 0x000fe20008000000 */
[----:B------:R-:W-:-:S02]  /*20180*/  R2UR UR47, R15 ;  /* 0x000000000f2f72ca */ /* 0x000fc400000e0000 */
[----:B0-----:R-:W-:Y:S02]  /*20190*/  SHF.R.U32.HI R11, RZ, 0x7, R11 ;  /* 0x00000007ff0b7819 */ /* 0x001fe4000001160b */
[----:B------:R-:W-:Y:S01]  /*201a0*/  R2UR UR46, R14 ;  /* 0x000000000e2e72ca */ /* 0x000fe200000e0000 */
[----:B------:R-:W-:Y:S01]  /*201b0*/  VIADD R14, R12, 0x2 ;  /* 0x000000020c0e7836 */ /* 0x000fe20000000000 */
[----:B------:R-:W-:Y:S01]  /*201c0*/  R2UR UR50, R20 ;  /* 0x00000000143272ca */ /* 0x000fe200000e0000 */
[----:B------:R-:W-:Y:S01]  /*201d0*/  VIADD R11, R11, 0x8 ;  /* 0x000000080b0b7836 */ /* 0x000fe20000000000 */
[----:B------:R-:W-:Y:S02]  /*201e0*/  R2UR UR51, R21 ;  /* 0x00000000153372ca */ /* 0x000fe400000e0000 */
[----:B------:R-:W-:Y:S02]  /*201f0*/  MOV R15, 0x80000020 ;  /* 0x80000020000f7802 */ /* 0x000fe40000000f00 */
[----:B------:R0:W-:Y:S01]  /*20200*/  BAR.SYNC.DEFER_BLOCKING R11, 0x100 ;  /* 0x0004000b0000751d */ /* 0x0001e20000010000 */
[----:B------:R-:W-:Y:S01]  /*20210*/  R2UR UR6, R14 ;  /* 0x000000000e0672ca */ /* 0x000fe200000e0000 */
[----:B------:R-:W-:Y:S01]  /*20220*/  VIADD R14, R12, 0x82 ;  /* 0x000000820c0e7836 */ /* 0x000fe20000000000 */
[----:B------:R-:W-:Y:S01]  /*20230*/  R2UR UR7, R15 ;  /* 0x000000000f0772ca */ /* 0x000fe200000e0000 */
[----:B------:R-:W-:Y:S01]  /*20240*/  IMAD.MOV.U32 R15, RZ, RZ, -0x7fffffe0 ;  /* 0x80000020ff0f7424 */ /* 0x000fe200078e00ff */
[----:B------:R-:W-:Y:S01]  /*20250*/  MOV R13, 0x80000020 ;  /* 0x80000020000d7802 */ /* 0x000fe20000000f00 */
        /* <DEDUP_REMOVED lines=190> */
[C---:B------:R-:W-:Y:S02]  /*20e40*/  VIADD R14, R12.reuse, 0x682 ;  /* 0x000006820c0e7836 */ /* 0x040fe40000000000 */
[----:B------:R-:W-:Y:S02]  /*20e50*/  IMAD.MOV.U32 R15, RZ, RZ, -0x7fffffe0 ;  /* 0x80000020ff0f7424 */ /* 0x000fe400078e00ff */
[----:B------:R-:W-:Y:S01]  /*20e60*/  VIADD R12, R12, 0x702 ;  /* 0x000007020c0c7836 */ /* 0x000fe20000000000 */
[----:B------:R-:W-:-:S02]  /*20e70*/  WARPGROUP.DEPBAR.LE gsb0, 0x0 ;  /* 0x00008000000079c5 */ /* 0x000fc40000010000 */
        /* <DEDUP_REMOVED lines=32> */
.L_x_2334:
[----:B------:R-:W-:Y:S01]  /*21080*/  SHF.L.U32 R7, R7, 0x1f, RZ ;  /* 0x0000001f07077819 */ /* 0x000fe200000006ff */
[----:B------:R-:W-:-:S04]  /*21090*/  IMAD R12, R9, 0x8, R16 ;  /* 0x00000008090c7824 */ /* 0x000fc800078e0210 */
[----:B------:R0:W1:Y:S01]  /*210a0*/  SYNCS.PHASECHK.TRANS64.TRYWAIT P0, [R12+URZ+0x29850], R7 ;  /* 0x029850070c0075a7 */ /* 0x000062000800017f */
[----:B------:R-:W-:Y:S05]  /*210b0*/  @!P1 BRA `(.L_x_2335) ;  /* 0x0000000000049947 */ /* 0x000fea0003800000 */
[----:B------:R-:W-:Y:S01]  /*210c0*/  BPT.TRAP 0x1 ;  /* 0x000000040000795c */ /* 0x000fe20000300000 */
.L_x_2335:
[----:B------:R-:W-:Y:S04]  /*210d0*/  BSSY B0, `(.L_x_2333) ;  /* 0x0000004000007945 */ /* 0x000fe80003800000 */
[----:B-1----:R-:W-:Y:S05]  /*210e0*/  @P0 BRA `(.L_x_2336) ;  /* 0x0000000000080947 */ /* 0x002fea0003800000 */
[----:B------:R-:W1:Y:S02]  /*210f0*/  SYNCS.PHASECHK.TRANS64.TRYWAIT P0, [R12+URZ+0x29850], R7 ;  /* 0x029850070c0075a7 */ /* 0x000e64000800017f */
[----:B-1----:R-:W-:Y:S05]  /*21100*/  @!P0 BRA `(.L_x_2337) ;  /* 0x000000c800e88947 */ /* 0x002fea0003800000 */
.L_x_2336:
[----:B------:R-:W-:Y:S05]  /*21110*/  BSYNC B0 ;  /* 0x0000000000007941 */ /* 0x000fea0003800000 */
.L_x_2333:
[C---:B01----:R-:W-:Y:S01]  /*21120*/  FMUL.FTZ R7, R2.reuse, R152 ;  /* 0x0000009802077220 */ /* 0x043fe20000410000 */
        /* <DEDUP_REMOVED lines=25> */
[----:B0-----:R-:W-:Y:S01]  /*212c0*/  FMNMX.FTZ R20, R7, R6, !PT ;  /* 0x0000000607147209 */ /* 0x001fe20007810000 */
        /* <DEDUP_REMOVED lines=77> */
[----:B------:R-:W-:Y:S05]  /*217a0*/  WARPSYNC.ALL ;  /* 0x0000000000007948 */ /* 0x000fea0003800000 */
[----:B------:R-:W-:Y:S01]  /*217b0*/  WARPGROUP.ARRIVE ;  /* 0x00000000000079c5 */ /* 0x000fe20000000000 */
[----:B------:R-:W1:Y:S01]  /*217c0*/  MUFU.TANH R157, R157 ;  /* 0x0000009d009d7308 */ /* 0x000e620000002400 */
[----:B--2---:R-:W-:-:S04]  /*217d0*/  FMNMX.FTZ R20, R156, R20, !PT ;  /* 0x000000149c147209 */ /* 0x004fc80007810000 */
        /* <DEDUP_REMOVED lines=9> */
[----:B--2---:R-:W-:Y:S02]  /*21870*/  LOP3.LUT R228, R202, 0x7f, RZ, 0xc0, !PT ;  /* 0x0000007fcae47812 */ /* 0x004fe400078ec0ff */
[----:B------:R-:W0:Y:S02]  /*21880*/  S2R R202, SR_TID.X ;  /* 0x0000000000ca7919 */ /* 0x000e240000002100 */
[----:B------:R-:W-:Y:S01]  /*21890*/  ISETP.NE.AND P0, PT, R228, RZ, PT ;  /* 0x000000ffe400720c */ /* 0x000fe20003f05270 */
[----:B------:R-:W2:Y:S01]  /*218a0*/  MUFU.TANH R165, R165 ;  /* 0x000000a500a57308 */ /* 0x000ea20000002400 */
[----:B-1----:R-:W-:-:S07]  /*218b0*/  FMNMX.FTZ R88, R137, R88, !PT ;  /* 0x0000005889587209 */ /* 0x002fce0007810000 */
[----:B------:R-:W1:Y:S01]  /*218c0*/  MUFU.TANH R163, R163 ;  /* 0x000000a300a37308 */ /* 0x000e620000002400 */
[----:B---3--:R-:W-:-:S07]  /*218d0*/  FMNMX.FTZ R20, R161, R20, !PT ;  /* 0x00000014a1147209 */ /* 0x008fce0007810000 */
[----:B------:R-:W3:Y:S01]  /*218e0*/  MUFU.TANH R141, R141 ;  /* 0x0000008d008d7308 */ /* 0x000ee20000002400 */
[----:B--2---:R-:W-:-:S07]  /*218f0*/  FMNMX.FTZ R88, R165, R88, !PT ;  /* 0x00000058a5587209 */ /* 0x004fce0007810000 */
[----:B------:R-:W2:Y:S01]  /*21900*/  MUFU.TANH R139, R139 ;  /* 0x0000008b008b7308 */ /* 0x000ea20000002400 */
[----:B-1----:R-:W-:Y:S02]  /*21910*/  FMNMX.FTZ R20, R163, R20, !PT ;  /* 0x00000014a3147209 */ /* 0x002fe40007810000 */
[----:B0-----:R-:W-:-:S05]  /*21920*/  SHF.R.U32.HI R202, RZ, 0x7, R202 ;  /* 0x00000007ffca7819 */ /* 0x001fca00000116ca */
[----:B------:R-:W0:Y:S01]  /*21930*/  MUFU.TANH R193, R193 ;  /* 0x000000c100c17308 */ /* 0x000e220000002400 */
[----:B---3--:R-:W-:-:S07]  /*21940*/  FMNMX.FTZ R88, R141, R88, !PT ;  /* 0x000000588d587209 */ /* 0x008fce0007810000 */
        /* <DEDUP_REMOVED lines=116> */
[----:B---3--:R-:W-:Y:S01]  /*22090*/  FMNMX.FTZ R89, R103, R20, !PT ;  /* 0x0000001467597209 */ /* 0x008fe20007810000 */
[----:B------:R-:W-:Y:S01]  /*220a0*/  VIADD R20, R16, 0x400 ;  /* 0x0000040010147836 */ /* 0x000fe20000000000 */
[----:B0-----:R-:W-:Y:S01]  /*220b0*/  FMNMX.FTZ R102, R88, R21, !PT ;  /* 0x0000001558667209 */ /* 0x001fe20007810000 */
[----:B------:R-:W-:-:S03]  /*220c0*/  IMAD.MOV.U32 R21, RZ, RZ, -0x3ffffff0 ;  /* 0xc0000010ff157424 */ /* 0x000fc600078e00ff */
[----:B------:R-:W-:Y:S01]  /*220d0*/  SHF.R.U32.HI R20, RZ, 0x4, R20 ;  /* 0x00000004ff147819 */ /* 0x000fe20000011614 */
[----:B------:R-:W0:Y:S03]  /*220e0*/  SHFL.BFLY PT, R138, R89, 0x2, 0x1f ;  /* 0x0c401f00598a7f89 */ /* 0x000e2600000e0000 */
[----:B------:R-:W-:Y:S02]  /*220f0*/  LOP3.LUT R20, R20, 0x3fff, RZ, 0xc0, !PT ;  /* 0x00003fff14147812 */ /* 0x000fe400078ec0ff */
[----:B------:R-:W-:Y:S02]  /*22100*/  R2UR UR7, R21 ;  /* 0x00000000150772ca */ /* 0x000fe400000e0000 */
[----:B------:R-:W-:Y:S01]  /*22110*/  LOP3.LUT R20, R20, 0x10000, RZ, 0xfc, !PT ;  /* 0x0001000014147812 */ /* 0x000fe200078efcff */
[----:B------:R-:W1:Y:S04]  /*22120*/  SHFL.BFLY PT, R21, R102, 0x1, 0x1f ;  /* 0x0c201f0066157f89 */ /* 0x000e6800000e0000 */
[----:B------:R-:W-:-:S05]  /*22130*/  IMAD R20, R9, 0x500, R20 ;  /* 0x0000050009147824 */ /* 0x000fca00078e0214 */
[C---:B------:R-:W-:Y:S02]  /*22140*/  R2UR UR6, R20.reuse ;  /* 0x00000000140672ca */ /* 0x040fe400000e0000 */
[----:B------:R-:W-:Y:S02]  /*22150*/  IADD3 R88, R20, 0x100, RZ ;  /* 0x0000010014587810 */ /* 0x000fe40007ffe0ff */
[----:B0-----:R-:W-:Y:S01]  /*22160*/  FMNMX.FTZ R138, R89, R138, !PT ;  /* 0x0000008a598a7209 */ /* 0x001fe20007810000 */
[----:B------:R-:W-:-:S04]  /*22170*/  IMAD.MOV.U32 R89, RZ, RZ, -0x3ffffff0 ;  /* 0xc0000010ff597424 */ /* 0x000fc800078e00ff */
[----:B------:R-:W0:Y:S04]  /*22180*/  SHFL.BFLY PT, R140, R138, 0x1, 0x1f ;  /* 0x0c201f008a8c7f89 */ /* 0x000e2800000e0000 */
[----:B------:R-:W-:Y:S01]  /*22190*/  QGMMA.64x128x32.F32.E4M3.E4M3 R24, R184, gdesc[UR4], R24, gsb0 ;  /* 0x01e00004b8187df3 */ /* 0x000fe20008000818 */
[----:B------:R-:W-:Y:S01]  /*221a0*/  R2UR UR6, R88 ;  /* 0x00000000580672ca */ /* 0x000fe200000e0000 */
[----:B------:R-:W-:Y:S01]  /*221b0*/  IMAD.U32 R88, RZ, RZ, UR54 ;  /* 0x00000036ff587e24 */ /* 0x000fe2000f8e00ff */
[----:B------:R-:W-:Y:S02]  /*221c0*/  R2UR UR7, R89 ;  /* 0x00000000590772ca */ /* 0x000fe400000e0000 */
[----:B-1----:R-:W-:Y:S02]  /*221d0*/  FMNMX.FTZ R89, R102, R21, !PT ;  /* 0x0000001566597209 */ /* 0x002fe40007810000 */
[----:B0-----:R-:W-:-:S05]  /*221e0*/  FMNMX.FTZ R21, R138, R140, !PT ;  /* 0x0000008c8a157209 */ /* 0x001fca0007810000 */
[----:B------:R-:W-:-:S04]  /*221f0*/  FADD.FTZ R5, -R21, R5 ;  /* 0x0000000515057221 */ /* 0x000fc80000010100 */
[----:B------:R-:W-:-:S06]  /*22200*/  FMUL.FTZ R5, R5, R88 ;  /* 0x0000005805057220 */ /* 0x000fcc0000410000 */
[----:B------:R-:W-:Y:S01]  /*22210*/  MUFU.EX2 R5, R5 ;  /* 0x0000000500057308 */ /* 0x000fe20000000800 */
[----:B------:R-:W-:Y:S02]  /*22220*/  WARPGROUP.DEPBAR.LE gsb0, 0x0 ;  /* 0x00008000000079c5 */ /* 0x000fe40000010000 */
[----:B------:R-:W-:Y:S01]  /*22230*/  WARPGROUP.ARRIVE ;  /* 0x00000000000079c5 */ /* 0x000fe20000000000 */
[----:B------:R-:W-:-:S01]  /*22240*/  FADD.FTZ R185, -R89, R6 ;  /* 0x0000000659b97221 */ /* 0x000fc20000010100 */
[----:B------:R-:W-:-:S03]  /*22250*/  FFMA.FTZ R187, R89, R88, -8 ;  /* 0xc100000059bb7423 */ /* 0x000fc60000010058 */
[-C--:B------:R-:W-:Y:S01]  /*22260*/  FMUL.FTZ R6, R185, R88.reuse ;  /* 0x00000058b9067220 */ /* 0x080fe20000410000 */
[----:B------:R-:W-:Y:S01]  /*22270*/  QGMMA.64x128x32.F32.E4M3.E4M3 R24, R180, gdesc[UR4], R24, gsb0 ;  /* 0x01e00004b4187df3 */ /* 0x000fe20008000818 */
[----:B------:R-:W-:-:S01]  /*22280*/  FFMA.FTZ R185, R7, R88, -R187 ;  /* 0x0000005807b97223 */ /* 0x000fc200000108bb */
[----:B------:R-:W-:Y:S01]  /*22290*/  MOV R7, 0xc0000010 ;  /* 0xc000001000077802 */ /* 0x000fe20000000f00 */
[----:B------:R0:W-:Y:S01]  /*222a0*/  MUFU.EX2 R102, R6 ;  /* 0x0000000600667308 */ /* 0x0001e20000000800 */
[----:B------:R-:W-:-:S01]  /*222b0*/  FFMA.FTZ R138, R11, R88, -R187 ;  /* 0x000000580b8a7223 */ /* 0x000fc200000108bb */
[-CC-:B------:R-:W-:Y:S01]  /*222c0*/  FFMA.FTZ R146, R193, R88.reuse, -R187.reuse ;  /* 0x00000058c1927223 */ /* 0x180fe200000108bb */
[----:B------:R-:W-:Y:S01]  /*222d0*/  R2UR UR7, R7 ;  /* 0x00000000070772ca */ /* 0x000fe200000e0000 */
[----:B------:R-:W-:Y:S02]  /*222e0*/  IMAD.MOV.U32 R7, RZ, RZ, -0x3ffffff0 ;  /* 0xc0000010ff077424 */ /* 0x000fe400078e00ff */
[----:B------:R-:W-:-:S01]  /*222f0*/  FFMA.FTZ R193, R235, R88, -R187 ;  /* 0x00000058ebc17223 */ /* 0x000fc200000108bb */
[-CC-:B------:R-:W-:Y:S01]  /*22300*/  FFMA.FTZ R235, R116, R88.reuse, -R187.reuse ;  /* 0x0000005874eb7223 */ /* 0x180fe200000108bb */
[----:B------:R-:W-:-:S01]  /*22310*/  FFMA.FTZ R11, R14, R88, -R187 ;  /* 0x000000580e0b7223 */ /* 0x000fc200000108bb */
[----:B------:R-:W1:Y:S01]  /*22320*/  MUFU.EX2 R185, R185 ;  /* 0x000000b900b97308 */ /* 0x000e620000000800 */
[----:B0-----:R-:W-:-:S02]  /*22330*/  VIADD R6, R20, 0x200 ;  /* 0x0000020014067836 */ /* 0x001fc40000000000 */
[-CC-:B------:R-:W-:Y:S01]  /*22340*/  FFMA.FTZ R150, R233, R88.reuse, -R187.reuse ;  /* 0x00000058e9967223 */ /* 0x180fe200000108bb */
[----:B------:R-:W-:-:S01]  /*22350*/  FFMA.FTZ R233, R112, R88, -R187 ;  /* 0x0000005870e97223 */ /* 0x000fc200000108bb */
[-CC-:B------:R-:W-:Y:S01]  /*22360*/  FFMA.FTZ R14, R15, R88.reuse, -R187.reuse ;  /* 0x000000580f0e7223 */ /* 0x180fe200000108bb */
[----:B------:R-:W-:-:S01]  /*22370*/  FFMA.FTZ R112, R118, R88, -R187 ;  /* 0x0000005876707223 */ /* 0x000fc200000108bb */
[----:B------:R-:W-:Y:S01]  /*22380*/  R2UR UR6, R6 ;  /* 0x00000000060672ca */ /* 0x000fe200000e0000 */
[----:B------:R-:W-:Y:S01]  /*22390*/  VIADD R6, R20, 0x300 ;  /* 0x0000030014067836 */ /* 0x000fe20000000000 */
        /* <DEDUP_REMOVED lines=25> */
[----:B------:R-:W-:-:S01]  /*22530*/  FFMA.FTZ R114, R134, R88, -R187 ;  /* 0x0000005886727223 */ /* 0x000fc200000108bb */
[-CC-:B------:R-:W-:Y:S01]  /*22540*/  FFMA.FTZ R104, R104, R88.reuse, -R187.reuse ;  /* 0x0000005868687223 */ /* 0x180fe200000108bb */
[----:B------:R-:W-:-:S01]  /*22550*/  FFMA.FTZ R106, R106, R88, -R187 ;  /* 0x000000586a6a7223 */ /* 0x000fc200000108bb */
[-CC-:B------:R-:W-:Y:S01]  /*22560*/  FFMA.FTZ R92, R92, R88.reuse, -R187.reuse ;  /* 0x000000585c5c7223 */ /* 0x180fe200000108bb */
[----:B------:R-:W-:-:S01]  /*22570*/  FFMA.FTZ R94, R94, R88, -R187 ;  /* 0x000000585e5e7223 */ /* 0x000fc200000108bb */
[-CC-:B------:R-:W-:Y:S01]  /*22580*/  FFMA.FTZ R96, R96, R88.reuse, -R187.reuse ;  /* 0x0000005860607223 */ /* 0x180fe200000108bb */
[----:B------:R-:W-:-:S01]  /*22590*/  FFMA.FTZ R98, R98, R88, -R187 ;  /* 0x0000005862627223 */ /* 0x000fc200000108bb */
[----:B------:R-:W4:Y:S08]  /*225a0*/  MUFU.EX2 R140, R140 ;  /* 0x0000008c008c7308 */ /* 0x000f300000000800 */
        /* <DEDUP_REMOVED lines=14> */
[----:B------:R-:W-:-:S03]  /*22690*/  FFMA.FTZ R183, R128, R88, -R187 ;  /* 0x0000005880b77223 */ /* 0x000fc600000108bb */
[----:B------:R-:W-:Y:S01]  /*226a0*/  MUFU.EX2 R193, R193 ;  /* 0x000000c100c17308 */ /* 0x000fe20000000800 */
[----:B------:R-:W-:Y:S01]  /*226b0*/  QGMMA.64x128x32.F32.E4M3.E4M3 R24, R176, gdesc[UR4], R24, gsb0 ;  /* 0x01e00004b0187df3 */ /* 0x000fe20008000818 */
[----:B------:R-:W-:Y:S01]  /*226c0*/  R2UR UR6, R6 ;  /* 0x00000000060672ca */ /* 0x000fe200000e0000 */
[----:B0-----:R-:W-:Y:S01]  /*226d0*/  FADD.FTZ R6, R138, R3 ;  /* 0x000000038a067221 */ /* 0x001fe20000010000 */
[----:B------:R-:W-:-:S04]  /*226e0*/  R2UR UR7, R7 ;  /* 0x00000000070772ca */ /* 0x000fc800000e0000 */
[----:B------:R-:W-:Y:S01]  /*226f0*/  MUFU.EX2 R154, R154 ;  /* 0x0000009a009a7308 */ /* 0x000fe20000000800 */
[----:B--2---:R-:W-:-:S04]  /*22700*/  FADD.FTZ R7, R11, R6 ;  /* 0x000000060b077221 */ /* 0x004fc80000010000 */
[----:B-1----:R-:W-:-:S03]  /*22710*/  FADD.FTZ R6, R14, R7 ;  /* 0x000000070e067221 */ /* 0x002fc60000010000 */
[----:B------:R-:W-:Y:S01]  /*22720*/  MUFU.EX2 R195, R195 ;  /* 0x000000c300c37308 */ /* 0x000fe20000000800 */
[----:B---3--:R-:W-:-:S04]  /*22730*/  FADD.FTZ R7, R15, R6 ;  /* 0x000000060f077221 */ /* 0x008fc80000010000 */
[----:B----4-:R-:W-:-:S03]  /*22740*/  FADD.FTZ R7, R140, R7 ;  /* 0x000000078c077221 */ /* 0x010fc60000010000 */
        /* <DEDUP_REMOVED lines=19> */
[----:B------:R-:W-:-:S03]  /*22880*/  FFMA.FTZ R100, R21, R88, -8 ;  /* 0xc100000015647423 */ /* 0x000fc60000010058 */
[----:B------:R-:W-:Y:S01]  /*22890*/  MUFU.EX2 R94, R94 ;  /* 0x0000005e005e7308 */ /* 0x000fe20000000800 */
[----:B------:R-:W-:Y:S01]  /*228a0*/  QGMMA.64x128x32.F32.E4M3.E4M3 R24, R172, gdesc[UR4], R24, gsb0 ;  /* 0x01e00004ac187df3 */ /* 0x000fe20008000818 */
[----:B------:R-:W-:-:S01]  /*228b0*/  FFMA.FTZ R12, R12, R88, -R100 ;  /* 0x000000580c0c7223 */ /* 0x000fc20000010864 */
        /* <DEDUP_REMOVED lines=30> */
[----:B-1----:R-:W-:-:S01]  /*22aa0*/  FADD.FTZ R3, R13, R0 ;  /* 0x000000000d037221 */ /* 0x002fc20000010000 */
[-CC-:B------:R-:W-:Y:S01]  /*22ab0*/  FFMA.FTZ R105, R105, R88.reuse, -R100.reuse ;  /* 0x0000005869697223 */ /* 0x180fe20000010864 */
[----:B------:R-:W-:-:S01]  /*22ac0*/  FFMA.FTZ R113, R113, R88, -R100 ;  /* 0x0000005871717223 */ /* 0x000fc20000010864 */
[-CC-:B------:R-:W-:Y:S01]  /*22ad0*/  FFMA.FTZ R90, R90, R88.reuse, -R100.reuse ;  /* 0x000000585a5a7223 */ /* 0x180fe20000010864 */
[----:B------:R-:W-:-:S01]  /*22ae0*/  FFMA.FTZ R91, R91, R88, -R100 ;  /* 0x000000585b5b7223 */ /* 0x000fc20000010864 */
[----:B------:R-:W-:-:S02]  /*22af0*/  FFMA.FTZ R93, R93, R88, -R100 ;  /* 0x000000585d5d7223 */ /* 0x000fc40000010864 */
        /* <DEDUP_REMOVED lines=8> */
[----:B------:R-:W-:-:S06]  /*22b80*/  FADD.FTZ R0, R142, R7 ;  /* 0x000000078e007221 */ /* 0x000fcc0000010000 */
        /* <DEDUP_REMOVED lines=14> */
[----:B------:R-:W-:Y:S02]  /*22c70*/  VIADD R6, R20, 0x400 ;  /* 0x0000040014067836 */ /* 0x000fe40000000000 */
[----:B------:R-:W-:-:S01]  /*22c80*/  FADD.FTZ R3, R159, R0 ;  /* 0x000000009f037221 */ /* 0x000fc20000010000 */
[----:B------:R-:W-:Y:S02]  /*22c90*/  FFMA.FTZ R20, R111, R88, -R100 ;  /* 0x000000586f147223 */ /* 0x000fe40000010864 */
[----:B------:R-:W-:Y:S01]  /*22ca0*/  R2UR UR6, R6 ;  /* 0x00000000060672ca */ /* 0x000fe200000e0000 */
        /* <DEDUP_REMOVED lines=10> */
[----:B------:R-:W-:Y:S01]  /*22d50*/  MOV R7, 0xc0000010 ;  /* 0xc000001000077802 */ /* 0x000fe20000000f00 */
[----:B------:R-:W-:-:S03]  /*22d60*/  FADD.FTZ R164, R154, R111 ;  /* 0x0000006f9aa47221 */ /* 0x000fc60000010000 */
[----:B------:R-:W-:Y:S01]  /*22d70*/  R2UR UR7, R7 ;  /* 0x00000000070772ca */ /* 0x000fe200000e0000 */
[----:B------:R-:W-:-:S01]  /*22d80*/  FADD.FTZ R111, R195, R164 ;  /* 0x000000a4c36f7221 */ /* 0x000fc20000010000 */
[----:B------:R-:W0:Y:S01]  /*22d90*/  MUFU.EX2 R147, R147 ;  /* 0x0000009300937308 */ /* 0x000e220000000800 */
[----:B-1----:R-:W-:-:S01]  /*22da0*/  FADD.FTZ R109, R145, R162 ;  /* 0x000000a2916d7221 */ /* 0x002fc20000010000 */
[----:B------:R-:W-:Y:S01]  /*22db0*/  FFMA.FTZ R7, R115, R88, -R100 ;  /* 0x0000005873077223 */ /* 0x000fe20000010864 */
[----:B------:R-:W-:-:S04]  /*22dc0*/  FADD.FTZ R164, R120, R111 ;  /* 0x0000006f78a47221 */ /* 0x000fc80000010000 */
[----:B------:R-:W-:Y:S01]  /*22dd0*/  FADD.FTZ R111, R181, R164 ;  /* 0x000000a4b56f7221 */ /* 0x000fe20000010000 */
[----:B------:R-:W1:Y:S01]  /*22de0*/  MUFU.EX2 R121, R121 ;  /* 0x0000007900797308 */ /* 0x000e620000000800 */
[----:B--2---:R-:W-:-:S01]  /*22df0*/  FADD.FTZ R162, R132, R109 ;  /* 0x0000006d84a27221 */ /* 0x004fc20000010000 */
[----:B------:R-:W-:Y:S01]  /*22e00*/  FFMA.FTZ R109, R117, R88, -R100 ;  /* 0x00000058756d7223 */ /* 0x000fe20000010864 */
[----:B------:R-:W-:-:S01]  /*22e10*/  FADD.FTZ R164, R122, R111 ;  /* 0x0000006f7aa47221 */ /* 0x000fc20000010000 */
[----:B------:R-:W-:Y:S02]  /*22e20*/  WARPGROUP.DEPBAR.LE gsb0, 0x0 ;  /* 0x00008000000079c5 */ /* 0x000fe40000010000 */
[----:B------:R-:W-:Y:S02]  /*22e30*/  WARPGROUP.ARRIVE ;  /* 0x00000000000079c5 */ /* 0x000fe40000000000 */
[----:B------:R-:W2:Y:S01]  /*22e40*/  MUFU.EX2 R134, R134 ;  /* 0x0000008600867308 */ /* 0x000ea20000000800 */
[----:B0-----:R-:W-:-:S01]  /*22e50*/  FADD.FTZ R162, R147, R162 ;  /* 0x000000a293a27221 */ /* 0x001fc20000010000 */
[----:B------:R-:W-:-:S02]  /*22e60*/  FADD.FTZ R111, R183, R164 ;  /* 0x000000a4b76f7221 */ /* 0x000fc40000010000 */
[----:B------:R-:W-:Y:S02]  /*22e70*/  QGMMA.64x128x32.F32.E4M3.E4M3 R24, R168, gdesc[UR4], R24, gsb0 ;  /* 0x01e00004a8187df3 */ /* 0x000fe40008000818 */
[----:B------:R-:W-:-:S01]  /*22e80*/  FADD.FTZ R164, R104, R111 ;  /* 0x0000006f68a47221 */ /* 0x000fc20000010000 */
[----:B-1----:R-:W-:Y:S01]  /*22e90*/  FADD.FTZ R3, R121, R162 ;  /* 0x000000a279037221 */ /* 0x002fe20000010000 */
[----:B------:R-:W0:Y:S01]  /*22ea0*/  MUFU.EX2 R123, R123 ;  /* 0x0000007b007b7308 */ /* 0x000e220000000800 */
[----:B------:R-:W-:-:S01]  /*22eb0*/  FFMA.FTZ R162, R119, R88, -R100 ;  /* 0x0000005877a27223 */ /* 0x000fc20000010864 */
[----:B------:R-:W-:Y:S01]  /*22ec0*/  FADD.FTZ R111, R229, R164 ;  /* 0x000000a4e56f7221 */ /* 0x000fe20000010000 */
[----:B------:R-:W-:-:S03]  /*22ed0*/  FFMA.FTZ R164, R95, R88, -R100 ;  /* 0x000000585fa47223 */ /* 0x000fc60000010864 */
[----:B------:R-:W-:Y:S01]  /*22ee0*/  FADD.FTZ R166, R106, R111 ;  /* 0x0000006f6aa67221 */ /* 0x000fe20000010000 */
[----:B------:R-:W-:Y:S01]  /*22ef0*/  IADD3 R111, -R202, 0xb, RZ ;  /* 0x0000000bca6f7810 */ /* 0x000fe20007ffe1ff */
        /* <DEDUP_REMOVED lines=21> */
[----:B------:R-:W-:Y:S01]  /*23050*/  FADD.FTZ R0, R108, R95 ;  /* 0x0000005f6c007221 */ /* 0x000fe20000010000 */
[----:B------:R-:W-:-:S01]  /*23060*/  FFMA.FTZ R95, R97, R88, -R100 ;  /* 0x00000058615f7223 */ /* 0x000fc20000010864 */
[----:B------:R-:W-:-:S04]  /*23070*/  FFMA.FTZ R97, R101, R88, -R100 ;  /* 0x0000005865617223 */ /* 0x000fc80000010864 */
[----:B------:R-:W2:Y:S01]  /*23080*/  MUFU.EX2 R7, R7 ;  /* 0x0000000700077308 */ /* 0x000ea20000000800 */
[----:B0-----:R-:W-:-:S07]  /*23090*/  FADD.FTZ R3, R20, R3 ;  /* 0x0000000314037221 */ /* 0x001fce0000010000 */
[----:B------:R-:W0:Y:S01]  /*230a0*/  MUFU.EX2 R109, R109 ;  /* 0x0000006d006d7308 */ /* 0x000e220000000800 */
[----:B-1----:R-:W-:-:S01]  /*230b0*/  FADD.FTZ R166, R6, R3 ;  /* 0x0000000306a67221 */ /* 0x002fc20000010000 */
[----:B------:R-:W-:-:S06]  /*230c0*/  FADD.FTZ R3, R233, R0 ;  /* 0x00000000e9037221 */ /* 0x000fcc0000010000 */
[----:B------:R-:W1:Y:S01]  /*230d0*/  MUFU.EX2 R162, R162 ;  /* 0x000000a200a27308 */ /* 0x000e620000000800 */
[----:B--2---:R-:W-:-:S01]  /*230e0*/  FADD.FTZ R0, R7, R166 ;  /* 0x000000a607007221 */ /* 0x004fc20000010000 */
[-CC-:B------:R-:W-:Y:S01]  /*230f0*/  FFMA.FTZ R166, R99, R88.reuse, -R100.reuse ;  /* 0x0000005863a67223 */ /* 0x180fe20000010864 */
[----:B------:R-:W-:-:S05]  /*23100*/  FFMA.FTZ R100, R103, R88, -R100 ;  /* 0x0000005867647223 */ /* 0x000fca0000010864 */
[----:B------:R-:W2:Y:S08]  /*23110*/  MUFU.EX2 R90, R90 ;  /* 0x0000005a005a7308 */ /* 0x000eb00000000800 */
[----:B------:R-:W3:Y:S08]  /*23120*/  MUFU.EX2 R91, R91 ;  /* 0x0000005b005b7308 */ /* 0x000ef00000000800 */
[----:B------:R-:W4:Y:S08]  /*23130*/  MUFU.EX2 R93, R93 ;  /* 0x0000005d005d7308 */ /* 0x000f300000000800 */
[----:B------:R-:W5:Y:S01]  /*23140*/  MUFU.EX2 R164, R164 ;  /* 0x000000a400a47308 */ /* 0x000f620000000800 */
[----:B------:R-:W-:-:S02]  /*23150*/  WARPGROUP.DEPBAR.LE gsb0, 0x0 ;  /* 0x00008000000079c5 */ /* 0x000fc40000010000 */
[----:B------:R-:W-:Y:S01]  /*23160*/  FADD.FTZ R168, R110, R3 ;  /* 0x000000036ea87221 */ /* 0x000fe20000010000 */
[----:B0-----:R-:W-:-:S01]  /*23170*/  FADD.FTZ R3, R109, R0 ;  /* 0x000000006d037221 */ /* 0x001fc20000010000 */
[----:B------:R-:W-:-:S03]  /*23180*/  @!P0 IMAD R0, R10, 0x8, R16 ;  /* 0x000000080a008824 */ /* 0x000fc600078e0210 */
[----:B------:R-:W-:Y:S01]  /*23190*/  MUFU.EX2 R95, R95 ;  /* 0x0000005f005f7308 */ /* 0x000fe20000000800 */
[----:B------:R-:W-:-:S01]  /*231a0*/  FADD.FTZ R99, R235, R168 ;  /* 0x000000a8eb637221 */ /* 0x000fc20000010000 */
[----:B-1----:R-:W-:Y:S01]  /*231b0*/  FADD.FTZ R3, R162, R3 ;  /* 0x00000003a2037221 */ /* 0x002fe20000010000 */
[----:B------:R-:W-:Y:S02]  /*231c0*/  @!P0 VIADD R0, R0, 0x29840 ;  /* 0x0002984000008836 */ /* 0x000fe40000000000 */
[----:B------:R-:W-:Y:S01]  /*231d0*/  FADD.FTZ R168, R112, R99 ;  /* 0x0000006370a87221 */ /* 0x000fe20000010000 */
[----:B--2---:R-:W-:-:S02]  /*231e0*/  FADD.FTZ R170, R90, R3 ;  /* 0x000000035aaa7221 */ /* 0x004fc40000010000 */
[----:B------:R-:W0:Y:S01]  /*231f0*/  MUFU.EX2 R96, R96 ;  /* 0x0000006000607308 */ /* 0x000e220000000800 */
[----:B------:R-:W-:-:S01]  /*23200*/  FADD.FTZ R3, R237, R168 ;  /* 0x000000a8ed037221 */ /* 0x000fc20000010000 */
[----:B---3--:R-:W-:Y:S01]  /*23210*/  FADD.FTZ R170, R91, R170 ;  /* 0x000000aa5baa7221 */ /* 0x008fe20000010000 */
[----:B------:R-:W-:Y:S01]  /*23220*/  @!P0 PRMT R0, RZ, 0x654, R0 ;  /* 0x00000654ff008816 */ /* 0x000fe20000000000 */
[----:B------:R1:W-:Y:S06]  /*23230*/  BAR.ARV R111, 0x100 ;  /* 0x0004006f0000751d */ /* 0x0003ec0000002000 */
[----:B------:R-:W2:Y:S01]  /*23240*/  MUFU.EX2 R166, R166 ;  /* 0x000000a600a67308 */ /* 0x000ea20000000800 */
[----:B------:R-:W-:-:S01]  /*23250*/  FADD.FTZ R3, R92, R3 ;  /* 0x000000035c037221 */ /* 0x000fc20000010000 */
[----:B----4-:R-:W-:Y:S01]  /*23260*/  FADD.FTZ R99, R93, R170 ;  /* 0x000000aa5d637221 */ /* 0x010fe20000010000 */
[----:B------:R5:W-:Y:S02]  /*23270*/  @!P0 SYNCS.ARRIVE.TRANS64.RED.A1T0 RZ, [R0+URZ], RZ ;  /* 0x000000ff00ff89a7 */ /* 0x000be4000810043f */
[----:B------:R-:W-:-:S03]  /*23280*/  FADD.FTZ R3, R114, R3 ;  /* 0x0000000372037221 */ /* 0x000fc60000010000 */
[----:B------:R-:W3:Y:S01]  /*23290*/  MUFU.EX2 R98, R98 ;  /* 0x0000006200627308 */ /* 0x000ee20000000800 */
[----:B------:R-:W-:-:S01]  /*232a0*/  FADD.FTZ R3, R94, R3 ;  /* 0x000000035e037221 */ /* 0x000fc20000010000 */
[----:B-----5:R-:W-:-:S03]  /*232b0*/  FADD.FTZ R0, R164, R99 ;  /* 0x00000063a4007221 */ /* 0x020fc60000010000 */
[----:B0-----:R-:W-:Y:S01]  /*232c0*/  FADD.FTZ R3, R96, R3 ;  /* 0x0000000360037221 */ /* 0x001fe20000010000 */
[----:B------:R-:W-:-:S02]  /*232d0*/  FADD.FTZ R99, R95, R0 ;  /* 0x000000005f637221 */ /* 0x000fc40000010000 */
[----:B------:R-:W0:Y:S02]  /*232e0*/  MUFU.EX2 R97, R97 ;  /* 0x0000006100617308 */ /* 0x000e240000000800 */
[----:B--2---:R-:W-:-:S06]  /*232f0*/  FADD.FTZ R0, R166, R99 ;  /* 0x00000063a6007221 */ /* 0x004fcc0000010000 */
[----:B------:R-:W2:Y:S01]  /*23300*/  MUFU.EX2 R177, R177 ;  /* 0x000000b100b17308 */ /* 0x000ea20000000800 */
[----:B---3--:R-:W-:-:S07]  /*23310*/  FADD.FTZ R168, R98, R3 ;  /* 0x0000000362a87221 */ /* 0x008fce0000010000 */
[----:B------:R-:W3:Y:S01]  /*23320*/  MUFU.EX2 R100, R100 ;  /* 0x0000006400647308 */ /* 0x000ee20000000800 */
[----:B0-----:R-:W-:-:S01]  /*23330*/  FADD.FTZ R0, R97, R0 ;  /* 0x0000000061007221 */ /* 0x001fc20000010000 */
[----:B--2---:R-:W-:-:S03]  /*23340*/  FADD.FTZ R3, R177, R168 ;  /* 0x000000a8b1037221 */ /* 0x004fc60000010000 */
[----:B---3--:R-:W-:Y:S01]  /*23350*/  FADD.FTZ R0, R100, R0 ;  /* 0x0000000064007221 */ /* 0x008fe20000010000 */
[----:B-1----:R-:W-:Y:S06]  /*23360*/  @!P1 BRA `(.L_x_2338) ;  /* 0x0000000000049947 */ /* 0x002fec0003800000 */
[----:B------:R-:W-:Y:S01]  /*23370*/  BPT.TRAP 0x1 ;  /* 0x000000040000795c */ /* 0x000fe20000300000 */
.L_x_2338:
[----:B------:R-:W-:Y:S01]  /*23380*/  F2FP.SATFINITE.E4M3.F32.PACK_AB_MERGE_C R11, R14, R11, RZ ;  /* 0x0000000b0e0b723e */ /* 0x000fe200048070ff */
[----:B------:R-:W-:Y:S01]  /*23390*/  IMAD R9, R9, 0x8, R16 ;  /* 0x0000000809097824 */ /* 0x000fe200078e0210 */
[----:B------:R-:W-:Y:S01]  /*233a0*/  F2FP.SATFINITE.E4M3.F32.PACK_AB_MERGE_C R116, R153, R116, RZ ;  /* 0x000000749974723e */ /* 0x000fe200048070ff */
[----:B------:R-:W-:Y:S01]  /*233b0*/  FMUL.FTZ R26, R26, R5 ;  /* 0x000000051a1a7220 */ /* 0x000fe20000410000 */
[----:B------:R-:W-:Y:S01]  /*233c0*/  ISETP.GT.AND P0, PT, R8, RZ, PT ;  /* 0x000000ff0800720c */ /* 0x000fe20003f04270 */
[----:B------:R-:W-:Y:S01]  /*233d0*/  VIADD R9, R9, 0x29860 ;  /* 0x0002986009097836 */ /* 0x000fe20000000000 */
[----:B------:R-:W-:Y:S01]  /*233e0*/  F2FP.SATFINITE.E4M3.F32.PACK_AB_MERGE_C R184, R138, R185, R11 ;  /* 0x000000b98ab8723e */ /* 0x000fe2000480700b */
[-C--:B------:R-:W-:Y:S01]  /*233f0*/  FMUL.FTZ R27, R27, R5.reuse ;  /* 0x000000051b1b7220 */ /* 0x080fe20000410000 */
[----:B------:R-:W-:Y:S01]  /*23400*/  F2FP.SATFINITE.E4M3.F32.PACK_AB_MERGE_C R185, R13, R12, R116 ;  /* 0x0000000c0db9723e */ /* 0x000fe20004807074 */
[-C--:B------:R-:W-:Y:S01]  /*23410*/  FMUL.FTZ R30, R30, R5.reuse ;  /* 0x000000051e1e7220 */ /* 0x080fe20000410000 */
[----:B------:R-:W-:Y:S01]  /*23420*/  MOV R12, UR37 ;  /* 0x00000025000c7c02 */ /* 0x000fe20008000f00 */
[-C--:B------:R-:W-:Y:S01]  /*23430*/  FMUL.FTZ R31, R31, R5.reuse ;  /* 0x000000051f1f7220 */ /* 0x080fe20000410000 */
[----:B------:R-:W-:Y:S01]  /*23440*/  F2FP.SATFINITE.E4M3.F32.PACK_AB_MERGE_C R128, R143, R128, RZ ;  /* 0x000000808f80723e */ /* 0x000fe200048070ff */
[-C--:B------:R-:W-:Y:S01]  /*23450*/  FMUL.FTZ R34, R34, R5.reuse ;  /* 0x0000000522227220 */ /* 0x080fe20000410000 */
[----:B------:R-:W-:Y:S01]  /*23460*/  PRMT R9, R12, 0x654, R9 ;  /* 0x000006540c097816 */ /* 0x000fe20000000009 */
[-C--:B------:R-:W-:Y:S01]  /*23470*/  FMUL.FTZ R35, R35, R5.reuse ;  /* 0x0000000523237220 */ /* 0x080fe20000410000 */
[----:B------:R-:W-:Y:S01]  /*23480*/  F2FP.SATFINITE.E4M3.F32.PACK_AB_MERGE_C R122, R183, R122, RZ ;  /* 0x0000007ab77a723e */ /* 0x000fe200048070ff */
[----:B------:R-:W-:Y:S01]  /*23490*/  FMUL.FTZ R38, R38, R5 ;  /* 0x0000000526267220 */ /* 0x000fe20000410000 */
        /* <DEDUP_REMOVED lines=94> */
[----:B------:R-:W-:-:S02]  /*23a80*/  IMAD.MOV.U32 R5, RZ, RZ, R21 ;  /* 0x000000ffff057224 */ /* 0x000fc400078e0015 */
[----:B------:R-:W-:Y:S02]  /*23a90*/  IMAD.MOV.U32 R7, RZ, RZ, R188 ;  /* 0x000000ffff077224 */ /* 0x000fe400078e00bc */
[----:B0-----:R-:W-:Y:S02]  /*23aa0*/  IMAD.MOV.U32 R9, RZ, RZ, R10 ;  /* 0x000000ffff097224 */ /* 0x001fe400078e000a */
[----:B------:R-:W-:Y:S01]  /*23ab0*/  IMAD.MOV.U32 R181, RZ, RZ, R128 ;  /* 0x000000ffffb57224 */ /* 0x000fe200078e0080 */
[----:B------:R-:W-:Y:S06]  /*23ac0*/  @P0 BRA `(.L_x_2339) ;  /* 0xffffffc000ec0947 */ /* 0x000fec000383ffff */
[----:B------:R-:W-:-:S07]  /*23ad0*/  MOV R145, R10 ;  /* 0x0000000a00917202 */ /* 0x000fce0000000f00 */
.L_x_2327:
[----:B------:R-:W-:Y:S05]  /*23ae0*/  WARPSYNC.ALL ;  /* 0x0000000000007948 */ /* 0x000fea0003800000 */
[----:B------:R-:W-:Y:S06]  /*23af0*/  BAR.ARV 0x8, 0x120 ;  /* 0x0204800000007b1d */ /* 0x000fec0000002000 */
[----:B------:R-:W-:Y:S05]  /*23b00*/  @!P1 BRA `(.L_x_2340) ;  /* 0x0000000000049947 */ /* 0x000fea0003800000 */
[----:B------:R-:W-:Y:S01]  /*23b10*/  BPT.TRAP 0x1 ;  /* 0x000000040000795c */ /* 0x000fe20000300000 */
.L_x_2340:
[----:B------:R-:W-:Y:S01]  /*23b20*/  IMAD R11, R145, 0x8, R16 ;  /* 0x00000008910b7824 */ /* 0x000fe200078e0210 */
[----:B------:R-:W-:-:S04]  /*23b30*/  SHF.L.U32 R2, R188, 0x1f, RZ ;  /* 0x0000001fbc027819 */ /* 0x000fc800000006ff */
[----:B------:R0:W1:Y:S01]  /*23b40*/  SYNCS.PHASECHK.TRANS64.TRYWAIT P0, [R11+URZ+0x29850], R2 ;  /* 0x029850020b0075a7 */ /* 0x000062000800017f */
[----:B------:R-:W-:Y:S05]  /*23b50*/  @!P1 BRA `(.L_x_2341) ;  /* 0x0000000000049947 */ /* 0x000fea0003800000 */
[----:B------:R-:W-:Y:S01]  /*23b60*/  BPT.TRAP 0x1 ;  /* 0x000000040000795c */ /* 0x000fe20000300000 */
.L_x_2341:
[----:B------:R-:W-:-:S05]  /*23b70*/  VIADD R16, R16, 0x400 ;  /* 0x0000040010107836 */ /* 0x000fca0000000000 */
[----:B------:R-:W-:-:S04]  /*23b80*/  SHF.R.U32.HI R16, RZ, 0x4, R16 ;  /* 0x00000004ff107819 */ /* 0x000fc80000011610 */
[----:B------:R-:W-:-:S04]  /*23b90*/  LOP3.LUT R16, R16, 0x3fff, RZ, 0xc0, !PT ;  /* 0x00003fff10107812 */ /* 0x000fc800078ec0ff */
[----:B------:R-:W-:Y:S01]  /*23ba0*/  LOP3.LUT R16, R16, 0x10000, RZ, 0xfc, !PT ;  /* 0x0001000010107812 */ /* 0x000fe200078efcff */
[----:B-1----:R-:W-:Y:S06]  /*23bb0*/  @P0 BRA `(.L_x_2342) ;  /* 0x0000000000080947 */ /* 0x002fec0003800000 */
[----:B------:R-:W1:Y:S02]  /*23bc0*/  SYNCS.PHASECHK.TRANS64.TRYWAIT P0, [R11+URZ+0x29850], R2 ;  /* 0x029850020b0075a7 */ /* 0x000e64000800017f */
[----:B-1----:R-:W-:Y:S05]  /*23bd0*/  @!P0 BRA `(.L_x_2343) ;  /* 0x000000a000488947 */ /* 0x002fea0003800000 */
.L_x_2342:
[----:B------:R-:W-:Y:S01]  /*23be0*/  IMAD R4, R145, 0x500, R16 ;  /* 0x0000050091047824 */ /* 0x000fe200078e0210 */
[----:B------:R-:W-:Y:S05]  /*23bf0*/  WARPSYNC.ALL ;  /* 0x0000000000007948 */ /* 0x000fea0003800000 */
[----:B------:R-:W-:Y:S01]  /*23c00*/  IMAD.MOV.U32 R5, RZ, RZ, -0x3ffffff0 ;  /* 0xc0000010ff057424 */ /* 0x000fe200078e00ff */
[C---:B------:R-:W-:Y:S01]  /*23c10*/  R2UR UR6, R4.reuse ;  /* 0x00000000040672ca */ /* 0x040fe200000e0000 */
[----:B------:R-:W-:Y:S01]  /*23c20*/  WARPGROUP.ARRIVE ;  /* 0x00000000000079c5 */ /* 0x000fe20000000000 */
[----:B------:R-:W-:Y:S01]  /*23c30*/  IMAD.MOV.U32 R7, RZ, RZ, -0x3ffffff0 ;  /* 0xc0000010ff077424 */ /* 0x000fe200078e00ff */
[----:B------:R-:W-:Y:S01]  /*23c40*/  IADD3 R6, R4, 0x100, RZ ;  /* 0x0000010004067810 */ /* 0x000fe20007ffe0ff */
[----:B------:R-:W-:Y:S01]  /*23c50*/  ULDC.64 UR4, c[0x0][0x9a0] ;  /* 0x0002680000047ab9 */ /* 0x000fe20000000a00 */
[----:B------:R-:W-:-:S02]  /*23c60*/  R2UR UR7, R5 ;  /* 0x00000000050772ca */ /* 0x000fc400000e0000 */
[----:B------:R-:W-:-:S04]  /*23c70*/  ISETP.NE.U32.AND P0, PT, RZ, UR4, PT ;  /* 0x00000004ff007c0c */ /* 0x000fc8000bf05070 */
[----:B------:R-:W-:-:S07]  /*23c80*/  ISETP.NE.AND.EX P0, PT, RZ, UR5, PT, P0 ;  /* 0x00000005ff007c0c */ /* 0x000fce000bf05300 */
[----:B------:R-:W-:Y:S01]  /*23c90*/  QGMMA.64x128x32.F32.E4M3.E4M3 R24, R184, gdesc[UR4], R24, gsb0 ;  /* 0x01e00004b8187df3 */ /* 0x000fe20008000818 */
[----:B------:R-:W-:Y:S02]  /*23ca0*/  R2UR UR6, R6 ;  /* 0x00000000060672ca */ /* 0x000fe400000e0000 */
[----:B------:R-:W-:-:S03]  /*23cb0*/  R2UR UR7, R7 ;  /* 0x00000000070772ca */ /* 0x000fc600000e0000 */
[----:B------:R-:W0:Y:S01]  /*23cc0*/  @P0 LDC.64 R6, c[0x0][0x9c8] ;  /* 0x00027200ff060b82 */ /* 0x000e220000000a00 */
[----:B------:R-:W-:-:S07]  /*23cd0*/  @P0 SHF.R.S32.HI R13, RZ, 0x1f, R194 ;  /* 0x0000001fff0d0819 */ /* 0x000fce00000114c2 */
[----:B------:R-:W2:Y:S01]  /*23ce0*/  @P0 LDC.64 R8, c[0x0][0x9d0] ;  /* 0x00027400ff080b82 */ /* 0x000ea20000000a00 */
[----:B01----:R-:W-:-:S04]  /*23cf0*/  @P0 IMAD R2, R214, R6, RZ ;  /* 0x00000006d6020224 */ /* 0x003fc800078e02ff */
[C---:B------:R-:W-:Y:S02]  /*23d00*/  @P0 IMAD R5, R210.reuse, R7, R2 ;  /* 0x00000007d2050224 */ /* 0x040fe400078e0202 */
[----:B------:R-:W-:-:S04]  /*23d10*/  @P0 IMAD.WIDE.U32 R6, R210, R6, RZ ;  /* 0x00000006d2060225 */ /* 0x000fc800078e00ff */
[-C--:B--2---:R-:W-:Y:S02]  /*23d20*/  @P0 IMAD R2, R13, R8.reuse, RZ ;  /* 0x000000080d020224 */ /* 0x084fe400078e02ff */
[----:B------:R-:W-:Y:S02]  /*23d30*/  @P0 IMAD.IADD R7, R7, 0x1, R5 ;  /* 0x0000000107070824 */ /* 0x000fe400078e0205 */
[C---:B------:R-:W-:Y:S02]  /*23d40*/  @P0 IMAD R5, R194.reuse, R9, R2 ;  /* 0x00000009c2050224 */ /* 0x040fe400078e0202 */
[----:B------:R-:W-:Y:S01]  /*23d50*/  @P0 IMAD.WIDE.U32 R194, R194, R8, R6 ;  /* 0x00000008c2c20225 */ /* 0x000fe200078e0006 */
[----:B------:R-:W-:-:S03]  /*23d60*/  IADD3 R6, R4, 0x200, RZ ;  /* 0x0000020004067810 */ /* 0x000fc60007ffe0ff */
[----:B------:R-:W-:Y:S01]  /*23d70*/  IMAD.MOV.U32 R7, RZ, RZ, -0x3ffffff0 ;  /* 0xc0000010ff077424 */ /* 0x000fe200078e00ff */
[----:B------:R-:W-:Y:S01]  /*23d80*/  @P0 LEA R8, P2, R194, UR4, 0x2 ;  /* 0x00000004c2080c11 */ /* 0x000fe2000f8410ff */
[----:B------:R-:W-:Y:S02]  /*23d90*/  @P0 IMAD.IADD R5, R195, 0x1, R5 ;  /* 0x00000001c3050824 */ /* 0x000fe400078e0205 */
[----:B------:R-:W-:-:S03]  /*23da0*/  IMAD.MOV.U32 R2, RZ, RZ, 0x3f800000 ;  /* 0x3f800000ff027424 */ /* 0x000fc600078e00ff */
        /* <DEDUP_REMOVED lines=26> */
[----:B------:R-:W0:Y:S01]  /*23f50*/  SHFL.BFLY PT, R4, R7, 0x1, 0x1f ;  /* 0x0c201f0007047f89 */ /* 0x000e2200000e0000 */
        /* <DEDUP_REMOVED lines=9> */
[----:B------:R-:W-:Y:S02]  /*23ff0*/  FSETP.NE.FTZ.AND P0, PT, R8, RZ, PT ;  /* 0x000000ff0800720b */ /* 0x000fe40003f15000 */
[----:B------:R-:W-:Y:S01]  /*24000*/  MOV R7, RZ ;  /* 0x000000ff00077202 */ /* 0x000fe20000000f00 */
        /* <DEDUP_REMOVED lines=19> */
.L_x_2344:
[----:B------:R-:W-:Y:S01]  /*24140*/  VIADD R0, R11, 0x29860 ;  /* 0x000298600b007836 */ /* 0x000fe20000000000 */
[----:B------:R-:W-:Y:S01]  /*24150*/  MOV R5, UR37 ;  /* 0x0000002500057c02 */ /* 0x000fe20008000f00 */
        /* <DEDUP_REMOVED lines=73> */
.L_x_2269:
        /* <DEDUP_REMOVED lines=56> */
[C---:B------:R-:W-:Y:S02]  /*24970*/  IADD3 R11, P2, R4.reuse, 0x4020, RZ ;  /* 0x00004020040b7810 */ /* 0x040fe40007f5e0ff */
[----:B------:R-:W-:-:S02]  /*24980*/  IADD3 R21, P4, R4, 0x60, RZ ;  /* 0x0000006004157810 */ /* 0x000fc40007f9e0ff */
[----:B------:R-:W-:Y:S02]  /*24990*/  IADD3 R25, P5, R4, 0x40, RZ ;  /* 0x0000004004197810 */ /* 0x000fe40007fbe0ff */
[----:B------:R-:W-:Y:S02]  /*249a0*/  SHF.R.U64 R14, R14, 0x3, RZ ;  /* 0x000000030e0e7819 */ /* 0x000fe400000012ff */
[----:B------:R-:W-:Y:S02]  /*249b0*/  IADD3 R27, P1, R4, 0x20, RZ ;  /* 0x00000020041b7810 */ /* 0x000fe40007f3e0ff */
[----:B------:R-:W-:Y:S02]  /*249c0*/  LOP3.LUT R10, R11, 0x380, RZ, 0xc0, !PT ;  /* 0x000003800b0a7812 */ /* 0x000fe400078ec0ff */
[----:B------:R-:W-:Y:S02]  /*249d0*/  LOP3.LUT R20, R21, 0x380, RZ, 0xc0, !PT ;  /* 0x0000038015147812 */ /* 0x000fe400078ec0ff */
[----:B------:R-:W-:-:S02]  /*249e0*/  LOP3.LUT R14, R14, R15, RZ, 0x3c, !PT ;  /* 0x0000000f0e0e7212 */ /* 0x000fc400078e3cff */
        /* <DEDUP_REMOVED lines=16> */
[----:B------:R-:W-:-:S02]  /*24af0*/  LOP3.LUT R4, R15, R4, RZ, 0x3c, !PT ;  /* 0x000000040f047212 */ /* 0x000fc400078e3cff */
[----:B------:R-:W-:Y:S02]  /*24b00*/  IADD3.X R15, RZ, R5, RZ, P3, !PT ;  /* 0x00000005ff0f7210 */ /* 0x000fe40001ffe4ff */
        /* <DEDUP_REMOVED lines=14> */
[----:B------:R-:W-:Y:S02]  /*24bf0*/  MOV R79, R4 ;  /* 0x00000004004f7202 */ /* 0x000fe40000000f00 */
[----:B------:R-:W-:Y:S02]  /*24c00*/  MOV R64, R6 ;  /* 0x0000000600407202 */ /* 0x000fe40000000f00 */
[----:B------:R-:W-:-:S02]  /*24c10*/  MOV R66, R8 ;  /* 0x0000000800427202 */ /* 0x000fc40000000f00 */
[----:B------:R-:W-:Y:S02]  /*24c20*/  MOV R70, R10 ;  /* 0x0000000a00467202 */ /* 0x000fe40000000f00 */
[----:B------:R-:W-:Y:S02]  /*24c30*/  MOV R72, R14 ;  /* 0x0000000e00487202 */ /* 0x000fe40000000f00 */
        /* <DEDUP_REMOVED lines=61> */
[----:B------:R-:W-:Y:S02]  /*25010*/  SEL R14, R20, R37, P0 ;  /* 0x00000025140e7207 */ /* 0x000fe40000000000 */
        /* <DEDUP_REMOVED lines=11> */
[----:B------:R-:W-:Y:S02]  /*250d0*/  SEL R46, R40, R41, P0 ;  /* 0x00000029282e7207 */ /* 0x000fe40000000000 */
[----:B------:R-:W-:Y:S01]  /*250e0*/  MOV R20, RZ ;  /* 0x000000ff00147202 */ /* 0x000fe20000000f00 */
        /* <DEDUP_REMOVED lines=23> */
.L_x_2560:
        /* <DEDUP_REMOVED lines=26> */
[----:B0-----:R-:W-:-:S03]  /*25400*/  IMAD R5, R204, 0x40, R201 ;  /* 0x00000040cc057824 */ /* 0x001fc600078e02c9 */
[----:B------:R1:W5:Y:S01]  /*25410*/  @P0 LDG.E R0, desc[UR56][R212.64] ;  /* 0x00000038d4000981 */ /* 0x000362000c1e1900 */
[----:B------:R-:W-:Y:S01]  /*25420*/  IMAD.WIDE R60, R5, 0x2, R60 ;  /* 0x00000002053c7825 */ /* 0x000fe200078e023c */
[----:B------:R-:W-:Y:S06]  /*25430*/  @P0 BRA `(.L_x_2348) ;  /* 0x0000000000100947 */ /* 0x000fec0003800000 */
[----:B------:R-:W-:Y:S05]  /*25440*/  @!P2 BRA `(.L_x_2348) ;  /* 0x00000000000ca947 */ /* 0x000fea0003800000 */
[----:B------:R-:W2:Y:S04]  /*25450*/  LDG.E R5, desc[UR56][R2.64] ;  /* 0x0000003802057981 */ /* 0x000ea8000c1e1900 */
[----:B-----5:R-:W2:Y:S02]  /*25460*/  LDG.E R0, desc[UR56][R2.64+0x4] ;  /* 0x0000043802007981 */ /* 0x020ea4000c1e1900 */
[----:B--2---:R-:W-:-:S07]  /*25470*/  IMAD.IADD R0, R0, 0x1, -R5 ;  /* 0x0000000100007824 */ /* 0x004fce00078e0a05 */
.L_x_2348:
        /* <DEDUP_REMOVED lines=20> */
[----:B------:R-:W-:Y:S01]  /*255c0*/  SHF.R.U64 R8, R8, 0x3, RZ ;  /* 0x0000000308087819 */ /* 0x000fe200000012ff */
[----:B------:R-:W-:Y:S01]  /*255d0*/  ULDC.64 UR4, c[0x0][0xb40] ;  /* 0x0002d00000047ab9 */ /* 0x000fe20000000a00 */
        /* <DEDUP_REMOVED lines=8> */
[----:B------:R-:W-:-:S02]  /*25660*/  LOP3.LUT P0, RZ, R219, 0x3, RZ, 0xc0, !PT ;  /* 0x00000003dbff7812 */ /* 0x000fc4000780c0ff */
[----:B------:R-:W-:Y:S01]  /*25670*/  LOP3.LUT R24, R24, R25, RZ, 0x3c, !PT ;  /* 0x0000001918187212 */ /* 0x000fe200078e3cff */
[----:B------:R-:W-:Y:S01]  /*25680*/  IMAD.X R25, RZ, RZ, R61, P2 ;  /* 0x000000ffff197224 */ /* 0x000fe200010e063d */
[----:B------:R-:W-:Y:S01]  /*25690*/  LEA.HI.X R45, R2, UR5, R5, 0x2, P5 ;  /* 0x00000005022d7c11 */ /* 0x000fe2000a8f1405 */
[----:B------:R-:W-:Y:S01]  /*256a0*/  ULDC.64 UR4, c[0x0][0xaa0] ;  /* 0x0002a80000047ab9 */ /* 0x000fe20000000a00 */
[----:B------:R-:W-:Y:S02]  /*256b0*/  IADD3 R3, R7, 0x8, RZ ;  /* 0x0000000807037810 */ /* 0x000fe40007ffe0ff */
[----:B------:R-:W-:Y:S02]  /*256c0*/  IADD3 R29, P3, R60, 0x4000, RZ ;  /* 0x000040003c1d7810 */ /* 0x000fe40007f7e0ff */
[----:B------:R-:W-:Y:S01]  /*256d0*/  LOP3.LUT R12, R12, R13, RZ, 0x3c, !PT ;  /* 0x0000000d0c0c7212 */ /* 0x000fe200078e3cff */
[----:B------:R-:W-:Y:S01]  /*256e0*/  IMAD.X R13, RZ, RZ, R61, P1 ;  /* 0x000000ffff0d7224 */ /* 0x000fe200008e063d */
[----:B------:R-:W-:-:S02]  /*256f0*/  IADD3 R33, P4, R60, 0x5000, RZ ;  /* 0x000050003c217810 */ /* 0x000fc40007f9e0ff */
[C---:B------:R-:W-:Y:S02]  /*25700*/  IADD3 R37, P5, R60.reuse, 0x6000, RZ ;  /* 0x000060003c257810 */ /* 0x040fe40007fbe0ff */
[C---:B------:R-:W-:Y:S02]  /*25710*/  LOP3.LUT R2, R60.reuse, 0x380, RZ, 0xc0, !PT ;  /* 0x000003803c027812 */ /* 0x040fe400078ec0ff */
[----:B------:R-:W-:Y:S02]  /*25720*/  IADD3 R5, P2, R60, 0x7000, RZ ;  /* 0x000070003c057810 */ /* 0x000fe40007f5e0ff */
[-C--:B------:R-:W-:Y:S02]  /*25730*/  ISETP.GE.OR P1, PT, R7, R0.reuse, P0 ;  /* 0x000000000700720c */ /* 0x080fe40000726670 */
[----:B------:R-:W-:Y:S01]  /*25740*/  ISETP.GE.OR P0, PT, R3, R0, P0 ;  /* 0x000000000300720c */ /* 0x000fe20000706670 */
[----:B------:R-:W-:Y:S01]  /*25750*/  IMAD.X R41, RZ, RZ, R61, P2 ;  /* 0x000000ffff297224 */ /* 0x000fe200010e063d */
[----:B------:R-:W-:-:S02]  /*25760*/  LOP3.LUT R28, R29, 0x380, RZ, 0xc0, !PT ;  /* 0x000003801d1c7812 */ /* 0x000fc400078ec0ff */
[----:B------:R-:W-:Y:S02]  /*25770*/  LOP3.LUT R32, R33, 0x380, RZ, 0xc0, !PT ;  /* 0x0000038021207812 */ /* 0x000fe400078ec0ff */
[----:B------:R-:W-:Y:S02]  /*25780*/  LOP3.LUT R36, R37, 0x380, RZ, 0xc0, !PT ;  /* 0x0000038025247812 */ /* 0x000fe400078ec0ff */
[----:B------:R-:W-:Y:S02]  /*25790*/  SHF.R.U64 R3, R2, 0x3, RZ ;  /* 0x0000000302037819 */ /* 0x000fe400000012ff */
[----:B------:R-:W-:Y:S01]  /*257a0*/  LOP3.LUT R2, R5, 0x380, RZ, 0xc0, !PT ;  /* 0x0000038005027812 */ /* 0x000fe200078ec0ff */
[----:B------:R-:W-:Y:S01]  /*257b0*/  @!P1 STG.E desc[UR56][R44.64], R91 ;  /* 0x0000005b2c009986 */ /* 0x000fe2000c101938 */
[----:B------:R-:W-:Y:S02]  /*257c0*/  SHF.R.U64 R28, R28, 0x3, RZ ;  /* 0x000000031c1c7819 */ /* 0x000fe400000012ff */
[----:B------:R-:W-:Y:S01]  /*257d0*/  SHF.R.U64 R32, R32, 0x3, RZ ;  /* 0x0000000320207819 */ /* 0x000fe200000012ff */
[----:B------:R0:W-:Y:S01]  /*257e0*/  @!P0 STG.E desc[UR56][R44.64+0x20], R90 ;  /* 0x0000205a2c008986 */ /* 0x0001e2000c101938 */
[----:B------:R-:W-:-:S02]  /*257f0*/  SHF.R.U64 R36, R36, 0x3, RZ ;  /* 0x0000000324247819 */ /* 0x000fc400000012ff */
[----:B------:R-:W-:Y:S01]  /*25800*/  SHF.R.U64 R2, R2, 0x3, RZ ;  /* 0x0000000302027819 */ /* 0x000fe200000012ff */
[----:B------:R-:W5:Y:S01]  /*25810*/  LD.E.128 R8, desc[UR56][R8.64] ;  /* 0x0000003808087980 */ /* 0x000f62000c101d00 */
[----:B------:R-:W-:Y:S01]  /*25820*/  LOP3.LUT R28, R28, R29, RZ, 0x3c, !PT ;  /* 0x0000001d1c1c7212 */ /* 0x000fe200078e3cff */
[--C-:B------:R-:W-:Y:S01]  /*25830*/  IMAD.X R29, RZ, RZ, R61.reuse, P3 ;  /* 0x000000ffff1d7224 */ /* 0x100fe200018e063d */
[----:B------:R-:W-:Y:S01]  /*25840*/  LOP3.LUT R32, R32, R33, RZ, 0x3c, !PT ;  /* 0x0000002120207212 */ /* 0x000fe200078e3cff */
[----:B------:R-:W-:Y:S01]  /*25850*/  IMAD.X R33, RZ, RZ, R61, P4 ;  /* 0x000000ffff217224 */ /* 0x000fe200020e063d */
[----:B------:R-:W-:Y:S01]  /*25860*/  LOP3.LUT R36, R36, R37, RZ, 0x3c, !PT ;  /* 0x0000002524247212 */ /* 0x000fe200078e3cff */
[----:B------:R-:W5:Y:S01]  /*25870*/  LD.E.128 R12, desc[UR56][R12.64] ;  /* 0x000000380c0c7980 */ /* 0x000f62000c101d00 */
[----:B------:R-:W-:Y:S02]  /*25880*/  IADD3.X R37, RZ, R61, RZ, P5, !PT ;  /* 0x0000003dff257210 */ /* 0x000fe40002ffe4ff */
[----:B------:R-:W-:Y:S01]  /*25890*/  LOP3.LUT R40, R2, R5, RZ, 0x3c, !PT ;  /* 0x0000000502287212 */ /* 0x000fe200078e3cff */
[----:B------:R-:W5:Y:S01]  /*258a0*/  LD.E.128 R24, desc[UR56][R24.64] ;  /* 0x0000003818187980 */ /* 0x000f62000c101d00 */
[----:B------:R-:W-:-:S03]  /*258b0*/  LOP3.LUT R60, R3, R60, RZ, 0x3c, !PT ;  /* 0x0000003c033c7212 */ /* 0x000fc600078e3cff */
[----:B------:R-:W5:Y:S01]  /*258c0*/  LD.E.128 R28, desc[UR56][R28.64] ;  /* 0x000000381c1c7980 */ /* 0x000f62000c101d00 */
[----:B------:R-:W-:-:S03]  /*258d0*/  SHF.R.S32.HI R3, RZ, 0x1f, R201 ;  /* 0x0000001fff037819 */ /* 0x000fc600000114c9 */
[----:B------:R1:W5:Y:S04]  /*258e0*/  LD.E.128 R4, desc[UR56][R60.64] ;  /* 0x000000383c047980 */ /* 0x000368000c101d00 */
[----:B------:R-:W5:Y:S04]  /*258f0*/  LD.E.128 R32, desc[UR56][R32.64] ;  /* 0x0000003820207980 */ /* 0x000f68000c101d00 */
[----:B------:R-:W5:Y:S04]  /*25900*/  LD.E.128 R36, desc[UR56][R36.64] ;  /* 0x0000003824247980 */ /* 0x000f68000c101d00 */
[----:B------:R-:W5:Y:S01]  /*25910*/  LD.E.128 R40, desc[UR56][R40.64] ;  /* 0x0000003828287980 */ /* 0x000f62000c101d00 */
[----:B------:R-:W-:Y:S01]  /*25920*/  IMAD R21, R21, UR4, RZ ;  /* 0x0000000415157c24 */ /* 0x000fe2000f8e02ff */
[----:B------:R-:W-:Y:S01]  /*25930*/  @!PT LDS RZ, [RZ] ;  /* 0x00000000fffff984 */ /* 0x000fe20000000800 */
[----:B------:R-:W-:Y:S01]  /*25940*/  @!PT LDS RZ, [RZ] ;  /* 0x00000000fffff984 */ /* 0x000fe20000000800 */
[----:B------:R-:W-:Y:S01]  /*25950*/  @!PT LDS RZ, [RZ] ;  /* 0x00000000fffff984 */ /* 0x000fe20000000800 */
[----:B------:R-:W-:Y:S01]  /*25960*/  @!PT LDS RZ, [RZ] ;  /* 0x00000000fffff984 */ /* 0x000fe20000000800 */
[----:B------:R2:W-:Y:S06]  /*25970*/  MEMBAR.ALL.CTA ;  /* 0x0000000000007992 */ /* 0x0005ec0000008000 */
[----:B--2---:R-:W2:Y:S01]  /*25980*/  FENCE.VIEW.ASYNC.S ;  /* 0x00000000000073c6 */ /* 0x004ea20000000000 */
[----:B------:R-:W-:-:S02]  /*25990*/  IMAD.MOV.U32 R2, RZ, RZ, R201 ;  /* 0x000000ffff027224 */ /* 0x000fc400078e00c9 */
[C---:B------:R-:W-:Y:S02]  /*259a0*/  IMAD R21, R20.reuse, UR5, R21 ;  /* 0x0000000514157c24 */ /* 0x040fe4000f8e0215 */
[----:B------:R-:W-:Y:S01]  /*259b0*/  IMAD.WIDE.U32 R2, R20, UR4, R2 ;  /* 0x0000000414027c25 */ /* 0x000fe2000f8e0002 */
[----:B------:R-:W-:-:S03]  /*259c0*/  ULDC.64 UR4, c[0x0][0xae0] ;  /* 0x0002b80000047ab9 */ /* 0x000fc60000000a00 */
[----:B------:R-:W-:Y:S02]  /*259d0*/  IMAD R47, R217, -0x80, R0 ;  /* 0xffffff80d92f7824 */ /* 0x000fe400078e0200 */
[C---:B------:R-:W-:Y:S02]  /*259e0*/  VIADD R0, R204.reuse, 0x40 ;  /* 0x00000040cc007836 */ /* 0x040fe40000000000 */
[----:B------:R-:W-:Y:S01]  /*259f0*/  IMAD.IADD R3, R3, 0x1, R21 ;  /* 0x0000000103037824 */ /* 0x000fe200078e0215 */
[-C--:B------:R-:W-:Y:S01]  /*25a00*/  ISETP.GE.AND P3, PT, R204, R47.reuse, PT ;  /* 0x0000002fcc00720c */ /* 0x080fe20003f66270 */
[----:B0-----:R-:W-:Y:S01]  /*25a10*/  IMAD R44, R46, UR4, RZ ;  /* 0x000000042e2c7c24 */ /* 0x001fe2000f8e02ff */
[----:B------:R-:W-:Y:S01]  /*25a20*/  IADD3 R20, R204, 0x20, RZ ;  /* 0x00000020cc147810 */ /* 0x000fe20007ffe0ff */
[C---:B------:R-:W-:Y:S01]  /*25a30*/  IMAD.WIDE.U32 R2, R211.reuse, UR4, R2 ;  /* 0x00000004d3027c25 */ /* 0x040fe2000f8e0002 */
[-C--:B------:R-:W-:Y:S02]  /*25a40*/  ISETP.GE.AND P1, PT, R0, R47.reuse, PT ;  /* 0x0000002f0000720c */ /* 0x080fe40003f26270 */
[----:B------:R-:W-:Y:S01]  /*25a50*/  IADD3 R0, R16, 0x29820, RZ ;  /* 0x0002982010007810 */ /* 0x000fe20007ffe0ff */
[----:B------:R-:W-:Y:S01]  /*25a60*/  IMAD R45, R211, UR5, R44 ;  /* 0x00000005d32d7c24 */ /* 0x000fe2000f8e022c */
[----:B------:R-:W-:Y:S01]  /*25a70*/  ULDC.64 UR4, c[0x0][0xae8] ;  /* 0x0002ba0000047ab9 */ /* 0x000fe20000000a00 */
[----:B------:R-:W-:Y:S01]  /*25a80*/  VIADD R21, R204, 0x60 ;  /* 0x00000060cc157836 */ /* 0x000fe20000000000 */
[-C--:B------:R-:W-:Y:S01]  /*25a90*/  ISETP.GE.AND P0, PT, R20, R47.reuse, PT ;  /* 0x0000002f1400720c */ /* 0x080fe20003f06270 */
        /* <DEDUP_REMOVED lines=12> */
[----:B------:R-:W-:Y:S01]  /*25b60*/  MOV R3, R49 ;  /* 0x0000003100037202 */ /* 0x000fe20000000f00 */
[----:B------:R-:W-:Y:S01]  /*25b70*/  ULDC.64 UR4, c[0x0][0xad8] ;  /* 0x0002b60000047ab9 */ /* 0x000fe20000000a00 */
[----:B------:R-:W-:Y:S01]  /*25b80*/  IMAD.MOV.U32 R2, RZ, RZ, R44 ;  /* 0x000000ffff027224 */ /* 0x000fe200078e002c */
[----:B------:R-:W-:Y:S01]  /*25b90*/  ULDC.64 UR6, c[0x0][0xa80] ;  /* 0x0002a00000067ab9 */ /* 0x000fe20000000a00 */
[----:B------:R-:W-:Y:S02]  /*25ba0*/  IMAD R47, R21, UR4, RZ ;  /* 0x00000004152f7c24 */ /* 0x000fe4000f8e02ff */
[C---:B------:R-:W-:Y:S02]  /*25bb0*/  VIADD R0, R201.reuse, 0x40 ;  /* 0x00000040c9007836 */ /* 0x040fe40000000000 */
[C---:B------:R-:W-:Y:S01]  /*25bc0*/  IMAD.WIDE.U32 R2, R20.reuse, UR4, R2 ;  /* 0x0000000414027c25 */ /* 0x040fe2000f8e0002 */
[----:B------:R-:W-:Y:S02]  /*25bd0*/  ULDC UR4, c[0x0][0xa8c] ;  /* 0x0002a30000047ab9 */ /* 0x000fe40000000800 */
[----:B------:R-:W-:Y:S01]  /*25be0*/  ISETP.GE.AND P3, PT, R201, UR4, PT ;  /* 0x00000004c9007c0c */ /* 0x000fe2000bf66270 */
[----:B------:R-:W-:Y:S01]  /*25bf0*/  IMAD R47, R20, UR5, R47 ;  /* 0x00000005142f7c24 */ /* 0x000fe2000f8e022f */
[----:B------:R-:W-:-:S02]  /*25c00*/  ISETP.GE.AND P4, PT, R0, UR4, PT ;  /* 0x0000000400007c0c */ /* 0x000fc4000bf86270 */
[----:B------:R-:W-:Y:S01]  /*25c10*/  LEA R46, P5, R2, UR6, 0x1 ;  /* 0x00000006022e7c11 */ /* 0x000fe2000f8a08ff */
[----:B------:R-:W-:-:S05]  /*25c20*/  IMAD.IADD R3, R3, 0x1, R47 ;  /* 0x0000000103037824 */ /* 0x000fca00078e022f */
[----:B------:R-:W-:-:S05]  /*25c30*/  LEA.HI.X R47, R2, UR7, R3, 0x1, P5 ;  /* 0x00000007022f7c11 */ /* 0x000fca000a8f0c03 */
[----:B-----5:R0:W-:Y:S04]  /*25c40*/  @!P3 STG.E.128 desc[UR56][R46.64], R4 ;  /* 0x000000042e00b986 */ /* 0x0201e8000c101d38 */
[----:B------:R0:W-:Y:S02]  /*25c50*/  @!P4 STG.E.128 desc[UR56][R46.64+0x80], R28 ;  /* 0x0000801c2e00c986 */ /* 0x0001e4000c101d38 */
.L_x_2350:
[----:B------:R-:W-:Y:S05]  /*25c60*/  BSYNC B1 ;  /* 0x0000000000017941 */ /* 0x000fea0003800000 */
.L_x_2349:
        /* <DEDUP_REMOVED lines=20> */
.L_x_2352:
[----:B------:R-:W-:Y:S05]  /*25db0*/  BSYNC B1 ;  /* 0x0000000000017941 */ /* 0x000fea0003800000 */
.L_x_2351:
[----:B------:R-:W-:Y:S04]  /*25dc0*/  BSSY B1, `(.L_x_2353) ;  /* 0x0000014000017945 */ /* 0x000fe80003800000 */
[----:B------:R-:W-:Y:S05]  /*25dd0*/  @P1 BRA `(.L_x_2354) ;  /* 0x0000000000481947 */ /* 0x000fea0003800000 */
[----:B01---5:R-:W-:Y:S01]  /*25de0*/  IADD3 R5, P0, R20, 0x40, RZ ;  /* 0x0000004014057810 */ /* 0x023fe20007f1e0ff */
[----:B------:R-:W-:Y:S01]  /*25df0*/  ULDC.64 UR4, c[0x0][0xad8] ;  /* 0x0002b60000047ab9 */ /* 0x000fe20000000a00 */
[----:B------:R-:W-:Y:S01]  /*25e00*/  IMAD.MOV.U32 R2, RZ, RZ, R44 ;  /* 0x000000ffff027224 */ /* 0x000fe200078e002c */
[----:B------:R-:W-:Y:S01]  /*25e10*/  IADD3 R4, R201, 0x40, RZ ;  /* 0x00000040c9047810 */ /* 0x000fe20007ffe0ff */
[----:B------:R-:W-:Y:S01]  /*25e20*/  IMAD.MOV.U32 R3, RZ, RZ, R49 ;  /* 0x000000ffff037224 */ /* 0x000fe200078e0031 */
[----:B------:R-:W-:Y:S01]  /*25e30*/  ULDC.64 UR6, c[0x0][0xa80] ;  /* 0x0002a00000067ab9 */ /* 0x000fe20000000a00 */
[----:B------:R-:W-:Y:S02]  /*25e40*/  IMAD.X R0, RZ, RZ, R21, P0 ;  /* 0x000000ffff007224 */ /* 0x000fe400000e0615 */
        /* <DEDUP_REMOVED lines=11> */
.L_x_2354:
[----:B------:R-:W-:Y:S05]  /*25f00*/  BSYNC B1 ;  /* 0x0000000000017941 */ /* 0x000fea0003800000 */
.L_x_2353:
[----:B------:R-:W-:Y:S05]  /*25f10*/  @P2 BRA `(.L_x_2355) ;  /* 0x0000000800cc2947 */ /* 0x000fea0003800000 */
[----:B012--5:R-:W-:Y:S01]  /*25f20*/  IADD3 R5, P0, R20, 0x60, RZ ;  /* 0x0000006014057810 */ /* 0x027fe20007f1e0ff */
[----:B------:R-:W-:Y:S01]  /*25f30*/  ULDC.64 UR6, c[0x0][0xad8] ;  /* 0x0002b60000067ab9 */ /* 0x000fe20000000a00 */
[----:B------:R-:W-:Y:S01]  /*25f40*/  IMAD.MOV.U32 R2, RZ, RZ, R44 ;  /* 0x000000ffff027224 */ /* 0x000fe200078e002c */
[----:B------:R-:W-:Y:S01]  /*25f50*/  ULDC UR4, c[0x0][0xa8c] ;  /* 0x0002a30000047ab9 */ /* 0x000fe20000000800 */
[----:B------:R-:W-:Y:S01]  /*25f60*/  IADD3.X R20, RZ, R21, RZ, P0, !PT ;  /* 0x00000015ff147210 */ /* 0x000fe200007fe4ff */
[----:B------:R-:W-:Y:S01]  /*25f70*/  IMAD.MOV.U32 R3, RZ, RZ, R49 ;  /* 0x000000ffff037224 */ /* 0x000fe200078e0031 */
[C---:B------:R-:W-:Y:S02]  /*25f80*/  ISETP.GE.AND P1, PT, R201.reuse, UR4, PT ;  /* 0x00000004c9007c0c */ /* 0x040fe4000bf26270 */
[----:B------:R-:W-:Y:S01]  /*25f90*/  IADD3 R0, R201, 0x40, RZ ;  /* 0x00000040c9007810 */ /* 0x000fe20007ffe0ff */
[----:B------:R-:W-:Y:S02]  /*25fa0*/  IMAD R20, R20, UR6, RZ ;  /* 0x0000000614147c24 */ /* 0x000fe4000f8e02ff */
[----:B------:R-:W-:-:S04]  /*25fb0*/  IMAD.WIDE.U32 R2, R5, UR6, R2 ;  /* 0x0000000605027c25 */ /* 0x000fc8000f8e0002 */
        /* <DEDUP_REMOVED lines=10> */
.L_x_2346:
        /* <DEDUP_REMOVED lines=15> */
[----:B------:R-:W-:Y:S01]  /*26150*/  ISETP.GT.AND P2, PT, R234, 0x7f, PT ;  /* 0x0000007fea00780c */ /* 0x000fe20003f44270 */
[----:B------:R-:W-:-:S12]  /*26160*/  @P1 BRA `(.L_x_2356) ;  /* 0x0000000000101947 */ /* 0x000fd80003800000 */
[----:B------:R-:W-:Y:S05]  /*26170*/  @!P0 BRA `(.L_x_2356) ;  /* 0x00000000000c8947 */ /* 0x000fea0003800000 */
[----:B------:R-:W3:Y:S04]  /*26180*/  LDG.E R5, desc[UR56][R2.64] ;  /* 0x0000003802057981 */ /* 0x000ee8000c1e1900 */
[----:B-----5:R-:W3:Y:S02]  /*26190*/  LDG.E R0, desc[UR56][R2.64+0x4] ;  /* 0x0000043802007981 */ /* 0x020ee4000c1e1900 */
[----:B---3--:R-:W-:-:S07]  /*261a0*/  IMAD.IADD R0, R0, 0x1, -R5 ;  /* 0x0000000100007824 */ /* 0x008fce00078e0a05 */
.L_x_2356:
[----:B------:R-:W-:Y:S01]  /*261b0*/  BSSY B1, `(.L_x_2357) ;  /* 0x000001d000017945 */ /* 0x000fe20003800000 */
[----:B------:R-:W-:Y:S02]  /*261c0*/  SHF.R.S32.HI R8, RZ, 0x1f, R211 ;  /* 0x0000001fff087819 */ /* 0x000fe400000114d3 */
[----:B------:R-:W-:Y:S02]  /*261d0*/  SHF.R.S32.HI R10, RZ, 0x1f, R201 ;  /* 0x0000001fff0a7819 */ /* 0x000fe400000114c9 */
[----:B------:R-:W-:Y:S02]  /*261e0*/  SEL R11, R210, RZ, !P0 ;  /* 0x000000ffd20b7207 */ /* 0x000fe40004000000 */
[----:B------:R-:W-:Y:S02]  /*261f0*/  SEL R214, R214, RZ, !P0 ;  /* 0x000000ffd6d67207 */ /* 0x000fe40004000000 */
[----:B-----5:R-:W-:Y:S01]  /*26200*/  SHF.R.S32.HI R6, RZ, 0x1f, R7 ;  /* 0x0000001fff067819 */ /* 0x020fe20000011407 */
[----:B------:R-:W-:Y:S06]  /*26210*/  @P2 BRA `(.L_x_2358) ;  /* 0x0000000000582947 */ /* 0x000fec0003800000 */
[----:B--2---:R-:W2:Y:S02]  /*26220*/  S2R R2, SR_TID.X ;  /* 0x0000000000027919 */ /* 0x004ea40000002100 */
[----:B--2---:R-:W-:-:S05]  /*26230*/  LEA R2, R217, R2, 0x7 ;  /* 0x00000002d9027211 */ /* 0x004fca00078e38ff */
        /* <DEDUP_REMOVED lines=17> */
[----:B------:R-:W-:Y:S02]  /*26350*/  LEA.HI.X R5, R2, UR5, R3, 0x2, P0 ;  /* 0x0000000502057c11 */ /* 0x000fe400080f1403 */
[----:B------:R-:W-:-:S05]  /*26360*/  MOV R3, 0xff800000 ;  /* 0xff80000000037802 */ /* 0x000fca0000000f00 */
[----:B------:R3:W-:Y:S02]  /*26370*/  STG.E desc[UR56][R4.64], R3 ;  /* 0x0000000304007986 */ /* 0x0007e4000c101938 */
.L_x_2358:
[----:B------:R-:W-:Y:S05]  /*26380*/  BSYNC B1 ;  /* 0x0000000000017941 */ /* 0x000fea0003800000 */
.L_x_2357:
[----:B------:R-:W-:Y:S01]  /*26390*/  ULDC.64 UR4, c[0x0][0xaa0] ;  /* 0x0002a80000047ab9 */ /* 0x000fe20000000a00 */
[----:B--2---:R-:W-:Y:S01]  /*263a0*/  IMAD.MOV.U32 R2, RZ, RZ, R201 ;  /* 0x000000ffff027224 */ /* 0x004fe200078e00c9 */
[----:B------:R-:W-:Y:S01]  /*263b0*/  BSSY B1, `(.L_x_2359) ;  /* 0x000002c000017945 */ /* 0x000fe20003800000 */
[----:B---3--:R-:W-:Y:S02]  /*263c0*/  IMAD.MOV.U32 R3, RZ, RZ, R10 ;  /* 0x000000ffff037224 */ /* 0x008fe400078e000a */
[----:B------:R-:W-:Y:S01]  /*263d0*/  IMAD R4, R6, UR4, RZ ;  /* 0x0000000406047c24 */ /* 0x000fe2000f8e02ff */
[----:B------:R-:W-:Y:S01]  /*263e0*/  IADD3 R6, R204, 0x20, RZ ;  /* 0x00000020cc067810 */ /* 0x000fe20007ffe0ff */
[----:B------:R-:W-:-:S04]  /*263f0*/  IMAD.WIDE.U32 R2, R7, UR4, R2 ;  /* 0x0000000407027c25 */ /* 0x000fc8000f8e0002 */
[----:B------:R-:W-:Y:S01]  /*26400*/  IMAD R7, R7, UR5, R4 ;  /* 0x0000000507077c24 */ /* 0x000fe2000f8e0204 */
[----:B------:R-:W-:Y:S02]  /*26410*/  ULDC.64 UR4, c[0x0][0xae0] ;  /* 0x0002b80000047ab9 */ /* 0x000fe40000000a00 */
[----:B------:R-:W-:Y:S02]  /*26420*/  IMAD R4, R8, UR4, RZ ;  /* 0x0000000408047c24 */ /* 0x000fe4000f8e02ff */
[----:B------:R-:W-:Y:S02]  /*26430*/  IMAD.IADD R3, R3, 0x1, R7 ;  /* 0x0000000103037824 */ /* 0x000fe400078e0207 */
[----:B------:R-:W-:Y:S02]  /*26440*/  IMAD R7, R217, -0x80, R0 ;  /* 0xffffff80d9077824 */ /* 0x000fe400078e0200 */
[C---:B------:R-:W-:Y:S02]  /*26450*/  VIADD R0, R204.reuse, 0x40 ;  /* 0x00000040cc007836 */ /* 0x040fe40000000000 */
[C---:B------:R-:W-:Y:S01]  /*26460*/  IMAD R5, R211.reuse, UR5, R4 ;  /* 0x00000005d3057c24 */ /* 0x040fe2000f8e0204 */
[-C--:B------:R-:W-:Y:S01]  /*26470*/  ISETP.GE.AND P3, PT, R204, R7.reuse, PT ;  /* 0x00000007cc00720c */ /* 0x080fe20003f66270 */
[----:B------:R-:W-:Y:S01]  /*26480*/  IMAD.WIDE.U32 R2, R211, UR4, R2 ;  /* 0x00000004d3027c25 */ /* 0x000fe2000f8e0002 */
[----:B------:R-:W-:Y:S01]  /*26490*/  ULDC.64 UR4, c[0x0][0xae8] ;  /* 0x0002ba0000047ab9 */ /* 0x000fe20000000a00 */
[----:B------:R-:W-:-:S02]  /*264a0*/  ISETP.GE.AND P0, PT, R0, R7, PT ;  /* 0x000000070000720c */ /* 0x000fc40003f06270 */
[----:B------:R-:W-:Y:S01]  /*264b0*/  VIADD R4, R204, 0x60 ;  /* 0x00000060cc047836 */ /* 0x000fe20000000000 */
[-C--:B------:R-:W-:Y:S01]  /*264c0*/  ISETP.GE.AND P2, PT, R6, R7.reuse, PT ;  /* 0x000000070600720c */ /* 0x080fe20003f46270 */
[----:B------:R-:W-:Y:S01]  /*264d0*/  IMAD.IADD R3, R3, 0x1, R5 ;  /* 0x0000000103037824 */ /* 0x000fe200078e0205 */
[----:B------:R-:W-:Y:S01]  /*264e0*/  MOV R6, R204 ;  /* 0x000000cc00067202 */ /* 0x000fe20000000f00 */
        /* <DEDUP_REMOVED lines=24> */
.L_x_2360:
[----:B------:R-:W-:Y:S05]  /*26670*/  BSYNC B1 ;  /* 0x0000000000017941 */ /* 0x000fea0003800000 */
.L_x_2359:
        /* <DEDUP_REMOVED lines=20> */
.L_x_2362:
[----:B------:R-:W-:Y:S05]  /*267c0*/  BSYNC B1 ;  /* 0x0000000000017941 */ /* 0x000fea0003800000 */
.L_x_2361:
[----:B------:R-:W-:Y:S04]  /*267d0*/  BSSY B1, `(.L_x_2363) ;  /* 0x0000014000017945 */ /* 0x000fe80003800000 */
[----:B------:R-:W-:Y:S05]  /*267e0*/  @P0 BRA `(.L_x_2364) ;  /* 0x0000000000480947 */ /* 0x000fea0003800000 */
[----:B--23--:R-:W-:Y:S01]  /*267f0*/  IADD3 R9, P0, R6, 0x40, RZ ;  /* 0x0000004006097810 */ /* 0x00cfe20007f1e0ff */
        /* <DEDUP_REMOVED lines=17> */
.L_x_2364:
[----:B------:R-:W-:Y:S05]  /*26910*/  BSYNC B1 ;  /* 0x0000000000017941 */ /* 0x000fea0003800000 */
.L_x_2363:
[----:B------:R-:W-:Y:S05]  /*26920*/  @P1 BRA `(.L_x_2355) ;  /* 0x0000000000481947 */ /* 0x000fea0003800000 */
[----:B------:R-:W-:Y:S01]  /*26930*/  IADD3 R5, P0, R6, 0x60, RZ ;  /* 0x0000006006057810 */ /* 0x000fe20007f1e0ff */
        /* <DEDUP_REMOVED lines=17> */
.L_x_2355:
[----:B------:R-:W-:Y:S05]  /*26a50*/  BSYNC B0 ;  /* 0x0000000000007941 */ /* 0x000fea0003800000 */
.L_x_2345:
[----:B------:R-:W-:Y:S02]  /*26a60*/  ULDC UR4, c[0x0][0xc14] ;  /* 0x0003050000047ab9 */ /* 0x000fe40000000800 */
[----:B-1----:R-:W-:-:S13]  /*26a70*/  ISETP.GE.AND P0, PT, R195, UR4, PT ;  /* 0x00000004c3007c0c */ /* 0x002fda000bf06270 */
[----:B------:R-:W-:Y:S05]  /*26a80*/  @!P0 BRA `(.L_x_2365) ;  /* 0xfffffda8002c8947 */ /* 0x000fea000383ffff */
[----:B------:R-:W-:Y:S05]  /*26a90*/  BRA `(.L_x_2159) ;  /* 0x0000006800507947 */ /* 0x000fea0003800000 */
.L_x_2157:
        /* <DEDUP_REMOVED lines=20> */
.L_x_2366:
        /* <DEDUP_REMOVED lines=33> */
[----:B0-----:R-:W-:-:S05]  /*26df0*/  IMAD R7, R7, UR5, RZ ;  /* 0x0000000507077c24 */ /* 0x001fca000f8e02ff */
[----:B--2---:R-:W-:Y:S02]  /*26e00*/  ISETP.GT.AND P6, PT, R7, UR6, PT ;  /* 0x0000000607007c0c */ /* 0x004fe4000bfc4270 */
[----:B------:R-:W-:-:S11]  /*26e10*/  MOV R2, R7 ;  /* 0x0000000700027202 */ /* 0x000fd60000000f00 */
[----:B------:R-:W-:Y:S05]  /*26e20*/  @P6 BRA `(.L_x_2368) ;  /* 0x0000000000a06947 */ /* 0x000fea0003800000 */
[----:B------:R-:W0:Y:S01]  /*26e30*/  LDC R6, c[0x0][0xc14] ;  /* 0x00030500ff067b82 */ /* 0x000e220000000800 */
[----:B------:R-:W-:Y:S01]  /*26e40*/  IMAD.MOV.U32 R7, RZ, RZ, R2 ;  /* 0x000000ffff077224 */ /* 0x000fe200078e0002 */
[----:B------:R-:W-:Y:S01]  /*26e50*/  UMOV UR4, URZ ;  /* 0x0000003f00047c82 */ /* 0x000fe20008000000 */
[----:B------:R-:W-:Y:S01]  /*26e60*/  ULDC UR7, c[0x0][0xc14] ;  /* 0x0003050000077ab9 */ /* 0x000fe20000000800 */
[----:B------:R-:W-:-:S05]  /*26e70*/  ULDC UR5, c[0x0][0xc10] ;  /* 0x0003040000057ab9 */ /* 0x000fca0000000800 */
.L_x_2372:
        /* <DEDUP_REMOVED lines=13> */
.L_x_2371:
[----:B------:R-:W-:Y:S05]  /*26f50*/  BSYNC B0 ;  /* 0x0000000000007941 */ /* 0x000fea0003800000 */
.L_x_2370:
        /* <DEDUP_REMOVED lines=21> */
.L_x_2368:
[----:B------:R-:W-:-:S05]  /*270b0*/  IADD3 R7, -R2, R7, RZ ;  /* 0x0000000702077210 */ /* 0x000fca0007ffe1ff */
        /* <DEDUP_REMOVED lines=20> */
.L_x_2373:
[----:B-1----:R-:W-:Y:S01]  /*27200*/  IADD3 R2, RZ, -R3, RZ ;  /* 0x80000003ff027210 */ /* 0x002fe20007ffe0ff */
[----:B---3--:R-:W-:Y:S01]  /*27210*/  IMAD R4, R4, UR5, R7 ;  /* 0x0000000504047c24 */ /* 0x008fe2000f8e0207 */
[----:B--2---:R-:W-:-:S03]  /*27220*/  IABS R6, R9 ;  /* 0x0000000900067213 */ /* 0x004fc60000000000 */
[----:B------:R-:W-:Y:S01]  /*27230*/  IMAD R7, R2, R11, RZ ;  /* 0x0000000b02077224 */ /* 0x000fe200078e02ff */
[----:B------:R1:W-:Y:S01]  /*27240*/  STL [R1], R4 ;  /* 0x0000000401007387 */ /* 0x0003e20000100800 */
[----:B------:R-:W-:Y:S02]  /*27250*/  IMAD.MOV.U32 R2, RZ, RZ, RZ ;  /* 0x000000ffff027224 */ /* 0x000fe400078e00ff */
        /* <DEDUP_REMOVED lines=9> */
[----:B------:R-:W-:Y:S01]  /*272f0*/  @!P1 IMAD.IADD R4, R4, 0x1, -R11 ;  /* 0x0000000104049824 */ /* 0x000fe200078e0a0b */
[----:B------:R-:W-:Y:S02]  /*27300*/  @!P1 IADD3 R7, R7, 0x1, RZ ;  /* 0x0000000107079810 */ /* 0x000fe40007ffe0ff */
        /* <DEDUP_REMOVED lines=14> */
[----:B-1----:R-:W-:-:S02]  /*273f0*/  IADD3 R3, R8, 0xffffffe, RZ ;  /* 0x0ffffffe08037810 */ /* 0x002fc40007ffe0ff */
[----:B------:R-:W-:-:S04]  /*27400*/  IABS R8, R10 ;  /* 0x0000000a00087213 */ /* 0x000fc80000000000 */
[----:B------:R-:W1:Y:S02]  /*27410*/  F2I.FTZ.U32.TRUNC.NTZ R3, R3 ;  /* 0x0000000300037305 */ /* 0x000e64000021f000 */
[----:B-1----:R-:W-:-:S04]  /*27420*/  IMAD.MOV R7, RZ, RZ, -R3 ;  /* 0x000000ffff077224 */ /* 0x002fc800078e0a03 */
[----:B------:R-:W-:-:S04]  /*27430*/  IMAD R7, R7, R6, RZ ;  /* 0x0000000607077224 */ /* 0x000fc800078e02ff */
[----:B------:R-:W-:Y:S01]  /*27440*/  IMAD.HI.U32 R2, R3, R7, R2 ;  /* 0x0000000703027227 */ /* 0x000fe200078e0002 */
[----:B------:R-:W-:Y:S02]  /*27450*/  IABS R7, R9 ;  /* 0x0000000900077213 */ /* 0x000fe40000000000 */
[----:B------:R-:W-:-:S03]  /*27460*/  IADD3 R3, RZ, -R8, RZ ;  /* 0x80000008ff037210 */ /* 0x000fc60007ffe0ff */
        /* <DEDUP_REMOVED lines=11> */
[----:B------:R-:W-:Y:S02]  /*27520*/  @!P2 IADD3 R2, -R2, RZ, RZ ;  /* 0x000000ff0202a210 */ /* 0x000fe40007ffe1ff */
        /* <DEDUP_REMOVED lines=8> */
.L_x_2369:
[----:B------:R-:W-:Y:S01]  /*275b0*/  MOV R2, UR6 ;  /* 0x0000000600027c02 */ /* 0x000fe20008000f00 */
[----:B------:R0:W-:Y:S04]  /*275c0*/  STL [R1+0x4], RZ ;  /* 0x000004ff01007387 */ /* 0x0001e80000100800 */
[----:B------:R0:W-:Y:S04]  /*275d0*/  STL [R1+0x8], RZ ;  /* 0x000008ff01007387 */ /* 0x0001e80000100800 */
[----:B------:R0:W-:Y:S02]  /*275e0*/  STL [R1], R2 ;  /* 0x0000000201007387 */ /* 0x0001e40000100800 */
.L_x_2374:
        /* <DEDUP_REMOVED lines=10> */
.L_x_2367:
        /* <DEDUP_REMOVED lines=8> */
[----:B-1----:R-:W1:Y:S01]  /*27710*/  S2R R0, SR_TID.X ;  /* 0x0000000000007919 */ /* 0x002e620000002100 */
[----:B------:R-:W-:Y:S01]  /*27720*/  BSSY B7, `(.L_x_2375) ;  /* 0x000058a000077945 */ /* 0x000fe20003800000 */
[----:B------:R-:W-:Y:S01]  /*27730*/  ULDC UR38, c[0x0][0xc] ;  /* 0x0000030000267ab9 */ /* 0x000fe20000000800 */
[----:B------:R-:W-:Y:S01]  /*27740*/  ULOP3.LUT UR37, UR36, 0x1, URZ, 0xfc, !UPT ;  /* 0x0000000124257892 */ /* 0x000fe2000f8efc3f */
[----:B--2---:R-:W2:Y:S01]  /*27750*/  S2R R6, SR_TID.X ;  /* 0x0000000000067919 */ /* 0x004ea20000002100 */
[----:B------:R-:W-:Y:S01]  /*27760*/  ULOP3.LUT UR39, UR36, 0x2, URZ, 0xfc, !UPT ;  /* 0x0000000224277892 */ /* 0x000fe2000f8efc3f */
[----:B------:R-:W-:Y:S01]  /*27770*/  ULDC.64 UR40, c[0x0][0x198] ;  /* 0x0000660000287ab9 */ /* 0x000fe20000000a00 */
[----:B-1----:R-:W-:Y:S01]  /*27780*/  LOP3.LUT R0, R0, 0x7f, RZ, 0xc0, !PT ;  /* 0x0000007f00007812 */ /* 0x002fe200078ec0ff */
[C---:B--2---:R-:W-:Y:S01]  /*27790*/  IMAD.SHL.U32 R4, R6.reuse, 0x20, RZ ;  /* 0x0000002006047824 */ /* 0x044fe200078e00ff */
[----:B------:R-:W-:-:S03]  /*277a0*/  LOP3.LUT P0, RZ, R6, 0x4, RZ, 0xc0, !PT ;  /* 0x0000000406ff7812 */ /* 0x000fc6000780c0ff */
[----:B------:R-:W-:Y:S02]  /*277b0*/  IMAD.SHL.U32 R0, R0, 0x10, RZ ;  /* 0x0000001000007824 */ /* 0x000fe400078e00ff */
[----:B------:R-:W-:-:S03]  /*277c0*/  IMAD.SHL.U32 R7, R6, 0x4, RZ ;  /* 0x0000000406077824 */ /* 0x000fc600078e00ff */
[----:B------:R-:W-:Y:S02]  /*277d0*/  LOP3.LUT R3, R0, 0x600, RZ, 0xc0, !PT ;  /* 0x0000060000037812 */ /* 0x000fe400078ec0ff */
[----:B------:R-:W-:Y:S02]  /*277e0*/  SHF.L.U32 R0, R6, 0x7, RZ ;  /* 0x0000000706007819 */ /* 0x000fe400000006ff */
[----:B------:R-:W-:Y:S02]  /*277f0*/  LOP3.LUT R5, R3, 0x60, R4, 0xf8, !PT ;  /* 0x0000006003057812 */ /* 0x000fe400078ef804 */
[----:B------:R-:W-:Y:S02]  /*27800*/  SHF.R.U32.HI R3, RZ, 0x1, R6 ;  /* 0x00000001ff037819 */ /* 0x000fe40000011606 */
[----:B0-----:R-:W-:Y:S02]  /*27810*/  LOP3.LUT R2, R0, 0x380, RZ, 0xc0, !PT ;  /* 0x0000038000027812 */ /* 0x001fe400078ec0ff */
[----:B------:R-:W-:-:S02]  /*27820*/  LOP3.LUT R5, R5, 0x100, R4, 0xf8, !PT ;  /* 0x0000010005057812 */ /* 0x000fc400078ef804 */
        /* <DEDUP_REMOVED lines=12> */
[----:B------:R-:W-:Y:S02]  /*278f0*/  SEL R2, R0, 0xffffffc0, !P0 ;  /* 0xffffffc000027807 */ /* 0x000fe40004000000 */
[----:B------:R-:W-:-:S05]  /*27900*/  MOV R0, 0x1 ;  /* 0x0000000100007802 */ /* 0x000fca0000000f00 */
[----:B------:R1:W-:Y:S04]  /*27910*/  STL [R1+0x1c], R0 ;  /* 0x00001c0001007387 */ /* 0x0003e80000100800 */
[----:B------:R1:W-:Y:S04]  /*27920*/  STL [R1+0x14], RZ ;  /* 0x000014ff01007387 */ /* 0x0003e80000100800 */
[----:B------:R1:W-:Y:S04]  /*27930*/  STL [R1+0x10], RZ ;  /* 0x000010ff01007387 */ /* 0x0003e80000100800 */
[----:B------:R1:W-:Y:S02]  /*27940*/  STL [R1+0x18], R0 ;  /* 0x0000180001007387 */ /* 0x0003e40000100800 */
.L_x_2480:
[----:B-1----:R-:W2:Y:S01]  /*27950*/  LDL R0, [R1+0xc] ;  /* 0x00000c0001007983 */ /* 0x002ea20000100800 */
[----:B------:R-:W2:Y:S01]  /*27960*/  LDC.64 R16, c[0x0][0xc60] ;  /* 0x00031800ff107b82 */ /* 0x000ea20000000a00 */
[----:B------:R-:W-:Y:S05]  /*27970*/  YIELD ;  /* 0x0000000000007946 */ /* 0x000fea0003800000 */
[----:B------:R-:W-:Y:S01]  /*27980*/  ULDC.64 UR4, c[0x0][0xa28] ;  /* 0x00028a0000047ab9 */ /* 0x000fe20000000a00 */
[----:B------:R-:W-:Y:S01]  /*27990*/  ULDC.64 UR10, c[0x0][0xa18] ;  /* 0x00028600000a7ab9 */ /* 0x000fe20000000a00 */
[----:B------:R-:W-:Y:S01]  /*279a0*/  ISETP.NE.U32.AND P0, PT, RZ, UR4, PT ;  /* 0x00000004ff007c0c */ /* 0x000fe2000bf05070 */
[----:B------:R-:W-:Y:S01]  /*279b0*/  IMAD.MOV.U32 R8, RZ, RZ, RZ ;  /* 0x000000ffff087224 */ /* 0x000fe200078e00ff */
[----:B------:R-:W-:Y:S01]  /*279c0*/  ULDC.64 UR6, c[0x0][0xa08] ;  /* 0x0002820000067ab9 */ /* 0x000fe20000000a00 */
[----:B------:R-:W-:Y:S01]  /*279d0*/  ULDC.64 UR8, c[0x0][0xa10] ;  /* 0x0002840000087ab9 */ /* 0x000fe20000000a00 */
[----:B--2---:R-:W-:-:S06]  /*279e0*/  IMAD.WIDE R16, R0, 0x4, R16 ;  /* 0x0000000400107825 */ /* 0x004fcc00078e0210 */
[----:B------:R-:W2:Y:S01]  /*279f0*/  LDG.E R16, desc[UR56][R16.64] ;  /* 0x0000003810107981 */ /* 0x000ea2000c1e1900 */
[----:B------:R-:W-:Y:S02]  /*27a00*/  ISETP.NE.AND.EX P0, PT, RZ, UR5, PT, P0 ;  /* 0x00000005ff007c0c */ /* 0x000fe4000bf05300 */
[----:B------:R-:W-:-:S04]  /*27a10*/  ISETP.NE.U32.AND P3, PT, RZ, UR10, PT ;  /* 0x0000000aff007c0c */ /* 0x000fc8000bf65070 */
[----:B------:R-:W-:Y:S01]  /*27a20*/  ISETP.NE.AND.EX P3, PT, RZ, UR11, PT, P3 ;  /* 0x0000000bff007c0c */ /* 0x000fe2000bf65330 */
[----:B------:R-:W-:Y:S01]  /*27a30*/  IMAD.MOV.U32 R0, RZ, RZ, RZ ;  /* 0x000000ffff007224 */ /* 0x000fe200078e00ff */
[----:B------:R-:W-:Y:S01]  /*27a40*/  MOV R11, RZ ;  /* 0x000000ff000b7202 */ /* 0x000fe20000000f00 */
[----:B------:R-:W-:Y:S01]  /*27a50*/  IMAD.MOV.U32 R20, RZ, RZ, RZ ;  /* 0x000000ffff147224 */ /* 0x000fe200078e00ff */
[----:B--2---:R-:W-:-:S03]  /*27a60*/  SHF.R.S32.HI R18, RZ, 0x1f, R16 ;  /* 0x0000001fff127819 */ /* 0x004fc60000011410 */
[----:B------:R-:W-:-:S04]  /*27a70*/  @P0 LEA R2, P1, R16, UR4, 0x2 ;  /* 0x0000000410020c11 */ /* 0x000fc8000f8210ff */
[C-C-:B------:R-:W-:Y:S01]  /*27a80*/  @P0 LEA.HI.X R3, R16.reuse, UR5, R18.reuse, 0x2, P1 ;  /* 0x0000000510030c11 */ /* 0x140fe200088f1412 */
[----:B------:R-:W-:Y:S01]  /*27a90*/  ULDC.64 UR4, c[0x0][0xa00] ;  /* 0x0002800000047ab9 */ /* 0x000fe20000000a00 */
[C---:B------:R-:W-:Y:S01]  /*27aa0*/  IMAD.SHL.U32 R17, R16.reuse, 0x4, RZ ;  /* 0x0000000410117824 */ /* 0x040fe200078e00ff */
[----:B------:R-:W-:Y:S02]  /*27ab0*/  ISETP.NE.U32.AND P2, PT, RZ, UR4, PT ;  /* 0x00000004ff007c0c */ /* 0x000fe4000bf45070 */
[----:B0-----:R0:W5:Y:S01]  /*27ac0*/  @P0 LDG.E R8, desc[UR56][R2.64] ;  /* 0x0000003802080981 */ /* 0x001162000c1e1900 */
[----:B------:R-:W-:Y:S02]  /*27ad0*/  SHF.L.U64.HI R18, R16, 0x2, R18 ;  /* 0x0000000210127819 */ /* 0x000fe40000010212 */
[----:B------:R-:W-:Y:S02]  /*27ae0*/  ISETP.NE.AND.EX P2, PT, RZ, UR5, PT, P2 ;  /* 0x00000005ff007c0c */ /* 0x000fe4000bf45320 */
[----:B------:R-:W-:-:S02]  /*27af0*/  ISETP.NE.U32.AND P0, PT, RZ, UR6, PT ;  /* 0x00000006ff007c0c */ /* 0x000fc4000bf05070 */
[----:B------:R-:W-:Y:S02]  /*27b00*/  ISETP.NE.U32.AND P1, PT, RZ, UR8, PT ;  /* 0x00000008ff007c0c */ /* 0x000fe4000bf25070 */
[----:B------:R-:W-:Y:S02]  /*27b10*/  ISETP.NE.AND.EX P0, PT, RZ, UR7, PT, P0 ;  /* 0x00000007ff007c0c */ /* 0x000fe4000bf05300 */
[C---:B0-----:R-:W-:Y:S02]  /*27b20*/  IADD3 R2, P4, R17.reuse, UR4, RZ ;  /* 0x0000000411027c10 */ /* 0x041fe4000ff9e0ff */
[----:B------:R-:W-:Y:S02]  /*27b30*/  ISETP.NE.AND.EX P1, PT, RZ, UR9, PT, P1 ;  /* 0x00000009ff007c0c */ /* 0x000fe4000bf25310 */
[C---:B------:R-:W-:Y:S02]  /*27b40*/  IADD3.X R3, R18.reuse, UR5, RZ, P4, !PT ;  /* 0x0000000512037c10 */ /* 0x040fe4000a7fe4ff */
[C---:B------:R-:W-:Y:S01]  /*27b50*/  IADD3 R4, P4, R17.reuse, UR8, RZ ;  /* 0x0000000811047c10 */ /* 0x040fe2000ff9e0ff */
[----:B------:R-:W-:Y:S01]  /*27b60*/  ULDC UR4, c[0x0][0x288] ;  /* 0x0000a20000047ab9 */ /* 0x000fe20000000800 */
[----:B------:R-:W-:Y:S01]  /*27b70*/  IADD3 R6, P5, R17, UR6, RZ ;  /* 0x0000000611067c10 */ /* 0x000fe2000ffbe0ff */
[----:B------:R-:W2:Y:S01]  /*27b80*/  @P2 LDG.E R0, desc[UR56][R2.64] ;  /* 0x0000003802002981 */ /* 0x000ea2000c1e1900 */
[----:B------:R-:W-:-:S02]  /*27b90*/  IADD3.X R5, R18, UR9, RZ, P4, !PT ;  /* 0x0000000912057c10 */ /* 0x000fc4000a7fe4ff */
[----:B------:R-:W-:Y:S01]  /*27ba0*/  @P3 IADD3 R12, P4, R17, UR10, RZ ;  /* 0x0000000a110c3c10 */ /* 0x000fe2000ff9e0ff */
[----:B------:R-:W-:Y:S01]  /*27bb0*/  IMAD.U32 R10, RZ, RZ, UR4 ;  /* 0x00000004ff0a7e24 */ /* 0x000fe2000f8e00ff */
[C---:B------:R-:W-:Y:S01]  /*27bc0*/  IADD3.X R7, R18.reuse, UR7, RZ, P5, !PT ;  /* 0x0000000712077c10 */ /* 0x040fe2000affe4ff */
[----:B------:R0:W5:Y:S01]  /*27bd0*/  @P1 LDG.E R20, desc[UR56][R4.64] ;  /* 0x0000003804141981 */ /* 0x000162000c1e1900 */
[----:B------:R-:W-:Y:S01]  /*27be0*/  @P3 IADD3.X R13, R18, UR11, RZ, P4, !PT ;  /* 0x0000000b120d3c10 */ /* 0x000fe2000a7fe4ff */
[----:B------:R-:W-:Y:S02]  /*27bf0*/  ULDC.64 UR4, c[0x0][0x3f8] ;  /* 0x0000fe0000047ab9 */ /* 0x000fe40000000a00 */
[----:B------:R0:W5:Y:S04]  /*27c00*/  @P0 LDG.E R11, desc[UR56][R6.64] ;  /* 0x00000038060b0981 */ /* 0x000168000c1e1900 */
[----:B------:R0:W5:Y:S01]  /*27c10*/  @P3 LDG.E R10, desc[UR56][R12.64] ;  /* 0x000000380c0a3981 */ /* 0x000162000c1e1900 */
[----:B------:R-:W-:-:S03]  /*27c20*/  UISETP.NE.U32.AND UP0, UPT, UR4, URZ, UPT ;  /* 0x0000003f0400728c */ /* 0x000fc6000bf05070 */
[----:B------:R-:W-:Y:S01]  /*27c30*/  ULDC UR4, c[0x0][0x404] ;  /* 0x0001010000047ab9 */ /* 0x000fe20000000800 */
[----:B------:R-:W-:-:S03]  /*27c40*/  UISETP.NE.AND.EX UP0, UPT, UR5, URZ, UPT, UP0 ;  /* 0x0000003f0500728c */ /* 0x000fc6000bf05300 */
[----:B------:R-:W-:Y:S01]  /*27c50*/  ULDC UR5, c[0x0][0x2e0] ;  /* 0x0000b80000057ab9 */ /* 0x000fe20000000800 */
[----:B------:R-:W-:-:S04]  /*27c60*/  USEL UR4, UR4, 0x1, UP0 ;  /* 0x0000000104047887 */ /* 0x000fc80008000000 */
[----:B------:R-:W-:-:S03]  /*27c70*/  UIMAD UR4, UR4, UR5, URZ ;  /* 0x00000005040472a4 */ /* 0x000fc6000f8e023f */
[----:B------:R-:W-:-:S03]  /*27c80*/  ULDC UR5, c[0x0][0x338] ;  /* 0x0000ce0000057ab9 */ /* 0x000fc60000000800 */
[----:B------:R-:W-:Y:S01]  /*27c90*/  MOV R9, UR4 ;  /* 0x0000000400097c02 */ /* 0x000fe20008000f00 */
[----:B--2---:R1:W-:Y:S02]  /*27ca0*/  STL [R1+0x28], R0 ;  /* 0x0000280001007387 */ /* 0x0043e40000100800 */
[----:B-1----:R-:W-:Y:S01]  /*27cb0*/  IMAD.U32 R0, RZ, RZ, UR5 ;  /* 0x00000005ff007e24 */ /* 0x002fe2000f8e00ff */
[----:B0-----:R-:W-:Y:S06]  /*27cc0*/  @P3 BRA `(.L_x_2376) ;  /* 0x0000000000103947 */ /* 0x001fec0003800000 */
[----:B------:R-:W-:Y:S05]  /*27cd0*/  @!P2 BRA `(.L_x_2376) ;  /* 0x00000000000ca947 */ /* 0x000fea0003800000 */
[----:B-----5:R-:W2:Y:S04]  /*27ce0*/  LDG.E R10, desc[UR56][R2.64] ;  /* 0x00000038020a7981 */ /* 0x020ea8000c1e1900 */
[----:B------:R-:W2:Y:S02]  /*27cf0*/  LDG.E R2, desc[UR56][R2.64+0x4] ;  /* 0x0000043802027981 */ /* 0x000ea4000c1e1900 */
[----:B--2---:R-:W-:-:S07]  /*27d00*/  IMAD.IADD R10, R2, 0x1, -R10 ;  /* 0x00000001020a7824 */ /* 0x004fce00078e0a0a */
.L_x_2376:
[----:B-----5:R-:W-:Y:S01]  /*27d10*/  IMAD.IADD R2, R11, 0x1, R8 ;  /* 0x000000010b027824 */ /* 0x020fe200078e0208 */
[----:B------:R-:W-:Y:S02]  /*27d20*/  ULDC.64 UR4, c[0x0][0xa20] ;  /* 0x0002880000047ab9 */ /* 0x000fe40000000a00 */
[----:B------:R-:W-:Y:S02]  /*27d30*/  ISETP.NE.U32.AND P2, PT, RZ, UR4, PT ;  /* 0x00000004ff007c0c */ /* 0x000fe4000bf45070 */
[----:B------:R0:W-:Y:S02]  /*27d40*/  STL [R1+0x2c], R2 ;  /* 0x00002c0201007387 */ /* 0x0001e40000100800 */
[----:B------:R-:W-:-:S13]  /*27d50*/  ISETP.NE.AND.EX P2, PT, RZ, UR5, PT, P2 ;  /* 0x00000005ff007c0c */ /* 0x000fda000bf45320 */
[----:B0-----:R-:W-:Y:S05]  /*27d60*/  @!P2 BRA `(.L_x_2377) ;  /* 0x000000000010a947 */ /* 0x001fea0003800000 */
[----:B------:R-:W-:-:S04]  /*27d70*/  IADD3 R2, P0, R17, UR4, RZ ;  /* 0x0000000411027c10 */ /* 0x000fc8000ff1e0ff */
[----:B------:R-:W-:-:S05]  /*27d80*/  IADD3.X R3, R18, UR5, RZ, P0, !PT ;  /* 0x0000000512037c10 */ /* 0x000fca00087fe4ff */
[----:B------:R0:W5:Y:S01]  /*27d90*/  LDG.E R9, desc[UR56][R2.64] ;  /* 0x0000003802097981 */ /* 0x000162000c1e1900 */
[----:B------:R-:W-:Y:S05]  /*27da0*/  BRA `(.L_x_2378) ;  /* 0x0000000000107947 */ /* 0x000fea0003800000 */
.L_x_2377:
[----:B------:R-:W-:Y:S05]  /*27db0*/  @!P0 BRA `(.L_x_2378) ;  /* 0x00000000000c8947 */ /* 0x000fea0003800000 */
[----:B------:R-:W2:Y:S04]  /*27dc0*/  LDG.E R9, desc[UR56][R6.64] ;  /* 0x0000003806097981 */ /* 0x000ea8000c1e1900 */
[----:B------:R-:W2:Y:S02]  /*27dd0*/  LDG.E R6, desc[UR56][R6.64+0x4] ;  /* 0x0000043806067981 */ /* 0x000ea4000c1e1900 */
[----:B--2---:R-:W-:-:S07]  /*27de0*/  IMAD.IADD R9, R6, 0x1, -R9 ;  /* 0x0000000106097824 */ /* 0x004fce00078e0a09 */
.L_x_2378:
[----:B0-----:R-:W2:Y:S04]  /*27df0*/  @P1 LDG.E R2, desc[UR56][R4.64] ;  /* 0x0000003804021981 */ /* 0x001ea8000c1e1900 */
[----:B------:R-:W3:Y:S01]  /*27e00*/  LDL R3, [R1+0x4] ;  /* 0x0000040001037983 */ /* 0x000ee20000100800 */
[----:B-----5:R-:W-:-:S03]  /*27e10*/  IADD3 R9, -R8, R9, RZ ;  /* 0x0000000908097210 */ /* 0x020fc60007ffe1ff */
[----:B------:R-:W2:Y:S01]  /*27e20*/  @P1 LDG.E R4, desc[UR56][R4.64+0x4] ;  /* 0x0000043804041981 */ /* 0x000ea2000c1e1900 */
[----:B------:R-:W-:Y:S01]  /*27e30*/  BSSY B0, `(.L_x_2379) ;  /* 0x000013c000007945 */ /* 0x000fe20003800000 */
[----:B---3--:R-:W-:Y:S01]  /*27e40*/  LEA R3, R3, 0x11f, 0x7 ;  /* 0x0000011f03037811 */ /* 0x008fe200078e38ff */
[----:B--2---:R-:W-:-:S04]  /*27e50*/  @P1 IMAD.IADD R0, R4, 0x1, -R2 ;  /* 0x0000000104001824 */ /* 0x004fc800078e0a02 */
[----:B------:R-:W-:-:S05]  /*27e60*/  IMAD.IADD R2, R9, 0x1, R0 ;  /* 0x0000000109027824 */ /* 0x000fca00078e0200 */
[C---:B------:R-:W-:Y:S01]  /*27e70*/  IADD3 R3, R2.reuse, R3, -R10 ;  /* 0x0000000302037210 */ /* 0x040fe20007ffe80a */
[----:B------:R-:W-:-:S04]  /*27e80*/  VIADD R2, R2, 0x9f ;  /* 0x0000009f02027836 */ /* 0x000fc80000000000 */
[----:B------:R-:W-:-:S04]  /*27e90*/  IMAD.HI R2, R2, 0x66666667, RZ ;  /* 0x6666666702027827 */ /* 0x000fc800078e02ff */
[----:B------:R-:W-:Y:S01]  /*27ea0*/  IMAD.HI R3, R3, 0x66666667, RZ ;  /* 0x6666666703037827 */ /* 0x000fe200078e02ff */
[----:B------:R-:W-:-:S04]  /*27eb0*/  SHF.R.U32.HI R4, RZ, 0x1f, R2 ;  /* 0x0000001fff047819 */ /* 0x000fc80000011602 */
[----:B------:R-:W-:Y:S02]  /*27ec0*/  SHF.R.U32.HI R19, RZ, 0x1f, R3 ;  /* 0x0000001fff137819 */ /* 0x000fe40000011603 */
[----:B------:R-:W-:Y:S02]  /*27ed0*/  LEA.HI.SX32 R4, R2, R4, 0x1a ;  /* 0x0000000402047211 */ /* 0x000fe400078fd2ff */
[----:B------:R-:W-:-:S04]  /*27ee0*/  LEA.HI.SX32 R19, R3, R19, 0x1a ;  /* 0x0000001303137211 */ /* 0x000fc800078fd2ff */
[----:B------:R-:W-:-:S05]  /*27ef0*/  VIMNMX R19, R4, R19, PT ;  /* 0x0000001304137248 */ /* 0x000fca0003fe0100 */
[----:B------:R-:W-:Y:S01]  /*27f00*/  IMAD R2, R19, 0xa0, -R9 ;  /* 0x000000a013027824 */ /* 0x000fe200078e0a09 */
[----:B------:R-:W-:-:S04]  /*27f10*/  IADD3 R9, -R9, RZ, RZ ;  /* 0x000000ff09097210 */ /* 0x000fc80007ffe1ff */
[----:B------:R-:W-:Y:S02]  /*27f20*/  VIMNMX R0, R2, R0, PT ;  /* 0x0000000002007248 */ /* 0x000fe40003fe0100 */
[----:B------:R-:W-:-:S04]  /*27f30*/  VIMNMX R2, RZ, R9, !PT ;  /* 0x00000009ff027248 */ /* 0x000fc80007fe0100 */
[----:B------:R-:W-:Y:S01]  /*27f40*/  ISETP.GT.AND P0, PT, R0, R2, PT ;  /* 0x000000020000720c */ /* 0x000fe20003f04270 */
[----:B------:R-:W-:-:S05]  /*27f50*/  IMAD.WIDE.U32 R2, R2, -0x33333333, RZ ;  /* 0xcccccccd02027825 */ /* 0x000fca00078e00ff */
[----:B------:R-:W-:-:S07]  /*27f60*/  SHF.R.U32.HI R3, RZ, 0x7, R3 ;  /* 0x00000007ff037819 */ /* 0x000fce0000011603 */
[----:B------:R-:W-:-:S04]  /*27f70*/  @P0 VIADD R0, R0, 0x9f ;  /* 0x0000009f00000836 */ /* 0x000fc80000000000 */
[----:B------:R-:W-:-:S05]  /*27f80*/  @P0 IMAD.HI R0, R0, 0x66666667, RZ ;  /* 0x6666666700000827 */ /* 0x000fca00078e02ff */
[----:B------:R-:W-:Y:S01]  /*27f90*/  @P0 SHF.R.U32.HI R2, RZ, 0x1f, R0 ;  /* 0x0000001fff020819 */ /* 0x000fe20000011600 */
[----:B------:R-:W-:-:S03]  /*27fa0*/  IMAD.MOV.U32 R4, RZ, RZ, R3 ;  /* 0x000000ffff047224 */ /* 0x000fc600078e0003 */
[----:B------:R-:W-:-:S04]  /*27fb0*/  @P0 LEA.HI.SX32 R4, R0, R2, 0x1a ;  /* 0x0000000200040211 */ /* 0x000fc800078fd2ff */
[----:B------:R-:W-:Y:S02]  /*27fc0*/  ISETP.GT.AND P2, PT, R4, R3, PT ;  /* 0x000000030400720c */ /* 0x000fe40003f44270 */
[----:B------:R-:W-:-:S11]  /*27fd0*/  PLOP3.LUT P0, PT, PT, PT, PT, 0x80, 0x0 ;  /* 0x000000000000781c */ /* 0x000fd60003f0f070 */
[----:B------:R-:W-:Y:S05]  /*27fe0*/  @!P2 BRA `(.L_x_2380) ;  /* 0x000000100080a947 */ /* 0x000fea0003800000 */
        /* <DEDUP_REMOVED lines=15> */
.L_x_2563:
[----:B-1----:R-:W-:Y:S02]  /*280e0*/  ISETP.NE.AND P0, PT, R14, RZ, PT ;  /* 0x000000ff0e00720c */ /* 0x002fe40003f05270 */
[----:B------:R-:W-:-:S11]  /*280f0*/  PLOP3.LUT P6, PT, PT, PT, PT, 0x8, 0x0 ;  /* 0x000000000000781c */ /* 0x000fd60003fce170 */
[----:B------:R-:W-:Y:S05]  /*28100*/  @P0 BRA `(.L_x_2382) ;  /* 0x00000000000c0947 */ /* 0x000fea0003800000 */
[----:B------:R-:W-:-:S03]  /*28110*/  UMOV UR4, 0xffffffff ;  /* 0xffffffff00047882 */ /* 0x000fc60000000000 */
[----:B------:R-:W-:Y:S05]  /*28120*/  BRA.DIV UR4, `(.L_x_2383) ;  /* 0x0000006e04387947 */ /* 0x000fea000b800000 */
[----:B------:R-:W-:-:S13]  /*28130*/  ELECT P6, URZ, PT ;  /* 0x00000000003f782f */ /* 0x000fda00038c0000 */
.L_x_2382:
[----:B0-----:R-:W2:Y:S01]  /*28140*/  LDL R5, [R1+0x3c] ;  /* 0x00003c0001057983 */ /* 0x001ea20000100800 */
[----:B------:R-:W-:Y:S01]  /*28150*/  BSSY B1, `(.L_x_2384) ;  /* 0x000000b000017945 */ /* 0x000fe20003800000 */
[----:B------:R-:W0:Y:S01]  /*28160*/  S2R R11, SR_CgaCtaId ;  /* 0x00000000000b7919 */ /* 0x000e220000008800 */
        /* <DEDUP_REMOVED lines=9> */
.L_x_2566:
[----:B------:R-:W-:Y:S05]  /*28200*/  BSYNC B1 ;  /* 0x0000000000017941 */ /* 0x000fea0003800000 */
.L_x_2384:
        /* <DEDUP_REMOVED lines=12> */
.L_x_2567:
[----:B------:R-:W-:Y:S05]  /*282d0*/  BSYNC B2 ;  /* 0x0000000000027941 */ /* 0x000fea0003800000 */
.L_x_2388:
        /* <DEDUP_REMOVED lines=9> */
.L_x_2391:
[----:B------:R-:W-:Y:S05]  /*28370*/  BSYNC B2 ;  /* 0x0000000000027941 */ /* 0x000fea0003800000 */
.L_x_2390:
        /* <DEDUP_REMOVED lines=13> */
.L_x_2392:
        /* <DEDUP_REMOVED lines=11> */
[----:B------:R-:W-:Y:S01]  /*28500*/  UMOV UR6, 0x0 ;  /* 0x0000000000067882 */ /* 0x000fe20000000000 */
[----:B------:R-:W-:Y:S01]  /*28510*/  IADD3 R7, R9, 0x1cc00, RZ ;  /* 0x0001cc0009077810 */ /* 0x000fe20007ffe0ff */
[----:B------:R-:W-:Y:S01]  /*28520*/  UMOV UR7, 0x12f00000 ;  /* 0x12f0000000077882 */ /* 0x000fe20000000000 */
[----:B------:R-:W-:-:S09]  /*28530*/  UMOV UR10, 0x40 ;  /* 0x00000040000a7882 */ /* 0x000fd20000000000 */
.L_x_2393:
        /* <DEDUP_REMOVED lines=15> */
.L_x_2394:
        /* <DEDUP_REMOVED lines=13> */
.L_x_2568:
[----:B------:R-:W-:Y:S05]  /*28700*/  BSYNC B2 ;  /* 0x0000000000027941 */ /* 0x000fea0003800000 */
.L_x_2395:
[----:B------:R-:W-:Y:S01]  /*28710*/  BSSY B2, `(.L_x_2397) ;  /* 0x000000b000027945 */ /* 0x000fe20003800000 */
[----:B------:R-:W-:Y:S02]  /*28720*/  IMAD.MOV.U32 R14, RZ, RZ, 0x0 ;  /* 0x00000000ff0e7424 */ /* 0x000fe400078e00ff */
[----:B------:R-:W-:Y:S01]  /*28730*/  IMAD.MOV.U32 R15, RZ, RZ, 0x12f00000 ;  /* 0x12f00000ff0f7424 */ /* 0x000fe200078e00ff */
[----:B------:R-:W-:Y:S06]  /*28740*/  @P1 BRA `(.L_x_2398) ;  /* 0x00000000001c1947 */ /* 0x000fec0003800000 */
[----:B------:R-:W2:Y:S02]  /*28750*/  S2R R5, SR_TID.X ;  /* 0x0000000000057919 */ /* 0x000ea40000002100 */
[----:B--2---:R-:W-:Y:S02]  /*28760*/  LOP3.LUT R7, R5, 0x1f, RZ, 0xc0, !PT ;  /* 0x0000001f05077812 */ /* 0x004fe400078ec0ff */
[----:B------:R-:W-:Y:S02]  /*28770*/  MOV R5, 0x5000 ;  /* 0x0000500000057802 */ /* 0x000fe40000000f00 */
[----:B------:R-:W-:Y:S02]  /*28780*/  ISETP.NE.AND P0, PT, R7, RZ, PT ;  /* 0x000000ff0700720c */ /* 0x000fe40003f05270 */
[----:B------:R2:W-:Y:S11]  /*28790*/  SYNCS.ARRIVE.TRANS64 RZ, [R8+URZ+0x298b0], R5 ;  /* 0x0298b00508ff79a7 */ /* 0x0005f6000800003f */
[----:B--2---:R-:W-:Y:S05]  /*287a0*/  @!P0 BRA `(.L_x_2398) ;  /* 0x0000000000048947 */ /* 0x004fea0003800000 */
[----:B------:R-:W-:Y:S01]  /*287b0*/  BPT.TRAP 0x1 ;  /* 0x000000040000795c */ /* 0x000fe20000300000 */
.L_x_2398:
[----:B------:R-:W-:Y:S05]  /*287c0*/  BSYNC B2 ;  /* 0x0000000000027941 */ /* 0x000fea0003800000 */
.L_x_2397:
[----:B------:R-:W2:Y:S01]  /*287d0*/  LDL R5, [R1+0x14] ;  /* 0x0000140001057983 */ /* 0x000ea20000100800 */
[----:B------:R-:W-:Y:S01]  /*287e0*/  R2UR UR10, R12 ;  /* 0x000000000c0a72ca */ /* 0x000fe200000e0000 */
[----:B------:R-:W-:Y:S01]  /*287f0*/  UIADD3 UR4, UP0, UR40, 0x670, URZ ;  /* 0x0000067028047890 */ /* 0x000fe2000ff1e03f */
[----:B------:R-:W-:Y:S01]  /*28800*/  R2UR UR6, R14 ;  /* 0x000000000e0672ca */ /* 0x000fe200000e0000 */
[----:B01----:R-:W-:Y:S01]  /*28810*/  VIADD R8, R8, 0x298b0 ;  /* 0x000298b008087836 */ /* 0x003fe20000000000 */
[----:B------:R-:W-:Y:S01]  /*28820*/  R2UR UR7, R15 ;  /* 0x000000000f0772ca */ /* 0x000fe200000e0000 */
[----:B------:R-:W-:Y:S01]  /*28830*/  UIADD3.X UR5, URZ, UR41, URZ, UP0, !UPT ;  /* 0x000000293f057290 */ /* 0x000fe200087fe43f */
[----:B------:R-:W-:Y:S01]  /*28840*/  PLOP3.LUT P0, PT, PT, PT, PT, 0x80, 0x0 ;  /* 0x000000000000781c */ /* 0x000fe20003f0f070 */
[----:B--2---:R-:W-:-:S04]  /*28850*/  IMAD R5, R5, 0x5000, R11 ;  /* 0x0000500005057824 */ /* 0x004fc800078e020b */
[----:B------:R-:W-:-:S08]  /*28860*/  VIADD R5, R5, 0xa400 ;  /* 0x0000a40005057836 */ /* 0x000fd00000000000 */
.L_x_2399:
        /* <DEDUP_REMOVED lines=10> */
.L_x_2387:
[----:B------:R-:W-:Y:S05]  /*28910*/  BSYNC B1 ;  /* 0x0000000000017941 */ /* 0x000fea0003800000 */
.L_x_2386:
[----:B------:R-:W0:Y:S04]  /*28920*/  LDL.LU R9, [R1+0x14] ;  /* 0x0000140001097983 */ /* 0x000e280000300800 */
[----:B------:R-:W2:Y:S01]  /*28930*/  LDL.LU R7, [R1+0x1c] ;  /* 0x00001c0001077983 */ /* 0x000ea20000300800 */
[----:B------:R-:W-:Y:S02]  /*28940*/  PLOP3.LUT P0, PT, PT, PT, PT, 0x8, 0x0 ;  /* 0x000000000000781c */ /* 0x000fe40003f0e170 */
[----:B0-----:R-:W-:-:S04]  /*28950*/  IADD3 R5, R9, 0x1, RZ ;  /* 0x0000000109057810 */ /* 0x001fc80007ffe0ff */
        /* <DEDUP_REMOVED lines=8> */
[----:B0-----:R-:W-:Y:S05]  /*289e0*/  @!P2 BRA `(.L_x_2380) ;  /* 0x000000080000a947 */ /* 0x001fea0003800000 */
[C---:B------:R-:W-:Y:S02]  /*289f0*/  IMAD R8, R4.reuse, 0xa0, R20 ;  /* 0x000000a004087824 */ /* 0x040fe400078e0214 */
[----:B------:R-:W-:-:S03]  /*28a00*/  VIADD R9, R4, 0xffffffff ;  /* 0xffffffff04097836 */ /* 0x000fc60000000000 */
[----:B------:R-:W-:-:S07]  /*28a10*/  IADD3 R8, R8, -0x140, RZ ;  /* 0xfffffec008087810 */ /* 0x000fce0007ffe0ff */
.L_x_2414:
        /* <DEDUP_REMOVED lines=13> */
.L_x_2569:
[----:B------:R-:W-:Y:S05]  /*28af0*/  BSYNC B2 ;  /* 0x0000000000027941 */ /* 0x000fea0003800000 */
.L_x_2402:
        /* <DEDUP_REMOVED lines=9> */
.L_x_2405:
[----:B------:R-:W-:Y:S05]  /*28b90*/  BSYNC B2 ;  /* 0x0000000000027941 */ /* 0x000fea0003800000 */
.L_x_2404:
[----:B------:R-:W2:Y:S01]  /*28ba0*/  LDL R4, [R1+0x14] ;  /* 0x0000140001047983 */ /* 0x000ea20000100800 */
[----:B------:R-:W-:Y:S01]  /*28bb0*/  MOV R12, RZ ;  /* 0x000000ff000c7202 */ /* 0x000fe20000000f00 */
[----:B------:R-:W-:Y:S01]  /*28bc0*/  UIADD3 UR4, UP0, UR40, 0x570, URZ ;  /* 0x0000057028047890 */ /* 0x000fe2000ff1e03f */
[----:B------:R-:W-:Y:S01]  /*28bd0*/  PLOP3.LUT P1, PT, PT, PT, PT, 0x80, 0x0 ;  /* 0x000000000000781c */ /* 0x000fe20003f2f070 */
[----:B------:R-:W-:Y:S01]  /*28be0*/  UMOV UR6, 0x0 ;  /* 0x0000000000067882 */ /* 0x000fe20000000000 */
[----:B------:R-:W-:Y:S01]  /*28bf0*/  R2UR UR10, R12 ;  /* 0x000000000c0a72ca */ /* 0x000fe200000e0000 */
[----:B------:R-:W-:Y:S01]  /*28c00*/  UIADD3.X UR5, URZ, UR41, URZ, UP0, !UPT ;  /* 0x000000293f057290 */ /* 0x000fe200087fe43f */
[----:B------:R-:W-:Y:S01]  /*28c10*/  UMOV UR7, 0x12f00000 ;  /* 0x12f0000000077882 */ /* 0x000fe20000000000 */
[----:B--2---:R-:W-:Y:S02]  /*28c20*/  IMAD R5, R4, 0x7800, R11 ;  /* 0x0000780004057824 */ /* 0x004fe400078e020b */
[----:B------:R-:W-:-:S02]  /*28c30*/  VIADD R4, R7, 0x29890 ;  /* 0x0002989007047836 */ /* 0x000fc40000000000 */
[----:B------:R-:W-:-:S08]  /*28c40*/  VIADD R10, R5, 0x1a400 ;  /* 0x0001a400050a7836 */ /* 0x000fd00000000000 */
.L_x_2406:
        /* <DEDUP_REMOVED lines=15> */
.L_x_2407:
        /* <DEDUP_REMOVED lines=15> */
.L_x_2408:
        /* <DEDUP_REMOVED lines=13> */
.L_x_2570:
[----:B------:R-:W-:Y:S05]  /*28f00*/  BSYNC B2 ;  /* 0x0000000000027941 */ /* 0x000fea0003800000 */
.L_x_2409:
[----:B------:R-:W-:Y:S01]  /*28f10*/  BSSY B2, `(.L_x_2411) ;  /* 0x000000b000027945 */ /* 0x000fe20003800000 */
[----:B------:R-:W-:Y:S01]  /*28f20*/  IMAD.MOV.U32 R4, RZ, RZ, 0x0 ;  /* 0x00000000ff047424 */ /* 0x000fe200078e00ff */
[----:B------:R-:W-:Y:S02]  /*28f30*/  MOV R5, 0x12f00000 ;  /* 0x12f0000000057802 */ /* 0x000fe40000000f00 */
        /* <DEDUP_REMOVED lines=8> */
.L_x_2412:
[----:B------:R-:W-:Y:S05]  /*28fc0*/  BSYNC B2 ;  /* 0x0000000000027941 */ /* 0x000fea0003800000 */
.L_x_2411:
        /* <DEDUP_REMOVED lines=8> */
[----:B--2---:R-:W-:-:S05]  /*29050*/  IMAD R4, R6, 0x5000, R11 ;  /* 0x0000500006047824 */ /* 0x004fca00078e020b */
[----:B------:R-:W-:-:S07]  /*29060*/  IADD3 R4, R4, 0xa400, RZ ;  /* 0x0000a40004047810 */ /* 0x000fce0007ffe0ff */
.L_x_2413:
        /* <DEDUP_REMOVED lines=10> */
.L_x_2401:
[----:B------:R-:W-:Y:S05]  /*29110*/  BSYNC B1 ;  /* 0x0000000000017941 */ /* 0x000fea0003800000 */
.L_x_2400:
[----:B------:R-:W2:Y:S04]  /*29120*/  LDL.LU R5, [R1+0x14] ;  /* 0x0000140001057983 */ /* 0x000ea80000300800 */
[----:B------:R-:W3:Y:S01]  /*29130*/  LDL.LU R6, [R1+0x1c] ;  /* 0x00001c0001067983 */ /* 0x000ee20000300800 */
[----:B------:R-:W-:Y:S01]  /*29140*/  VIADD R9, R9, 0xffffffff ;  /* 0xffffffff09097836 */ /* 0x000fe20000000000 */
[----:B------:R-:W-:-:S04]  /*29150*/  IADD3 R8, R8, -0xa0, RZ ;  /* 0xffffff6008087810 */ /* 0x000fc80007ffe0ff */
        /* <DEDUP_REMOVED lines=9> */
.L_x_2380:
[----:B------:R-:W-:Y:S05]  /*291f0*/  BSYNC B0 ;  /* 0x0000000000007941 */ /* 0x000fea0003800000 */
.L_x_2379:
        /* <DEDUP_REMOVED lines=23> */
.L_x_2416:
[----:B------:R-:W1:Y:S01]  /*29370*/  S2R R0, SR_CgaCtaId ;  /* 0x0000000000007919 */ /* 0x000e620000008800 */
[----:B------:R-:W-:-:S04]  /*29380*/  MOV R2, 0x400 ;  /* 0x0000040000027802 */ /* 0x000fc80000000f00 */
[----:B-1----:R-:W-:-:S05]  /*29390*/  LEA R3, R0, R2, 0x18 ;  /* 0x0000000200037211 */ /* 0x002fca00078ec0ff */
[----:B------:R1:W-:Y:S01]  /*293a0*/  STL [R1+0x38], R3 ;  /* 0x0000380301007387 */ /* 0x0003e20000100800 */
[----:B------:R-:W-:-:S05]  /*293b0*/  VIADD R0, R3, 0x1a400 ;  /* 0x0001a40003007836 */ /* 0x000fca0000000000 */
        /* <DEDUP_REMOVED lines=18> */
.L_x_2418:
        /* <DEDUP_REMOVED lines=27> */
.L_x_2419:
[----:B-1----:R-:W2:Y:S02]  /*29690*/  LDL R2, [R1+0x38] ;  /* 0x0000380001027983 */ /* 0x002ea40000100800 */
[----:B--2---:R-:W-:-:S04]  /*296a0*/  IADD3 R0, R2, 0x400, RZ ;  /* 0x0000040002007810 */ /* 0x004fc80007ffe0ff */
[----:B------:R-:W-:-:S13]  /*296b0*/  LOP3.LUT P0, RZ, R0, 0x9f, RZ, 0xc0, !PT ;  /* 0x0000009f00ff7812 */ /* 0x000fda000780c0ff */
[----:B------:R-:W-:Y:S05]  /*296c0*/  @!P0 BRA `(.L_x_2420) ;  /* 0x0000000000408947 */ /* 0x000fea0003800000 */
        /* <DEDUP_REMOVED lines=16> */
.L_x_2420:
[----:B------:R-:W2:Y:S02]  /*297d0*/  LDL.LU R2, [R1+0x24] ;  /* 0x0000240001027983 */ /* 0x000ea40000300800 */
[----:B--2---:R-:W-:-:S13]  /*297e0*/  LOP3.LUT P6, RZ, R2, 0x3ff, RZ, 0xc0, !PT ;  /* 0x000003ff02ff7812 */ /* 0x004fda00078cc0ff */
        /* <DEDUP_REMOVED lines=17> */
.L_x_2421:
[----:B------:R-:W-:Y:S01]  /*29900*/  ULDC.64 UR4, c[0x0][0x9f8] ;  /* 0x00027e0000047ab9 */ /* 0x000fe20000000a00 */
[----:B0-----:R-:W2:Y:S01]  /*29910*/  LDL.LU R4, [R1+0x28] ;  /* 0x0000280001047983 */ /* 0x001ea20000300800 */
[----:B------:R-:W-:-:S03]  /*29920*/  ISETP.NE.U32.AND P0, PT, RZ, UR4, PT ;  /* 0x00000004ff007c0c */ /* 0x000fc6000bf05070 */
[----:B------:R-:W2:Y:S01]  /*29930*/  LDL.LU R0, [R1+0x4] ;  /* 0x0000040001007983 */ /* 0x000ea20000300800 */
[----:B------:R-:W-:Y:S01]  /*29940*/  ISETP.NE.AND.EX P0, PT, RZ, UR5, PT, P0 ;  /* 0x00000005ff007c0c */ /* 0x000fe2000bf05300 */
[----:B------:R-:W-:Y:S02]  /*29950*/  IMAD.MOV.U32 R5, RZ, RZ, R16 ;  /* 0x000000ffff057224 */ /* 0x000fe400078e0010 */
        /* <DEDUP_REMOVED lines=8> */
[----:B0-----:R-:W-:Y:S02]  /*299e0*/  ISETP.NE.AND P0, PT, R0, 0x1, PT ;  /* 0x000000010000780c */ /* 0x001fe40003f05270 */
[----:B---3--:R-:W-:Y:S01]  /*299f0*/  MOV R0, R6 ;  /* 0x0000000600007202 */ /* 0x008fe20000000f00 */
[----:B-1----:R-:W0:Y:S10]  /*29a00*/  S2R R5, SR_TID.X ;  /* 0x0000000000057919 */ /* 0x002e340000002100 */
        /* <DEDUP_REMOVED lines=14> */
.L_x_2422:
        /* <DEDUP_REMOVED lines=14> */
.L_x_2423:
        /* <DEDUP_REMOVED lines=13> */
.L_x_2424:
        /* <DEDUP_REMOVED lines=24> */
.L_x_2573:
[----:B--2---:R-:W-:Y:S02]  /*29e20*/  ISETP.NE.AND P0, PT, R14, RZ, PT ;  /* 0x000000ff0e00720c */ /* 0x004fe40003f05270 */
[----:B------:R-:W-:-:S11]  /*29e30*/  PLOP3.LUT P6, PT, PT, PT, PT, 0x8, 0x0 ;  /* 0x000000000000781c */ /* 0x000fd60003fce170 */
[----:B------:R-:W-:Y:S05]  /*29e40*/  @P0 BRA `(.L_x_2426) ;  /* 0x0000000800440947 */ /* 0x000fea0003800000 */
[----:B------:R-:W-:-:S03]  /*29e50*/  UMOV UR4, 0xffffffff ;  /* 0xffffffff00047882 */ /* 0x000fc60000000000 */
[----:B------:R-:W-:Y:S05]  /*29e60*/  BRA.DIV UR4, `(.L_x_2427) ;  /* 0x0000005204a07947 */ /* 0x000fea000b800000 */
[----:B------:R-:W-:-:S13]  /*29e70*/  ELECT P6, URZ, PT ;  /* 0x00000000003f782f */ /* 0x000fda00038c0000 */
.L_x_2576:
[----:B------:R-:W-:Y:S05]  /*29e80*/  @!P6 BRA `(.L_x_2428) ;  /* 0x000000040098e947 */ /* 0x000fea0003800000 */
[----:B------:R-:W-:Y:S01]  /*29e90*/  ISETP.NE.U32.AND P0, PT, R6, RZ, PT ;  /* 0x000000ff0600720c */ /* 0x000fe20003f05070 */
[----:B-1----:R-:W-:-:S03]  /*29ea0*/  VIADD R5, R19, 0xffffffff ;  /* 0xffffffff13057836 */ /* 0x002fc60000000000 */
[----:B------:R-:W-:-:S13]  /*29eb0*/  ISETP.NE.AND.EX P0, PT, R7, RZ, PT, P0 ;  /* 0x000000ff0700720c */ /* 0x000fda0003f05300 */
        /* <DEDUP_REMOVED lines=8> */
[----:B------:R-:W-:Y:S02]  /*29f40*/  IADD3 R8, -R2, RZ, RZ ;  /* 0x000000ff02087210 */ /* 0x000fe40007ffe1ff */
[----:B------:R-:W-:-:S03]  /*29f50*/  SHF.R.S32.HI R9, RZ, 0x1f, R2 ;  /* 0x0000001fff097819 */ /* 0x000fc60000011402 */
        /* <DEDUP_REMOVED lines=9> */
.L_x_2429:
[----:B-1----:R-:W2:Y:S01]  /*29ff0*/  LDL R6, [R1+0x10] ;  /* 0x0000100001067983 */ /* 0x002ea20000100800 */
[----:B------:R-:W-:-:S03]  /*2a000*/  MOV R9, 0x400 ;  /* 0x0000040000097802 */ /* 0x000fc60000000f00 */
[----:B------:R-:W3:Y:S01]  /*2a010*/  LDL R7, [R1+0x18] ;  /* 0x0000180001077983 */ /* 0x000ee20000100800 */
[----:B------:R-:W1:Y:S01]  /*2a020*/  S2R R10, SR_CgaCtaId ;  /* 0x00000000000a7919 */ /* 0x000e620000008800 */
[----:B------:R-:W4:Y:S01]  /*2a030*/  S2R R8, SR_TID.X ;  /* 0x0000000000087919 */ /* 0x000f220000002100 */
[----:B-1----:R-:W-:Y:S02]  /*2a040*/  LEA R9, R10, R9, 0x18 ;  /* 0x000000090a097211 */ /* 0x002fe400078ec0ff */
[----:B----4-:R-:W-:-:S04]  /*2a050*/  LOP3.LUT R8, R8, 0x7f, RZ, 0xc0, !PT ;  /* 0x0000007f08087812 */ /* 0x010fc800078ec0ff */
[----:B------:R-:W-:Y:S02]  /*2a060*/  ISETP.NE.AND P0, PT, R8, RZ, PT ;  /* 0x000000ff0800720c */ /* 0x000fe40003f05270 */
[----:B--2---:R-:W-:Y:S02]  /*2a070*/  LEA R6, R6, R9, 0x3 ;  /* 0x0000000906067211 */ /* 0x004fe400078e18ff */
[----:B---3--:R-:W-:-:S04]  /*2a080*/  SHF.L.U32 R7, R7, 0x1f, RZ ;  /* 0x0000001f07077819 */ /* 0x008fc800000006ff */
[----:B------:R-:W1:Y:S02]  /*2a090*/  SYNCS.PHASECHK.TRANS64.TRYWAIT P2, [R6+URZ+0x29880], R7 ;  /* 0x02988007060075a7 */ /* 0x000e64000804017f */
[----:B-1----:R-:W-:Y:S05]  /*2a0a0*/  @!P2 BRA `(.L_x_2430) ;  /* 0x000000500030a947 */ /* 0x002fea0003800000 */
.L_x_2577:
        /* <DEDUP_REMOVED lines=8> */
.L_x_2431:
        /* <DEDUP_REMOVED lines=22> */
.L_x_2578:
        /* <DEDUP_REMOVED lines=8> */
.L_x_2433:
        /* <DEDUP_REMOVED lines=30> */
.L_x_2428:
        /* <DEDUP_REMOVED lines=10> */
[----:B------:R-:W-:Y:S02]  /*2a590*/  R2UR UR24, R7 ;  /* 0x00000000071872ca */ /* 0x000fe400000e0000 */
[----:B-1----:R-:W-:Y:S01]  /*2a5a0*/  @P0 MOV R5, 0x6000 ;  /* 0x0000600000050802 */ /* 0x002fe20000000f00 */
[----:B------:R-:W-:Y:S01]  /*2a5b0*/  BAR.SYNC.DEFER_BLOCKING 0x8, 0x120 ;  /* 0x0204800000007b1d */ /* 0x000fe20000010000 */
[----:B------:R-:W-:-:S09]  /*2a5c0*/  @P0 R2UR UR21, R3 ;  /* 0x00000000031502ca */ /* 0x000fd200000e0000 */
        /* <DEDUP_REMOVED lines=25> */
.L_x_2426:
        /* <DEDUP_REMOVED lines=13> */
.L_x_2579:
[----:B------:R-:W-:Y:S05]  /*2a830*/  BSYNC B0 ;  /* 0x0000000000007941 */ /* 0x000fea0003800000 */
.L_x_2434:
[----:B------:R-:W-:-:S13]  /*2a840*/  ISETP.GE.AND P0, PT, R19, 0x2, PT ;  /* 0x000000021300780c */ /* 0x000fda0003f06270 */
[----:B------:R-:W-:Y:S05]  /*2a850*/  @!P0 BRA `(.L_x_2436) ;  /* 0x0000001000508947 */ /* 0x000fea0003800000 */
[----:B------:R2:W5:Y:S01]  /*2a860*/  LDL.LU R6, [R1+0x10] ;  /* 0x0000100001067983 */ /* 0x0005620000300800 */
[----:B------:R-:W-:-:S03]  /*2a870*/  IADD3 R20, R19, -0x2, RZ ;  /* 0xfffffffe13147810 */ /* 0x000fc60007ffe0ff */
[----:B------:R2:W5:Y:S04]  /*2a880*/  LDL.LU R7, [R1+0x18] ;  /* 0x0000180001077983 */ /* 0x0005680000300800 */
.L_x_2458:
[----:B-1---5:R-:W-:Y:S01]  /*2a890*/  VIADD R4, R6, 0x1 ;  /* 0x0000000106047836 */ /* 0x022fe20000000000 */
[----:B------:R-:W-:Y:S05]  /*2a8a0*/  YIELD ;  /* 0x0000000000007946 */ /* 0x000fea0003800000 */
[----:B------:R-:W-:Y:S01]  /*2a8b0*/  ISETP.NE.AND P0, PT, R4, 0x2, PT ;  /* 0x000000020400780c */ /* 0x000fe20003f05270 */
[----:B------:R-:W-:Y:S03]  /*2a8c0*/  BSSY B0, `(.L_x_2437) ;  /* 0x0000094000007945 */ /* 0x000fe60003800000 */
[----:B---3--:R-:W-:-:S02]  /*2a8d0*/  SEL R3, RZ, 0x1, P0 ;  /* 0x00000001ff037807 */ /* 0x008fc40000000000 */
        /* <DEDUP_REMOVED lines=16> */
[----:B----4-:R-:W-:Y:S01]  /*2a9e0*/  @P0 IMAD.HI.U32 R4, R20, R2, RZ ;  /* 0x0000000214040227 */ /* 0x010fe200078e00ff */
[----:B------:R-:W-:-:S04]  /*2a9f0*/  MOV R2, R20 ;  /* 0x0000001400027202 */ /* 0x000fc80000000f00 */
        /* <DEDUP_REMOVED lines=11> */
.L_x_2439:
[----:B---3--:R-:W3:Y:S01]  /*2aab0*/  S2R R4, SR_CgaCtaId ;  /* 0x0000000000047919 */ /* 0x008ee20000008800 */
[----:B------:R-:W-:Y:S01]  /*2aac0*/  MOV R3, 0x400 ;  /* 0x0000040000037802 */ /* 0x000fe20000000f00 */
[----:B------:R-:W-:Y:S01]  /*2aad0*/  BSSY B1, `(.L_x_2440) ;  /* 0x0000009000017945 */ /* 0x000fe20003800000 */
[----:B------:R-:W4:Y:S02]  /*2aae0*/  S2R R5, SR_TID.X ;  /* 0x0000000000057919 */ /* 0x000f240000002100 */
[----:B---3--:R-:W-:-:S04]  /*2aaf0*/  LEA R3, R4, R3, 0x18 ;  /* 0x0000000304037211 */ /* 0x008fc800078ec0ff */
[----:B------:R-:W-:Y:S02]  /*2ab00*/  LEA R4, R10, R3, 0x3 ;  /* 0x000000030a047211 */ /* 0x000fe400078e18ff */
[----:B------:R-:W-:Y:S02]  /*2ab10*/  SHF.L.U32 R3, R9, 0x1f, RZ ;  /* 0x0000001f09037819 */ /* 0x000fe400000006ff */
[----:B----4-:R-:W-:Y:S02]  /*2ab20*/  LOP3.LUT R5, R5, 0x7f, RZ, 0xc0, !PT ;  /* 0x0000007f05057812 */ /* 0x010fe400078ec0ff */
[----:B------:R-:W3:Y:S02]  /*2ab30*/  SYNCS.PHASECHK.TRANS64.TRYWAIT P0, [R4+URZ+0x29880], R3 ;  /* 0x02988003040075a7 */ /* 0x000ee4000800017f */
[----:B------:R-:W-:Y:S01]  /*2ab40*/  ISETP.NE.AND P2, PT, R5, RZ, PT ;  /* 0x000000ff0500720c */ /* 0x000fe20003f45270 */
[----:B---3--:R-:W-:-:S12]  /*2ab50*/  @!P0 BRA `(.L_x_2441) ;  /* 0x0000004400cc8947 */ /* 0x008fd80003800000 */
.L_x_2580:
[----:B------:R-:W-:Y:S05]  /*2ab60*/  BSYNC B1 ;  /* 0x0000000000017941 */ /* 0x000fea0003800000 */
.L_x_2440:
[----:B------:R-:W-:Y:S04]  /*2ab70*/  BSSY B1, `(.L_x_2442) ;  /* 0x0000009000017945 */ /* 0x000fe80003800000 */
[----:B------:R-:W-:Y:S05]  /*2ab80*/  @P2 BRA `(.L_x_2443) ;  /* 0x00000000001c2947 */ /* 0x000fea0003800000 */
[----:B------:R-:W1:Y:S02]  /*2ab90*/  S2R R5, SR_TID.X ;  /* 0x0000000000057919 */ /* 0x000e640000002100 */
[----:B-1----:R-:W-:Y:S01]  /*2aba0*/  LOP3.LUT R9, R5, 0x1f, RZ, 0xc0, !PT ;  /* 0x0000001f05097812 */ /* 0x002fe200078ec0ff */
[----:B------:R-:W-:-:S03]  /*2abb0*/  IMAD.MOV.U32 R5, RZ, RZ, 0x5000 ;  /* 0x00005000ff057424 */ /* 0x000fc600078e00ff */
[----:B------:R-:W-:Y:S01]  /*2abc0*/  ISETP.NE.AND P0, PT, R9, RZ, PT ;  /* 0x000000ff0900720c */ /* 0x000fe20003f05270 */
[----:B------:R4:W-:-:S12]  /*2abd0*/  SYNCS.ARRIVE.TRANS64 RZ, [R4+URZ+0x29870], R5 ;  /* 0x0298700504ff79a7 */ /* 0x0009d8000800003f */
[----:B----4-:R-:W-:Y:S05]  /*2abe0*/  @!P0 BRA `(.L_x_2443) ;  /* 0x0000000000048947 */ /* 0x010fea0003800000 */
[----:B------:R-:W-:Y:S01]  /*2abf0*/  BPT.TRAP 0x1 ;  /* 0x000000040000795c */ /* 0x000fe20000300000 */
.L_x_2443:
[----:B------:R-:W-:Y:S05]  /*2ac00*/  BSYNC B1 ;  /* 0x0000000000017941 */ /* 0x000fea0003800000 */
.L_x_2442:
[----:B-1----:R-:W4:Y:S04]  /*2ac10*/  LDL R9, [R1+0x10] ;  /* 0x0000100001097983 */ /* 0x002f280000100800 */
[----:B------:R-:W2:Y:S01]  /*2ac20*/  LDL R5, [R1+0x2c] ;  /* 0x00002c0001057983 */ /* 0x000ea20000100800 */
[----:B------:R-:W-:Y:S01]  /*2ac30*/  MOV R10, 0x400 ;  /* 0x00000400000a7802 */ /* 0x000fe20000000f00 */
[----:B------:R-:W-:Y:S01]  /*2ac40*/  IMAD.MOV.U32 R12, RZ, RZ, RZ ;  /* 0x000000ffff0c7224 */ /* 0x000fe200078e00ff */
        /* <DEDUP_REMOVED lines=8> */
[----:B----4-:R-:W-:Y:S02]  /*2acd0*/  IMAD R9, R9, 0x5000, R10 ;  /* 0x0000500009097824 */ /* 0x010fe400078e020a */
[----:B--2---:R-:W-:-:S03]  /*2ace0*/  IMAD R5, R8, 0xa0, R5 ;  /* 0x000000a008057824 */ /* 0x004fc600078e0205 */
[----:B------:R-:W-:Y:S01]  /*2acf0*/  IADD3 R8, R9, 0xa400, RZ ;  /* 0x0000a40009087810 */ /* 0x000fe20007ffe0ff */
[----:B------:R-:W-:-:S07]  /*2ad00*/  VIADD R9, R4, 0x29870 ;  /* 0x0002987004097836 */ /* 0x000fce0000000000 */
.L_x_2444:
        /* <DEDUP_REMOVED lines=13> */
.L_x_2581:
[----:B------:R-:W-:Y:S05]  /*2ade0*/  BSYNC B1 ;  /* 0x0000000000017941 */ /* 0x000fea0003800000 */
.L_x_2445:
[----:B------:R-:W-:Y:S01]  /*2adf0*/  BSSY B1, `(.L_x_2447) ;  /* 0x000000b000017945 */ /* 0x000fe20003800000 */
[----:B------:R-:W-:Y:S01]  /*2ae00*/  IMAD.MOV.U32 R10, RZ, RZ, 0x0 ;  /* 0x00000000ff0a7424 */ /* 0x000fe200078e00ff */
[----:B------:R-:W-:Y:S02]  /*2ae10*/  MOV R11, 0x14f00000 ;  /* 0x14f00000000b7802 */ /* 0x000fe40000000f00 */
[----:B------:R-:W-:Y:S05]  /*2ae20*/  @P2 BRA `(.L_x_2448) ;  /* 0x00000000001c2947 */ /* 0x000fea0003800000 */
[----:B------:R-:W2:Y:S01]  /*2ae30*/  S2R R8, SR_TID.X ;  /* 0x0000000000087919 */ /* 0x000ea20000002100 */
[----:B-1-3--:R-:W-:-:S04]  /*2ae40*/  IMAD.MOV.U32 R3, RZ, RZ, 0x7800 ;  /* 0x00007800ff037424 */ /* 0x00afc800078e00ff */
[----:B------:R4:W-:Y:S01]  /*2ae50*/  SYNCS.ARRIVE.TRANS64 RZ, [R4+URZ+0x29830], R3 ;  /* 0x0298300304ff79a7 */ /* 0x0009e2000800003f */
[----:B--2---:R-:W-:-:S04]  /*2ae60*/  LOP3.LUT R8, R8, 0x1f, RZ, 0xc0, !PT ;  /* 0x0000001f08087812 */ /* 0x004fc800078ec0ff */
[----:B------:R-:W-:-:S13]  /*2ae70*/  ISETP.NE.AND P0, PT, R8, RZ, PT ;  /* 0x000000ff0800720c */ /* 0x000fda0003f05270 */
[----:B----4-:R-:W-:Y:S05]  /*2ae80*/  @!P0 BRA `(.L_x_2448) ;  /* 0x0000000000048947 */ /* 0x010fea0003800000 */
[----:B------:R-:W-:Y:S01]  /*2ae90*/  BPT.TRAP 0x1 ;  /* 0x000000040000795c */ /* 0x000fe20000300000 */
.L_x_2448:
[----:B------:R-:W-:Y:S05]  /*2aea0*/  BSYNC B1 ;  /* 0x0000000000017941 */ /* 0x000fea0003800000 */
.L_x_2447:
[----:B-1-3--:R-:W2:Y:S01]  /*2aeb0*/  LDL R3, [R1+0x10] ;  /* 0x0000100001037983 */ /* 0x00aea20000100800 */
        /* <DEDUP_REMOVED lines=10> */
[----:B--2---:R-:W-:-:S05]  /*2af60*/  IMAD R3, R3, 0x7800, R8 ;  /* 0x0000780003037824 */ /* 0x004fca00078e0208 */
[----:B------:R-:W-:-:S07]  /*2af70*/  IADD3 R8, R3, 0x1a400, RZ ;  /* 0x0001a40003087810 */ /* 0x000fce0007ffe0ff */
.L_x_2449:
        /* <DEDUP_REMOVED lines=15> */
.L_x_2450:
        /* <DEDUP_REMOVED lines=15> */
.L_x_2451:
        /* <DEDUP_REMOVED lines=10> */
.L_x_2438:
[----:B------:R-:W-:Y:S05]  /*2b200*/  BSYNC B0 ;  /* 0x0000000000007941 */ /* 0x000fea0003800000 */
.L_x_2437:
[----:B------:R-:W-:-:S06]  /*2b210*/  UISETP.NE.AND UP0, UPT, UR37, 0x3, UPT ;  /* 0x000000032500788c */ /* 0x000fcc000bf05270 */
[----:B------:R-:W-:-:S13]  /*2b220*/  PLOP3.LUT P0, PT, PT, PT, UP0, 0x80, 0x0 ;  /* 0x000000000000781c */ /* 0x000fda0003f0f008 */
[----:B------:R-:W-:Y:S05]  /*2b230*/  @!P0 BRA `(.L_x_2452) ;  /* 0x0000000000048947 */ /* 0x000fea0003800000 */
[----:B------:R-:W-:Y:S01]  /*2b240*/  BPT.TRAP 0x1 ;  /* 0x000000040000795c */ /* 0x000fe20000300000 */
.L_x_2452:
[----:B------:R-:W3:Y:S01]  /*2b250*/  S2R R5, SR_CgaCtaId ;  /* 0x0000000000057919 */ /* 0x000ee20000008800 */
[----:B------:R-:W-:Y:S01]  /*2b260*/  MOV R3, UR39 ;  /* 0x0000002700037c02 */ /* 0x000fe20008000f00 */
[----:B------:R-:W-:Y:S01]  /*2b270*/  BSSY B0, `(.L_x_2453) ;  /* 0x000000a000007945 */ /* 0x000fe20003800000 */
[----:B------:R-:W-:Y:S02]  /*2b280*/  MOV R4, 0x400 ;  /* 0x0000040000047802 */ /* 0x000fe40000000f00 */
        /* <DEDUP_REMOVED lines=8> */
.L_x_2582:
[----:B------:R-:W-:Y:S05]  /*2b310*/  BSYNC B0 ;  /* 0x0000000000007941 */ /* 0x000fea0003800000 */
.L_x_2453:
[----:B------:R-:W-:Y:S05]  /*2b320*/  @!P0 BRA `(.L_x_2455) ;  /* 0x0000000000048947 */ /* 0x000fea0003800000 */
[----:B------:R-:W-:Y:S01]  /*2b330*/  BPT.TRAP 0x1 ;  /* 0x000000040000795c */ /* 0x000fe20000300000 */
.L_x_2455:
[----:B---3--:R-:W3:Y:S01]  /*2b340*/  LDL R4, [R1+0x4] ;  /* 0x0000040001047983 */ /* 0x008ee20000100800 */
[----:B------:R-:W-:Y:S01]  /*2b350*/  SHF.L.U32 R3, R7, 0x1f, RZ ;  /* 0x0000001f07037819 */ /* 0x000fe200000006ff */
[----:B------:R-:W-:-:S03]  /*2b360*/  IMAD R12, R6, 0x5000, RZ ;  /* 0x00005000060c7824 */ /* 0x000fc600078e02ff */
[----:B---3--:R-:W3:Y:S02]  /*2b370*/  SYNCS.PHASECHK.TRANS64.TRYWAIT P2, [R4+URZ+0x29860], R3 ;  /* 0x02986003040075a7 */ /* 0x008ee4000804017f */
[----:B---3--:R-:W-:Y:S05]  /*2b380*/  @!P2 BRA `(.L_x_2456) ;  /* 0x000000400000a947 */ /* 0x008fea0003800000 */
.L_x_2583:
[----:B---3--:R-:W3:Y:S04]  /*2b390*/  LDL R4, [R1+0x34] ;  /* 0x0000340001047983 */ /* 0x008ee80000100800 */
[----:B------:R-:W4:Y:S01]  /*2b3a0*/  LDL R15, [R1+0x30] ;  /* 0x00003000010f7983 */ /* 0x000f220000100800 */
[----:B------:R-:W-:Y:S01]  /*2b3b0*/  MOV R13, 0x400 ;  /* 0x00000400000d7802 */ /* 0x000fe20000000f00 */
[----:B------:R-:W-:Y:S05]  /*2b3c0*/  WARPSYNC.ALL ;  /* 0x0000000000007948 */ /* 0x000fea0003800000 */
[----:B------:R-:W5:Y:S01]  /*2b3d0*/  S2R R14, SR_CgaCtaId ;  /* 0x00000000000e7919 */ /* 0x000f620000008800 */
[----:B------:R-:W-:Y:S01]  /*2b3e0*/  MOV R16, 0x40 ;  /* 0x0000004000107802 */ /* 0x000fe20000000f00 */
[----:B-1----:R-:W1:Y:S01]  /*2b3f0*/  S2R R9, SR_TID.X ;  /* 0x0000000000097919 */ /* 0x002e620000002100 */
[----:B-----5:R-:W-:-:S02]  /*2b400*/  LEA R13, R14, R13, 0x18 ;  /* 0x0000000d0e0d7211 */ /* 0x020fc400078ec0ff */
[----:B-1----:R-:W-:-:S04]  /*2b410*/  LOP3.LUT P2, RZ, R9, 0x4, RZ, 0xc0, !PT ;  /* 0x0000000409ff7812 */ /* 0x002fc8000784c0ff */
[----:B------:R-:W-:Y:S02]  /*2b420*/  SEL R16, R16, 0xffffffc0, !P2 ;  /* 0xffffffc010107807 */ /* 0x000fe40005000000 */
[C---:B---3--:R-:W-:Y:S02]  /*2b430*/  LOP3.LUT R3, R12.reuse, R4, RZ, 0xfc, !PT ;  /* 0x000000040c037212 */ /* 0x048fe400078efcff */
[----:B----4-:R-:W-:-:S03]  /*2b440*/  LOP3.LUT R12, R12, R15, RZ, 0xfc, !PT ;  /* 0x0000000f0c0c7212 */ /* 0x010fc600078efcff */
[----:B------:R-:W-:-:S04]  /*2b450*/  IMAD.IADD R3, R13, 0x1, R3 ;  /* 0x000000010d037824 */ /* 0x000fc800078e0203 */
[----:B------:R-:W-:Y:S01]  /*2b460*/  IMAD.IADD R21, R16, 0x1, R3 ;  /* 0x0000000110157824 */ /* 0x000fe200078e0203 */
[----:B------:R-:W1:Y:S01]  /*2b470*/  LDSM.16.MT88.4 R4, [R3+0xa400] ;  /* 0x00a400000304783b */ /* 0x000e620000004200 */
        /* <DEDUP_REMOVED lines=71> */
.L_x_2457:
[----:B------:R-:W0:Y:S01]  /*2b8f0*/  LDL.LU R3, [R1+0x4] ;  /* 0x0000040001037983 */ /* 0x000e220000300800 */
[C---:B------:R-:W-:Y:S01]  /*2b900*/  ISETP.GT.AND P0, PT, R20.reuse, RZ, PT ;  /* 0x000000ff1400720c */ /* 0x040fe20003f04270 */
[----:B------:R-:W-:Y:S02]  /*2b910*/  VIADD R20, R20, 0xffffffff ;  /* 0xffffffff14147836 */ /* 0x000fe40000000000 */
[----:B------:R3:W5:Y:S04]  /*2b920*/  LDL R6, [R1+0x10] ;  /* 0x0000100001067983 */ /* 0x0007680000100800 */
[----:B------:R3:W5:Y:S01]  /*2b930*/  LDL R7, [R1+0x18] ;  /* 0x0000180001077983 */ /* 0x0007620000100800 */
[----:B0-----:R0:W-:Y:S02]  /*2b940*/  SYNCS.ARRIVE.TRANS64.A1T0 RZ, [R3+URZ+0x29850], RZ ;  /* 0x029850ff03ff79a7 */ /* 0x0011e4000810003f */
[----:B0-----:R-:W-:-:S04]  /*2b950*/  @!P1 IADD3 R3, R3, 0x29880, RZ ;  /* 0x0002988003039810 */ /* 0x001fc80007ffe0ff */
[----:B------:R-:W-:Y:S01]  /*2b960*/  @!P1 PRMT R3, RZ, 0x654, R3 ;  /* 0x00000654ff039816 */ /* 0x000fe20000000003 */
[----:B------:R-:W-:Y:S06]  /*2b970*/  BAR.SYNC.DEFER_BLOCKING 0x2, 0x80 ;  /* 0x0082000000007b1d */ /* 0x000fec0000010000 */
[----:B------:R3:W-:Y:S01]  /*2b980*/  @!P1 SYNCS.ARRIVE.TRANS64.RED.A1T0 RZ, [R3+URZ], RZ ;  /* 0x000000ff03ff99a7 */ /* 0x0007e2000810043f */
[----:B------:R-:W-:Y:S05]  /*2b990*/  @P0 BRA `(.L_x_2458) ;  /* 0xffffffec00bc0947 */ /* 0x000fea000383ffff */
.L_x_2436:
[----:B------:R-:W-:Y:S04]  /*2b9a0*/  BSSY B0, `(.L_x_2459) ;  /* 0x000000f000007945 */ /* 0x000fe80003800000 */
[----:B------:R-:W-:Y:S05]  /*2b9b0*/  @P1 BRA `(.L_x_2460) ;  /* 0x0000000000341947 */ /* 0x000fea0003800000 */
[----:B------:R-:W4:Y:S01]  /*2b9c0*/  S2R R5, SR_LANEID ;  /* 0x0000000000057919 */ /* 0x000f220000000000 */
[----:B------:R-:W-:Y:S01]  /*2b9d0*/  VOTEU.ANY UR4, UPT, PT ;  /* 0x0000000000047886 */ /* 0x000fe200038e0100 */
[----:B-1-3--:R-:W1:Y:S01]  /*2b9e0*/  LDC.64 R2, c[0x0][0xc38] ;  /* 0x00030e00ff027b82 */ /* 0x00ae620000000a00 */
[----:B------:R-:W4:Y:S02]  /*2b9f0*/  FLO.U32 R0, UR4 ;  /* 0x0000000400007d00 */ /* 0x000f2400080e0000 */
[----:B----4-:R-:W-:-:S06]  /*2ba00*/  ISETP.EQ.U32.AND P0, PT, R0, R5, PT ;  /* 0x000000050000720c */ /* 0x010fcc0003f02070 */
[----:B------:R-:W1:Y:S07]  /*2ba10*/  POPC R5, UR4 ;  /* 0x0000000400057d09 */ /* 0x000e6e0008000000 */
[----:B-1----:R-:W3:Y:S01]  /*2ba20*/  @P0 ATOMG.E.ADD.STRONG.GPU PT, R3, desc[UR56][R2.64], R5 ;  /* 0x00000005020309a8 */ /* 0x002ee200081ee1f8 */
[----:B------:R-:W1:Y:S02]  /*2ba30*/  S2R R4, SR_LTMASK ;  /* 0x0000000000047919 */ /* 0x000e640000003900 */
[----:B-1----:R-:W-:-:S04]  /*2ba40*/  LOP3.LUT R4, R4, UR4, RZ, 0xc0, !PT ;  /* 0x0000000404047c12 */ /* 0x002fc8000f8ec0ff */
[----:B-----5:R-:W1:Y:S01]  /*2ba50*/  POPC R7, R4 ;  /* 0x0000000400077309 */ /* 0x020e620000000000 */
[----:B---3--:R-:W1:Y:S02]  /*2ba60*/  SHFL.IDX PT, R0, R3, R0, 0x1f ;  /* 0x00001f0003007589 */ /* 0x008e6400000e0000 */
[----:B-1----:R-:W-:-:S05]  /*2ba70*/  IADD3 R0, R0, UR38, R7 ;  /* 0x0000002600007c10 */ /* 0x002fca000fffe007 */
[----:B------:R4:W-:Y:S02]  /*2ba80*/  STL [R1], R0 ;  /* 0x0000000001007387 */ /* 0x0009e40000100800 */
.L_x_2460:
[----:B------:R-:W-:Y:S05]  /*2ba90*/  BSYNC B0 ;  /* 0x0000000000007941 */ /* 0x000fea0003800000 */
.L_x_2459:
[----:B------:R-:W-:-:S06]  /*2baa0*/  UISETP.NE.AND UP0, UPT, UR37, 0x3, UPT ;  /* 0x000000032500788c */ /* 0x000fcc000bf05270 */
[----:B------:R-:W-:-:S13]  /*2bab0*/  PLOP3.LUT P0, PT, PT, PT, UP0, 0x80, 0x0 ;  /* 0x000000000000781c */ /* 0x000fda0003f0f008 */
[----:B------:R-:W-:Y:S05]  /*2bac0*/  @!P0 BRA `(.L_x_2461) ;  /* 0x0000000000048947 */ /* 0x000fea0003800000 */
[----:B------:R-:W-:Y:S01]  /*2bad0*/  BPT.TRAP 0x1 ;  /* 0x000000040000795c */ /* 0x000fe20000300000 */
.L_x_2461:
[----:B-1-3--:R-:W3:Y:S04]  /*2bae0*/  LDL R3, [R1+0x18] ;  /* 0x0000180001037983 */ /* 0x00aee80000100800 */
[----:B----4-:R-:W4:Y:S01]  /*2baf0*/  LDL R0, [R1+0x10] ;  /* 0x0000100001007983 */ /* 0x010f220000100800 */
[----:B------:R-:W1:Y:S01]  /*2bb00*/  S2R R4, SR_CgaCtaId ;  /* 0x0000000000047919 */ /* 0x000e620000008800 */
[----:B------:R-:W-:-:S04]  /*2bb10*/  MOV R2, 0x400 ;  /* 0x0000040000027802 */ /* 0x000fc80000000f00 */
[----:B-1----:R-:W-:Y:S01]  /*2bb20*/  LEA R2, R4, R2, 0x18 ;  /* 0x0000000204027211 */ /* 0x002fe200078ec0ff */
[----:B------:R-:W-:Y:S01]  /*2bb30*/  BSSY B0, `(.L_x_2462) ;  /* 0x0000008000007945 */ /* 0x000fe20003800000 */
[----:B---3--:R-:W-:-:S04]  /*2bb40*/  LOP3.LUT R3, R3, 0x1, RZ, 0x3c, !PT ;  /* 0x0000000103037812 */ /* 0x008fc800078e3cff */
[----:B------:R-:W-:Y:S01]  /*2bb50*/  SHF.L.U32 R3, R3, 0x1f, RZ ;  /* 0x0000001f03037819 */ /* 0x000fe200000006ff */
[----:B----4-:R-:W-:-:S04]  /*2bb60*/  IMAD R20, R0, 0x8, R2 ;  /* 0x0000000800147824 */ /* 0x010fc800078e0202 */
[----:B------:R-:W1:Y:S01]  /*2bb70*/  SYNCS.PHASECHK.TRANS64.TRYWAIT P0, [R20+URZ+0x29870], R3 ;  /* 0x02987003140075a7 */ /* 0x000e62000800017f */
[----:B------:R-:W-:-:S04]  /*2bb80*/  MOV R0, UR39 ;  /* 0x0000002700007c02 */ /* 0x000fc80008000f00 */
[----:B------:R-:W-:Y:S01]  /*2bb90*/  ISETP.NE.AND P2, PT, R0, 0x3, PT ;  /* 0x000000030000780c */ /* 0x000fe20003f45270 */
[----:B-1----:R-:W-:-:S12]  /*2bba0*/  @!P0 BRA `(.L_x_2463) ;  /* 0x0000003800108947 */ /* 0x002fd80003800000 */
.L_x_2584:
[----:B------:R-:W-:Y:S05]  /*2bbb0*/  BSYNC B0 ;  /* 0x0000000000007941 */ /* 0x000fea0003800000 */
.L_x_2462:
[----:B------:R-:W-:Y:S05]  /*2bbc0*/  @!P2 BRA `(.L_x_2464) ;  /* 0x000000000004a947 */ /* 0x000fea0003800000 */
[----:B------:R-:W-:Y:S01]  /*2bbd0*/  BPT.TRAP 0x1 ;  /* 0x000000040000795c */ /* 0x000fe20000300000 */
.L_x_2464:
[----:B------:R-:W1:Y:S02]  /*2bbe0*/  LDL R0, [R1+0x18] ;  /* 0x0000180001007983 */ /* 0x000e640000100800 */
[----:B-1----:R-:W-:-:S04]  /*2bbf0*/  SHF.L.U32 R3, R0, 0x1f, RZ ;  /* 0x0000001f00037819 */ /* 0x002fc800000006ff */
[----:B------:R-:W1:Y:S02]  /*2bc00*/  SYNCS.PHASECHK.TRANS64.TRYWAIT P0, [R20+URZ+0x29860], R3 ;  /* 0x02986003140075a7 */ /* 0x000e64000800017f */
[----:B-1----:R-:W-:Y:S05]  /*2bc10*/  @!P0 BRA `(.L_x_2465) ;  /* 0x0000003800088947 */ /* 0x002fea0003800000 */
.L_x_2585:
[----:B------:R-:W3:Y:S04]  /*2bc20*/  LDL R0, [R1+0x10] ;  /* 0x0000100001007983 */ /* 0x000ee80000100800 */
[----:B------:R-:W4:Y:S04]  /*2bc30*/  LDL R2, [R1+0x34] ;  /* 0x0000340001027983 */ /* 0x000f280000100800 */
[----:B------:R-:W2:Y:S01]  /*2bc40*/  LDL R11, [R1+0x30] ;  /* 0x00003000010b7983 */ /* 0x000ea20000100800 */
[----:B------:R-:W-:Y:S01]  /*2bc50*/  MOV R8, 0x400 ;  /* 0x0000040000087802 */ /* 0x000fe20000000f00 */
[----:B------:R-:W-:Y:S05]  /*2bc60*/  WARPSYNC.ALL ;  /* 0x0000000000007948 */ /* 0x000fea0003800000 */
[----:B------:R-:W0:Y:S01]  /*2bc70*/  S2R R10, SR_CgaCtaId ;  /* 0x00000000000a7919 */ /* 0x000e220000008800 */
[----:B------:R-:W-:Y:S01]  /*2bc80*/  MOV R12, 0x40 ;  /* 0x00000040000c7802 */ /* 0x000fe20000000f00 */
[----:B------:R-:W1:Y:S01]  /*2bc90*/  S2R R9, SR_TID.X ;  /* 0x0000000000097919 */ /* 0x000e620000002100 */
[----:B0-----:R-:W-:-:S02]  /*2bca0*/  LEA R8, R10, R8, 0x18 ;  /* 0x000000080a087211 */ /* 0x001fc400078ec0ff */
[----:B-1----:R-:W-:-:S04]  /*2bcb0*/  LOP3.LUT P0, RZ, R9, 0x4, RZ, 0xc0, !PT ;  /* 0x0000000409ff7812 */ /* 0x002fc8000780c0ff */
[----:B------:R-:W-:Y:S01]  /*2bcc0*/  SEL R12, R12, 0xffffffc0, !P0 ;  /* 0xffffffc00c0c7807 */ /* 0x000fe20004000000 */
[----:B---3--:R-:W-:-:S05]  /*2bcd0*/  IMAD R0, R0, 0x5000, RZ ;  /* 0x0000500000007824 */ /* 0x008fca00078e02ff */
[C---:B----4-:R-:W-:Y:S02]  /*2bce0*/  LOP3.LUT R2, R0.reuse, R2, RZ, 0xfc, !PT ;  /* 0x0000000200027212 */ /* 0x050fe400078efcff */
[----:B--2---:R-:W-:-:S03]  /*2bcf0*/  LOP3.LUT R0, R0, R11, RZ, 0xfc, !PT ;  /* 0x0000000b00007212 */ /* 0x004fc600078efcff */
[C---:B------:R-:W-:Y:S02]  /*2bd00*/  IMAD.IADD R2, R8.reuse, 0x1, R2 ;  /* 0x0000000108027824 */ /* 0x040fe400078e0202 */
[----:B------:R-:W-:-:S03]  /*2bd10*/  IMAD.IADD R0, R8, 0x1, R0 ;  /* 0x0000000108007824 */ /* 0x000fc600078e0200 */
[----:B-----5:R-:W0:Y:S01]  /*2bd20*/  LDSM.16.MT88.4 R4, [R2+0xa400] ;  /* 0x00a400000204783b */ /* 0x020e220000004200 */
        /* <DEDUP_REMOVED lines=68> */
.L_x_2466:
[----:B------:R-:W2:Y:S01]  /*2c170*/  LDL.LU R2, [R1+0x10] ;  /* 0x0000100001027983 */ /* 0x000ea20000300800 */
[----:B0-----:R-:W-:Y:S03]  /*2c180*/  SYNCS.ARRIVE.TRANS64.A1T0 RZ, [R20+URZ+0x29850], RZ ;  /* 0x029850ff14ff79a7 */ /* 0x001fe6000810003f */
[----:B------:R-:W3:Y:S01]  /*2c190*/  LDL.LU R3, [R1+0x18] ;  /* 0x0000180001037983 */ /* 0x000ee20000300800 */
[----:B-1----:R-:W-:-:S05]  /*2c1a0*/  @!P1 VIADD R0, R20, 0x29880 ;  /* 0x0002988014009836 */ /* 0x002fca0000000000 */
[----:B------:R-:W-:Y:S01]  /*2c1b0*/  @!P1 PRMT R0, RZ, 0x654, R0 ;  /* 0x00000654ff009816 */ /* 0x000fe20000000000 */
[----:B------:R-:W-:Y:S06]  /*2c1c0*/  BAR.SYNC.DEFER_BLOCKING 0x2, 0x80 ;  /* 0x0082000000007b1d */ /* 0x000fec0000010000 */
[----:B------:R2:W-:Y:S02]  /*2c1d0*/  @!P1 SYNCS.ARRIVE.TRANS64.RED.A1T0 RZ, [R0+URZ], RZ ;  /* 0x000000ff00ff99a7 */ /* 0x0005e4000810043f */
[----:B--2---:R-:W-:-:S04]  /*2c1e0*/  IADD3 R0, R2, 0x1, RZ ;  /* 0x0000000102007810 */ /* 0x004fc80007ffe0ff */
[----:B------:R-:W-:-:S04]  /*2c1f0*/  ISETP.NE.AND P0, PT, R0, 0x2, PT ;  /* 0x000000020000780c */ /* 0x000fc80003f05270 */
[----:B------:R-:W-:Y:S02]  /*2c200*/  SEL R2, RZ, 0x1, P0 ;  /* 0x00000001ff027807 */ /* 0x000fe40000000000 */
[----:B------:R-:W-:Y:S02]  /*2c210*/  SEL R0, R0, RZ, P0 ;  /* 0x000000ff00007207 */ /* 0x000fe40000000000 */
[----:B---3--:R-:W-:-:S03]  /*2c220*/  LOP3.LUT R3, R3, R2, RZ, 0x3c, !PT ;  /* 0x0000000203037212 */ /* 0x008fc600078e3cff */
[----:B------:R0:W-:Y:S04]  /*2c230*/  STL [R1+0x10], R0 ;  /* 0x0000100001007387 */ /* 0x0001e80000100800 */
[----:B------:R0:W-:Y:S02]  /*2c240*/  STL [R1+0x18], R3 ;  /* 0x0000180301007387 */ /* 0x0001e40000100800 */
.L_x_2417:
[----:B------:R-:W-:Y:S05]  /*2c250*/  BSYNC B6 ;  /* 0x0000000000067941 */ /* 0x000fea0003800000 */
.L_x_2415:
        /* <DEDUP_REMOVED lines=13> */
.L_x_2467:
        /* <DEDUP_REMOVED lines=17> */
[----:B------:R-:W-:Y:S01]  /*2c440*/  ISETP.GE.U32.AND P5, PT, R7, 0x10, PT ;  /* 0x000000100700780c */ /* 0x000fe20003fa6070 */
[----:B------:R-:W-:Y:S01]  /*2c450*/  SHFL.IDX PT, R4, R6, 0x1, 0x1f ;  /* 0x00201f0006047f89 */ /* 0x000fe200000e0000 */
[----:B0-----:R-:W-:Y:S01]  /*2c460*/  IMAD.MOV.U32 R3, RZ, RZ, RZ ;  /* 0x000000ffff037224 */ /* 0x001fe200078e00ff */
[----:B---3--:R-:W-:-:S02]  /*2c470*/  @!P1 MOV R3, R2 ;  /* 0x0000000200039202 */ /* 0x008fc40000000f00 */
[----:B------:R-:W-:-:S03]  /*2c480*/  ISETP.NE.AND P1, PT, R7, RZ, PT ;  /* 0x000000ff0700720c */ /* 0x000fc60003f25270 */
        /* <DEDUP_REMOVED lines=15> */
[----:B------:R0:W1:Y:S02]  /*2c580*/  SHFL.IDX PT, R14, R2, 0x1f, 0x1f ;  /* 0x03e01f00020e7f89 */ /* 0x00006400000e0000 */
.L_x_2595:
[----:B------:R-:W-:Y:S02]  /*2c590*/  ULDC UR4, c[0x0][0xc10] ;  /* 0x0003040000047ab9 */ /* 0x000fe40000000800 */
[----:B------:R-:W-:-:S05]  /*2c5a0*/  MOV R5, UR4 ;  /* 0x0000000400057c02 */ /* 0x000fca0008000f00 */
[----:B-1----:R-:W-:-:S04]  /*2c5b0*/  IMAD R7, R14, R5, RZ ;  /* 0x000000050e077224 */ /* 0x002fc800078e02ff */
[----:B------:R-:W-:-:S05]  /*2c5c0*/  IMAD.IADD R4, R4, 0x1, R7 ;  /* 0x0000000104047824 */ /* 0x000fca00078e0207 */
[----:B------:R-:W-:-:S13]  /*2c5d0*/  ISETP.GT.AND P6, PT, R4, R0, PT ;  /* 0x000000000400720c */ /* 0x000fda0003fc4270 */
[----:B------:R-:W-:Y:S05]  /*2c5e0*/  @P6 BRA `(.L_x_2470) ;  /* 0x0000000000a46947 */ /* 0x000fea0003800000 */
.L_x_2475:
        /* <DEDUP_REMOVED lines=8> */
[----:B0-----:R-:W-:-:S04]  /*2c670*/  LOP3.LUT R3, R3, 0x1f, RZ, 0xc0, !PT ;  /* 0x0000001f03037812 */ /* 0x001fc800078ec0ff */
[----:B------:R-:W-:Y:S01]  /*2c680*/  IADD3 R6, R2, R3, RZ ;  /* 0x0000000302067210 */ /* 0x000fe20007ffe0ff */
[----:B------:R-:W-:-:S03]  /*2c690*/  IMAD.MOV.U32 R3, RZ, RZ, RZ ;  /* 0x000000ffff037224 */ /* 0x000fc600078e00ff */
[----:B------:R-:W-:-:S13]  /*2c6a0*/  ISETP.GE.OR P6, PT, R6, R5, !P0 ;  /* 0x000000050600720c */ /* 0x000fda00047c6670 */
[----:B-1----:R-:W-:Y:S05]  /*2c6b0*/  @P6 BRA `(.L_x_2473) ;  /* 0x00000000000c6947 */ /* 0x002fea0003800000 */
[----:B------:R-:W0:Y:S02]  /*2c6c0*/  LDC.64 R2, c[0x0][0xc58] ;  /* 0x00031600ff027b82 */ /* 0x000e240000000a00 */
[----:B0-----:R-:W-:-:S06]  /*2c6d0*/  IMAD.WIDE R2, R6, 0x4, R2 ;  /* 0x0000000406027825 */ /* 0x001fcc00078e0202 */
[----:B------:R0:W5:Y:S02]  /*2c6e0*/  LDG.E R3, desc[UR56][R2.64] ;  /* 0x0000003802037981 */ /* 0x000164000c1e1900 */
.L_x_2473:
[----:B------:R-:W-:Y:S05]  /*2c6f0*/  BSYNC B0 ;  /* 0x0000000000007941 */ /* 0x000fea0003800000 */
.L_x_2472:
[----:B------:R-:W-:-:S03]  /*2c700*/  UMOV UR4, 0xffffffff ;  /* 0xffffffff00047882 */ /* 0x000fc60000000000 */
[----:B------:R-:W-:Y:S05]  /*2c710*/  BRA.DIV UR4, `(.L_x_2474) ;  /* 0x0000003204887947 */ /* 0x000fea000b800000 */
[----:B-----5:R-:W1:Y:S02]  /*2c720*/  SHFL.UP PT, R14, R3, 0x1, RZ ;  /* 0x04200000030e7989 */ /* 0x020e6400000e00ff */
        /* <DEDUP_REMOVED lines=8> */
[----:B------:R-:W1:Y:S02]  /*2c7b0*/  SHFL.UP PT, R14, R6, 0x8, RZ ;  /* 0x05000000060e7989 */ /* 0x000e6400000e00ff */
[----:B-1----:R-:W-:-:S05]  /*2c7c0*/  SEL R7, R14, RZ, P4 ;  /* 0x000000ff0e077207 */ /* 0x002fca0002000000 */
[----:B------:R-:W-:-:S05]  /*2c7d0*/  IMAD.IADD R7, R6, 0x1, R7 ;  /* 0x0000000106077824 */ /* 0x000fca00078e0207 */
[----:B------:R-:W0:Y:S02]  /*2c7e0*/  SHFL.UP PT, R14, R7, 0x10, RZ ;  /* 0x06000000070e7989 */ /* 0x000e2400000e00ff */
[----:B0-----:R-:W-:-:S04]  /*2c7f0*/  SEL R2, R14, RZ, P5 ;  /* 0x000000ff0e027207 */ /* 0x001fc80002800000 */
[----:B------:R-:W-:-:S05]  /*2c800*/  IADD3 R2, R7, R2, RZ ;  /* 0x0000000207027210 */ /* 0x000fca0007ffe0ff */
[----:B------:R0:W1:Y:S02]  /*2c810*/  SHFL.IDX PT, R14, R2, 0x1f, 0x1f ;  /* 0x03e01f00020e7f89 */ /* 0x00006400000e0000 */
.L_x_2603:
[----:B------:R-:W-:Y:S02]  /*2c820*/  ULDC UR4, c[0x0][0xc10] ;  /* 0x0003040000047ab9 */ /* 0x000fe40000000800 */
[----:B------:R-:W-:-:S04]  /*2c830*/  IMAD.U32 R5, RZ, RZ, UR4 ;  /* 0x00000004ff057e24 */ /* 0x000fc8000f8e00ff */
[----:B-1----:R-:W-:-:S04]  /*2c840*/  IMAD R7, R14, R5, RZ ;  /* 0x000000050e077224 */ /* 0x002fc800078e02ff */
[----:B------:R-:W-:-:S05]  /*2c850*/  IMAD.IADD R4, R7, 0x1, R4 ;  /* 0x0000000107047824 */ /* 0x000fca00078e0204 */
[----:B------:R-:W-:-:S13]  /*2c860*/  ISETP.GT.AND P6, PT, R4, R0, PT ;  /* 0x000000000400720c */ /* 0x000fda0003fc4270 */
[----:B------:R-:W-:Y:S05]  /*2c870*/  @!P6 BRA `(.L_x_2475) ;  /* 0xfffffffc005ce947 */ /* 0x000fea000383ffff */
.L_x_2470:
[----:B------:R-:W-:Y:S01]  /*2c880*/  IADD3 R8, -R7, R4, RZ ;  /* 0x0000000407087210 */ /* 0x000fe20007ffe1ff */
[----:B------:R-:W-:-:S04]  /*2c890*/  UMOV UR4, 0xffffffff ;  /* 0xffffffff00047882 */ /* 0x000fc80000000000 */
[----:B------:R-:W-:-:S05]  /*2c8a0*/  IMAD R7, R2, R5, R8 ;  /* 0x0000000502077224 */ /* 0x000fca00078e0208 */
[----:B------:R-:W-:Y:S01]  /*2c8b0*/  ISETP.GT.AND P6, PT, R7, R0, PT ;  /* 0x000000000700720c */ /* 0x000fe20003fc4270 */
[----:B------:R-:W-:-:S12]  /*2c8c0*/  BRA.DIV UR4, `(.L_x_2476) ;  /* 0x0000003204d87947 */ /* 0x000fd8000b800000 */
[----:B------:R-:W-:-:S04]  /*2c8d0*/  VOTE.ANY R6, PT, !P6 ;  /* 0x0000000000067806 */ /* 0x000fc800070e0100 */
[----:B------:R-:W1:Y:S02]  /*2c8e0*/  POPC R7, R6 ;  /* 0x0000000600077309 */ /* 0x000e640000000000 */
[----:B-1----:R1:W2:Y:S02]  /*2c8f0*/  SHFL.IDX PT, R4, R3, R7, 0x1f ;  /* 0x00001f0703047589 */ /* 0x0022a400000e0000 */
.L_x_2607:
[----:B------:R-:W-:Y:S01]  /*2c900*/  ISETP.NE.AND P0, PT, R6, RZ, PT ;  /* 0x000000ff0600720c */ /* 0x000fe20003f05270 */
[----:B------:R-:W-:-:S12]  /*2c910*/  IMAD.MOV.U32 R9, RZ, RZ, RZ ;  /* 0x000000ffff097224 */ /* 0x000fd800078e00ff */
[----:B------:R-:W-:Y:S05]  /*2c920*/  @!P0 BRA `(.L_x_2477) ;  /* 0x0000000000108947 */ /* 0x000fea0003800000 */
[----:B------:R-:W-:Y:S01]  /*2c930*/  UMOV UR4, 0xffffffff ;  /* 0xffffffff00047882 */ /* 0x000fe20000000000 */
[----:B------:R-:W-:Y:S02]  /*2c940*/  VIADD R12, R7, 0xffffffff ;  /* 0xffffffff070c7836 */ /* 0x000fe40000000000 */
[----:B------:R-:W-:Y:S05]  /*2c950*/  BRA.DIV UR4, `(.L_x_2478) ;  /* 0x0000003204fc7947 */ /* 0x000fea000b800000 */
[----:B------:R3:W4:Y:S02]  /*2c960*/  SHFL.IDX PT, R9, R2, R12, 0x1f ;  /* 0x00001f0c02097589 */ /* 0x00072400000e0000 */
.L_x_2477:
[----:B------:R-:W5:Y:S01]  /*2c970*/  LDL.LU R6, [R1+0xc] ;  /* 0x00000c0001067983 */ /* 0x000f620000300800 */
[----:B01-3--:R-:W0:Y:S01]  /*2c980*/  LDC.64 R2, c[0x0][0xc68] ;  /* 0x00031a00ff027b82 */ /* 0x00be220000000a00 */
[----:B-----5:R-:W-:-:S05]  /*2c990*/  IADD3 R6, R7, R6, RZ ;  /* 0x0000000607067210 */ /* 0x020fca0007ffe0ff */
        /* <DEDUP_REMOVED lines=13> */
[----:B------:R-:W-:Y:S01]  /*2ca70*/  IMAD R8, R2, R10, RZ ;  /* 0x0000000a02087224 */ /* 0x000fe200078e02ff */
[----:B------:R-:W-:-:S05]  /*2ca80*/  MOV R2, RZ ;  /* 0x000000ff00027202 */ /* 0x000fca0000000f00 */
[----:B------:R-:W-:Y:S01]  /*2ca90*/  IMAD.HI.U32 R2, R3, R8, R2 ;  /* 0x0000000803027227 */ /* 0x000fe200078e0002 */
[----:B------:R-:W-:Y:S02]  /*2caa0*/  IABS R3, R0 ;  /* 0x0000000000037213 */ /* 0x000fe40000000000 */
[----:B------:R-:W-:-:S03]  /*2cab0*/  IABS R8, R6 ;  /* 0x0000000600087213 */ /* 0x000fc60000000000 */
        /* <DEDUP_REMOVED lines=13> */
[----:B------:R-:W-:Y:S01]  /*2cb90*/  IMAD R8, R7, R2, RZ ;  /* 0x0000000207087224 */ /* 0x000fe200078e02ff */
[----:B------:R-:W-:-:S03]  /*2cba0*/  IADD3 R2, -R2, RZ, RZ ;  /* 0x000000ff02027210 */ /* 0x000fc60007ffe1ff */
        /* <DEDUP_REMOVED lines=14> */
[----:B------:R-:W-:Y:S01]  /*2cc90*/  IMAD.HI.U32 R2, R2, R3, RZ ;  /* 0x0000000302027227 */ /* 0x000fe200078e00ff */
[----:B------:R-:W-:-:S05]  /*2cca0*/  IADD3 R6, RZ, -R6, RZ ;  /* 0x80000006ff067210 */ /* 0x000fca0007ffe0ff */
[----:B------:R-:W-:Y:S01]  /*2ccb0*/  IMAD R6, R2, R6, R3 ;  /* 0x0000000602067224 */ /* 0x000fe200078e0203 */
[----:B------:R-:W-:-:S04]  /*2ccc0*/  LOP3.LUT R3, R0, R5, RZ, 0x3c, !PT ;  /* 0x0000000500037212 */ /* 0x000fc800078e3cff */
[----:B------:R-:W-:Y:S02]  /*2ccd0*/  ISETP.GT.U32.AND P1, PT, R7, R6, PT ;  /* 0x000000060700720c */ /* 0x000fe40003f24070 */
[----:B------:R-:W-:Y:S01]  /*2cce0*/  ISETP.GE.AND P2, PT, R3, RZ, PT ;  /* 0x000000ff0300720c */ /* 0x000fe20003f46270 */
[----:B------:R-:W-:-:S10]  /*2ccf0*/  IMAD.IADD R3, R0, 0x1, R8 ;  /* 0x0000000100037824 */ /* 0x000fd400078e0208 */
[----:B------:R-:W-:Y:S02]  /*2cd00*/  @!P1 IMAD.IADD R6, R6, 0x1, -R7 ;  /* 0x0000000106069824 */ /* 0x000fe400078e0a07 */
[----:B------:R-:W-:Y:S01]  /*2cd10*/  @!P1 VIADD R2, R2, 0x1 ;  /* 0x0000000102029836 */ /* 0x000fe20000000000 */
[----:B------:R-:W-:Y:S02]  /*2cd20*/  ISETP.NE.AND P1, PT, R5, RZ, PT ;  /* 0x000000ff0500720c */ /* 0x000fe40003f25270 */
[----:B------:R-:W-:-:S13]  /*2cd30*/  ISETP.GE.U32.AND P0, PT, R6, R7, PT ;  /* 0x000000070600720c */ /* 0x000fda0003f06070 */
[----:B------:R-:W-:-:S05]  /*2cd40*/  @P0 IADD3 R2, R2, 0x1, RZ ;  /* 0x0000000102020810 */ /* 0x000fca0007ffe0ff */
[----:B------:R-:W-:Y:S01]  /*2cd50*/  @!P2 IMAD.MOV R2, RZ, RZ, -R2 ;  /* 0x000000ffff02a224 */ /* 0x000fe200078e0a02 */
[----:B------:R-:W-:Y:S02]  /*2cd60*/  @!P1 LOP3.LUT R2, RZ, R5, RZ, 0x33, !PT ;  /* 0x00000005ff029212 */ /* 0x000fe400078e33ff */
[----:B------:R-:W-:-:S05]  /*2cd70*/  IADD3 R5, -R5, RZ, RZ ;  /* 0x000000ff05057210 */ /* 0x000fca0007ffe1ff */
[----:B------:R-:W-:Y:S01]  /*2cd80*/  IMAD R5, R2, R5, R3 ;  /* 0x0000000502057224 */ /* 0x000fe200078e0203 */
[----:B------:R-:W-:-:S04]  /*2cd90*/  LOP3.LUT R3, RZ, R2, RZ, 0x33, !PT ;  /* 0x00000002ff037212 */ /* 0x000fc800078e33ff */
[----:B------:R0:W-:Y:S01]  /*2cda0*/  STL [R1+0x8], R5 ;  /* 0x0000080501007387 */ /* 0x0001e20000100800 */
[----:B------:R-:W-:-:S05]  /*2cdb0*/  IMAD.IADD R0, R4, 0x1, R3 ;  /* 0x0000000104007824 */ /* 0x000fca00078e0203 */
[----:B------:R0:W-:Y:S01]  /*2cdc0*/  STL [R1+0x4], R0 ;  /* 0x0000040001007387 */ /* 0x0001e20000100800 */
[----:B------:R-:W-:Y:S05]  /*2cdd0*/  BRA `(.L_x_2479) ;  /* 0x0000000000287947 */ /* 0x000fea0003800000 */
.L_x_2471:
[----:B------:R-:W-:Y:S01]  /*2cde0*/  UMOV UR4, URZ ;  /* 0x0000003f00047c82 */ /* 0x000fe20008000000 */
[----:B------:R-:W-:Y:S01]  /*2cdf0*/  ULDC UR6, c[0x0][0xc14] ;  /* 0x0003050000067ab9 */ /* 0x000fe20000000800 */
[----:B------:R-:W-:Y:S01]  /*2ce00*/  UMOV UR5, URZ ;  /* 0x0000003f00057c82 */ /* 0x000fe20008000000 */
[----:B------:R0:W-:Y:S01]  /*2ce10*/  STL [R1], R0 ;  /* 0x0000000001007387 */ /* 0x0001e20000100800 */
[----:B------:R-:W-:Y:S01]  /*2ce20*/  IMAD.U32 R3, RZ, RZ, UR4 ;  /* 0x00000004ff037e24 */ /* 0x000fe2000f8e00ff */
[----:B------:R-:W-:-:S04]  /*2ce30*/  MOV R2, UR5 ;  /* 0x0000000500027c02 */ /* 0x000fc80008000f00 */
[----:B------:R1:W-:Y:S01]  /*2ce40*/  STL [R1+0x4], R3 ;  /* 0x0000040301007387 */ /* 0x0003e20000100800 */
[----:B0-----:R-:W-:-:S05]  /*2ce50*/  IMAD.U32 R0, RZ, RZ, UR6 ;  /* 0x00000006ff007e24 */ /* 0x001fca000f8e00ff */
[----:B------:R1:W-:Y:S04]  /*2ce60*/  STL [R1+0xc], R0 ;  /* 0x00000c0001007387 */ /* 0x0003e80000100800 */
[----:B------:R1:W-:Y:S02]  /*2ce70*/  STL [R1+0x8], R2 ;  /* 0x0000080201007387 */ /* 0x0003e40000100800 */
.L_x_2479:
        /* <DEDUP_REMOVED lines=12> */
[----:B---3--:R-:W-:Y:S02]  /*2cf40*/  MOV R7, R2 ;  /* 0x0000000200077202 */ /* 0x008fe40000000f00 */
[----:B0-----:R-:W-:-:S05]  /*2cf50*/  @!P0 LEA R0, R3, R0, 0x18 ;  /* 0x0000000003008211 */ /* 0x001fca00078ec0ff */
[----:B----4-:R1:W-:Y:S01]  /*2cf60*/  @!P0 STS.128 [R0+0x298d0], R4 ;  /* 0x0298d00400008388 */ /* 0x0103e20000000c00 */
[----:B------:R-:W-:Y:S06]  /*2cf70*/  BAR.ARV 0x5, 0x180 ;  /* 0x0146000000007b1d */ /* 0x000fec0000002000 */
.L_x_2468:
[----:B-1----:R-:W2:Y:S01]  /*2cf80*/  LDL R0, [R1+0xc] ;  /* 0x00000c0001007983 */ /* 0x002ea20000100800 */
[----:B------:R-:W-:Y:S02]  /*2cf90*/  ULDC UR4, c[0x0][0xc14] ;  /* 0x0003050000047ab9 */ /* 0x000fe40000000800 */
[----:B--2---:R-:W-:-:S13]  /*2cfa0*/  ISETP.GE.AND P0, PT, R0, UR4, PT ;  /* 0x0000000400007c0c */ /* 0x004fda000bf06270 */
[----:B------:R-:W-:Y:S05]  /*2cfb0*/  @!P0 BRA `(.L_x_2480) ;  /* 0xffffffa800648947 */ /* 0x000fea000383ffff */
[----:B------:R-:W-:Y:S05]  /*2cfc0*/  BSYNC B7 ;  /* 0x0000000000077941 */ /* 0x000fea0003800000 */
.L_x_2375:
        /* <DEDUP_REMOVED lines=12> */
.L_x_2610:
[----:B------:R-:W-:Y:S05]  /*2d090*/  BSYNC B0 ;  /* 0x0000000000007941 */ /* 0x000fea0003800000 */
.L_x_2481:
[----:B------:R-:W-:-:S03]  /*2d0a0*/  UMOV UR4, 0xffffffff ;  /* 0xffffffff00047882 */ /* 0x000fc60000000000 */
[----:B------:R-:W-:Y:S05]  /*2d0b0*/  BRA.DIV UR4, `(.L_x_2483) ;  /* 0x0000002e04607947 */ /* 0x000fea000b800000 */
[----:B------:R-:W1:Y:S02]  /*2d0c0*/  S2R R2, SR_TID.X ;  /* 0x0000000000027919 */ /* 0x000e640000002100 */
[----:B-1----:R-:W-:-:S04]  /*2d0d0*/  SHF.R.U32.HI R2, RZ, 0x5, R2 ;  /* 0x00000005ff027819 */ /* 0x002fc80000011602 */
[----:B------:R-:W-:-:S05]  /*2d0e0*/  LOP3.LUT R2, R2, 0x3, RZ, 0xc0, !PT ;  /* 0x0000000302027812 */ /* 0x000fca00078ec0ff */
[----:B------:R1:W2:Y:S02]  /*2d0f0*/  SHFL.IDX PT, R14, R2, RZ, 0x1f ;  /* 0x00001fff020e7589 */ /* 0x0002a400000e0000 */
.L_x_2613:
[----:B--2---:R-:W-:-:S13]  /*2d100*/  ISETP.NE.AND P0, PT, R14, RZ, PT ;  /* 0x000000ff0e00720c */ /* 0x004fda0003f05270 */
[----:B------:R-:W-:Y:S05]  /*2d110*/  @P0 BRA `(.L_x_2159) ;  /* 0x0000000000b00947 */ /* 0x000fea0003800000 */
[----:B------:R-:W-:-:S03]  /*2d120*/  UMOV UR4, 0xffffffff ;  /* 0xffffffff00047882 */ /* 0x000fc60000000000 */
[----:B------:R-:W-:Y:S05]  /*2d130*/  BRA.DIV UR4, `(.L_x_2484) ;  /* 0x0000002e04747947 */ /* 0x000fea000b800000 */
[----:B------:R-:W-:-:S13]  /*2d140*/  ELECT P6, URZ, PT ;  /* 0x00000000003f782f */ /* 0x000fda00038c0000 */
.L_x_2616:
[----:B------:R-:W-:Y:S05]  /*2d150*/  @!P6 BRA `(.L_x_2159) ;  /* 0x0000000000a0e947 */ /* 0x000fea0003800000 */
[----:B------:R-:W-:-:S06]  /*2d160*/  ULOP3.LUT UR4, UR36, 0x2, URZ, 0xfc, !UPT ;  /* 0x0000000224047892 */ /* 0x000fcc000f8efc3f */
[----:B-1----:R-:W-:-:S04]  /*2d170*/  MOV R2, UR4 ;  /* 0x0000000400027c02 */ /* 0x002fc80008000f00 */
[----:B------:R-:W-:-:S13]  /*2d180*/  ISETP.NE.AND P0, PT, R2, 0x3, PT ;  /* 0x000000030200780c */ /* 0x000fda0003f05270 */
[----:B------:R-:W-:Y:S05]  /*2d190*/  @!P0 BRA `(.L_x_2485) ;  /* 0x0000000000048947 */ /* 0x000fea0003800000 */
[----:B------:R-:W-:Y:S01]  /*2d1a0*/  BPT.TRAP 0x1 ;  /* 0x000000040000795c */ /* 0x000fe20000300000 */
.L_x_2485:
[----:B0-----:R-:W2:Y:S04]  /*2d1b0*/  LDL R3, [R1+0x10] ;  /* 0x0000100001037983 */ /* 0x001ea80000100800 */
[----:B------:R-:W3:Y:S01]  /*2d1c0*/  LDL.LU R7, [R1+0x18] ;  /* 0x0000180001077983 */ /* 0x000ee20000300800 */
[----:B------:R-:W-:-:S04]  /*2d1d0*/  VIADD R2, R0, 0x29840 ;  /* 0x0002984000027836 */ /* 0x000fc80000000000 */
[C---:B--2---:R-:W-:Y:S01]  /*2d1e0*/  IMAD R6, R3.reuse, 0x8, R2 ;  /* 0x0000000803067824 */ /* 0x044fe200078e0202 */
[----:B------:R-:W-:Y:S02]  /*2d1f0*/  IADD3 R3, R3, 0x1, RZ ;  /* 0x0000000103037810 */ /* 0x000fe40007ffe0ff */
[----:B---3--:R-:W-:Y:S02]  /*2d200*/  SHF.L.U32 R5, R7, 0x1f, RZ ;  /* 0x0000001f07057819 */ /* 0x008fe400000006ff */
[C---:B------:R-:W-:Y:S02]  /*2d210*/  ISETP.NE.AND P2, PT, R3.reuse, 0x2, PT ;  /* 0x000000020300780c */ /* 0x040fe40003f45270 */
[----:B------:R-:W0:Y:S02]  /*2d220*/  SYNCS.PHASECHK.TRANS64.TRYWAIT P1, [R6+URZ], R5 ;  /* 0x00000005060075a7 */ /* 0x000e24000802017f */
[----:B------:R-:W-:Y:S02]  /*2d230*/  SEL R4, RZ, 0x1, P2 ;  /* 0x00000001ff047807 */ /* 0x000fe40001000000 */
[----:B------:R-:W-:-:S02]  /*2d240*/  SEL R3, R3, RZ, P2 ;  /* 0x000000ff03037207 */ /* 0x000fc40001000000 */
[----:B------:R-:W-:-:S03]  /*2d250*/  LOP3.LUT R4, R7, R4, RZ, 0x3c, !PT ;  /* 0x0000000407047212 */ /* 0x000fc600078e3cff */
[----:B------:R-:W-:Y:S01]  /*2d260*/  IMAD R7, R3, 0x8, R2 ;  /* 0x0000000803077824 */ /* 0x000fe200078e0202 */
[----:B------:R-:W-:Y:S01]  /*2d270*/  SHF.L.U32 R2, R4, 0x1f, RZ ;  /* 0x0000001f04027819 */ /* 0x000fe200000006ff */
[----:B0-----:R-:W-:Y:S06]  /*2d280*/  @!P1 BRA `(.L_x_2486) ;  /* 0x0000002c00409947 */ /* 0x001fec0003800000 */
.L_x_2617:
[----:B------:R-:W1:Y:S02]  /*2d290*/  SYNCS.PHASECHK.TRANS64.TRYWAIT P1, [R7+URZ], R2 ;  /* 0x00000002070075a7 */ /* 0x000e64000802017f */
[----:B-1----:R-:W-:Y:S05]  /*2d2a0*/  @!P1 BRA `(.L_x_2487) ;  /* 0x0000002c004c9947 */ /* 0x002fea0003800000 */
.L_x_2618:
[----:B------:R-:W-:Y:S05]  /*2d2b0*/  @!P0 BRA `(.L_x_2488) ;  /* 0x0000000000048947 */ /* 0x000fea0003800000 */
[----:B------:R-:W-:Y:S01]  /*2d2c0*/  BPT.TRAP 0x1 ;  /* 0x000000040000795c */ /* 0x000fe20000300000 */
.L_x_2488:
[----:B------:R-:W2:Y:S02]  /*2d2d0*/  LDL.LU R4, [R1+0x10] ;  /* 0x0000100001047983 */ /* 0x000ea40000300800 */
[----:B--2---:R-:W-:-:S04]  /*2d2e0*/  IMAD R4, R4, 0x8, R0 ;  /* 0x0000000804047824 */ /* 0x004fc800078e0200 */
[----:B------:R-:W2:Y:S02]  /*2d2f0*/  SYNCS.PHASECHK.TRANS64.TRYWAIT P1, [R4+URZ+0x29860], R5 ;  /* 0x02986005040075a7 */ /* 0x000ea4000802017f */
[----:B--2---:R-:W-:Y:S05]  /*2d300*/  @!P1 BRA `(.L_x_2489) ;  /* 0x0000002c00489947 */ /* 0x004fea0003800000 */
.L_x_2619:
[----:B------:R-:W-:Y:S05]  /*2d310*/  @!P0 BRA `(.L_x_2490) ;  /* 0x0000000000048947 */ /* 0x000fea0003800000 */
[----:B------:R-:W-:Y:S01]  /*2d320*/  BPT.TRAP 0x1 ;  /* 0x000000040000795c */ /* 0x000fe20000300000 */
.L_x_2490:
[----:B------:R-:W-:-:S04]  /*2d330*/  LEA R3, R3, R0, 0x3 ;  /* 0x0000000003037211 */ /* 0x000fc800078e18ff */
[----:B------:R-:W3:Y:S02]  /*2d340*/  SYNCS.PHASECHK.TRANS64.TRYWAIT P1, [R3+URZ+0x29860], R2 ;  /* 0x02986002030075a7 */ /* 0x000ee4000802017f */
[----:B---3--:R-:W-:Y:S05]  /*2d350*/  @!P1 BRA `(.L_x_2491) ;  /* 0x0000002c00489947 */ /* 0x008fea0003800000 */
.L_x_2620:
[----:B------:R-:W-:Y:S05]  /*2d360*/  @!P0 BRA `(.L_x_2492) ;  /* 0x0000000000048947 */ /* 0x000fea0003800000 */
[----:B------:R-:W-:Y:S01]  /*2d370*/  BPT.TRAP 0x1 ;  /* 0x000000040000795c */ /* 0x000fe20000300000 */
.L_x_2492:
[----:B------:R-:W4:Y:S02]  /*2d380*/  SYNCS.PHASECHK.TRANS64.TRYWAIT P0, [R4+URZ+0x29880], R5 ;  /* 0x02988005040075a7 */ /* 0x000f24000800017f */
[----:B----4-:R-:W-:Y:S05]  /*2d390*/  @!P0 BRA `(.L_x_2493) ;  /* 0x0000002c004c8947 */ /* 0x010fea0003800000 */
.L_x_2494:
[----:B------:R0:W0:Y:S02]  /*2d3a0*/  SYNCS.PHASECHK.TRANS64.TRYWAIT P0, [R3+URZ+0x29880], R2 ;  /* 0x02988002030075a7 */ /* 0x000024000800017f */
[----:B0-----:R-:W-:Y:S05]  /*2d3b0*/  @!P0 NANOSLEEP.SYNCS 0x989680 ;  /* 0x009896800000895d */ /* 0x001fea0003900000 */
[----:B------:R-:W0:Y:S02]  /*2d3c0*/  @!P0 SYNCS.PHASECHK.TRANS64 P0, [R3+URZ+0x29880], R2 ;  /* 0x02988002030085a7 */ /* 0x000e24000800007f */
[----:B0-----:R-:W-:Y:S05]  /*2d3d0*/  @!P0 BRA `(.L_x_2494) ;  /* 0xfffffffc00f08947 */ /* 0x001fea000383ffff */
.L_x_2159:
[----:B------:R-:W-:Y:S05]  /*2d3e0*/  BSYNC B8 ;  /* 0x0000000000087941 */ /* 0x000fea0003800000 */
.L_x_2156:
[----:B------:R-:W-:Y:S05]  /*2d3f0*/  EXIT ;  /* 0x000000000000794d */ /* 0x000fea0003800000 */
.L_x_2177:
[----:B---3--:R3:W4:Y:S02]  /*2d400*/  SYNCS.PHASECHK.TRANS64.TRYWAIT P5, [R39+URZ+0x29890], R96 ;  /* 0x02989060270075a7 */ /* 0x00872400080a017f */
[----:B----4-:R-:W-:Y:S05]  /*2d410*/  @!P5 NANOSLEEP.SYNCS 0x989680 ;  /* 0x009896800000d95d */ /* 0x010fea0003900000 */
[----:B------:R-:W4:Y:S02]  /*2d420*/  @!P5 SYNCS.PHASECHK.TRANS64 P5, [R39+URZ+0x29890], R96 ;  /* 0x029890602700d5a7 */ /* 0x000f2400080a007f */
[----:B----4-:R-:W-:Y:S05]  /*2d430*/  @!P5 BRA `(.L_x_2177) ;  /* 0xfffffffc00f0d947 */ /* 0x010fea000383ffff */
[----:B------:R-:W-:Y:S05]  /*2d440*/  BRA `(.L_x_2495) ;  /* 0xfffffd6000347947 */ /* 0x000fea000383ffff */
.L_x_2231:
[----:B--2---:R2:W4:Y:S02]  /*2d450*/  SYNCS.PHASECHK.TRANS64.TRYWAIT P5, [R39+URZ+0x29890], R96 ;  /* 0x02989060270075a7 */ /* 0x00452400080a017f */
[----:B----4-:R-:W-:Y:S05]  /*2d460*/  @!P5 NANOSLEEP.SYNCS 0x989680 ;  /* 0x009896800000d95d */ /* 0x010fea0003900000 */
[----:B------:R-:W4:Y:S02]  /*2d470*/  @!P5 SYNCS.PHASECHK.TRANS64 P5, [R39+URZ+0x29890], R96 ;  /* 0x029890602700d5a7 */ /* 0x000f2400080a007f */
[----:B----4-:R-:W-:Y:S05]  /*2d480*/  @!P5 BRA `(.L_x_2231) ;  /* 0xfffffffc00f0d947 */ /* 0x010fea000383ffff */
[----:B------:R-:W-:Y:S05]  /*2d490*/  BRA `(.L_x_2496) ;  /* 0xfffffdbc00947947 */ /* 0x000fea000383ffff */
.L_x_2256:
[----:B-1----:R1:W2:Y:S02]  /*2d4a0*/  SYNCS.PHASECHK.TRANS64.TRYWAIT P2, [R39+URZ+0x29890], R96 ;  /* 0x02989060270075a7 */ /* 0x0022a4000804017f */
[----:B--2---:R-:W-:Y:S05]  /*2d4b0*/  @!P2 NANOSLEEP.SYNCS 0x989680 ;  /* 0x009896800000a95d */ /* 0x004fea0003900000 */
[----:B------:R-:W2:Y:S02]  /*2d4c0*/  @!P2 SYNCS.PHASECHK.TRANS64 P2, [R39+URZ+0x29890], R96 ;  /* 0x029890602700a5a7 */ /* 0x000ea4000804007f */
[----:B--2---:R-:W-:Y:S05]  /*2d4d0*/  @!P2 BRA `(.L_x_2256) ;  /* 0xfffffffc00f0a947 */ /* 0x004fea000383ffff */
[----:B------:R-:W-:Y:S05]  /*2d4e0*/  BRA `(.L_x_2497) ;  /* 0xfffffe1c00307947 */ /* 0x000fea000383ffff */
.L_x_2262:
[----:B-1----:R1:W2:Y:S02]  /*2d4f0*/  SYNCS.PHASECHK.TRANS64.TRYWAIT P1, [R39+URZ+0x298b0], R96 ;  /* 0x0298b060270075a7 */ /* 0x0022a4000802017f */
[----:B--2---:R-:W-:Y:S05]  /*2d500*/  @!P1 NANOSLEEP.SYNCS 0x989680 ;  /* 0x009896800000995d */ /* 0x004fea0003900000 */
[----:B------:R-:W2:Y:S02]  /*2d510*/  @!P1 SYNCS.PHASECHK.TRANS64 P1, [R39+URZ+0x298b0], R96 ;  /* 0x0298b060270095a7 */ /* 0x000ea4000802007f */
[----:B--2---:R-:W-:Y:S05]  /*2d520*/  @!P1 BRA `(.L_x_2262) ;  /* 0xfffffffc00f09947 */ /* 0x004fea000383ffff */
[----:B------:R-:W-:Y:S05]  /*2d530*/  BRA `(.L_x_2498) ;  /* 0xfffffe2000307947 */ /* 0x000fea000383ffff */
.L_x_2270:
[----:B------:R-:W-:Y:S01]  /*2d540*/  BSSY B0, `(.L_x_2499) ;  /* 0x0000008000007945 */ /* 0x000fe20003800000 */
[----:B------:R-:W-:Y:S01]  /*2d550*/  IMAD.MOV.U32 R13, RZ, RZ, R223 ;  /* 0x000000ffff0d7224 */ /* 0x000fe200078e00df */
[----:B------:R-:W-:Y:S01]  /*2d560*/  MOV R11, 0x1f ;  /* 0x0000001f000b7802 */ /* 0x000fe20000000f00 */
[----:B------:R-:W-:Y:S02]  /*2d570*/  IMAD.MOV.U32 R12, RZ, RZ, RZ ;  /* 0x000000ffff0c7224 */ /* 0x000fe400078e00ff */
[----:B------:R-:W-:-:S07]  /*2d580*/  IMAD.MOV.U32 R15, RZ, RZ, -0x1 ;  /* 0xffffffffff0f7424 */ /* 0x000fce00078e00ff */
[----:B-----5:R-:W-:Y:S05]  /*2d590*/  WARPSYNC.COLLECTIVE R15, `(.L_x_2500) ;  /* 0x000000000f087348 */ /* 0x020fea0003c00000 */
[----:B------:R0:W1:Y:S02]  /*2d5a0*/  SHFL.IDX P6, R14, R13, R12, R11 ;  /* 0x0000000c0d0e7389 */ /* 0x00006400000c000b */
[----:B01---5:R-:W-:Y:S01]  /*2d5b0*/  ENDCOLLECTIVE ;  /* 0x000000000000791b */ /* 0x023fe20003800000 */
.L_x_2500:
[----:B------:R-:W-:Y:S05]  /*2d5c0*/  BSYNC B0 ;  /* 0x0000000000007941 */ /* 0x000fea0003800000 */
.L_x_2499:
[----:B------:R-:W-:Y:S01]  /*2d5d0*/  IMAD.MOV.U32 R192, RZ, RZ, R14 ;  /* 0x000000ffffc07224 */ /* 0x000fe200078e000e */
[----:B------:R-:W-:Y:S06]  /*2d5e0*/  BRA `(.L_x_2501) ;  /* 0xfffffe2800207947 */ /* 0x000fec000383ffff */
.L_x_2282:
[----:B------:R-:W-:Y:S01]  /*2d5f0*/  BSSY B1, `(.L_x_2502) ;  /* 0x0000007000017945 */ /* 0x000fe20003800000 */
[----:B------:R-:W-:Y:S01]  /*2d600*/  MOV R12, RZ ;  /* 0x000000ff000c7202 */ /* 0x000fe20000000f00 */
[----:B------:R-:W-:Y:S02]  /*2d610*/  IMAD.MOV.U32 R11, RZ, RZ, 0x1e1f ;  /* 0x00001e1fff0b7424 */ /* 0x000fe400078e00ff */
[----:B-1----:R-:W-:-:S07]  /*2d620*/  IMAD.MOV.U32 R15, RZ, RZ, -0x1 ;  /* 0xffffffffff0f7424 */ /* 0x002fce00078e00ff */
[----:B0----5:R-:W-:Y:S05]  /*2d630*/  WARPSYNC.COLLECTIVE R15, `(.L_x_2503) ;  /* 0x000000000f087348 */ /* 0x021fea0003c00000 */
[----:B------:R1:W2:Y:S02]  /*2d640*/  SHFL.IDX P6, R14, R13, R12, R11 ;  /* 0x0000000c0d0e7389 */ /* 0x0002a400000c000b */
[----:B012--5:R-:W-:Y:S01]  /*2d650*/  ENDCOLLECTIVE ;  /* 0x000000000000791b */ /* 0x027fe20003800000 */
.L_x_2503:
[----:B------:R-:W-:Y:S05]  /*2d660*/  BSYNC B1 ;  /* 0x0000000000017941 */ /* 0x000fea0003800000 */
.L_x_2502:
[----:B------:R-:W-:Y:S05]  /*2d670*/  BRA `(.L_x_2504) ;  /* 0xfffffe3400a47947 */ /* 0x000fea000383ffff */
.L_x_2283:
[----:B------:R-:W-:Y:S01]  /*2d680*/  BSSY B1, `(.L_x_2505) ;  /* 0x0000008000017945 */ /* 0x000fe20003800000 */
[----:B------:R-:W-:Y:S01]  /*2d690*/  MOV R13, R4 ;  /* 0x00000004000d7202 */ /* 0x000fe20000000f00 */
[----:B------:R-:W-:Y:S01]  /*2d6a0*/  IMAD.MOV.U32 R12, RZ, RZ, RZ ;  /* 0x000000ffff0c7224 */ /* 0x000fe200078e00ff */
[----:B-1----:R-:W-:Y:S01]  /*2d6b0*/  MOV R15, 0xffffffff ;  /* 0xffffffff000f7802 */ /* 0x002fe20000000f00 */
[----:B------:R-:W-:-:S07]  /*2d6c0*/  IMAD.MOV.U32 R11, RZ, RZ, 0x1e1f ;  /* 0x00001e1fff0b7424 */ /* 0x000fce00078e00ff */
[----:B0----5:R-:W-:Y:S05]  /*2d6d0*/  WARPSYNC.COLLECTIVE R15, `(.L_x_2506) ;  /* 0x000000000f087348 */ /* 0x021fea0003c00000 */
[----:B------:R1:W2:Y:S02]  /*2d6e0*/  SHFL.IDX P6, R14, R13, R12, R11 ;  /* 0x0000000c0d0e7389 */ /* 0x0002a400000c000b */
[----:B012--5:R-:W-:Y:S01]  /*2d6f0*/  ENDCOLLECTIVE ;  /* 0x000000000000791b */ /* 0x027fe20003800000 */
.L_x_2506:
[----:B------:R-:W-:Y:S05]  /*2d700*/  BSYNC B1 ;  /* 0x0000000000017941 */ /* 0x000fea0003800000 */
.L_x_2505:
[----:B------:R-:W-:Y:S05]  /*2d710*/  BRA `(.L_x_2507) ;  /* 0xfffffe3400847947 */ /* 0x000fea000383ffff */
.L_x_2284:
[----:B------:R-:W-:Y:S01]  /*2d720*/  BSSY B1, `(.L_x_2508) ;  /* 0x0000008000017945 */ /* 0x000fe20003800000 */
[----:B------:R-:W-:Y:S01]  /*2d730*/  IMAD.MOV.U32 R13, RZ, RZ, R3 ;  /* 0x000000ffff0d7224 */ /* 0x000fe200078e0003 */
[----:B------:R-:W-:Y:S01]  /*2d740*/  MOV R11, 0x1e1f ;  /* 0x00001e1f000b7802 */ /* 0x000fe20000000f00 */
[----:B------:R-:W-:Y:S02]  /*2d750*/  IMAD.MOV.U32 R12, RZ, RZ, RZ ;  /* 0x000000ffff0c7224 */ /* 0x000fe400078e00ff */
[----:B-1----:R-:W-:-:S07]  /*2d760*/  IMAD.MOV.U32 R15, RZ, RZ, -0x1 ;  /* 0xffffffffff0f7424 */ /* 0x002fce00078e00ff */
[----:B0----5:R-:W-:Y:S05]  /*2d770*/  WARPSYNC.COLLECTIVE R15, `(.L_x_2509) ;  /* 0x000000000f087348 */ /* 0x021fea0003c00000 */
[----:B------:R1:W2:Y:S02]  /*2d780*/  SHFL.IDX P6, R14, R13, R12, R11 ;  /* 0x0000000c0d0e7389 */ /* 0x0002a400000c000b */
[----:B012--5:R-:W-:Y:S01]  /*2d790*/  ENDCOLLECTIVE ;  /* 0x000000000000791b */ /* 0x027fe20003800000 */
.L_x_2509:
[----:B------:R-:W-:Y:S05]  /*2d7a0*/  BSYNC B1 ;  /* 0x0000000000017941 */ /* 0x000fea0003800000 */
.L_x_2508:
[----:B------:R-:W-:Y:S05]  /*2d7b0*/  BRA `(.L_x_2510) ;  /* 0xfffffe3400647947 */ /* 0x000fea000383ffff */
.L_x_2285:
[----:B------:R-:W-:Y:S01]  /*2d7c0*/  BSSY B1, `(.L_x_2511) ;  /* 0x0000008000017945 */ /* 0x000fe20003800000 */
[----:B------:R-:W-:Y:S01]  /*2d7d0*/  IMAD.MOV.U32 R13, RZ, RZ, R0 ;  /* 0x000000ffff0d7224 */ /* 0x000fe200078e0000 */
[----:B------:R-:W-:Y:S01]  /*2d7e0*/  MOV R12, RZ ;  /* 0x000000ff000c7202 */ /* 0x000fe20000000f00 */
[----:B------:R-:W-:Y:S02]  /*2d7f0*/  IMAD.MOV.U32 R11, RZ, RZ, 0x1e1f ;  /* 0x00001e1fff0b7424 */ /* 0x000fe400078e00ff */
[----:B-1----:R-:W-:-:S07]  /*2d800*/  IMAD.MOV.U32 R15, RZ, RZ, -0x1 ;  /* 0xffffffffff0f7424 */ /* 0x002fce00078e00ff */
[----:B0----5:R-:W-:Y:S05]  /*2d810*/  WARPSYNC.COLLECTIVE R15, `(.L_x_2512) ;  /* 0x000000000f087348 */ /* 0x021fea0003c00000 */
[----:B------:R1:W2:Y:S02]  /*2d820*/  SHFL.IDX P6, R14, R13, R12, R11 ;  /* 0x0000000c0d0e7389 */ /* 0x0002a400000c000b */
[----:B012--5:R-:W-:Y:S01]  /*2d830*/  ENDCOLLECTIVE ;  /* 0x000000000000791b */ /* 0x027fe20003800000 */
.L_x_2512:
[----:B------:R-:W-:Y:S05]  /*2d840*/  BSYNC B1 ;  /* 0x0000000000017941 */ /* 0x000fea0003800000 */
.L_x_2511:
[----:B------:R-:W-:Y:S05]  /*2d850*/  BRA `(.L_x_2513) ;  /* 0xfffffe3400447947 */ /* 0x000fea000383ffff */
.L_x_2287:
[----:B--2---:R2:W3:Y:S02]  /*2d860*/  SYNCS.PHASECHK.TRANS64.TRYWAIT P1, [R16+URZ+0x29800], R3 ;  /* 0x02980003100075a7 */ /* 0x0044e4000802017f */
[----:B---3--:R-:W-:Y:S05]  /*2d870*/  @!P1 NANOSLEEP.SYNCS 0x989680 ;  /* 0x009896800000995d */ /* 0x008fea0003900000 */
[----:B------:R-:W3:Y:S02]  /*2d880*/  @!P1 SYNCS.PHASECHK.TRANS64 P1, [R16+URZ+0x29800], R3 ;  /* 0x02980003100095a7 */ /* 0x000ee4000802007f */
[----:B---3--:R-:W-:Y:S05]  /*2d890*/  @!P1 BRA `(.L_x_2287) ;  /* 0xfffffffc00f09947 */ /* 0x008fea000383ffff */
[----:B------:R-:W-:Y:S05]  /*2d8a0*/  BRA `(.L_x_2514) ;  /* 0xfffffe3400507947 */ /* 0x000fea000383ffff */
.L_x_2301:
[----:B------:R-:W-:Y:S01]  /*2d8b0*/  BSSY B1, `(.L_x_2515) ;  /* 0x0000007000017945 */ /* 0x000fe20003800000 */
[----:B------:R-:W-:Y:S01]  /*2d8c0*/  MOV R12, RZ ;  /* 0x000000ff000c7202 */ /* 0x000fe20000000f00 */
[----:B------:R-:W-:Y:S02]  /*2d8d0*/  IMAD.MOV.U32 R11, RZ, RZ, 0x1e1f ;  /* 0x00001e1fff0b7424 */ /* 0x000fe400078e00ff */
[----:B------:R-:W-:-:S07]  /*2d8e0*/  IMAD.MOV.U32 R15, RZ, RZ, -0x1 ;  /* 0xffffffffff0f7424 */ /* 0x000fce00078e00ff */
[----:B0----5:R-:W-:Y:S05]  /*2d8f0*/  WARPSYNC.COLLECTIVE R15, `(.L_x_2516) ;  /* 0x000000000f087348 */ /* 0x021fea0003c00000 */
[----:B------:R1:W2:Y:S02]  /*2d900*/  SHFL.IDX P6, R14, R13, R12, R11 ;  /* 0x0000000c0d0e7389 */ /* 0x0002a400000c000b */
[----:B012--5:R-:W-:Y:S01]  /*2d910*/  ENDCOLLECTIVE ;  /* 0x000000000000791b */ /* 0x027fe20003800000 */
.L_x_2516:
[----:B------:R-:W-:Y:S05]  /*2d920*/  BSYNC B1 ;  /* 0x0000000000017941 */ /* 0x000fea0003800000 */
.L_x_2515:
[----:B------:R-:W-:Y:S05]  /*2d930*/  BRA `(.L_x_2517) ;  /* 0xfffffe6800387947 */ /* 0x000fea000383ffff */
.L_x_2302:
[----:B------:R-:W-:Y:S01]  /*2d940*/  BSSY B1, `(.L_x_2518) ;  /* 0x0000008000017945 */ /* 0x000fe20003800000 */
[----:B------:R-:W-:Y:S01]  /*2d950*/  MOV R13, R8 ;  /* 0x00000008000d7202 */ /* 0x000fe20000000f00 */
[----:B------:R-:W-:Y:S01]  /*2d960*/  IMAD.MOV.U32 R12, RZ, RZ, RZ ;  /* 0x000000ffff0c7224 */ /* 0x000fe200078e00ff */
[----:B------:R-:W-:Y:S01]  /*2d970*/  MOV R15, 0xffffffff ;  /* 0xffffffff000f7802 */ /* 0x000fe20000000f00 */
[----:B------:R-:W-:-:S07]  /*2d980*/  IMAD.MOV.U32 R11, RZ, RZ, 0x1e1f ;  /* 0x00001e1fff0b7424 */ /* 0x000fce00078e00ff */
[----:B0----5:R-:W-:Y:S05]  /*2d990*/  WARPSYNC.COLLECTIVE R15, `(.L_x_2519) ;  /* 0x000000000f087348 */ /* 0x021fea0003c00000 */
[----:B------:R1:W2:Y:S02]  /*2d9a0*/  SHFL.IDX P6, R14, R13, R12, R11 ;  /* 0x0000000c0d0e7389 */ /* 0x0002a400000c000b */
[----:B012--5:R-:W-:Y:S01]  /*2d9b0*/  ENDCOLLECTIVE ;  /* 0x000000000000791b */ /* 0x027fe20003800000 */
.L_x_2519:
[----:B------:R-:W-:Y:S05]  /*2d9c0*/  BSYNC B1 ;  /* 0x0000000000017941 */ /* 0x000fea0003800000 */
.L_x_2518:
[----:B------:R-:W-:Y:S05]  /*2d9d0*/  BRA `(.L_x_2520) ;  /* 0xfffffe6800187947 */ /* 0x000fea000383ffff */
.L_x_2303:
[----:B------:R-:W-:Y:S01]  /*2d9e0*/  BSSY B1, `(.L_x_2521) ;  /* 0x0000008000017945 */ /* 0x000fe20003800000 */
[----:B------:R-:W-:Y:S01]  /*2d9f0*/  IMAD.MOV.U32 R13, RZ, RZ, R3 ;  /* 0x000000ffff0d7224 */ /* 0x000fe200078e0003 */
[----:B------:R-:W-:Y:S01]  /*2da00*/  MOV R11, 0x1e1f ;  /* 0x00001e1f000b7802 */ /* 0x000fe20000000f00 */
[----:B------:R-:W-:Y:S02]  /*2da10*/  IMAD.MOV.U32 R12, RZ, RZ, RZ ;  /* 0x000000ffff0c7224 */ /* 0x000fe400078e00ff */
[----:B------:R-:W-:-:S07]  /*2da20*/  IMAD.MOV.U32 R15, RZ, RZ, -0x1 ;  /* 0xffffffffff0f7424 */ /* 0x000fce00078e00ff */
[----:B0----5:R-:W-:Y:S05]  /*2da30*/  WARPSYNC.COLLECTIVE R15, `(.L_x_2522) ;  /* 0x000000000f087348 */ /* 0x021fea0003c00000 */
[----:B------:R1:W2:Y:S02]  /*2da40*/  SHFL.IDX P6, R14, R13, R12, R11 ;  /* 0x0000000c0d0e7389 */ /* 0x0002a400000c000b */
[----:B012--5:R-:W-:Y:S01]  /*2da50*/  ENDCOLLECTIVE ;  /* 0x000000000000791b */ /* 0x027fe20003800000 */
.L_x_2522:
[----:B------:R-:W-:Y:S05]  /*2da60*/  BSYNC B1 ;  /* 0x0000000000017941 */ /* 0x000fea0003800000 */
.L_x_2521:
[----:B------:R-:W-:Y:S05]  /*2da70*/  BRA `(.L_x_2523) ;  /* 0xfffffe6400f87947 */ /* 0x000fea000383ffff */
.L_x_2304:
        /* <DEDUP_REMOVED lines=8> */
.L_x_2525:
[----:B------:R-:W-:Y:S05]  /*2db00*/  BSYNC B1 ;  /* 0x0000000000017941 */ /* 0x000fea0003800000 */
.L_x_2524:
[----:B------:R-:W-:Y:S05]  /*2db10*/  BRA `(.L_x_2526) ;  /* 0xfffffe6400d87947 */ /* 0x000fea000383ffff */
.L_x_2306:
[----:B-1----:R1:W2:Y:S02]  /*2db20*/  SYNCS.PHASECHK.TRANS64.TRYWAIT P1, [R16+URZ+0x29800], R3 ;  /* 0x02980003100075a7 */ /* 0x0022a4000802017f */
[----:B--2---:R-:W-:Y:S05]  /*2db30*/  @!P1 NANOSLEEP.SYNCS 0x989680 ;  /* 0x009896800000995d */ /* 0x004fea0003900000 */
[----:B------:R-:W2:Y:S02]  /*2db40*/  @!P1 SYNCS.PHASECHK.TRANS64 P1, [R16+URZ+0x29800], R3 ;  /* 0x02980003100095a7 */ /* 0x000ea4000802007f */
[----:B--2---:R-:W-:Y:S05]  /*2db50*/  @!P1 BRA `(.L_x_2306) ;  /* 0xfffffffc00f09947 */ /* 0x004fea000383ffff */
[----:B------:R-:W-:Y:S05]  /*2db60*/  BRA `(.L_x_2527) ;  /* 0xfffffe6400e47947 */ /* 0x000fea000383ffff */
.L_x_2314:
[----:B--2---:R2:W3:Y:S02]  /*2db70*/  SYNCS.PHASECHK.TRANS64.TRYWAIT P2, [R0+URZ+0x29830], R3 ;  /* 0x02983003000075a7 */ /* 0x0044e4000804017f */
[----:B---3--:R-:W-:Y:S05]  /*2db80*/  @!P2 NANOSLEEP.SYNCS 0x989680 ;  /* 0x009896800000a95d */ /* 0x008fea0003900000 */
[----:B------:R-:W3:Y:S02]  /*2db90*/  @!P2 SYNCS.PHASECHK.TRANS64 P2, [R0+URZ+0x29830], R3 ;  /* 0x029830030000a5a7 */ /* 0x000ee4000804007f */
[----:B---3--:R-:W-:Y:S05]  /*2dba0*/  @!P2 BRA `(.L_x_2314) ;  /* 0xfffffffc00f0a947 */ /* 0x008fea000383ffff */
[----:B------:R-:W-:Y:S05]  /*2dbb0*/  BRA `(.L_x_2313) ;  /* 0xfffffe9800107947 */ /* 0x000fea000383ffff */
.L_x_2320:
[----:B-1----:R1:W2:Y:S02]  /*2dbc0*/  SYNCS.PHASECHK.TRANS64.TRYWAIT P2, [R11+URZ+0x29830], R12 ;  /* 0x0298300c0b0075a7 */ /* 0x0022a4000804017f */
[----:B--2---:R-:W-:Y:S05]  /*2dbd0*/  @!P2 NANOSLEEP.SYNCS 0x989680 ;  /* 0x009896800000a95d */ /* 0x004fea0003900000 */
[----:B------:R-:W2:Y:S02]  /*2dbe0*/  @!P2 SYNCS.PHASECHK.TRANS64 P2, [R11+URZ+0x29830], R12 ;  /* 0x0298300c0b00a5a7 */ /* 0x000ea4000804007f */
[----:B--2---:R-:W-:Y:S05]  /*2dbf0*/  @!P2 BRA `(.L_x_2320) ;  /* 0xfffffffc00f0a947 */ /* 0x004fea000383ffff */
[----:B------:R-:W-:Y:S05]  /*2dc00*/  BRA `(.L_x_2319) ;  /* 0xfffffedc00107947 */ /* 0x000fea000383ffff */
.L_x_2324:
[----:B-1----:R1:W2:Y:S02]  /*2dc10*/  SYNCS.PHASECHK.TRANS64.TRYWAIT P0, [R12+URZ+0x29850], R9 ;  /* 0x029850090c0075a7 */ /* 0x0022a4000800017f */
[----:B--2---:R-:W-:Y:S05]  /*2dc20*/  @!P0 NANOSLEEP.SYNCS 0x989680 ;  /* 0x009896800000895d */ /* 0x004fea0003900000 */
[----:B------:R-:W2:Y:S02]  /*2dc30*/  @!P0 SYNCS.PHASECHK.TRANS64 P0, [R12+URZ+0x29850], R9 ;  /* 0x029850090c0085a7 */ /* 0x000ea4000800007f */
[----:B--2---:R-:W-:Y:S05]  /*2dc40*/  @!P0 BRA `(.L_x_2324) ;  /* 0xfffffffc00f08947 */ /* 0x004fea000383ffff */
[----:B------:R-:W-:Y:S05]  /*2dc50*/  BRA `(.L_x_2321) ;  /* 0xfffffeec004c7947 */ /* 0x000fea000383ffff */
.L_x_2332:
[----:B-1----:R1:W2:Y:S02]  /*2dc60*/  SYNCS.PHASECHK.TRANS64.TRYWAIT P2, [R11+URZ+0x29830], R10 ;  /* 0x0298300a0b0075a7 */ /* 0x0022a4000804017f */
[----:B--2---:R-:W-:Y:S05]  /*2dc70*/  @!P2 NANOSLEEP.SYNCS 0x989680 ;  /* 0x009896800000a95d */ /* 0x004fea0003900000 */
[----:B------:R-:W2:Y:S02]  /*2dc80*/  @!P2 SYNCS.PHASECHK.TRANS64 P2, [R11+URZ+0x29830], R10 ;  /* 0x0298300a0b00a5a7 */ /* 0x000ea4000804007f */
[----:B--2---:R-:W-:Y:S05]  /*2dc90*/  @!P2 BRA `(.L_x_2332) ;  /* 0xfffffffc00f0a947 */ /* 0x004fea000383ffff */
[----:B------:R-:W-:Y:S05]  /*2dca0*/  BRA `(.L_x_2331) ;  /* 0xffffff2000c47947 */ /* 0x000fea000383ffff */
.L_x_2337:
[----:B-1----:R1:W2:Y:S02]  /*2dcb0*/  SYNCS.PHASECHK.TRANS64.TRYWAIT P0, [R12+URZ+0x29850], R7 ;  /* 0x029850070c0075a7 */ /* 0x0022a4000800017f */
[----:B--2---:R-:W-:Y:S05]  /*2dcc0*/  @!P0 NANOSLEEP.SYNCS 0x989680 ;  /* 0x009896800000895d */ /* 0x004fea0003900000 */
[----:B------:R-:W2:Y:S02]  /*2dcd0*/  @!P0 SYNCS.PHASECHK.TRANS64 P0, [R12+URZ+0x29850], R7 ;  /* 0x029850070c0085a7 */ /* 0x000ea4000800007f */
[----:B--2---:R-:W-:Y:S05]  /*2dce0*/  @!P0 BRA `(.L_x_2337) ;  /* 0xfffffffc00f08947 */ /* 0x004fea000383ffff */
[----:B------:R-:W-:Y:S05]  /*2dcf0*/  BRA `(.L_x_2336) ;  /* 0xffffff3400047947 */ /* 0x000fea000383ffff */
.L_x_2343:
[----:B-1----:R1:W2:Y:S02]  /*2dd00*/  SYNCS.PHASECHK.TRANS64.TRYWAIT P0, [R11+URZ+0x29850], R2 ;  /* 0x029850020b0075a7 */ /* 0x0022a4000800017f */
[----:B--2---:R-:W-:Y:S05]  /*2dd10*/  @!P0 NANOSLEEP.SYNCS 0x989680 ;  /* 0x009896800000895d */ /* 0x004fea0003900000 */
[----:B------:R-:W2:Y:S02]  /*2dd20*/  @!P0 SYNCS.PHASECHK.TRANS64 P0, [R11+URZ+0x29850], R2 ;  /* 0x029850020b0085a7 */ /* 0x000ea4000800007f */
[----:B--2---:R-:W-:Y:S05]  /*2dd30*/  @!P0 BRA `(.L_x_2343) ;  /* 0xfffffffc00f08947 */ /* 0x004fea000383ffff */
[----:B------:R-:W-:Y:S05]  /*2dd40*/  BRA `(.L_x_2342) ;  /* 0xffffff5c00a47947 */ /* 0x000fea000383ffff */
.L_x_2347:
[----:B------:R-:W-:Y:S01]  /*2dd50*/  MOV R12, R0 ;  /* 0x00000000000c7202 */ /* 0x000fe20000000f00 */
[----:B------:R-:W-:Y:S01]  /*2dd60*/  IMAD.MOV.U32 R11, RZ, RZ, 0x1c1f ;  /* 0x00001c1fff0b7424 */ /* 0x000fe200078e00ff */
[----:B------:R-:W-:Y:S01]  /*2dd70*/  SEL R5, R96, R97, P0 ;  /* 0x0000006160057207 */ /* 0x000fe20000000000 */
[----:B------:R-:W-:Y:S01]  /*2dd80*/  IMAD.MOV.U32 R15, RZ, RZ, -0x1 ;  /* 0xffffffffff0f7424 */ /* 0x000fe200078e00ff */
[----:B------:R-:W-:Y:S02]  /*2dd90*/  SEL R7, R97, R96, P0 ;  /* 0x0000006061077207 */ /* 0x000fe40000000000 */
[----:B------:R-:W-:-:S07]  /*2dda0*/  SEL R9, R92, R93, P0 ;  /* 0x0000005d5c097207 */ /* 0x000fce0000000000 */
[----:B01---5:R-:W-:Y:S05]  /*2ddb0*/  WARPSYNC.COLLECTIVE R15, `(.L_x_2528) ;  /* 0x000000000f087348 */ /* 0x023fea0003c00000 */
[----:B------:R2:W3:Y:S02]  /*2ddc0*/  SHFL.IDX P6, R14, R13, R12, R11 ;  /* 0x0000000c0d0e7389 */ /* 0x0004e400000c000b */
[----:B0123-5:R-:W-:Y:S01]  /*2ddd0*/  ENDCOLLECTIVE ;  /* 0x000000000000791b */ /* 0x02ffe20003800000 */
.L_x_2528:
        /* <DEDUP_REMOVED lines=13> */
[----:B------:R-:W-:-:S02]  /*2deb0*/  SEL R71, R73, R34, P0 ;  /* 0x0000002249477207 */ /* 0x000fc40000000000 */
[----:B------:R-:W-:-:S07]  /*2dec0*/  MOV R6, R14 ;  /* 0x0000000e00067202 */ /* 0x000fce0000000f00 */
[----:B------:R-:W-:Y:S05]  /*2ded0*/  WARPSYNC.COLLECTIVE R15, `(.L_x_2529) ;  /* 0x000000000f087348 */ /* 0x000fea0003c00000 */
[----:B------:R0:W1:Y:S02]  /*2dee0*/  SHFL.IDX P6, R14, R13, R12, R11 ;  /* 0x0000000c0d0e7389 */ /* 0x00006400000c000b */
[----:B01----:R-:W-:Y:S01]  /*2def0*/  ENDCOLLECTIVE ;  /* 0x000000000000791b */ /* 0x003fe20003800000 */
.L_x_2529:
        /* <DEDUP_REMOVED lines=18> */
.L_x_2530:
[----:B------:R-:W-:Y:S02]  /*2e020*/  SEL R55, R52, R55, P0 ;  /* 0x0000003734377207 */ /* 0x000fe40000000000 */
[----:B------:R-:W-:Y:S02]  /*2e030*/  SEL R57, R46, R59, P0 ;  /* 0x0000003b2e397207 */ /* 0x000fe40000000000 */
[----:B------:R-:W-:Y:S02]  /*2e040*/  SEL R59, R59, R46, P0 ;  /* 0x0000002e3b3b7207 */ /* 0x000fe40000000000 */
[----:B------:R-:W-:Y:S02]  /*2e050*/  SEL R4, R6, R3, P0 ;  /* 0x0000000306047207 */ /* 0x000fe40000000000 */
[----:B------:R-:W-:Y:S01]  /*2e060*/  SEL R6, R3, R6, P0 ;  /* 0x0000000603067207 */ /* 0x000fe20000000000 */
[----:B------:R-:W-:Y:S02]  /*2e070*/  IMAD.MOV.U32 R13, RZ, RZ, R7 ;  /* 0x000000ffff0d7224 */ /* 0x000fe400078e0007 */
[----:B------:R-:W-:Y:S01]  /*2e080*/  IMAD.MOV.U32 R12, RZ, RZ, R2 ;  /* 0x000000ffff0c7224 */ /* 0x000fe200078e0002 */
[----:B------:R-:W-:-:S07]  /*2e090*/  MOV R10, R14 ;  /* 0x0000000e000a7202 */ /* 0x000fce0000000f00 */
[----:B------:R-:W-:Y:S05]  /*2e0a0*/  WARPSYNC.COLLECTIVE R15, `(.L_x_2531) ;  /* 0x000000000f087348 */ /* 0x000fea0003c00000 */
[----:B------:R0:W1:Y:S02]  /*2e0b0*/  SHFL.IDX P6, R14, R13, R12, R11 ;  /* 0x0000000c0d0e7389 */ /* 0x00006400000c000b */
[----:B01----:R-:W-:Y:S01]  /*2e0c0*/  ENDCOLLECTIVE ;  /* 0x000000000000791b */ /* 0x003fe20003800000 */
.L_x_2531:
[----:B------:R-:W-:Y:S02]  /*2e0d0*/  IMAD.MOV.U32 R13, RZ, RZ, R9 ;  /* 0x000000ffff0d7224 */ /* 0x000fe400078e0009 */
[----:B------:R-:W-:Y:S01]  /*2e0e0*/  IMAD.MOV.U32 R12, RZ, RZ, R0 ;  /* 0x000000ffff0c7224 */ /* 0x000fe200078e0000 */
[----:B------:R-:W-:-:S07]  /*2e0f0*/  MOV R7, R14 ;  /* 0x0000000e00077202 */ /* 0x000fce0000000f00 */
[----:B------:R-:W-:Y:S05]  /*2e100*/  WARPSYNC.COLLECTIVE R15, `(.L_x_2532) ;  /* 0x000000000f087348 */ /* 0x000fea0003c00000 */
[----:B------:R0:W1:Y:S02]  /*2e110*/  SHFL.IDX P6, R14, R13, R12, R11 ;  /* 0x0000000c0d0e7389 */ /* 0x00006400000c000b */
[----:B01----:R-:W-:Y:S01]  /*2e120*/  ENDCOLLECTIVE ;  /* 0x000000000000791b */ /* 0x003fe20003800000 */
.L_x_2532:
        /* <DEDUP_REMOVED lines=8> */
.L_x_2533:
[----:B------:R-:W-:Y:S02]  /*2e1b0*/  IMAD.MOV.U32 R13, RZ, RZ, R25 ;  /* 0x000000ffff0d7224 */ /* 0x000fe400078e0019 */
[----:B------:R-:W-:Y:S01]  /*2e1c0*/  IMAD.MOV.U32 R12, RZ, RZ, R0 ;  /* 0x000000ffff0c7224 */ /* 0x000fe200078e0000 */
[----:B------:R-:W-:-:S07]  /*2e1d0*/  MOV R21, R14 ;  /* 0x0000000e00157202 */ /* 0x000fce0000000f00 */
[----:B------:R-:W-:Y:S05]  /*2e1e0*/  WARPSYNC.COLLECTIVE R15, `(.L_x_2534) ;  /* 0x000000000f087348 */ /* 0x000fea0003c00000 */
[----:B------:R0:W1:Y:S02]  /*2e1f0*/  SHFL.IDX P6, R14, R13, R12, R11 ;  /* 0x0000000c0d0e7389 */ /* 0x00006400000c000b */
[----:B01----:R-:W-:Y:S01]  /*2e200*/  ENDCOLLECTIVE ;  /* 0x000000000000791b */ /* 0x003fe20003800000 */
.L_x_2534:
        /* <DEDUP_REMOVED lines=8> */
.L_x_2535:
[----:B------:R-:W-:Y:S02]  /*2e290*/  IMAD.MOV.U32 R13, RZ, RZ, R29 ;  /* 0x000000ffff0d7224 */ /* 0x000fe400078e001d */
[----:B------:R-:W-:Y:S01]  /*2e2a0*/  IMAD.MOV.U32 R12, RZ, RZ, R0 ;  /* 0x000000ffff0c7224 */ /* 0x000fe200078e0000 */
[----:B------:R-:W-:-:S07]  /*2e2b0*/  MOV R27, R14 ;  /* 0x0000000e001b7202 */ /* 0x000fce0000000f00 */
[----:B------:R-:W-:Y:S05]  /*2e2c0*/  WARPSYNC.COLLECTIVE R15, `(.L_x_2536) ;  /* 0x000000000f087348 */ /* 0x000fea0003c00000 */
[----:B------:R0:W1:Y:S02]  /*2e2d0*/  SHFL.IDX P6, R14, R13, R12, R11 ;  /* 0x0000000c0d0e7389 */ /* 0x00006400000c000b */
[----:B01----:R-:W-:Y:S01]  /*2e2e0*/  ENDCOLLECTIVE ;  /* 0x000000000000791b */ /* 0x003fe20003800000 */
.L_x_2536:
        /* <DEDUP_REMOVED lines=8> */
.L_x_2537:
[----:B------:R-:W-:Y:S02]  /*2e370*/  IMAD.MOV.U32 R13, RZ, RZ, R33 ;  /* 0x000000ffff0d7224 */ /* 0x000fe400078e0021 */
[----:B------:R-:W-:Y:S01]  /*2e380*/  IMAD.MOV.U32 R12, RZ, RZ, R0 ;  /* 0x000000ffff0c7224 */ /* 0x000fe200078e0000 */
[----:B------:R-:W-:-:S07]  /*2e390*/  MOV R31, R14 ;  /* 0x0000000e001f7202 */ /* 0x000fce0000000f00 */
[----:B------:R-:W-:Y:S05]  /*2e3a0*/  WARPSYNC.COLLECTIVE R15, `(.L_x_2538) ;  /* 0x000000000f087348 */ /* 0x000fea0003c00000 */
[----:B------:R0:W1:Y:S02]  /*2e3b0*/  SHFL.IDX P6, R14, R13, R12, R11 ;  /* 0x0000000c0d0e7389 */ /* 0x00006400000c000b */
[----:B01----:R-:W-:Y:S01]  /*2e3c0*/  ENDCOLLECTIVE ;  /* 0x000000000000791b */ /* 0x003fe20003800000 */
.L_x_2538:
        /* <DEDUP_REMOVED lines=8> */
.L_x_2539:
[----:B------:R-:W-:Y:S02]  /*2e450*/  IMAD.MOV.U32 R13, RZ, RZ, R37 ;  /* 0x000000ffff0d7224 */ /* 0x000fe400078e0025 */
[----:B------:R-:W-:Y:S01]  /*2e460*/  IMAD.MOV.U32 R12, RZ, RZ, R0 ;  /* 0x000000ffff0c7224 */ /* 0x000fe200078e0000 */
[----:B------:R-:W-:-:S07]  /*2e470*/  MOV R35, R14 ;  /* 0x0000000e00237202 */ /* 0x000fce0000000f00 */
[----:B------:R-:W-:Y:S05]  /*2e480*/  WARPSYNC.COLLECTIVE R15, `(.L_x_2540) ;  /* 0x000000000f087348 */ /* 0x000fea0003c00000 */
[----:B------:R0:W1:Y:S02]  /*2e490*/  SHFL.IDX P6, R14, R13, R12, R11 ;  /* 0x0000000c0d0e7389 */ /* 0x00006400000c000b */
[----:B01----:R-:W-:Y:S01]  /*2e4a0*/  ENDCOLLECTIVE ;  /* 0x000000000000791b */ /* 0x003fe20003800000 */
.L_x_2540:
        /* <DEDUP_REMOVED lines=8> */
.L_x_2541:
[----:B------:R-:W-:Y:S02]  /*2e530*/  IMAD.MOV.U32 R13, RZ, RZ, R41 ;  /* 0x000000ffff0d7224 */ /* 0x000fe400078e0029 */
[----:B------:R-:W-:Y:S01]  /*2e540*/  IMAD.MOV.U32 R12, RZ, RZ, R0 ;  /* 0x000000ffff0c7224 */ /* 0x000fe200078e0000 */
[----:B------:R-:W-:-:S07]  /*2e550*/  MOV R20, R14 ;  /* 0x0000000e00147202 */ /* 0x000fce0000000f00 */
[----:B------:R-:W-:Y:S05]  /*2e560*/  WARPSYNC.COLLECTIVE R15, `(.L_x_2542) ;  /* 0x000000000f087348 */ /* 0x000fea0003c00000 */
[----:B------:R0:W1:Y:S02]  /*2e570*/  SHFL.IDX P6, R14, R13, R12, R11 ;  /* 0x0000000c0d0e7389 */ /* 0x00006400000c000b */
[----:B01----:R-:W-:Y:S01]  /*2e580*/  ENDCOLLECTIVE ;  /* 0x000000000000791b */ /* 0x003fe20003800000 */
.L_x_2542:
[----:B------:R-:W-:Y:S02]  /*2e590*/  IMAD.MOV.U32 R13, RZ, RZ, R43 ;  /* 0x000000ffff0d7224 */ /* 0x000fe400078e002b */
[----:B------:R-:W-:Y:S01]  /*2e5a0*/  IMAD.MOV.U32 R12, RZ, RZ, R2 ;  /* 0x000000ffff0c7224 */ /* 0x000fe200078e0002 */
[----:B------:R-:W-:-:S07]  /*2e5b0*/  MOV R41, R14 ;  /* 0x0000000e00297202 */ /* 0x000fce0000000f00 */
[----:B------:R-:W-:Y:S05]  /*2e5c0*/  WARPSYNC.COLLECTIVE R15, `(.L_x_2543) ;  /* 0x000000000f087348 */ /* 0x000fea0003c00000 */
[----:B------:R0:W1:Y:S02]  /*2e5d0*/  SHFL.IDX P6, R14, R13, R12, R11 ;  /* 0x0000000c0d0e7389 */ /* 0x00006400000c000b */
[----:B01----:R-:W-:Y:S01]  /*2e5e0*/  ENDCOLLECTIVE ;  /* 0x000000000000791b */ /* 0x003fe20003800000 */
.L_x_2543:
[----:B------:R-:W-:Y:S02]  /*2e5f0*/  IMAD.MOV.U32 R13, RZ, RZ, R45 ;  /* 0x000000ffff0d7224 */ /* 0x000fe400078e002d */
[----:B------:R-:W-:Y:S01]  /*2e600*/  IMAD.MOV.U32 R12, RZ, RZ, R0 ;  /* 0x000000ffff0c7224 */ /* 0x000fe200078e0000 */
[----:B------:R-:W-:-:S07]  /*2e610*/  MOV R40, R14 ;  /* 0x0000000e00287202 */ /* 0x000fce0000000f00 */
[----:B------:R-:W-:Y:S05]  /*2e620*/  WARPSYNC.COLLECTIVE R15, `(.L_x_2544) ;  /* 0x000000000f087348 */ /* 0x000fea0003c00000 */
[----:B------:R0:W1:Y:S02]  /*2e630*/  SHFL.IDX P6, R14, R13, R12, R11 ;  /* 0x0000000c0d0e7389 */ /* 0x00006400000c000b */
[----:B01----:R-:W-:Y:S01]  /*2e640*/  ENDCOLLECTIVE ;  /* 0x000000000000791b */ /* 0x003fe20003800000 */
.L_x_2544:
        /* <DEDUP_REMOVED lines=8> */
.L_x_2545:
[----:B------:R-:W-:Y:S02]  /*2e6d0*/  IMAD.MOV.U32 R13, RZ, RZ, R49 ;  /* 0x000000ffff0d7224 */ /* 0x000fe400078e0031 */
[----:B------:R-:W-:Y:S01]  /*2e6e0*/  IMAD.MOV.U32 R12, RZ, RZ, R0 ;  /* 0x000000ffff0c7224 */ /* 0x000fe200078e0000 */
[----:B------:R-:W-:-:S07]  /*2e6f0*/  MOV R42, R14 ;  /* 0x0000000e002a7202 */ /* 0x000fce0000000f00 */
[----:B------:R-:W-:Y:S05]  /*2e700*/  WARPSYNC.COLLECTIVE R15, `(.L_x_2546) ;  /* 0x000000000f087348 */ /* 0x000fea0003c00000 */
[----:B------:R0:W1:Y:S02]  /*2e710*/  SHFL.IDX P6, R14, R13, R12, R11 ;  /* 0x0000000c0d0e7389 */ /* 0x00006400000c000b */
[----:B01----:R-:W-:Y:S01]  /*2e720*/  ENDCOLLECTIVE ;  /* 0x000000000000791b */ /* 0x003fe20003800000 */
.L_x_2546:
        /* <DEDUP_REMOVED lines=8> */
.L_x_2547:
[----:B------:R-:W-:Y:S02]  /*2e7b0*/  IMAD.MOV.U32 R13, RZ, RZ, R53 ;  /* 0x000000ffff0d7224 */ /* 0x000fe400078e0035 */
[----:B------:R-:W-:Y:S01]  /*2e7c0*/  IMAD.MOV.U32 R12, RZ, RZ, R0 ;  /* 0x000000ffff0c7224 */ /* 0x000fe200078e0000 */
[----:B------:R-:W-:-:S07]  /*2e7d0*/  MOV R48, R14 ;  /* 0x0000000e00307202 */ /* 0x000fce0000000f00 */
[----:B------:R-:W-:Y:S05]  /*2e7e0*/  WARPSYNC.COLLECTIVE R15, `(.L_x_2548) ;  /* 0x000000000f087348 */ /* 0x000fea0003c00000 */
[----:B------:R0:W1:Y:S02]  /*2e7f0*/  SHFL.IDX P6, R14, R13, R12, R11 ;  /* 0x0000000c0d0e7389 */ /* 0x00006400000c000b */
[----:B01----:R-:W-:Y:S01]  /*2e800*/  ENDCOLLECTIVE ;  /* 0x000000000000791b */ /* 0x003fe20003800000 */
.L_x_2548:
[----:B------:R-:W-:Y:S01]  /*2e810*/  SEL R9, R49, R48, P0 ;  /* 0x0000003031097207 */ /* 0x000fe20000000000 */
[----:B------:R-:W-:Y:S02]  /*2e820*/  IMAD.MOV.U32 R13, RZ, RZ, R55 ;  /* 0x000000ffff0d7224 */ /* 0x000fe400078e0037 */
[----:B------:R-:W-:Y:S01]  /*2e830*/  IMAD.MOV.U32 R12, RZ, RZ, R2 ;  /* 0x000000ffff0c7224 */ /* 0x000fe200078e0002 */
[----:B------:R-:W-:-:S07]  /*2e840*/  MOV R53, R14 ;  /* 0x0000000e00357202 */ /* 0x000fce0000000f00 */
[----:B------:R-:W-:Y:S05]  /*2e850*/  WARPSYNC.COLLECTIVE R15, `(.L_x_2549) ;  /* 0x000000000f087348 */ /* 0x000fea0003c00000 */
[----:B------:R0:W1:Y:S02]  /*2e860*/  SHFL.IDX P6, R14, R13, R12, R11 ;  /* 0x0000000c0d0e7389 */ /* 0x00006400000c000b */
[----:B01----:R-:W-:Y:S01]  /*2e870*/  ENDCOLLECTIVE ;  /* 0x000000000000791b */ /* 0x003fe20003800000 */
.L_x_2549:
[----:B------:R-:W-:Y:S02]  /*2e880*/  IMAD.MOV.U32 R13, RZ, RZ, R57 ;  /* 0x000000ffff0d7224 */ /* 0x000fe400078e0039 */
[----:B------:R-:W-:Y:S01]  /*2e890*/  IMAD.MOV.U32 R12, RZ, RZ, R0 ;  /* 0x000000ffff0c7224 */ /* 0x000fe200078e0000 */
[----:B------:R-:W-:-:S07]  /*2e8a0*/  MOV R50, R14 ;  /* 0x0000000e00327202 */ /* 0x000fce0000000f00 */
[----:B------:R-:W-:Y:S05]  /*2e8b0*/  WARPSYNC.COLLECTIVE R15, `(.L_x_2550) ;  /* 0x000000000f087348 */ /* 0x000fea0003c00000 */
[----:B------:R0:W1:Y:S02]  /*2e8c0*/  SHFL.IDX P6, R14, R13, R12, R11 ;  /* 0x0000000c0d0e7389 */ /* 0x00006400000c000b */
[----:B01----:R-:W-:Y:S01]  /*2e8d0*/  ENDCOLLECTIVE ;  /* 0x000000000000791b */ /* 0x003fe20003800000 */
.L_x_2550:
        /* <DEDUP_REMOVED lines=8> */
.L_x_2551:
[----:B------:R-:W-:Y:S02]  /*2e960*/  IMAD.MOV.U32 R13, RZ, RZ, R63 ;  /* 0x000000ffff0d7224 */ /* 0x000fe400078e003f */
[----:B------:R-:W-:Y:S01]  /*2e970*/  IMAD.MOV.U32 R12, RZ, RZ, R0 ;  /* 0x000000ffff0c7224 */ /* 0x000fe200078e0000 */
[----:B------:R-:W-:-:S07]  /*2e980*/  MOV R52, R14 ;  /* 0x0000000e00347202 */ /* 0x000fce0000000f00 */
[----:B------:R-:W-:Y:S05]  /*2e990*/  WARPSYNC.COLLECTIVE R15, `(.L_x_2552) ;  /* 0x000000000f087348 */ /* 0x000fea0003c00000 */
[----:B------:R0:W1:Y:S02]  /*2e9a0*/  SHFL.IDX P6, R14, R13, R12, R11 ;  /* 0x0000000c0d0e7389 */ /* 0x00006400000c000b */
[----:B01----:R-:W-:Y:S01]  /*2e9b0*/  ENDCOLLECTIVE ;  /* 0x000000000000791b */ /* 0x003fe20003800000 */
.L_x_2552:
        /* <DEDUP_REMOVED lines=8> */
.L_x_2553:
[----:B------:R-:W-:Y:S02]  /*2ea40*/  IMAD.MOV.U32 R13, RZ, RZ, R67 ;  /* 0x000000ffff0d7224 */ /* 0x000fe400078e0043 */
[----:B------:R-:W-:Y:S01]  /*2ea50*/  IMAD.MOV.U32 R12, RZ, RZ, R0 ;  /* 0x000000ffff0c7224 */ /* 0x000fe200078e0000 */
[----:B------:R-:W-:-:S07]  /*2ea60*/  MOV R54, R14 ;  /* 0x0000000e00367202 */ /* 0x000fce0000000f00 */
[----:B------:R-:W-:Y:S05]  /*2ea70*/  WARPSYNC.COLLECTIVE R15, `(.L_x_2554) ;  /* 0x000000000f087348 */ /* 0x000fea0003c00000 */
[----:B------:R0:W1:Y:S02]  /*2ea80*/  SHFL.IDX P6, R14, R13, R12, R11 ;  /* 0x0000000c0d0e7389 */ /* 0x00006400000c000b */
[----:B01----:R-:W-:Y:S01]  /*2ea90*/  ENDCOLLECTIVE ;  /* 0x000000000000791b */ /* 0x003fe20003800000 */
.L_x_2554:
        /* <DEDUP_REMOVED lines=8> */
.L_x_2555:
[----:B------:R-:W-:Y:S02]  /*2eb20*/  IMAD.MOV.U32 R13, RZ, RZ, R71 ;  /* 0x000000ffff0d7224 */ /* 0x000fe400078e0047 */
[----:B------:R-:W-:Y:S01]  /*2eb30*/  IMAD.MOV.U32 R12, RZ, RZ, R0 ;  /* 0x000000ffff0c7224 */ /* 0x000fe200078e0000 */
[----:B------:R-:W-:-:S07]  /*2eb40*/  MOV R56, R14 ;  /* 0x0000000e00387202 */ /* 0x000fce0000000f00 */
[----:B------:R-:W-:Y:S05]  /*2eb50*/  WARPSYNC.COLLECTIVE R15, `(.L_x_2556) ;  /* 0x000000000f087348 */ /* 0x000fea0003c00000 */
[----:B------:R0:W1:Y:S02]  /*2eb60*/  SHFL.IDX P6, R14, R13, R12, R11 ;  /* 0x0000000c0d0e7389 */ /* 0x00006400000c000b */
[----:B01----:R-:W-:Y:S01]  /*2eb70*/  ENDCOLLECTIVE ;  /* 0x000000000000791b */ /* 0x003fe20003800000 */
.L_x_2556:
[----:B------:R-:W-:Y:S01]  /*2eb80*/  SEL R39, R56, R67, P0 ;  /* 0x0000004338277207 */ /* 0x000fe20000000000 */
[----:B------:R-:W-:Y:S02]  /*2eb90*/  IMAD.MOV.U32 R13, RZ, RZ, R73 ;  /* 0x000000ffff0d7224 */ /* 0x000fe400078e0049 */
[----:B------:R-:W-:Y:S01]  /*2eba0*/  IMAD.MOV.U32 R12, RZ, RZ, R2 ;  /* 0x000000ffff0c7224 */ /* 0x000fe200078e0002 */
[----:B------:R-:W-:-:S07]  /*2ebb0*/  MOV R71, R14 ;  /* 0x0000000e00477202 */ /* 0x000fce0000000f00 */
[----:B------:R-:W-:Y:S05]  /*2ebc0*/  WARPSYNC.COLLECTIVE R15, `(.L_x_2557) ;  /* 0x000000000f087348 */ /* 0x000fea0003c00000 */
[----:B------:R0:W1:Y:S02]  /*2ebd0*/  SHFL.IDX P6, R14, R13, R12, R11 ;  /* 0x0000000c0d0e7389 */ /* 0x00006400000c000b */
[----:B01----:R-:W-:Y:S01]  /*2ebe0*/  ENDCOLLECTIVE ;  /* 0x000000000000791b */ /* 0x003fe20003800000 */
.L_x_2557:
[----:B------:R-:W-:Y:S02]  /*2ebf0*/  IMAD.MOV.U32 R13, RZ, RZ, R75 ;  /* 0x000000ffff0d7224 */ /* 0x000fe400078e004b */
[----:B------:R-:W-:Y:S01]  /*2ec00*/  IMAD.MOV.U32 R12, RZ, RZ, R0 ;  /* 0x000000ffff0c7224 */ /* 0x000fe200078e0000 */
[----:B------:R-:W-:-:S07]  /*2ec10*/  MOV R58, R14 ;  /* 0x0000000e003a7202 */ /* 0x000fce0000000f00 */
[----:B------:R-:W-:Y:S05]  /*2ec20*/  WARPSYNC.COLLECTIVE R15, `(.L_x_2558) ;  /* 0x000000000f087348 */ /* 0x000fea0003c00000 */
[----:B------:R0:W1:Y:S02]  /*2ec30*/  SHFL.IDX P6, R14, R13, R12, R11 ;  /* 0x0000000c0d0e7389 */ /* 0x00006400000c000b */
[----:B01----:R-:W-:Y:S01]  /*2ec40*/  ENDCOLLECTIVE ;  /* 0x000000000000791b */ /* 0x003fe20003800000 */
.L_x_2558:
[----:B------:R-:W-:Y:S02]  /*2ec50*/  IMAD.MOV.U32 R13, RZ, RZ, R77 ;  /* 0x000000ffff0d7224 */ /* 0x000fe400078e004d */
[----:B------:R-:W-:Y:S01]  /*2ec60*/  IMAD.MOV.U32 R12, RZ, RZ, R2 ;  /* 0x000000ffff0c7224 */ /* 0x000fe200078e0002 */
[----:B------:R-:W-:-:S07]  /*2ec70*/  MOV R75, R14 ;  /* 0x0000000e004b7202 */ /* 0x000fce0000000f00 */
[----:B------:R-:W-:Y:S05]  /*2ec80*/  WARPSYNC.COLLECTIVE R15, `(.L_x_2559) ;  /* 0x000000000f087348 */ /* 0x000fea0003c00000 */
[----:B------:R0:W1:Y:S02]  /*2ec90*/  SHFL.IDX P6, R14, R13, R12, R11 ;  /* 0x0000000c0d0e7389 */ /* 0x00006400000c000b */
[----:B01----:R-:W-:Y:S01]  /*2eca0*/  ENDCOLLECTIVE ;  /* 0x000000000000791b */ /* 0x003fe20003800000 */
.L_x_2559:
[----:B------:R-:W-:Y:S02]  /*2ecb0*/  SEL R12, R37, R20, P0 ;  /* 0x00000014250c7207 */ /* 0x000fe40000000000 */
[----:B------:R-:W-:Y:S02]  /*2ecc0*/  SEL R11, R48, R49, P0 ;  /* 0x00000031300b7207 */ /* 0x000fe40000000000 */
[----:B------:R-:W-:Y:S02]  /*2ecd0*/  SEL R13, R71, R58, P0 ;  /* 0x0000003a470d7207 */ /* 0x000fe40000000000 */
[----:B------:R-:W-:Y:S02]  /*2ece0*/  SEL R15, R58, R71, P0 ;  /* 0x000000473a0f7207 */ /* 0x000fe40000000000 */
[----:B------:R-:W-:Y:S02]  /*2ecf0*/  MOV R62, R14 ;  /* 0x0000000e003e7202 */ /* 0x000fe40000000f00 */
[----:B------:R-:W-:Y:S01]  /*2ed00*/  SEL R14, R20, R37, P0 ;  /* 0x00000025140e7207 */ /* 0x000fe20000000000 */
[----:B------:R-:W-:Y:S01]  /*2ed10*/  IMAD.MOV.U32 R20, RZ, RZ, RZ ;  /* 0x000000ffff147224 */ /* 0x000fe200078e00ff */
[----:B------:R-:W-:Y:S01]  /*2ed20*/  SEL R37, R67, R56, P0 ;  /* 0x0000003843257207 */ /* 0x000fe20000000000 */
[----:B------:R-:W-:Y:S06]  /*2ed30*/  BRA `(.L_x_2560) ;  /* 0xffffff6400487947 */ /* 0x000fec000383ffff */
.L_x_2381:
[----:B------:R-:W0:Y:S01]  /*2ed40*/  S2R R6, SR_TID.X ;  /* 0x0000000000067919 */ /* 0x000e220000002100 */
[----:B------:R-:W-:Y:S01]  /*2ed50*/  BSSY B1, `(.L_x_2561) ;  /* 0x000000a000017945 */ /* 0x000fe20003800000 */
[----:B------:R-:W-:Y:S01]  /*2ed60*/  MOV R12, RZ ;  /* 0x000000ff000c7202 */ /* 0x000fe20000000f00 */
[----:B------:R-:W-:Y:S02]  /*2ed70*/  IMAD.MOV.U32 R11, RZ, RZ, 0x1f ;  /* 0x0000001fff0b7424 */ /* 0x000fe400078e00ff */
[----:B------:R-:W-:Y:S01]  /*2ed80*/  IMAD.MOV.U32 R15, RZ, RZ, -0x1 ;  /* 0xffffffffff0f7424 */ /* 0x000fe200078e00ff */
[----:B0-----:R-:W-:-:S04]  /*2ed90*/  SHF.R.U32.HI R6, RZ, 0x5, R6 ;  /* 0x00000005ff067819 */ /* 0x001fc80000011606 */
[----:B------:R-:W-:-:S05]  /*2eda0*/  LOP3.LUT R6, R6, 0x3, RZ, 0xc0, !PT ;  /* 0x0000000306067812 */ /* 0x000fca00078ec0ff */
[----:B------:R-:W-:-:S07]  /*2edb0*/  IMAD.MOV.U32 R13, RZ, RZ, R6 ;  /* 0x000000ffff0d7224 */ /* 0x000fce00078e0006 */
[----:B------:R-:W-:Y:S05]  /*2edc0*/  WARPSYNC.COLLECTIVE R15, `(.L_x_2562) ;  /* 0x000000000f087348 */ /* 0x000fea0003c00000 */
[----:B------:R0:W1:Y:S02]  /*2edd0*/  SHFL.IDX P6, R14, R13, R12, R11 ;  /* 0x0000000c0d0e7389 */ /* 0x00006400000c000b */
[----:B01----:R-:W-:Y:S01]  /*2ede0*/  ENDCOLLECTIVE ;  /* 0x000000000000791b */ /* 0x003fe20003800000 */
.L_x_2562:
[----:B------:R-:W-:Y:S05]  /*2edf0*/  BSYNC B1 ;  /* 0x0000000000017941 */ /* 0x000fea0003800000 */
.L_x_2561:
[----:B------:R-:W-:Y:S05]  /*2ee00*/  BRA `(.L_x_2563) ;  /* 0xffffff9000b47947 */ /* 0x000fea000383ffff */
.L_x_2383:
[----:B------:R-:W-:Y:S01]  /*2ee10*/  BSSY B1, `(.L_x_2564) ;  /* 0x0000006000017945 */ /* 0x000fe20003800000 */
[----:B------:R-:W-:-:S07]  /*2ee20*/  MOV R15, 0xffffffff ;  /* 0xffffffff000f7802 */ /* 0x000fce0000000f00 */
[----:B0-----:R-:W-:Y:S05]  /*2ee30*/  WARPSYNC.COLLECTIVE R15, `(.L_x_2565) ;  /* 0x000000000f0c7348 */ /* 0x001fea0003c00000 */
[----:B------:R-:W-:Y:S02]  /*2ee40*/  ELECT P6, UR62, PT ;  /* 0x00000000003e782f */ /* 0x000fe400038c0000 */
[----:B------:R-:W-:Y:S01]  /*2ee50*/  MOV R14, UR62 ;  /* 0x0000003e000e7c02 */ /* 0x000fe20008000f00 */
[----:B0-----:R-:W-:Y:S10]  /*2ee60*/  ENDCOLLECTIVE ;  /* 0x000000000000791b */ /* 0x001ff40003800000 */
.L_x_2565:
[----:B------:R-:W-:Y:S05]  /*2ee70*/  BSYNC B1 ;  /* 0x0000000000017941 */ /* 0x000fea0003800000 */
.L_x_2564:
[----:B------:R-:W-:Y:S05]  /*2ee80*/  BRA `(.L_x_2382) ;  /* 0xffffff9000ac7947 */ /* 0x000fea000383ffff */
.L_x_2385:
[----:B0-----:R0:W1:Y:S02]  /*2ee90*/  SYNCS.PHASECHK.TRANS64.TRYWAIT P0, [R11+URZ+0x29820], R5 ;  /* 0x029820050b0075a7 */ /* 0x001064000800017f */
[----:B-1----:R-:W-:Y:S05]  /*2eea0*/  @!P0 NANOSLEEP.SYNCS 0x989680 ;  /* 0x009896800000895d */ /* 0x002fea0003900000 */
[----:B------:R-:W1:Y:S02]  /*2eeb0*/  @!P0 SYNCS.PHASECHK.TRANS64 P0, [R11+URZ+0x29820], R5 ;  /* 0x029820050b0085a7 */ /* 0x000e64000800007f */
[----:B-1----:R-:W-:Y:S05]  /*2eec0*/  @!P0 BRA `(.L_x_2385) ;  /* 0xfffffffc00f08947 */ /* 0x002fea000383ffff */
[----:B------:R-:W-:Y:S05]  /*2eed0*/  BRA `(.L_x_2566) ;  /* 0xffffff9000c87947 */ /* 0x000fea000383ffff */
.L_x_2389:
[----:B-1----:R1:W2:Y:S02]  /*2eee0*/  SYNCS.PHASECHK.TRANS64.TRYWAIT P0, [R8+URZ+0x298a0], R10 ;  /* 0x0298a00a080075a7 */ /* 0x0022a4000800017f */
[----:B--2---:R-:W-:Y:S05]  /*2eef0*/  @!P0 NANOSLEEP.SYNCS 0x989680 ;  /* 0x009896800000895d */ /* 0x004fea0003900000 */
[----:B------:R-:W2:Y:S02]  /*2ef00*/  @!P0 SYNCS.PHASECHK.TRANS64 P0, [R8+URZ+0x298a0], R10 ;  /* 0x0298a00a080085a7 */ /* 0x000ea4000800007f */
[----:B--2---:R-:W-:Y:S05]  /*2ef10*/  @!P0 BRA `(.L_x_2389) ;  /* 0xfffffffc00f08947 */ /* 0x004fea000383ffff */
[----:B------:R-:W-:Y:S05]  /*2ef20*/  BRA `(.L_x_2567) ;  /* 0xffffff9000e87947 */ /* 0x000fea000383ffff */
.L_x_2396:
[----:B0-----:R0:W2:Y:S02]  /*2ef30*/  SYNCS.PHASECHK.TRANS64.TRYWAIT P0, [R8+URZ+0x298c0], R10 ;  /* 0x0298c00a080075a7 */ /* 0x0010a4000800017f */
[----:B--2---:R-:W-:Y:S05]  /*2ef40*/  @!P0 NANOSLEEP.SYNCS 0x989680 ;  /* 0x009896800000895d */ /* 0x004fea0003900000 */
[----:B------:R-:W2:Y:S02]  /*2ef50*/  @!P0 SYNCS.PHASECHK.TRANS64 P0, [R8+URZ+0x298c0], R10 ;  /* 0x0298c00a080085a7 */ /* 0x000ea4000800007f */
[----:B--2---:R-:W-:Y:S05]  /*2ef60*/  @!P0 BRA `(.L_x_2396) ;  /* 0xfffffffc00f08947 */ /* 0x004fea000383ffff */
[----:B------:R-:W-:Y:S05]  /*2ef70*/  BRA `(.L_x_2568) ;  /* 0xffffff9400e07947 */ /* 0x000fea000383ffff */
.L_x_2403:
[----:B0-----:R0:W1:Y:S02]  /*2ef80*/  SYNCS.PHASECHK.TRANS64.TRYWAIT P1, [R7+URZ+0x298a0], R6 ;  /* 0x0298a006070075a7 */ /* 0x001064000802017f */
[----:B-1----:R-:W-:Y:S05]  /*2ef90*/  @!P1 NANOSLEEP.SYNCS 0x989680 ;  /* 0x009896800000995d */ /* 0x002fea0003900000 */
[----:B------:R-:W1:Y:S02]  /*2efa0*/  @!P1 SYNCS.PHASECHK.TRANS64 P1, [R7+URZ+0x298a0], R6 ;  /* 0x0298a006070095a7 */ /* 0x000e64000802007f */
[----:B-1----:R-:W-:Y:S05]  /*2efb0*/  @!P1 BRA `(.L_x_2403) ;  /* 0xfffffffc00f09947 */ /* 0x002fea000383ffff */
[----:B------:R-:W-:Y:S05]  /*2efc0*/  BRA `(.L_x_2569) ;  /* 0xffffff9800c87947 */ /* 0x000fea000383ffff */
.L_x_2410:
[----:B-1----:R1:W2:Y:S02]  /*2efd0*/  SYNCS.PHASECHK.TRANS64.TRYWAIT P1, [R7+URZ+0x298c0], R6 ;  /* 0x0298c006070075a7 */ /* 0x0022a4000802017f */
[----:B--2---:R-:W-:Y:S05]  /*2efe0*/  @!P1 NANOSLEEP.SYNCS 0x989680 ;  /* 0x009896800000995d */ /* 0x004fea0003900000 */
[----:B------:R-:W2:Y:S02]  /*2eff0*/  @!P1 SYNCS.PHASECHK.TRANS64 P1, [R7+URZ+0x298c0], R6 ;  /* 0x0298c006070095a7 */ /* 0x000ea4000802007f */
[----:B--2---:R-:W-:Y:S05]  /*2f000*/  @!P1 BRA `(.L_x_2410) ;  /* 0xfffffffc00f09947 */ /* 0x004fea000383ffff */
[----:B------:R-:W-:Y:S05]  /*2f010*/  BRA `(.L_x_2570) ;  /* 0xffffff9c00b87947 */ /* 0x000fea000383ffff */
.L_x_2425:
[----:B------:R-:W1:Y:S01]  /*2f020*/  S2R R5, SR_TID.X ;  /* 0x0000000000057919 */ /* 0x000e620000002100 */
[----:B------:R-:W-:Y:S01]  /*2f030*/  BSSY B0, `(.L_x_2571) ;  /* 0x000000a000007945 */ /* 0x000fe20003800000 */
[----:B------:R-:W-:Y:S01]  /*2f040*/  IMAD.MOV.U32 R12, RZ, RZ, RZ ;  /* 0x000000ffff0c7224 */ /* 0x000fe200078e00ff */
[----:B------:R-:W-:Y:S01]  /*2f050*/  MOV R11, 0x1f ;  /* 0x0000001f000b7802 */ /* 0x000fe20000000f00 */
[----:B------:R-:W-:Y:S01]  /*2f060*/  IMAD.MOV.U32 R15, RZ, RZ, -0x1 ;  /* 0xffffffffff0f7424 */ /* 0x000fe200078e00ff */
[----:B-1----:R-:W-:-:S04]  /*2f070*/  SHF.R.U32.HI R5, RZ, 0x5, R5 ;  /* 0x00000005ff057819 */ /* 0x002fc80000011605 */
[----:B------:R-:W-:-:S05]  /*2f080*/  LOP3.LUT R5, R5, 0x3, RZ, 0xc0, !PT ;  /* 0x0000000305057812 */ /* 0x000fca00078ec0ff */
[----:B------:R-:W-:-:S07]  /*2f090*/  IMAD.MOV.U32 R13, RZ, RZ, R5 ;  /* 0x000000ffff0d7224 */ /* 0x000fce00078e0005 */
[----:B0-----:R-:W-:Y:S05]  /*2f0a0*/  WARPSYNC.COLLECTIVE R15, `(.L_x_2572) ;  /* 0x000000000f087348 */ /* 0x001fea0003c00000 */
[----:B------:R1:W2:Y:S02]  /*2f0b0*/  SHFL.IDX P6, R14, R13, R12, R11 ;  /* 0x0000000c0d0e7389 */ /* 0x0002a400000c000b */
[----:B012---:R-:W-:Y:S01]  /*2f0c0*/  ENDCOLLECTIVE ;  /* 0x000000000000791b */ /* 0x007fe20003800000 */
.L_x_2572:
[----:B------:R-:W-:Y:S05]  /*2f0d0*/  BSYNC B0 ;  /* 0x0000000000007941 */ /* 0x000fea0003800000 */
.L_x_2571:
[----:B------:R-:W-:Y:S05]  /*2f0e0*/  BRA `(.L_x_2573) ;  /* 0xffffffac004c7947 */ /* 0x000fea000383ffff */
.L_x_2427:
[----:B------:R-:W-:Y:S01]  /*2f0f0*/  BSSY B0, `(.L_x_2574) ;  /* 0x0000006000007945 */ /* 0x000fe20003800000 */
[----:B------:R-:W-:-:S07]  /*2f100*/  IMAD.MOV.U32 R15, RZ, RZ, -0x1 ;  /* 0xffffffffff0f7424 */ /* 0x000fce00078e00ff */
[----:B01----:R-:W-:Y:S05]  /*2f110*/  WARPSYNC.COLLECTIVE R15, `(.L_x_2575) ;  /* 0x000000000f0c7348 */ /* 0x003fea0003c00000 */
[----:B------:R-:W-:Y:S02]  /*2f120*/  ELECT P6, UR62, PT ;  /* 0x00000000003e782f */ /* 0x000fe400038c0000 */
[----:B------:R-:W-:Y:S01]  /*2f130*/  MOV R14, UR62 ;  /* 0x0000003e000e7c02 */ /* 0x000fe20008000f00 */
[----:B01----:R-:W-:Y:S10]  /*2f140*/  ENDCOLLECTIVE ;  /* 0x000000000000791b */ /* 0x003ff40003800000 */
.L_x_2575:
[----:B------:R-:W-:Y:S05]  /*2f150*/  BSYNC B0 ;  /* 0x0000000000007941 */ /* 0x000fea0003800000 */
.L_x_2574:
[----:B------:R-:W-:Y:S05]  /*2f160*/  BRA `(.L_x_2576) ;  /* 0xffffffac00447947 */ /* 0x000fea000383ffff */
.L_x_2430:
[----:B-1----:R1:W2:Y:S02]  /*2f170*/  SYNCS.PHASECHK.TRANS64.TRYWAIT P2, [R6+URZ+0x29880], R7 ;  /* 0x02988007060075a7 */ /* 0x0022a4000804017f */
[----:B--2---:R-:W-:Y:S05]  /*2f180*/  @!P2 NANOSLEEP.SYNCS 0x989680 ;  /* 0x009896800000a95d */ /* 0x004fea0003900000 */
[----:B------:R-:W2:Y:S02]  /*2f190*/  @!P2 SYNCS.PHASECHK.TRANS64 P2, [R6+URZ+0x29880], R7 ;  /* 0x029880070600a5a7 */ /* 0x000ea4000804007f */
[----:B--2---:R-:W-:Y:S05]  /*2f1a0*/  @!P2 BRA `(.L_x_2430) ;  /* 0xfffffffc00f0a947 */ /* 0x004fea000383ffff */
[----:B------:R-:W-:Y:S05]  /*2f1b0*/  BRA `(.L_x_2577) ;  /* 0xffffffac00bc7947 */ /* 0x000fea000383ffff */
.L_x_2432:
[----:B--2---:R2:W3:Y:S02]  /*2f1c0*/  SYNCS.PHASECHK.TRANS64.TRYWAIT P2, [R6+URZ+0x29840], R7 ;  /* 0x02984007060075a7 */ /* 0x0044e4000804017f */
[----:B---3--:R-:W-:Y:S05]  /*2f1d0*/  @!P2 NANOSLEEP.SYNCS 0x989680 ;  /* 0x009896800000a95d */ /* 0x008fea0003900000 */
[----:B------:R-:W3:Y:S02]  /*2f1e0*/  @!P2 SYNCS.PHASECHK.TRANS64 P2, [R6+URZ+0x29840], R7 ;  /* 0x029840070600a5a7 */ /* 0x000ee4000804007f */
[----:B---3--:R-:W-:Y:S05]  /*2f1f0*/  @!P2 BRA `(.L_x_2432) ;  /* 0xfffffffc00f0a947 */ /* 0x008fea000383ffff */
[----:B------:R-:W-:Y:S05]  /*2f200*/  BRA `(.L_x_2578) ;  /* 0xffffffb000207947 */ /* 0x000fea000383ffff */
.L_x_2435:
        /* <DEDUP_REMOVED lines=8> */
.L_x_2441:
[----:B---3--:R3:W4:Y:S02]  /*2f290*/  SYNCS.PHASECHK.TRANS64.TRYWAIT P0, [R4+URZ+0x29880], R3 ;  /* 0x02988003040075a7 */ /* 0x008724000800017f */
[----:B----4-:R-:W-:Y:S05]  /*2f2a0*/  @!P0 NANOSLEEP.SYNCS 0x989680 ;  /* 0x009896800000895d */ /* 0x010fea0003900000 */
[----:B------:R-:W4:Y:S02]  /*2f2b0*/  @!P0 SYNCS.PHASECHK.TRANS64 P0, [R4+URZ+0x29880], R3 ;  /* 0x02988003040085a7 */ /* 0x000f24000800007f */
[----:B----4-:R-:W-:Y:S05]  /*2f2c0*/  @!P0 BRA `(.L_x_2441) ;  /* 0xfffffffc00f08947 */ /* 0x010fea000383ffff */
[----:B------:R-:W-:Y:S05]  /*2f2d0*/  BRA `(.L_x_2580) ;  /* 0xffffffb800207947 */ /* 0x000fea000383ffff */
.L_x_2446:
[----:B-1----:R1:W2:Y:S02]  /*2f2e0*/  SYNCS.PHASECHK.TRANS64.TRYWAIT P0, [R4+URZ+0x29840], R3 ;  /* 0x02984003040075a7 */ /* 0x0022a4000800017f */
[----:B--2---:R-:W-:Y:S05]  /*2f2f0*/  @!P0 NANOSLEEP.SYNCS 0x989680 ;  /* 0x009896800000895d */ /* 0x004fea0003900000 */
[----:B------:R-:W2:Y:S02]  /*2f300*/  @!P0 SYNCS.PHASECHK.TRANS64 P0, [R4+URZ+0x29840], R3 ;  /* 0x02984003040085a7 */ /* 0x000ea4000800007f */
[----:B--2---:R-:W-:Y:S05]  /*2f310*/  @!P0 BRA `(.L_x_2446) ;  /* 0xfffffffc00f08947 */ /* 0x004fea000383ffff */
[----:B------:R-:W-:Y:S05]  /*2f320*/  BRA `(.L_x_2581) ;  /* 0xffffffb800ac7947 */ /* 0x000fea000383ffff */
.L_x_2454:
[----:B---3--:R-:W3:Y:S02]  /*2f330*/  LDL R4, [R1+0x4] ;  /* 0x0000040001047983 */ /* 0x008ee40000100800 */
[----:B---3--:R3:W4:Y:S02]  /*2f340*/  SYNCS.PHASECHK.TRANS64.TRYWAIT P2, [R4+URZ+0x29870], R3 ;  /* 0x02987003040075a7 */ /* 0x008724000804017f */
[----:B----4-:R-:W-:Y:S05]  /*2f350*/  @!P2 NANOSLEEP.SYNCS 0x989680 ;  /* 0x009896800000a95d */ /* 0x010fea0003900000 */
[----:B------:R-:W4:Y:S02]  /*2f360*/  @!P2 SYNCS.PHASECHK.TRANS64 P2, [R4+URZ+0x29870], R3 ;  /* 0x029870030400a5a7 */ /* 0x000f24000804007f */
[----:B----4-:R-:W-:Y:S05]  /*2f370*/  @!P2 BRA `(.L_x_2454) ;  /* 0xfffffffc00eca947 */ /* 0x010fea000383ffff */
[----:B------:R-:W-:Y:S05]  /*2f380*/  BRA `(.L_x_2582) ;  /* 0xffffffbc00e07947 */ /* 0x000fea000383ffff */
.L_x_2456:
[----:B---3--:R-:W3:Y:S02]  /*2f390*/  LDL R4, [R1+0x4] ;  /* 0x0000040001047983 */ /* 0x008ee40000100800 */
[----:B---3--:R3:W4:Y:S02]  /*2f3a0*/  SYNCS.PHASECHK.TRANS64.TRYWAIT P2, [R4+URZ+0x29860], R3 ;  /* 0x02986003040075a7 */ /* 0x008724000804017f */
[----:B----4-:R-:W-:Y:S05]  /*2f3b0*/  @!P2 NANOSLEEP.SYNCS 0x989680 ;  /* 0x009896800000a95d */ /* 0x010fea0003900000 */
[----:B------:R-:W4:Y:S02]  /*2f3c0*/  @!P2 SYNCS.PHASECHK.TRANS64 P2, [R4+URZ+0x29860], R3 ;  /* 0x029860030400a5a7 */ /* 0x000f24000804007f */
[----:B----4-:R-:W-:Y:S05]  /*2f3d0*/  @!P2 BRA `(.L_x_2456) ;  /* 0xfffffffc00eca947 */ /* 0x010fea000383ffff */
[----:B------:R-:W-:Y:S05]  /*2f3e0*/  BRA `(.L_x_2583) ;  /* 0xffffffbc00e87947 */ /* 0x000fea000383ffff */
.L_x_2463:
[----:B-1----:R1:W3:Y:S02]  /*2f3f0*/  SYNCS.PHASECHK.TRANS64.TRYWAIT P0, [R20+URZ+0x29870], R3 ;  /* 0x02987003140075a7 */ /* 0x0022e4000800017f */
[----:B---3--:R-:W-:Y:S05]  /*2f400*/  @!P0 NANOSLEEP.SYNCS 0x989680 ;  /* 0x009896800000895d */ /* 0x008fea0003900000 */
[----:B------:R-:W3:Y:S02]  /*2f410*/  @!P0 SYNCS.PHASECHK.TRANS64 P0, [R20+URZ+0x29870], R3 ;  /* 0x02987003140085a7 */ /* 0x000ee4000800007f */
[----:B---3--:R-:W-:Y:S05]  /*2f420*/  @!P0 BRA `(.L_x_2463) ;  /* 0xfffffffc00f08947 */ /* 0x008fea000383ffff */
[----:B------:R-:W-:Y:S05]  /*2f430*/  BRA `(.L_x_2584) ;  /* 0xffffffc400dc7947 */ /* 0x000fea000383ffff */
.L_x_2465:
[----:B-1----:R1:W3:Y:S02]  /*2f440*/  SYNCS.PHASECHK.TRANS64.TRYWAIT P0, [R20+URZ+0x29860], R3 ;  /* 0x02986003140075a7 */ /* 0x0022e4000800017f */
[----:B---3--:R-:W-:Y:S05]  /*2f450*/  @!P0 NANOSLEEP.SYNCS 0x989680 ;  /* 0x009896800000895d */ /* 0x008fea0003900000 */
[----:B------:R-:W3:Y:S02]  /*2f460*/  @!P0 SYNCS.PHASECHK.TRANS64 P0, [R20+URZ+0x29860], R3 ;  /* 0x02986003140085a7 */ /* 0x000ee4000800007f */
[----:B---3--:R-:W-:Y:S05]  /*2f470*/  @!P0 BRA `(.L_x_2465) ;  /* 0xfffffffc00f08947 */ /* 0x008fea000383ffff */
[----:B------:R-:W-:Y:S05]  /*2f480*/  BRA `(.L_x_2585) ;  /* 0xffffffc400e47947 */ /* 0x000fea000383ffff */
.L_x_2469:
[----:B------:R-:W2:Y:S01]  /*2f490*/  LDL R3, [R1] ;  /* 0x0000000001037983 */ /* 0x000ea20000100800 */
[----:B------:R-:W-:Y:S01]  /*2f4a0*/  BSSY B0, `(.L_x_2586) ;  /* 0x0000008000007945 */ /* 0x000fe20003800000 */
[----:B------:R-:W-:Y:S01]  /*2f4b0*/  IMAD.MOV.U32 R12, RZ, RZ, RZ ;  /* 0x000000ffff0c7224 */ /* 0x000fe200078e00ff */
[----:B------:R-:W-:Y:S01]  /*2f4c0*/  MOV R15, 0xffffffff ;  /* 0xffffffff000f7802 */ /* 0x000fe20000000f00 */
[----:B------:R-:W-:Y:S01]  /*2f4d0*/  IMAD.MOV.U32 R11, RZ, RZ, 0x1f ;  /* 0x0000001fff0b7424 */ /* 0x000fe200078e00ff */
[----:B--2---:R-:W-:-:S07]  /*2f4e0*/  MOV R13, R3 ;  /* 0x00000003000d7202 */ /* 0x004fce0000000f00 */
[----:B------:R-:W-:Y:S05]  /*2f4f0*/  WARPSYNC.COLLECTIVE R15, `(.L_x_2587) ;  /* 0x000000000f087348 */ /* 0x000fea0003c00000 */
[----:B------:R0:W1:Y:S02]  /*2f500*/  SHFL.IDX P6, R14, R13, R12, R11 ;  /* 0x0000000c0d0e7389 */ /* 0x00006400000c000b */
[----:B01----:R-:W-:Y:S01]  /*2f510*/  ENDCOLLECTIVE ;  /* 0x000000000000791b */ /* 0x003fe20003800000 */
.L_x_2587:
[----:B------:R-:W-:Y:S05]  /*2f520*/  BSYNC B0 ;  /* 0x0000000000007941 */ /* 0x000fea0003800000 */
.L_x_2586:
[----:B------:R0:W5:Y:S01]  /*2f530*/  LDL R2, [R1+0xc] ;  /* 0x00000c0001027983 */ /* 0x0001620000100800 */
[----:B------:R-:W-:Y:S01]  /*2f540*/  IMAD.MOV.U32 R13, RZ, RZ, R3 ;  /* 0x000000ffff0d7224 */ /* 0x000fe200078e0003 */
[----:B------:R-:W-:Y:S01]  /*2f550*/  MOV R12, 0x1 ;  /* 0x00000001000c7802 */ /* 0x000fe20000000f00 */
[----:B------:R-:W-:Y:S02]  /*2f560*/  IMAD.MOV.U32 R11, RZ, RZ, 0x1f ;  /* 0x0000001fff0b7424 */ /* 0x000fe400078e00ff */
[----:B------:R-:W-:Y:S02]  /*2f570*/  IMAD.MOV.U32 R15, RZ, RZ, -0x1 ;  /* 0xffffffffff0f7424 */ /* 0x000fe400078e00ff */
[----:B------:R-:W-:-:S07]  /*2f580*/  IMAD.MOV.U32 R0, RZ, RZ, R14 ;  /* 0x000000ffff007224 */ /* 0x000fce00078e000e */
[----:B0----5:R-:W-:Y:S05]  /*2f590*/  WARPSYNC.COLLECTIVE R15, `(.L_x_2588) ;  /* 0x000000000f087348 */ /* 0x021fea0003c00000 */
[----:B------:R1:W2:Y:S02]  /*2f5a0*/  SHFL.IDX P6, R14, R13, R12, R11 ;  /* 0x0000000c0d0e7389 */ /* 0x0002a400000c000b */
[----:B012--5:R-:W-:Y:S01]  /*2f5b0*/  ENDCOLLECTIVE ;  /* 0x000000000000791b */ /* 0x027fe20003800000 */
.L_x_2588:
[----:B------:R-:W-:Y:S01]  /*2f5c0*/  ULDC UR4, c[0x0][0xc14] ;  /* 0x0003050000047ab9 */ /* 0x000fe20000000800 */
[----:B------:R-:W-:Y:S01]  /*2f5d0*/  IMAD.IADD R5, R2, 0x1, R7 ;  /* 0x0000000102057824 */ /* 0x000fe200078e0207 */
[----:B------:R-:W-:-:S04]  /*2f5e0*/  MOV R4, R14 ;  /* 0x0000000e00047202 */ /* 0x000fc80000000f00 */
[----:B------:R-:W-:-:S13]  /*2f5f0*/  ISETP.GE.OR P1, PT, R5, UR4, !P0 ;  /* 0x0000000405007c0c */ /* 0x000fda000c726670 */
[----:B------:R-:W0:Y:S02]  /*2f600*/  @!P1 LDC.64 R2, c[0x0][0xc58] ;  /* 0x00031600ff029b82 */ /* 0x000e240000000a00 */
[----:B0-----:R-:W-:-:S06]  /*2f610*/  @!P1 IMAD.WIDE R2, R5, 0x4, R2 ;  /* 0x0000000405029825 */ /* 0x001fcc00078e0202 */
[----:B------:R0:W2:Y:S01]  /*2f620*/  @!P1 LDG.E R2, desc[UR56][R2.64] ;  /* 0x0000003802029981 */ /* 0x0000a2000c1e1900 */
[----:B------:R-:W-:Y:S01]  /*2f630*/  IMAD.MOV.U32 R11, RZ, RZ, RZ ;  /* 0x000000ffff0b7224 */ /* 0x000fe200078e00ff */
[C---:B------:R-:W-:Y:S02]  /*2f640*/  ISETP.GE.U32.AND P2, PT, R7.reuse, 0x2, PT ;  /* 0x000000020700780c */ /* 0x040fe40003f46070 */
[C---:B------:R-:W-:Y:S02]  /*2f650*/  ISETP.GE.U32.AND P3, PT, R7.reuse, 0x4, PT ;  /* 0x000000040700780c */ /* 0x040fe40003f66070 */
[C---:B------:R-:W-:Y:S02]  /*2f660*/  ISETP.GE.U32.AND P4, PT, R7.reuse, 0x8, PT ;  /* 0x000000080700780c */ /* 0x040fe40003f86070 */
[----:B------:R-:W-:Y:S01]  /*2f670*/  ISETP.GE.U32.AND P5, PT, R7, 0x10, PT ;  /* 0x000000100700780c */ /* 0x000fe20003fa6070 */
[----:B0-----:R-:W-:Y:S01]  /*2f680*/  IMAD.MOV.U32 R3, RZ, RZ, RZ ;  /* 0x000000ffff037224 */ /* 0x001fe200078e00ff */
[----:B--2---:R-:W-:-:S02]  /*2f690*/  @!P1 MOV R3, R2 ;  /* 0x0000000200039202 */ /* 0x004fc40000000f00 */
[----:B------:R-:W-:-:S03]  /*2f6a0*/  ISETP.NE.AND P1, PT, R7, RZ, PT ;  /* 0x000000ff0700720c */ /* 0x000fc60003f25270 */
[----:B------:R-:W-:-:S10]  /*2f6b0*/  IMAD.MOV.U32 R13, RZ, RZ, R3 ;  /* 0x000000ffff0d7224 */ /* 0x000fd400078e0003 */
[----:B------:R-:W-:Y:S05]  /*2f6c0*/  WARPSYNC.COLLECTIVE R15, `(.L_x_2589) ;  /* 0x000000000f087348 */ /* 0x000fea0003c00000 */
[----:B------:R0:W1:Y:S02]  /*2f6d0*/  SHFL.UP P6, R14, R13, R12, R11 ;  /* 0x0400000c0d0e7389 */ /* 0x00006400000c000b */
[----:B01----:R-:W-:Y:S01]  /*2f6e0*/  ENDCOLLECTIVE ;  /* 0x000000000000791b */ /* 0x003fe20003800000 */
.L_x_2589:
[----:B------:R-:W-:Y:S01]  /*2f6f0*/  IMAD.MOV.U32 R12, RZ, RZ, 0x2 ;  /* 0x00000002ff0c7424 */ /* 0x000fe200078e00ff */
[----:B------:R-:W-:-:S04]  /*2f700*/  SEL R14, R14, RZ, P1 ;  /* 0x000000ff0e0e7207 */ /* 0x000fc80000800000 */
[----:B------:R-:W-:-:S05]  /*2f710*/  IADD3 R2, R3, R14, RZ ;  /* 0x0000000e03027210 */ /* 0x000fca0007ffe0ff */
[----:B------:R-:W-:-:S07]  /*2f720*/  IMAD.MOV.U32 R13, RZ, RZ, R2 ;  /* 0x000000ffff0d7224 */ /* 0x000fce00078e0002 */
[----:B------:R-:W-:Y:S05]  /*2f730*/  WARPSYNC.COLLECTIVE R15, `(.L_x_2590) ;  /* 0x000000000f087348 */ /* 0x000fea0003c00000 */
[----:B------:R0:W1:Y:S02]  /*2f740*/  SHFL.UP P6, R14, R13, R12, R11 ;  /* 0x0400000c0d0e7389 */ /* 0x00006400000c000b */
[----:B01----:R-:W-:Y:S01]  /*2f750*/  ENDCOLLECTIVE ;  /* 0x000000000000791b */ /* 0x003fe20003800000 */
.L_x_2590:
[----:B------:R-:W-:Y:S01]  /*2f760*/  IMAD.MOV.U32 R12, RZ, RZ, 0x4 ;  /* 0x00000004ff0c7424 */ /* 0x000fe200078e00ff */
[----:B------:R-:W-:-:S04]  /*2f770*/  SEL R5, R14, RZ, P2 ;  /* 0x000000ff0e057207 */ /* 0x000fc80001000000 */
[----:B------:R-:W-:-:S05]  /*2f780*/  IADD3 R2, R2, R5, RZ ;  /* 0x0000000502027210 */ /* 0x000fca0007ffe0ff */
[----:B------:R-:W-:-:S07]  /*2f790*/  IMAD.MOV.U32 R13, RZ, RZ, R2 ;  /* 0x000000ffff0d7224 */ /* 0x000fce00078e0002 */
[----:B------:R-:W-:Y:S05]  /*2f7a0*/  WARPSYNC.COLLECTIVE R15, `(.L_x_2591) ;  /* 0x000000000f087348 */ /* 0x000fea0003c00000 */
[----:B------:R0:W1:Y:S02]  /*2f7b0*/  SHFL.UP P6, R14, R13, R12, R11 ;  /* 0x0400000c0d0e7389 */ /* 0x00006400000c000b */
[----:B01----:R-:W-:Y:S01]  /*2f7c0*/  ENDCOLLECTIVE ;  /* 0x000000000000791b */ /* 0x003fe20003800000 */
.L_x_2591:
[----:B------:R-:W-:Y:S01]  /*2f7d0*/  IMAD.MOV.U32 R12, RZ, RZ, 0x8 ;  /* 0x00000008ff0c7424 */ /* 0x000fe200078e00ff */
[----:B------:R-:W-:-:S04]  /*2f7e0*/  SEL R5, R14, RZ, P3 ;  /* 0x000000ff0e057207 */ /* 0x000fc80001800000 */
[----:B------:R-:W-:-:S05]  /*2f7f0*/  IADD3 R2, R2, R5, RZ ;  /* 0x0000000502027210 */ /* 0x000fca0007ffe0ff */
[----:B------:R-:W-:-:S07]  /*2f800*/  IMAD.MOV.U32 R13, RZ, RZ, R2 ;  /* 0x000000ffff0d7224 */ /* 0x000fce00078e0002 */
[----:B------:R-:W-:Y:S05]  /*2f810*/  WARPSYNC.COLLECTIVE R15, `(.L_x_2592) ;  /* 0x000000000f087348 */ /* 0x000fea0003c00000 */
[----:B------:R0:W1:Y:S02]  /*2f820*/  SHFL.UP P6, R14, R13, R12, R11 ;  /* 0x0400000c0d0e7389 */ /* 0x00006400000c000b */
[----:B01----:R-:W-:Y:S01]  /*2f830*/  ENDCOLLECTIVE ;  /* 0x000000000000791b */ /* 0x003fe20003800000 */
.L_x_2592:
[----:B------:R-:W-:Y:S01]  /*2f840*/  IMAD.MOV.U32 R12, RZ, RZ, 0x10 ;  /* 0x00000010ff0c7424 */ /* 0x000fe200078e00ff */
[----:B------:R-:W-:-:S04]  /*2f850*/  SEL R5, R14, RZ, P4 ;  /* 0x000000ff0e057207 */ /* 0x000fc80002000000 */
[----:B------:R-:W-:-:S05]  /*2f860*/  IADD3 R2, R2, R5, RZ ;  /* 0x0000000502027210 */ /* 0x000fca0007ffe0ff */
[----:B------:R-:W-:-:S07]  /*2f870*/  IMAD.MOV.U32 R13, RZ, RZ, R2 ;  /* 0x000000ffff0d7224 */ /* 0x000fce00078e0002 */
[----:B------:R-:W-:Y:S05]  /*2f880*/  WARPSYNC.COLLECTIVE R15, `(.L_x_2593) ;  /* 0x000000000f087348 */ /* 0x000fea0003c00000 */
[----:B------:R0:W1:Y:S02]  /*2f890*/  SHFL.UP P6, R14, R13, R12, R11 ;  /* 0x0400000c0d0e7389 */ /* 0x00006400000c000b */
[----:B01----:R-:W-:Y:S01]  /*2f8a0*/  ENDCOLLECTIVE ;  /* 0x000000000000791b */ /* 0x003fe20003800000 */
.L_x_2593:
[----:B------:R-:W-:Y:S01]  /*2f8b0*/  IMAD.MOV.U32 R12, RZ, RZ, 0x1f ;  /* 0x0000001fff0c7424 */ /* 0x000fe200078e00ff */
[----:B------:R-:W-:Y:S02]  /*2f8c0*/  MOV R11, 0x1f ;  /* 0x0000001f000b7802 */ /* 0x000fe40000000f00 */
[----:B------:R-:W-:-:S04]  /*2f8d0*/  SEL R5, R14, RZ, P5 ;  /* 0x000000ff0e057207 */ /* 0x000fc80002800000 */
[----:B------:R-:W-:-:S05]  /*2f8e0*/  IADD3 R2, R2, R5, RZ ;  /* 0x0000000502027210 */ /* 0x000fca0007ffe0ff */
[----:B------:R-:W-:-:S07]  /*2f8f0*/  IMAD.MOV.U32 R13, RZ, RZ, R2 ;  /* 0x000000ffff0d7224 */ /* 0x000fce00078e0002 */
[----:B------:R-:W-:Y:S05]  /*2f900*/  WARPSYNC.COLLECTIVE R15, `(.L_x_2594) ;  /* 0x000000000f087348 */ /* 0x000fea0003c00000 */
[----:B------:R0:W1:Y:S02]  /*2f910*/  SHFL.IDX P6, R14, R13, R12, R11 ;  /* 0x0000000c0d0e7389 */ /* 0x00006400000c000b */
[----:B01----:R-:W-:Y:S01]  /*2f920*/  ENDCOLLECTIVE ;  /* 0x000000000000791b */ /* 0x003fe20003800000 */
.L_x_2594:
[----:B------:R-:W-:Y:S05]  /*2f930*/  BRA `(.L_x_2595) ;  /* 0xffffffcc00147947 */ /* 0x000fea000383ffff */
.L_x_2474:
[----:B------:R-:W-:Y:S01]  /*2f940*/  BSSY B0, `(.L_x_2596) ;  /* 0x0000008000007945 */ /* 0x000fe20003800000 */
[----:B-----5:R-:W-:Y:S01]  /*2f950*/  IMAD.MOV.U32 R13, RZ, RZ, R3 ;  /* 0x000000ffff0d7224 */ /* 0x020fe200078e0003 */
[----:B------:R-:W-:Y:S01]  /*2f960*/  MOV R11, RZ ;  /* 0x000000ff000b7202 */ /* 0x000fe20000000f00 */
[----:B------:R-:W-:Y:S02]  /*2f970*/  IMAD.MOV.U32 R12, RZ, RZ, 0x1 ;  /* 0x00000001ff0c7424 */ /* 0x000fe400078e00ff */
[----:B------:R-:W-:-:S07]  /*2f980*/  IMAD.MOV.U32 R15, RZ, RZ, -0x1 ;  /* 0xffffffffff0f7424 */ /* 0x000fce00078e00ff */
[----:B0-----:R-:W-:Y:S05]  /*2f990*/  WARPSYNC.COLLECTIVE R15, `(.L_x_2597) ;  /* 0x000000000f087348 */ /* 0x001fea0003c00000 */
[----:B------:R1:W2:Y:S02]  /*2f9a0*/  SHFL.UP P6, R14, R13, R12, R11 ;  /* 0x0400000c0d0e7389 */ /* 0x0002a400000c000b */
[----:B012---:R-:W-:Y:S01]  /*2f9b0*/  ENDCOLLECTIVE ;  /* 0x000000000000791b */ /* 0x007fe20003800000 */
.L_x_2597:
[----:B------:R-:W-:Y:S05]  /*2f9c0*/  BSYNC B0 ;  /* 0x0000000000007941 */ /* 0x000fea0003800000 */
.L_x_2596:
[----:B------:R-:W-:Y:S01]  /*2f9d0*/  SEL R14, R14, RZ, P1 ;  /* 0x000000ff0e0e7207 */ /* 0x000fe20000800000 */
[----:B------:R-:W-:Y:S01]  /*2f9e0*/  IMAD.MOV.U32 R11, RZ, RZ, RZ ;  /* 0x000000ffff0b7224 */ /* 0x000fe200078e00ff */
[----:B------:R-:W-:Y:S01]  /*2f9f0*/  MOV R12, 0x2 ;  /* 0x00000002000c7802 */ /* 0x000fe20000000f00 */
[----:B------:R-:W-:Y:S02]  /*2fa00*/  IMAD.MOV.U32 R15, RZ, RZ, -0x1 ;  /* 0xffffffffff0f7424 */ /* 0x000fe400078e00ff */
[----:B------:R-:W-:-:S07]  /*2fa10*/  IMAD.IADD R13, R3, 0x1, R14 ;  /* 0x00000001030d7824 */ /* 0x000fce00078e020e */
[----:B------:R-:W-:Y:S05]  /*2fa20*/  WARPSYNC.COLLECTIVE R15, `(.L_x_2598) ;  /* 0x000000000f087348 */ /* 0x000fea0003c00000 */
[----:B------:R0:W1:Y:S02]  /*2fa30*/  SHFL.UP P6, R14, R13, R12, R11 ;  /* 0x0400000c0d0e7389 */ /* 0x00006400000c000b */
[----:B01----:R-:W-:Y:S01]  /*2fa40*/  ENDCOLLECTIVE ;  /* 0x000000000000791b */ /* 0x003fe20003800000 */
.L_x_2598:
[----:B------:R-:W-:Y:S01]  /*2fa50*/  IMAD.MOV.U32 R12, RZ, RZ, 0x4 ;  /* 0x00000004ff0c7424 */ /* 0x000fe200078e00ff */
[----:B------:R-:W-:-:S04]  /*2fa60*/  SEL R14, R14, RZ, P2 ;  /* 0x000000ff0e0e7207 */ /* 0x000fc80001000000 */
[----:B------:R-:W-:-:S05]  /*2fa70*/  IADD3 R5, R13, R14, RZ ;  /* 0x0000000e0d057210 */ /* 0x000fca0007ffe0ff */
[----:B------:R-:W-:-:S07]  /*2fa80*/  IMAD.MOV.U32 R13, RZ, RZ, R5 ;  /* 0x000000ffff0d7224 */ /* 0x000fce00078e0005 */
[----:B------:R-:W-:Y:S05]  /*2fa90*/  WARPSYNC.COLLECTIVE R15, `(.L_x_2599) ;  /* 0x000000000f087348 */ /* 0x000fea0003c00000 */
[----:B------:R0:W1:Y:S02]  /*2faa0*/  SHFL.UP P6, R14, R13, R12, R11 ;  /* 0x0400000c0d0e7389 */ /* 0x00006400000c000b */
[----:B01----:R-:W-:Y:S01]  /*2fab0*/  ENDCOLLECTIVE ;  /* 0x000000000000791b */ /* 0x003fe20003800000 */
.L_x_2599:
[----:B------:R-:W-:Y:S01]  /*2fac0*/  IMAD.MOV.U32 R12, RZ, RZ, 0x8 ;  /* 0x00000008ff0c7424 */ /* 0x000fe200078e00ff */
[----:B------:R-:W-:-:S04]  /*2fad0*/  SEL R6, R14, RZ, P3 ;  /* 0x000000ff0e067207 */ /* 0x000fc80001800000 */
[----:B------:R-:W-:-:S05]  /*2fae0*/  IADD3 R6, R5, R6, RZ ;  /* 0x0000000605067210 */ /* 0x000fca0007ffe0ff */
[----:B------:R-:W-:-:S07]  /*2faf0*/  IMAD.MOV.U32 R13, RZ, RZ, R6 ;  /* 0x000000ffff0d7224 */ /* 0x000fce00078e0006 */
[----:B------:R-:W-:Y:S05]  /*2fb00*/  WARPSYNC.COLLECTIVE R15, `(.L_x_2600) ;  /* 0x000000000f087348 */ /* 0x000fea0003c00000 */
[----:B------:R0:W1:Y:S02]  /*2fb10*/  SHFL.UP P6, R14, R13, R12, R11 ;  /* 0x0400000c0d0e7389 */ /* 0x00006400000c000b */
[----:B01----:R-:W-:Y:S01]  /*2fb20*/  ENDCOLLECTIVE ;  /* 0x000000000000791b */ /* 0x003fe20003800000 */
.L_x_2600:
[----:B------:R-:W-:Y:S01]  /*2fb30*/  IMAD.MOV.U32 R12, RZ, RZ, 0x10 ;  /* 0x00000010ff0c7424 */ /* 0x000fe200078e00ff */
[----:B------:R-:W-:-:S04]  /*2fb40*/  SEL R7, R14, RZ, P4 ;  /* 0x000000ff0e077207 */ /* 0x000fc80002000000 */
[----:B------:R-:W-:-:S05]  /*2fb50*/  IADD3 R7, R6, R7, RZ ;  /* 0x0000000706077210 */ /* 0x000fca0007ffe0ff */
[----:B------:R-:W-:-:S07]  /*2fb60*/  IMAD.MOV.U32 R13, RZ, RZ, R7 ;  /* 0x000000ffff0d7224 */ /* 0x000fce00078e0007 */
[----:B------:R-:W-:Y:S05]  /*2fb70*/  WARPSYNC.COLLECTIVE R15, `(.L_x_2601) ;  /* 0x000000000f087348 */ /* 0x000fea0003c00000 */
[----:B------:R0:W1:Y:S02]  /*2fb80*/  SHFL.UP P6, R14, R13, R12, R11 ;  /* 0x0400000c0d0e7389 */ /* 0x00006400000c000b */
[----:B01----:R-:W-:Y:S01]  /*2fb90*/  ENDCOLLECTIVE ;  /* 0x000000000000791b */ /* 0x003fe20003800000 */
.L_x_2601:
        /* <DEDUP_REMOVED lines=8> */
.L_x_2602:
[----:B------:R-:W-:Y:S05]  /*2fc20*/  BRA `(.L_x_2603) ;  /* 0xffffffc800fc7947 */ /* 0x000fea000383ffff */
.L_x_2476:
[----:B------:R-:W-:Y:S01]  /*2fc30*/  BSSY B0, `(.L_x_2604) ;  /* 0x0000006000007945 */ /* 0x000fe20003800000 */
[----:B------:R-:W-:Y:S01]  /*2fc40*/  PLOP3.LUT P6, PT, P6, PT, PT, 0x8, 0x0 ;  /* 0x000000000000781c */ /* 0x000fe200037ce170 */
[----:B------:R-:W-:-:S12]  /*2fc50*/  IMAD.MOV.U32 R15, RZ, RZ, -0x1 ;  /* 0xffffffffff0f7424 */ /* 0x000fd800078e00ff */
[----:B0-----:R-:W-:Y:S05]  /*2fc60*/  WARPSYNC.COLLECTIVE R15, `(.L_x_2605) ;  /* 0x000000000f087348 */ /* 0x001fea0003c00000 */
[----:B------:R-:W-:Y:S01]  /*2fc70*/  VOTE.ANY R14, PT, P6 ;  /* 0x00000000000e7806 */ /* 0x000fe200030e0100 */
[----:B0-----:R-:W-:Y:S06]  /*2fc80*/  ENDCOLLECTIVE ;  /* 0x000000000000791b */ /* 0x001fec0003800000 */
.L_x_2605:
[----:B------:R-:W-:Y:S05]  /*2fc90*/  BSYNC B0 ;  /* 0x0000000000007941 */ /* 0x000fea0003800000 */
.L_x_2604:
[----:B------:R-:W-:Y:S01]  /*2fca0*/  IMAD.MOV.U32 R6, RZ, RZ, R14 ;  /* 0x000000ffff067224 */ /* 0x000fe200078e000e */
[----:B------:R-:W-:Y:S01]  /*2fcb0*/  MOV R13, R3 ;  /* 0x00000003000d7202 */ /* 0x000fe20000000f00 */
[----:B------:R-:W-:Y:S01]  /*2fcc0*/  IMAD.MOV.U32 R11, RZ, RZ, 0x1f ;  /* 0x0000001fff0b7424 */ /* 0x000fe200078e00ff */
[----:B------:R-:W-:Y:S01]  /*2fcd0*/  MOV R15, 0xffffffff ;  /* 0xffffffff000f7802 */ /* 0x000fe20000000f00 */
[----:B------:R-:W0:Y:S02]  /*2fce0*/  POPC R7, R6 ;  /* 0x0000000600077309 */ /* 0x000e240000000000 */
[----:B0-----:R-:W-:-:S07]  /*2fcf0*/  IMAD.MOV.U32 R12, RZ, RZ, R7 ;  /* 0x000000ffff0c7224 */ /* 0x001fce00078e0007 */
[----:B------:R-:W-:Y:S05]  /*2fd00*/  WARPSYNC.COLLECTIVE R15, `(.L_x_2606) ;  /* 0x000000000f087348 */ /* 0x000fea0003c00000 */
[----:B------:R0:W1:Y:S02]  /*2fd10*/  SHFL.IDX P6, R14, R13, R12, R11 ;  /* 0x0000000c0d0e7389 */ /* 0x00006400000c000b */
[----:B01----:R-:W-:Y:S01]  /*2fd20*/  ENDCOLLECTIVE ;  /* 0x000000000000791b */ /* 0x003fe20003800000 */
.L_x_2606:
[----:B------:R-:W-:Y:S01]  /*2fd30*/  IMAD.MOV.U32 R4, RZ, RZ, R14 ;  /* 0x000000ffff047224 */ /* 0x000fe200078e000e */
[----:B------:R-:W-:Y:S06]  /*2fd40*/  BRA `(.L_x_2607) ;  /* 0xffffffc800ec7947 */ /* 0x000fec000383ffff */
.L_x_2478:
[----:B------:R-:W-:Y:S01]  /*2fd50*/  BSSY B0, `(.L_x_2608) ;  /* 0x0000007000007945 */ /* 0x000fe20003800000 */
[----:B------:R-:W-:Y:S01]  /*2fd60*/  IMAD.MOV.U32 R13, RZ, RZ, R2 ;  /* 0x000000ffff0d7224 */ /* 0x000fe200078e0002 */
[----:B------:R-:W-:Y:S01]  /*2fd70*/  MOV R11, 0x1f ;  /* 0x0000001f000b7802 */ /* 0x000fe20000000f00 */
[----:B------:R-:W-:-:S07]  /*2fd80*/  IMAD.MOV.U32 R15, RZ, RZ, -0x1 ;  /* 0xffffffffff0f7424 */ /* 0x000fce00078e00ff */
[----:B012---:R-:W-:Y:S05]  /*2fd90*/  WARPSYNC.COLLECTIVE R15, `(.L_x_2609) ;  /* 0x000000000f087348 */ /* 0x007fea0003c00000 */
[----:B------:R3:W4:Y:S02]  /*2fda0*/  SHFL.IDX P6, R14, R13, R12, R11 ;  /* 0x0000000c0d0e7389 */ /* 0x00072400000c000b */
[----:B01234-:R-:W-:Y:S01]  /*2fdb0*/  ENDCOLLECTIVE ;  /* 0x000000000000791b */ /* 0x01ffe20003800000 */
.L_x_2609:
[----:B------:R-:W-:Y:S05]  /*2fdc0*/  BSYNC B0 ;  /* 0x0000000000007941 */ /* 0x000fea0003800000 */
.L_x_2608:
[----:B------:R-:W-:Y:S01]  /*2fdd0*/  IMAD.MOV.U32 R9, RZ, RZ, R14 ;  /* 0x000000ffff097224 */ /* 0x000fe200078e000e */
[----:B------:R-:W-:Y:S06]  /*2fde0*/  BRA `(.L_x_2477) ;  /* 0xffffffc800e07947 */ /* 0x000fec000383ffff */
.L_x_2482:
[----:B0-----:R0:W1:Y:S02]  /*2fdf0*/  SYNCS.PHASECHK.TRANS64.TRYWAIT P0, [R0+URZ+0x29820], R3 ;  /* 0x02982003000075a7 */ /* 0x001064000800017f */
[----:B-1----:R-:W-:Y:S05]  /*2fe00*/  @!P0 NANOSLEEP.SYNCS 0x989680 ;  /* 0x009896800000895d */ /* 0x002fea0003900000 */
[----:B------:R-:W1:Y:S02]  /*2fe10*/  @!P0 SYNCS.PHASECHK.TRANS64 P0, [R0+URZ+0x29820], R3 ;  /* 0x02982003000085a7 */ /* 0x000e64000800007f */
[----:B-1----:R-:W-:Y:S05]  /*2fe20*/  @!P0 BRA `(.L_x_2482) ;  /* 0xfffffffc00f08947 */ /* 0x002fea000383ffff */
[----:B------:R-:W-:Y:S05]  /*2fe30*/  BRA `(.L_x_2610) ;  /* 0xffffffd000947947 */ /* 0x000fea000383ffff */
.L_x_2483:
        /* <DEDUP_REMOVED lines=11> */
.L_x_2612:
[----:B------:R-:W-:Y:S05]  /*2fef0*/  BSYNC B0 ;  /* 0x0000000000007941 */ /* 0x000fea0003800000 */
.L_x_2611:
[----:B------:R-:W-:Y:S05]  /*2ff00*/  BRA `(.L_x_2613) ;  /* 0xffffffd0007c7947 */ /* 0x000fea000383ffff */
.L_x_2484:
[----:B------:R-:W-:Y:S01]  /*2ff10*/  BSSY B0, `(.L_x_2614) ;  /* 0x0000006000007945 */ /* 0x000fe20003800000 */
[----:B------:R-:W-:-:S07]  /*2ff20*/  IMAD.MOV.U32 R15, RZ, RZ, -0x1 ;  /* 0xffffffffff0f7424 */ /* 0x000fce00078e00ff */
[----:B01----:R-:W-:Y:S05]  /*2ff30*/  WARPSYNC.COLLECTIVE R15, `(.L_x_2615) ;  /* 0x000000000f0c7348 */ /* 0x003fea0003c00000 */
[----:B------:R-:W-:Y:S02]  /*2ff40*/  ELECT P6, UR62, PT ;  /* 0x00000000003e782f */ /* 0x000fe400038c0000 */
[----:B------:R-:W-:Y:S01]  /*2ff50*/  MOV R14, UR62 ;  /* 0x0000003e000e7c02 */ /* 0x000fe20008000f00 */
[----:B01----:R-:W-:Y:S10]  /*2ff60*/  ENDCOLLECTIVE ;  /* 0x000000000000791b */ /* 0x003ff40003800000 */
.L_x_2615:
[----:B------:R-:W-:Y:S05]  /*2ff70*/  BSYNC B0 ;  /* 0x0000000000007941 */ /* 0x000fea0003800000 */
.L_x_2614:
[----:B------:R-:W-:Y:S05]  /*2ff80*/  BRA `(.L_x_2616) ;  /* 0xffffffd000707947 */ /* 0x000fea000383ffff */
.L_x_2486:
[----:B0-----:R0:W1:Y:S02]  /*2ff90*/  SYNCS.PHASECHK.TRANS64.TRYWAIT P1, [R6+URZ], R5 ;  /* 0x00000005060075a7 */ /* 0x001064000802017f */
[----:B-1----:R-:W-:Y:S05]  /*2ffa0*/  @!P1 NANOSLEEP.SYNCS 0x989680 ;  /* 0x009896800000995d */ /* 0x002fea0003900000 */
[----:B------:R-:W1:Y:S02]  /*2ffb0*/  @!P1 SYNCS.PHASECHK.TRANS64 P1, [R6+URZ], R5 ;  /* 0x00000005060095a7 */ /* 0x000e64000802007f */
[----:B-1----:R-:W-:Y:S05]  /*2ffc0*/  @!P1 BRA `(.L_x_2486) ;  /* 0xfffffffc00f09947 */ /* 0x002fea000383ffff */
[----:B------:R-:W-:Y:S05]  /*2ffd0*/  BRA `(.L_x_2617) ;  /* 0xffffffd000ac7947 */ /* 0x000fea000383ffff */
.L_x_2487:
[----:B-1----:R1:W2:Y:S02]  /*2ffe0*/  SYNCS.PHASECHK.TRANS64.TRYWAIT P1, [R7+URZ], R2 ;  /* 0x00000002070075a7 */ /* 0x0022a4000802017f */
[----:B--2---:R-:W-:Y:S05]  /*2fff0*/  @!P1 NANOSLEEP.SYNCS 0x989680 ;  /* 0x009896800000995d */ /* 0x004fea0003900000 */
[----:B------:R-:W2:Y:S02]  /*30000*/  @!P1 SYNCS.PHASECHK.TRANS64 P1, [R7+URZ], R2 ;  /* 0x00000002070095a7 */ /* 0x000ea4000802007f */
[----:B--2---:R-:W-:Y:S05]  /*30010*/  @!P1 BRA `(.L_x_2487) ;  /* 0xfffffffc00f09947 */ /* 0x004fea000383ffff */
[----:B------:R-:W-:Y:S05]  /*30020*/  BRA `(.L_x_2618) ;  /* 0xffffffd000a07947 */ /* 0x000fea000383ffff */
.L_x_2489:
[----:B--2---:R2:W3:Y:S02]  /*30030*/  SYNCS.PHASECHK.TRANS64.TRYWAIT P1, [R4+URZ+0x29860], R5 ;  /* 0x02986005040075a7 */ /* 0x0044e4000802017f */
[----:B---3--:R-:W-:Y:S05]  /*30040*/  @!P1 NANOSLEEP.SYNCS 0x989680 ;  /* 0x009896800000995d */ /* 0x008fea0003900000 */
[----:B------:R-:W3:Y:S02]  /*30050*/  @!P1 SYNCS.PHASECHK.TRANS64 P1, [R4+URZ+0x29860], R5 ;  /* 0x02986005040095a7 */ /* 0x000ee4000802007f */
[----:B---3--:R-:W-:Y:S05]  /*30060*/  @!P1 BRA `(.L_x_2489) ;  /* 0xfffffffc00f09947 */ /* 0x008fea000383ffff */
[----:B------:R-:W-:Y:S05]  /*30070*/  BRA `(.L_x_2619) ;  /* 0xffffffd000a47947 */ /* 0x000fea000383ffff */
.L_x_2491:
[----:B---3--:R3:W4:Y:S02]  /*30080*/  SYNCS.PHASECHK.TRANS64.TRYWAIT P1, [R3+URZ+0x29860], R2 ;  /* 0x02986002030075a7 */ /* 0x008724000802017f */
[----:B----4-:R-:W-:Y:S05]  /*30090*/  @!P1 NANOSLEEP.SYNCS 0x989680 ;  /* 0x009896800000995d */ /* 0x010fea0003900000 */
[----:B------:R-:W4:Y:S02]  /*300a0*/  @!P1 SYNCS.PHASECHK.TRANS64 P1, [R3+URZ+0x29860], R2 ;  /* 0x02986002030095a7 */ /* 0x000f24000802007f */
[----:B----4-:R-:W-:Y:S05]  /*300b0*/  @!P1 BRA `(.L_x_2491) ;  /* 0xfffffffc00f09947 */ /* 0x010fea000383ffff */
[----:B------:R-:W-:Y:S05]  /*300c0*/  BRA `(.L_x_2620) ;  /* 0xffffffd000a47947 */ /* 0x000fea000383ffff */
.L_x_2493:
[----:B----4-:R4:W0:Y:S02]  /*300d0*/  SYNCS.PHASECHK.TRANS64.TRYWAIT P0, [R4+URZ+0x29880], R5 ;  /* 0x02988005040075a7 */ /* 0x010824000800017f */
[----:B0-----:R-:W-:Y:S05]  /*300e0*/  @!P0 NANOSLEEP.SYNCS 0x989680 ;  /* 0x009896800000895d */ /* 0x001fea0003900000 */
[----:B------:R-:W0:Y:S02]  /*300f0*/  @!P0 SYNCS.PHASECHK.TRANS64 P0, [R4+URZ+0x29880], R5 ;  /* 0x02988005040085a7 */ /* 0x000e24000800007f */
[----:B0-----:R-:W-:Y:S05]  /*30100*/  @!P0 BRA `(.L_x_2493) ;  /* 0xfffffffc00f08947 */ /* 0x001fea000383ffff */
[----:B------:R-:W-:Y:S05]  /*30110*/  BRA `(.L_x_2494) ;  /* 0xffffffd000a07947 */ /* 0x000fea000383ffff */
.L_x_2621:
        /* <DEDUP_REMOVED lines=14> */
.L_x_2631:


//--------------------- .nv.global.init           --------------------------
	.section	.nv.global.init,"aw",@progbits
	.align	4
.nv.global.init:
	.type		_ZZN5flash28permute_output_fp8_VcolmajorIN4cute6TensorINS1_11ArrayEngineIN7cutlass10bfloat16_tELm64EEENS1_6LayoutINS1_5tupleIJNS8_IJNS1_1CILi2EEESA_NS9_ILi16EEEEEENS9_ILi1EEESD_EEENS8_IJNS8_IJSD_SA_NS9_ILi4EEEEEENS9_ILi0EEESH_EEEEEEEEEvRT_E9upper_map,@object
	.size		_ZZN5flash28permute_output_fp8_VcolmajorIN4cute6TensorINS1_11ArrayEngineIN7cutlass10bfloat16_tELm64EEENS1_6LayoutINS1_5tupleIJNS8_IJNS1_1CILi2EEESA_NS9_ILi16EEEEEENS9_ILi1EEESD_EEENS8_IJNS8_IJSD_SA_NS9_ILi4EEEEEENS9_ILi0EEESH_EEEEEEEEEvRT_E9upper_map,($str$25 - _ZZN5flash28permute_output_fp8_VcolmajorIN4cute6TensorINS1_11ArrayEngineIN7cutlass10bfloat16_tELm64EEENS1_6LayoutINS1_5tupleIJNS8_IJNS1_1CILi2EEESA_NS9_ILi16EEEEEENS9_ILi1EEESD_EEENS8_IJNS8_IJSD_SA_NS9_ILi4EEEEEENS9_ILi0EEESH_EEEEEEEEEvRT_E9upper_map)
_ZZN5flash28permute_output_fp8_VcolmajorIN4cute6TensorINS1_11ArrayEngineIN7cutlass10bfloat16_tELm64EEENS1_6LayoutINS1_5tupleIJNS8_IJNS1_1CILi2EEESA_NS9_ILi16EEEEEENS9_ILi1EEESD_EEENS8_IJNS8_IJSD_SA_NS9_ILi4EEEEEENS9_ILi0EEESH_EEEEEEEEEvRT_E9upper_map:
        /*0000*/ 	.byte	0x00, 0x00, 0x00, 0x00, 0x02, 0x00, 0x00, 0x00, 0x03, 0x00, 0x00, 0x00, 0x01, 0x00, 0x00, 0x00
	.type		$str$25,@object
	.size		$str$25,($str$26 - $str$25)
$str$25:
        /*0010*/ 	.byte	0x28, 0x61, 0x64, 0x64, 0x72, 0x65, 0x73, 0x73, 0x20, 0x26, 0x20, 0x6d, 0x61, 0x73, 0x6b, 0x29
        /*0020*/ 	.byte	0x20, 0x3d, 0x3d, 0x20, 0x30, 0x00
	.type		$str$26,@object
	.size		$str$26,(__unnamed_7 - $str$26)
$str$26:
        /*0026*/ 	.byte	0x2f, 0x74, 0x6d, 0x70, 0x2f, 0x6f, 0x73, 0x73, 0x5f, 0x6b, 0x65, 0x72, 0x6e, 0x65, 0x6c, 0x73
        /*0036*/ 	.byte	0x5f, 0x73, 0x72, 0x63, 0x2f, 0x66, 0x6c, 0x61, 0x73, 0x68, 0x5f, 0x61, 0x74, 0x74, 0x65, 0x6e
        /*0046*/ 	.byte	0x74, 0x69, 0x6f, 0x6e, 0x2f, 0x63, 0x73, 0x72, 0x63, 0x2f, 0x63, 0x75, 0x74, 0x6c, 0x61, 0x73
        /*0056*/ 	.byte	0x73, 0x2f, 0x69, 0x6e, 0x63, 0x6c, 0x75, 0x64, 0x65, 0x2f, 0x63, 0x75, 0x74, 0x65, 0x2f, 0x70
        /*0066*/ 	.byte	0x6f, 0x69, 0x6e, 0x74, 0x65, 0x72, 0x5f, 0x66, 0x6c, 0x61, 0x67, 0x67, 0x65, 0x64, 0x2e, 0x68
        /*0076*/ 	.byte	0x70, 0x70, 0x00
	.type		__unnamed_7,@object
	.size		__unnamed_7,(__unnamed_12 - __unnamed_7)
__unnamed_7:
        /* <DEDUP_REMOVED lines=24> */
        /*01f9*/ 	.byte	0x3e, 0x3e, 0x20, 0x26, 0x5d, 0x00
	.type		__unnamed_12,@object
	.size		__unnamed_12,(__unnamed_6 - __unnamed_12)
__unnamed_12:
        /* <DEDUP_REMOVED lines=25> */
	.type		__unnamed_6,@object
	.size		__unnamed_6,(__unnamed_10 - __unnamed_6)
__unnamed_6:
        /* <DEDUP_REMOVED lines=25> */
	.type		__unnamed_10,@object
	.size		__unnamed_10,(__unnamed_3 - __unnamed_10)
__unnamed_10:
        /* <DEDUP_REMOVED lines=29> */
        /*06db*/ 	.byte	0x5d, 0x00
	.type		__unnamed_3,@object
	.size		__unnamed_3,(__unnamed_9 - __unnamed_3)
__unnamed_3:
        /* <DEDUP_REMOVED lines=30> */
	.type		__unnamed_9,@object
	.size		__unnamed_9,(__unnamed_2 - __unnamed_9)
__unnamed_9:
        /* <DEDUP_REMOVED lines=30> */
	.type		__unnamed_2,@object
	.size		__unnamed_2,(__unnamed_11 - __unnamed_2)
__unnamed_2:
        /* <DEDUP_REMOVED lines=30> */
	.type		__unnamed_11,@object
	.size		__unnamed_11,(__unnamed_4 - __unnamed_11)
__unnamed_11:
        /* <DEDUP_REMOVED lines=30> */
	.type		__unnamed_4,@object
	.size		__unnamed_4,(__unnamed_5 - __unnamed_4)
__unnamed_4:
        /* <DEDUP_REMOVED lines=30> */
	.type		__unnamed_5,@object
	.size		__unnamed_5,(__unnamed_8 - __unnamed_5)
__unnamed_5:
        /* <DEDUP_REMOVED lines=29> */
        /*11c7*/ 	.byte	0x3e, 0x5d, 0x00
	.type		__unnamed_8,@object
	.size		__unnamed_8,(__unnamed_1 - __unnamed_8)
__unnamed_8:
        /* <DEDUP_REMOVED lines=30> */
	.type		__unnamed_1,@object
	.size		__unnamed_1,(.L_0 - __unnamed_1)
__unnamed_1:
        /* <DEDUP_REMOVED lines=29> */
        /*156e*/ 	.byte	0x3e, 0x20, 0x26, 0x5d, 0x00
.L_0:


//--------------------- .nv.shared._ZN7cutlass13device_kernelIN5flash11enable_sm90INS1_16FlashAttnFwdSm90INS1_25CollectiveMainloopFwdSm90ILi2EN4cute5tupleIJNS5_1CILi1EEES8_S8_EEENS6_IJNS7_ILi128EEENS7_ILi160EEENS7_ILi192EEEEEELi128ENS_12float_e4m3_tEfNS_4arch4Sm90ELb0ELb0ELb1ELb0ELb0ELb0ELb0ELb1ELb1ELb0ELb0ELb0EEENS1_21CollectiveEpilogueFwdINS6_IJSA_SA_SB_EEES9_NS_10bfloat16_tESG_Li256ELb0ELb0ELb0ELb1EEENS1_29StaticPersistentTileSchedulerILb0EEEEEEEEEvNT_6ParamsE --------------------------
	.section	.nv.shared._ZN7cutlass13device_kernelIN5flash11enable_sm90INS1_16FlashAttnFwdSm90INS1_25CollectiveMainloopFwdSm90ILi2EN4cute5tupleIJNS5_1CILi1EEES8_S8_EEENS6_IJNS7_ILi128EEENS7_ILi160EEENS7_ILi192EEEEEELi128ENS_12float_e4m3_tEfNS_4arch4Sm90ELb0ELb0ELb1ELb0ELb0ELb0ELb0ELb1ELb1ELb0ELb0ELb0EEENS1_21CollectiveEpilogueFwdINS6_IJSA_SA_SB_EEES9_NS_10bfloat16_tESG_Li256ELb0ELb0ELb0ELb1EEENS1_29StaticPersistentTileSchedulerILb0EEEEEEEEEvNT_6ParamsE,"aw",@nobits
	.sectionflags	@""
	.align	16
	.zero		1024


//--------------------- .nv.shared.reserved.0     --------------------------
	.section	.nv.shared.reserved.0,"aw",@nobits
	.weak		__nv_reservedSMEM_offset_0_alias
	.size		__nv_reservedSMEM_offset_0_alias, 0, 0
	.other		__nv_reservedSMEM_offset_0_alias,@"STO_CUDA_RESERVED_SHARED STV_DEFAULT"
__nv_reservedSMEM_offset_0_alias:
	.zero		0


//--------------------- .nv.global                --------------------------
	.section	.nv.global,"aw",@nobits
.nv.global:
	.type		_ZN78_INTERNAL_1514b722_42_flash_fwd_hdim192_128_e4m3_softcap_sm90_cu_c784774a_34494cute1_E,@object
	.size		_ZN78_INTERNAL_1514b722_42_flash_fwd_hdim192_128_e4m3_softcap_sm90_cu_c784774a_34494cute1_E,(_ZN78_INTERNAL_1514b722_42_flash_fwd_hdim192_128_e4m3_softcap_sm90_cu_c784774a_34494cuda3std3__45__cpo6cbeginE - _ZN78_INTERNAL_1514b722_42_flash_fwd_hdim192_128_e4m3_softcap_sm90_cu_c784774a_34494cute1_E)
_ZN78_INTERNAL_1514b722_42_flash_fwd_hdim192_128_e4m3_softcap_sm90_cu_c784774a_34494cute1_E:
	.zero		1
	.type		_ZN78_INTERNAL_1514b722_42_flash_fwd_hdim192_128_e4m3_softcap_sm90_cu_c784774a_34494cuda3std3__45__cpo6cbeginE,@object
	.size		_ZN78_INTERNAL_1514b722_42_flash_fwd_hdim192_128_e4m3_softcap_sm90_cu_c784774a_34494cuda3std3__45__cpo6cbeginE,(_ZN78_INTERNAL_1514b722_42_flash_fwd_hdim192_128_e4m3_softcap_sm90_cu_c784774a_34494cuda3std3__48in_placeE - _ZN78_INTERNAL_1514b722_42_flash_fwd_hdim192_128_e4m3_softcap_sm90_cu_c784774a_34494cuda3std3__45__cpo6cbeginE)
_ZN78_INTERNAL_1514b722_42_flash_fwd_hdim192_128_e4m3_softcap_sm90_cu_c784774a_34494cuda3std3__45__cpo6cbeginE:
	.zero		1
	.type		_ZN78_INTERNAL_1514b722_42_flash_fwd_hdim192_128_e4m3_softcap_sm90_cu_c784774a_34494cuda3std3__48in_placeE,@object
	.size		_ZN78_INTERNAL_1514b722_42_flash_fwd_hdim192_128_e4m3_softcap_sm90_cu_c784774a_34494cuda3std3__48in_placeE,(_ZN78_INTERNAL_1514b722_42_flash_fwd_hdim192_128_e4m3_softcap_sm90_cu_c784774a_34494cuda3std6ranges3__45__cpo9iter_moveE - _ZN78_INTERNAL_1514b722_42_flash_fwd_hdim192_128_e4m3_softcap_sm90_cu_c784774a_34494cuda3std3__48in_placeE)
_ZN78_INTERNAL_1514b722_42_flash_fwd_hdim192_128_e4m3_softcap_sm90_cu_c784774a_34494cuda3std3__48in_placeE:
	.zero		1
	.type		_ZN78_INTERNAL_1514b722_42_flash_fwd_hdim192_128_e4m3_softcap_sm90_cu_c784774a_34494cuda3std6ranges3__45__cpo9iter_moveE,@object
	.size		_ZN78_INTERNAL_1514b722_42_flash_fwd_hdim192_128_e4m3_softcap_sm90_cu_c784774a_34494cuda3std6ranges3__45__cpo9iter_moveE,(_ZN78_INTERNAL_1514b722_42_flash_fwd_hdim192_128_e4m3_softcap_sm90_cu_c784774a_34494cuda3std3__45__cpo5beginE - _ZN78_INTERNAL_1514b722_42_flash_fwd_hdim192_128_e4m3_softcap_sm90_cu_c784774a_34494cuda3std6ranges3__45__cpo9iter_moveE)
_ZN78_INTERNAL_1514b722_42_flash_fwd_hdim192_128_e4m3_softcap_sm90_cu_c784774a_34494cuda3std6ranges3__45__cpo9iter_moveE:
	.zero		1
	.type		_ZN78_INTERNAL_1514b722_42_flash_fwd_hdim192_128_e4m3_softcap_sm90_cu_c784774a_34494cuda3std3__45__cpo5beginE,@object
	.size		_ZN78_INTERNAL_1514b722_42_flash_fwd_hdim192_128_e4m3_softcap_sm90_cu_c784774a_34494cuda3std3__45__cpo5beginE,(_ZN78_INTERNAL_1514b722_42_flash_fwd_hdim192_128_e4m3_softcap_sm90_cu_c784774a_34494cuda3std3__480_GLOBAL__N__1514b722_42_flash_fwd_hdim192_128_e4m3_softcap_sm90_cu_c784774a_34496ignoreE - _ZN78_INTERNAL_1514b722_42_flash_fwd_hdim192_128_e4m3_softcap_sm90_cu_c784774a_34494cuda3std3__45__cpo5beginE)
_ZN78_INTERNAL_1514b722_42_flash_fwd_hdim192_128_e4m3_softcap_sm90_cu_c784774a_34494cuda3std3__45__cpo5beginE:
	.zero		1
	.type		_ZN78_INTERNAL_1514b722_42_flash_fwd_hdim192_128_e4m3_softcap_sm90_cu_c784774a_34494cuda3std3__480_GLOBAL__N__1514b722_42_flash_fwd_hdim192_128_e4m3_softcap_sm90_cu_c784774a_34496ignoreE,@object
	.size		_ZN78_INTERNAL_1514b722_42_flash_fwd_hdim192_128_e4m3_softcap_sm90_cu_c784774a_34494cuda3std3__480_GLOBAL__N__1514b722_42_flash_fwd_hdim192_128_e4m3_softcap_sm90_cu_c784774a_34496ignoreE,(_ZN78_INTERNAL_1514b722_42_flash_fwd_hdim192_128_e4m3_softcap_sm90_cu_c784774a_34494cute7productE - _ZN78_INTERNAL_1514b722_42_flash_fwd_hdim192_128_e4m3_softcap_sm90_cu_c784774a_34494cuda3std3__480_GLOBAL__N__1514b722_42_flash_fwd_hdim192_128_e4m3_softcap_sm90_cu_c784774a_34496ignoreE)
_ZN78_INTERNAL_1514b722_42_flash_fwd_hdim192_128_e4m3_softcap_sm90_cu_c784774a_34494cuda3std3__480_GLOBAL__N__1514b722_42_flash_fwd_hdim192_128_e4m3_softcap_sm90_cu_c784774a_34496ignoreE:
	.zero		1
	.type		_ZN78_INTERNAL_1514b722_42_flash_fwd_hdim192_128_e4m3_softcap_sm90_cu_c784774a_34494cute7productE,@object
	.size		_ZN78_INTERNAL_1514b722_42_flash_fwd_hdim192_128_e4m3_softcap_sm90_cu_c784774a_34494cute7productE,(_ZN78_INTERNAL_1514b722_42_flash_fwd_hdim192_128_e4m3_softcap_sm90_cu_c784774a_34494cuda3std3__45__cpo3endE - _ZN78_INTERNAL_1514b722_42_flash_fwd_hdim192_128_e4m3_softcap_sm90_cu_c784774a_34494cute7productE)
_ZN78_INTERNAL_1514b722_42_flash_fwd_hdim192_128_e4m3_softcap_sm90_cu_c784774a_34494cute7productE:
	.zero		1
	.type		_ZN78_INTERNAL_1514b722_42_flash_fwd_hdim192_128_e4m3_softcap_sm90_cu_c784774a_34494cuda3std3__45__cpo3endE,@object
	.size		_ZN78_INTERNAL_1514b722_42_flash_fwd_hdim192_128_e4m3_softcap_sm90_cu_c784774a_34494cuda3std3__45__cpo3endE,(_ZN78_INTERNAL_1514b722_42_flash_fwd_hdim192_128_e4m3_softcap_sm90_cu_c784774a_34494cuda3std3__419piecewise_constructE - _ZN78_INTERNAL_1514b722_42_flash_fwd_hdim192_128_e4m3_softcap_sm90_cu_c784774a_34494cuda3std3__45__cpo3endE)
_ZN78_INTERNAL_1514b722_42_flash_fwd_hdim192_128_e4m3_softcap_sm90_cu_c784774a_34494cuda3std3__45__cpo3endE:
	.zero		1
	.type		_ZN78_INTERNAL_1514b722_42_flash_fwd_hdim192_128_e4m3_softcap_sm90_cu_c784774a_34494cuda3std3__419piecewise_constructE,@object
	.size		_ZN78_INTERNAL_1514b722_42_flash_fwd_hdim192_128_e4m3_softcap_sm90_cu_c784774a_34494cuda3std3__419piecewise_constructE,(_ZN78_INTERNAL_1514b722_42_flash_fwd_hdim192_128_e4m3_softcap_sm90_cu_c784774a_34494cuda3std3__45__cpo4cendE - _ZN78_INTERNAL_1514b722_42_flash_fwd_hdim192_128_e4m3_softcap_sm90_cu_c784774a_34494cuda3std3__419piecewise_constructE)
_ZN78_INTERNAL_1514b722_42_flash_fwd_hdim192_128_e4m3_softcap_sm90_cu_c784774a_34494cuda3std3__419piecewise_constructE:
	.zero		1
	.type		_ZN78_INTERNAL_1514b722_42_flash_fwd_hdim192_128_e4m3_softcap_sm90_cu_c784774a_34494cuda3std3__45__cpo4cendE,@object
	.size		_ZN78_INTERNAL_1514b722_42_flash_fwd_hdim192_128_e4m3_softcap_sm90_cu_c784774a_34494cuda3std3__45__cpo4cendE,(_ZN78_INTERNAL_1514b722_42_flash_fwd_hdim192_128_e4m3_softcap_sm90_cu_c784774a_34494cuda3std6ranges3__45__cpo4swapE - _ZN78_INTERNAL_1514b722_42_flash_fwd_hdim192_128_e4m3_softcap_sm90_cu_c784774a_34494cuda3std3__45__cpo4cendE)
_ZN78_INTERNAL_1514b722_42_flash_fwd_hdim192_128_e4m3_softcap_sm90_cu_c784774a_34494cuda3std3__45__cpo4cendE:
	.zero		1
	.type		_ZN78_INTERNAL_1514b722_42_flash_fwd_hdim192_128_e4m3_softcap_sm90_cu_c784774a_34494cuda3std6ranges3__45__cpo4swapE,@object
	.size		_ZN78_INTERNAL_1514b722_42_flash_fwd_hdim192_128_e4m3_softcap_sm90_cu_c784774a_34494cuda3std6ranges3__45__cpo4swapE,(.L_20 - _ZN78_INTERNAL_1514b722_42_flash_fwd_hdim192_128_e4m3_softcap_sm90_cu_c784774a_34494cuda3std6ranges3__45__cpo4swapE)
_ZN78_INTERNAL_1514b722_42_flash_fwd_hdim192_128_e4m3_softcap_sm90_cu_c784774a_34494cuda3std6ranges3__45__cpo4swapE:
	.zero		1
.L_20:


//--------------------- .nv.shared._ZN7cutlass13device_kernelIN5flash11enable_sm90INS1_16FlashAttnFwdSm90INS1_25CollectiveMainloopFwdSm90ILi2EN4cute5tupleIJNS5_1CILi2EEENS7_ILi1EEES9_EEENS6_IJNS7_ILi128EEENS7_ILi160EEENS7_ILi192EEEEEELi128ENS_12float_e4m3_tEfNS_4arch4Sm90ELb0ELb0ELb1ELb0ELb0ELb0ELb0ELb1ELb1ELb0ELb0ELb0EEENS1_21CollectiveEpilogueFwdINS6_IJSB_SB_SC_EEESA_NS_10bfloat16_tESH_Li256ELb0ELb0ELb0ELb1EEENS1_29StaticPersistentTileSchedulerILb0EEEEEEEEEvNT_6ParamsE --------------------------
	.section	.nv.shared._ZN7cutlass13device_kernelIN5flash11enable_sm90INS1_16FlashAttnFwdSm90INS1_25CollectiveMainloopFwdSm90ILi2EN4cute5tupleIJNS5_1CILi2EEENS7_ILi1EEES9_EEENS6_IJNS7_ILi128EEENS7_ILi160EEENS7_ILi192EEEEEELi128ENS_12float_e4m3_tEfNS_4arch4Sm90ELb0ELb0ELb1ELb0ELb0ELb0ELb0ELb1ELb1ELb0ELb0ELb0EEENS1_21CollectiveEpilogueFwdINS6_IJSB_SB_SC_EEESA_NS_10bfloat16_tESH_Li256ELb0ELb0ELb0ELb1EEENS1_29StaticPersistentTileSchedulerILb0EEEEEEEEEvNT_6ParamsE,"aw",@nobits
	.sectionflags	@""
	.align	16
	.zero		1024


//--------------------- .nv.shared._ZN7cutlass13device_kernelIN5flash11enable_sm90INS1_16FlashAttnFwdSm90INS1_25CollectiveMainloopFwdSm90ILi2EN4cute5tupleIJNS5_1CILi1EEES8_S8_EEENS6_IJNS7_ILi128EEENS7_ILi160EEENS7_ILi192EEEEEELi128ENS_12float_e4m3_tEfNS_4arch4Sm90ELb0ELb0ELb1ELb1ELb0ELb0ELb0ELb1ELb1ELb0ELb0ELb0EEENS1_21CollectiveEpilogueFwdINS6_IJSA_SA_SB_EEES9_NS_10bfloat16_tESG_Li256ELb1ELb0ELb0ELb1EEENS1_36VarlenDynamicPersistentTileSchedulerILi128ELi160ELi256ELi128ELb0ELb0ELb1ELb0ELb1ELb1EEEEEEEEEvNT_6ParamsE --------------------------
	.section	.nv.shared._ZN7cutlass13device_kernelIN5flash11enable_sm90INS1_16FlashAttnFwdSm90INS1_25CollectiveMainloopFwdSm90ILi2EN4cute5tupleIJNS5_1CILi1EEES8_S8_EEENS6_IJNS7_ILi128EEENS7_ILi160EEENS7_ILi192EEEEEELi128ENS_12float_e4m3_tEfNS_4arch4Sm90ELb0ELb0ELb1ELb1ELb0ELb0ELb0ELb1ELb1ELb0ELb0ELb0EEENS1_21CollectiveEpilogueFwdINS6_IJSA_SA_SB_EEES9_NS_10bfloat16_tESG_Li256ELb1ELb0ELb0ELb1EEENS1_36VarlenDynamicPersistentTileSchedulerILi128ELi160ELi256ELi128ELb0ELb0ELb1ELb0ELb1ELb1EEEEEEEEEvNT_6ParamsE,"aw",@nobits
	.sectionflags	@""
	.align	16
	.zero		1024


//--------------------- .nv.shared._ZN7cutlass13device_kernelIN5flash11enable_sm90INS1_16FlashAttnFwdSm90INS1_25CollectiveMainloopFwdSm90ILi2EN4cute5tupleIJNS5_1CILi1EEES8_S8_EEENS6_IJNS7_ILi128EEENS7_ILi160EEENS7_ILi192EEEEEELi128ENS_12float_e4m3_tEfNS_4arch4Sm90ELb0ELb0ELb1ELb1ELb0ELb1ELb0ELb1ELb1ELb0ELb0ELb0EEENS1_21CollectiveEpilogueFwdINS6_IJSA_SA_SB_EEES9_NS_10bfloat16_tESG_Li256ELb1ELb0ELb0ELb1EEENS1_36VarlenDynamicPersistentTileSchedulerILi128ELi160ELi256ELi128ELb0ELb0ELb1ELb0ELb1ELb1EEEEEEEEEvNT_6ParamsE --------------------------
	.section	.nv.shared._ZN7cutlass13device_kernelIN5flash11enable_sm90INS1_16FlashAttnFwdSm90INS1_25CollectiveMainloopFwdSm90ILi2EN4cute5tupleIJNS5_1CILi1EEES8_S8_EEENS6_IJNS7_ILi128EEENS7_ILi160EEENS7_ILi192EEEEEELi128ENS_12float_e4m3_tEfNS_4arch4Sm90ELb0ELb0ELb1ELb1ELb0ELb1ELb0ELb1ELb1ELb0ELb0ELb0EEENS1_21CollectiveEpilogueFwdINS6_IJSA_SA_SB_EEES9_NS_10bfloat16_tESG_Li256ELb1ELb0ELb0ELb1EEENS1_36VarlenDynamicPersistentTileSchedulerILi128ELi160ELi256ELi128ELb0ELb0ELb1ELb0ELb1ELb1EEEEEEEEEvNT_6ParamsE,"aw",@nobits
	.sectionflags	@""
	.align	16
	.zero		1024


//--------------------- .nv.shared._ZN7cutlass13device_kernelIN5flash11enable_sm90INS1_16FlashAttnFwdSm90INS1_25CollectiveMainloopFwdSm90ILi2EN4cute5tupleIJNS5_1CILi1EEES8_S8_EEENS6_IJNS7_ILi128EEESA_NS7_ILi192EEEEEELi128ENS_12float_e4m3_tEfNS_4arch4Sm90ELb0ELb1ELb1ELb0ELb0ELb0ELb0ELb1ELb1ELb0ELb0ELb0EEENS1_21CollectiveEpilogueFwdINS6_IJSA_SA_SA_EEES9_NS_10bfloat16_tESF_Li256ELb0ELb0ELb0ELb1EEENS1_30DynamicPersistentTileSchedulerILi256ELi128ELb0ELb0ELb1EEEEEEEEEvNT_6ParamsE --------------------------
	.section	.nv.shared._ZN7cutlass13device_kernelIN5flash11enable_sm90INS1_16FlashAttnFwdSm90INS1_25CollectiveMainloopFwdSm90ILi2EN4cute5tupleIJNS5_1CILi1EEES8_S8_EEENS6_IJNS7_ILi128EEESA_NS7_ILi192EEEEEELi128ENS_12float_e4m3_tEfNS_4arch4Sm90ELb0ELb1ELb1ELb0ELb0ELb0ELb0ELb1ELb1ELb0ELb0ELb0EEENS1_21CollectiveEpilogueFwdINS6_IJSA_SA_SA_EEES9_NS_10bfloat16_tESF_Li256ELb0ELb0ELb0ELb1EEENS1_30DynamicPersistentTileSchedulerILi256ELi128ELb0ELb0ELb1EEEEEEEEEvNT_6ParamsE,"aw",@nobits
	.sectionflags	@""
	.align	16
	.zero		1024


//--------------------- .nv.shared._ZN7cutlass13device_kernelIN5flash11enable_sm90INS1_16FlashAttnFwdSm90INS1_25CollectiveMainloopFwdSm90ILi2EN4cute5tupleIJNS5_1CILi1EEES8_S8_EEENS6_IJNS7_ILi128EEESA_NS7_ILi192EEEEEELi128ENS_12float_e4m3_tEfNS_4arch4Sm90ELb0ELb1ELb1ELb1ELb0ELb0ELb0ELb1ELb1ELb0ELb0ELb0EEENS1_21CollectiveEpilogueFwdINS6_IJSA_SA_SA_EEES9_NS_10bfloat16_tESF_Li256ELb1ELb0ELb0ELb1EEENS1_36VarlenDynamicPersistentTileSchedulerILi128ELi128ELi256ELi128ELb0ELb0ELb1ELb1ELb0ELb1EEEEEEEEEvNT_6ParamsE --------------------------
	.section	.nv.shared._ZN7cutlass13device_kernelIN5flash11enable_sm90INS1_16FlashAttnFwdSm90INS1_25CollectiveMainloopFwdSm90ILi2EN4cute5tupleIJNS5_1CILi1EEES8_S8_EEENS6_IJNS7_ILi128EEESA_NS7_ILi192EEEEEELi128ENS_12float_e4m3_tEfNS_4arch4Sm90ELb0ELb1ELb1ELb1ELb0ELb0ELb0ELb1ELb1ELb0ELb0ELb0EEENS1_21CollectiveEpilogueFwdINS6_IJSA_SA_SA_EEES9_NS_10bfloat16_tESF_Li256ELb1ELb0ELb0ELb1EEENS1_36VarlenDynamicPersistentTileSchedulerILi128ELi128ELi256ELi128ELb0ELb0ELb1ELb1ELb0ELb1EEEEEEEEEvNT_6ParamsE,"aw",@nobits
	.sectionflags	@""
	.align	16
	.zero		1024


//--------------------- .nv.shared._ZN7cutlass13device_kernelIN5flash11enable_sm90INS1_16FlashAttnFwdSm90INS1_25CollectiveMainloopFwdSm90ILi2EN4cute5tupleIJNS5_1CILi1EEES8_S8_EEENS6_IJNS7_ILi128EEESA_NS7_ILi192EEEEEELi128ENS_12float_e4m3_tEfNS_4arch4Sm90ELb0ELb1ELb1ELb1ELb0ELb1ELb0ELb1ELb1ELb0ELb0ELb0EEENS1_21CollectiveEpilogueFwdINS6_IJSA_SA_SA_EEES9_NS_10bfloat16_tESF_Li256ELb1ELb0ELb0ELb1EEENS1_36VarlenDynamicPersistentTileSchedulerILi128ELi128ELi256ELi128ELb0ELb0ELb1ELb1ELb0ELb1EEEEEEEEEvNT_6ParamsE --------------------------
	.section	.nv.shared._ZN7cutlass13device_kernelIN5flash11enable_sm90INS1_16FlashAttnFwdSm90INS1_25CollectiveMainloopFwdSm90ILi2EN4cute5tupleIJNS5_1CILi1EEES8_S8_EEENS6_IJNS7_ILi128EEESA_NS7_ILi192EEEEEELi128ENS_12float_e4m3_tEfNS_4arch4Sm90ELb0ELb1ELb1ELb1ELb0ELb1ELb0ELb1ELb1ELb0ELb0ELb0EEENS1_21CollectiveEpilogueFwdINS6_IJSA_SA_SA_EEES9_NS_10bfloat16_tESF_Li256ELb1ELb0ELb0ELb1EEENS1_36VarlenDynamicPersistentTileSchedulerILi128ELi128ELi256ELi128ELb0ELb0ELb1ELb1ELb0ELb1EEEEEEEEEvNT_6ParamsE,"aw",@nobits
	.sectionflags	@""
	.align	16
	.zero		1024


//--------------------- .nv.shared._ZN7cutlass13device_kernelIN5flash11enable_sm90INS1_16FlashAttnFwdSm90INS1_25CollectiveMainloopFwdSm90ILi2EN4cute5tupleIJNS5_1CILi1EEES8_S8_EEENS6_IJNS7_ILi128EEENS7_ILi160EEENS7_ILi192EEEEEELi128ENS_12float_e4m3_tEfNS_4arch4Sm90ELb1ELb0ELb1ELb0ELb0ELb0ELb0ELb1ELb1ELb0ELb0ELb0EEENS1_21CollectiveEpilogueFwdINS6_IJSA_SA_SB_EEES9_NS_10bfloat16_tESG_Li256ELb0ELb0ELb0ELb1EEENS1_30DynamicPersistentTileSchedulerILi256ELi128ELb0ELb0ELb1EEEEEEEEEvNT_6ParamsE --------------------------
	.section	.nv.shared._ZN7cutlass13device_kernelIN5flash11enable_sm90INS1_16FlashAttnFwdSm90INS1_25CollectiveMainloopFwdSm90ILi2EN4cute5tupleIJNS5_1CILi1EEES8_S8_EEENS6_IJNS7_ILi128EEENS7_ILi160EEENS7_ILi192EEEEEELi128ENS_12float_e4m3_tEfNS_4arch4Sm90ELb1ELb0ELb1ELb0ELb0ELb0ELb0ELb1ELb1ELb0ELb0ELb0EEENS1_21CollectiveEpilogueFwdINS6_IJSA_SA_SB_EEES9_NS_10bfloat16_tESG_Li256ELb0ELb0ELb0ELb1EEENS1_30DynamicPersistentTileSchedulerILi256ELi128ELb0ELb0ELb1EEEEEEEEEvNT_6ParamsE,"aw",@nobits
	.sectionflags	@""
	.align	16
	.zero		1024


//--------------------- .nv.shared._ZN7cutlass13device_kernelIN5flash11enable_sm90INS1_16FlashAttnFwdSm90INS1_25CollectiveMainloopFwdSm90ILi2EN4cute5tupleIJNS5_1CILi1EEES8_S8_EEENS6_IJNS7_ILi128EEENS7_ILi160EEENS7_ILi192EEEEEELi128ENS_12float_e4m3_tEfNS_4arch4Sm90ELb1ELb0ELb1ELb1ELb0ELb0ELb0ELb1ELb1ELb0ELb0ELb0EEENS1_21CollectiveEpilogueFwdINS6_IJSA_SA_SB_EEES9_NS_10bfloat16_tESG_Li256ELb1ELb0ELb0ELb1EEENS1_36VarlenDynamicPersistentTileSchedulerILi128ELi160ELi256ELi128ELb0ELb0ELb1ELb1ELb1ELb1EEEEEEEEEvNT_6ParamsE --------------------------
	.section	.nv.shared._ZN7cutlass13device_kernelIN5flash11enable_sm90INS1_16FlashAttnFwdSm90INS1_25CollectiveMainloopFwdSm90ILi2EN4cute5tupleIJNS5_1CILi1EEES8_S8_EEENS6_IJNS7_ILi128EEENS7_ILi160EEENS7_ILi192EEEEEELi128ENS_12float_e4m3_tEfNS_4arch4Sm90ELb1ELb0ELb1ELb1ELb0ELb0ELb0ELb1ELb1ELb0ELb0ELb0EEENS1_21CollectiveEpilogueFwdINS6_IJSA_SA_SB_EEES9_NS_10bfloat16_tESG_Li256ELb1ELb0ELb0ELb1EEENS1_36VarlenDynamicPersistentTileSchedulerILi128ELi160ELi256ELi128ELb0ELb0ELb1ELb1ELb1ELb1EEEEEEEEEvNT_6ParamsE,"aw",@nobits
	.sectionflags	@""
	.align	16
	.zero		1024


//--------------------- .nv.shared._ZN7cutlass13device_kernelIN5flash11enable_sm90INS1_16FlashAttnFwdSm90INS1_25CollectiveMainloopFwdSm90ILi2EN4cute5tupleIJNS5_1CILi1EEES8_S8_EEENS6_IJNS7_ILi128EEENS7_ILi160EEENS7_ILi192EEEEEELi128ENS_12float_e4m3_tEfNS_4arch4Sm90ELb1ELb0ELb1ELb1ELb0ELb1ELb0ELb1ELb1ELb0ELb0ELb0EEENS1_21CollectiveEpilogueFwdINS6_IJSA_SA_SB_EEES9_NS_10bfloat16_tESG_Li256ELb1ELb0ELb0ELb1EEENS1_36VarlenDynamicPersistentTileSchedulerILi128ELi160ELi256ELi128ELb0ELb0ELb1ELb1ELb1ELb1EEEEEEEEEvNT_6ParamsE --------------------------
	.section	.nv.shared._ZN7cutlass13device_kernelIN5flash11enable_sm90INS1_16FlashAttnFwdSm90INS1_25CollectiveMainloopFwdSm90ILi2EN4cute5tupleIJNS5_1CILi1EEES8_S8_EEENS6_IJNS7_ILi128EEENS7_ILi160EEENS7_ILi192EEEEEELi128ENS_12float_e4m3_tEfNS_4arch4Sm90ELb1ELb0ELb1ELb1ELb0ELb1ELb0ELb1ELb1ELb0ELb0ELb0EEENS1_21CollectiveEpilogueFwdINS6_IJSA_SA_SB_EEES9_NS_10bfloat16_tESG_Li256ELb1ELb0ELb0ELb1EEENS1_36VarlenDynamicPersistentTileSchedulerILi128ELi160ELi256ELi128ELb0ELb0ELb1ELb1ELb1ELb1EEEEEEEEEvNT_6ParamsE,"aw",@nobits
	.sectionflags	@""
	.align	16
	.zero		1024


//--------------------- .nv.constant0._ZN7cutlass13device_kernelIN5flash11enable_sm90INS1_16FlashAttnFwdSm90INS1_25CollectiveMainloopFwdSm90ILi2EN4cute5tupleIJNS5_1CILi1EEES8_S8_EEENS6_IJNS7_ILi128EEENS7_ILi160EEENS7_ILi192EEEEEELi128ENS_12float_e4m3_tEfNS_4arch4Sm90ELb0ELb0ELb1ELb0ELb0ELb0ELb0ELb1ELb1ELb0ELb0ELb0EEENS1_21CollectiveEpilogueFwdINS6_IJSA_SA_SB_EEES9_NS_10bfloat16_tESG_Li256ELb0ELb0ELb0ELb1EEENS1_29StaticPersistentTileSchedulerILb0EEEEEEEEEvNT_6ParamsE --------------------------
	.section	.nv.constant0._ZN7cutlass13device_kernelIN5flash11enable_sm90INS1_16FlashAttnFwdSm90INS1_25CollectiveMainloopFwdSm90ILi2EN4cute5tupleIJNS5_1CILi1EEES8_S8_EEENS6_IJNS7_ILi128EEENS7_ILi160EEENS7_ILi192EEEEEELi128ENS_12float_e4m3_tEfNS_4arch4Sm90ELb0ELb0ELb1ELb0ELb0ELb0ELb0ELb1ELb1ELb0ELb0ELb0EEENS1_21CollectiveEpilogueFwdINS6_IJSA_SA_SB_EEES9_NS_10bfloat16_tESG_Li256ELb0ELb0ELb0ELb1EEENS1_29StaticPersistentTileSchedulerILb0EEEEEEEEEvNT_6ParamsE,"a",@progbits
	.sectionflags	@""
	.align	4
.nv.constant0._ZN7cutlass13device_kernelIN5flash11enable_sm90INS1_16FlashAttnFwdSm90INS1_25CollectiveMainloopFwdSm90ILi2EN4cute5tupleIJNS5_1CILi1EEES8_S8_EEENS6_IJNS7_ILi128EEENS7_ILi160EEENS7_ILi192EEEEEELi128ENS_12float_e4m3_tEfNS_4arch4Sm90ELb0ELb0ELb1ELb0ELb0ELb0ELb0ELb1ELb1ELb0ELb0ELb0EEENS1_21CollectiveEpilogueFwdINS6_IJSA_SA_SB_EEES9_NS_10bfloat16_tESG_Li256ELb0ELb0ELb0ELb1EEENS1_29StaticPersistentTileSchedulerILb0EEEEEEEEEvNT_6ParamsE:
	.zero		3584


//--------------------- .nv.constant0._ZN7cutlass13device_kernelIN5flash11enable_sm90INS1_16FlashAttnFwdSm90INS1_25CollectiveMainloopFwdSm90ILi2EN4cute5tupleIJNS5_1CILi2EEENS7_ILi1EEES9_EEENS6_IJNS7_ILi128EEENS7_ILi160EEENS7_ILi192EEEEEELi128ENS_12float_e4m3_tEfNS_4arch4Sm90ELb0ELb0ELb1ELb0ELb0ELb0ELb0ELb1ELb1ELb0ELb0ELb0EEENS1_21CollectiveEpilogueFwdINS6_IJSB_SB_SC_EEESA_NS_10bfloat16_tESH_Li256ELb0ELb0ELb0ELb1EEENS1_29StaticPersistentTileSchedulerILb0EEEEEEEEEvNT_6ParamsE --------------------------
	.section	.nv.constant0._ZN7cutlass13device_kernelIN5flash11enable_sm90INS1_16FlashAttnFwdSm90INS1_25CollectiveMainloopFwdSm90ILi2EN4cute5tupleIJNS5_1CILi2EEENS7_ILi1EEES9_EEENS6_IJNS7_ILi128EEENS7_ILi160EEENS7_ILi192EEEEEELi128ENS_12float_e4m3_tEfNS_4arch4Sm90ELb0ELb0ELb1ELb0ELb0ELb0ELb0ELb1ELb1ELb0ELb0ELb0EEENS1_21CollectiveEpilogueFwdINS6_IJSB_SB_SC_EEESA_NS_10bfloat16_tESH_Li256ELb0ELb0ELb0ELb1EEENS1_29StaticPersistentTileSchedulerILb0EEEEEEEEEvNT_6ParamsE,"a",@progbits
	.sectionflags	@""
	.align	4
.nv.constant0._ZN7cutlass13device_kernelIN5flash11enable_sm90INS1_16FlashAttnFwdSm90INS1_25CollectiveMainloopFwdSm90ILi2EN4cute5tupleIJNS5_1CILi2EEENS7_ILi1EEES9_EEENS6_IJNS7_ILi128EEENS7_ILi160EEENS7_ILi192EEEEEELi128ENS_12float_e4m3_tEfNS_4arch4Sm90ELb0ELb0ELb1ELb0ELb0ELb0ELb0ELb1ELb1ELb0ELb0ELb0EEENS1_21CollectiveEpilogueFwdINS6_IJSB_SB_SC_EEESA_NS_10bfloat16_tESH_Li256ELb0ELb0ELb0ELb1EEENS1_29StaticPersistentTileSchedulerILb0EEEEEEEEEvNT_6ParamsE:
	.zero		3584


//--------------------- .nv.constant0._ZN7cutlass13device_kernelIN5flash11enable_sm90INS1_16FlashAttnFwdSm90INS1_25CollectiveMainloopFwdSm90ILi2EN4cute5tupleIJNS5_1CILi1EEES8_S8_EEENS6_IJNS7_ILi128EEENS7_ILi160EEENS7_ILi192EEEEEELi128ENS_12float_e4m3_tEfNS_4arch4Sm90ELb0ELb0ELb1ELb1ELb0ELb0ELb0ELb1ELb1ELb0ELb0ELb0EEENS1_21CollectiveEpilogueFwdINS6_IJSA_SA_SB_EEES9_NS_10bfloat16_tESG_Li256ELb1ELb0ELb0ELb1EEENS1_36VarlenDynamicPersistentTileSchedulerILi128ELi160ELi256ELi128ELb0ELb0ELb1ELb0ELb1ELb1EEEEEEEEEvNT_6ParamsE --------------------------
	.section	.nv.constant0._ZN7cutlass13device_kernelIN5flash11enable_sm90INS1_16FlashAttnFwdSm90INS1_25CollectiveMainloopFwdSm90ILi2EN4cute5tupleIJNS5_1CILi1EEES8_S8_EEENS6_IJNS7_ILi128EEENS7_ILi160EEENS7_ILi192EEEEEELi128ENS_12float_e4m3_tEfNS_4arch4Sm90ELb0ELb0ELb1ELb1ELb0ELb0ELb0ELb1ELb1ELb0ELb0ELb0EEENS1_21CollectiveEpilogueFwdINS6_IJSA_SA_SB_EEES9_NS_10bfloat16_tESG_Li256ELb1ELb0ELb0ELb1EEENS1_36VarlenDynamicPersistentTileSchedulerILi128ELi160ELi256ELi128ELb0ELb0ELb1ELb0ELb1ELb1EEEEEEEEEvNT_6ParamsE,"a",@progbits
	.sectionflags	@""
	.align	4
.nv.constant0._ZN7cutlass13device_kernelIN5flash11enable_sm90INS1_16FlashAttnFwdSm90INS1_25CollectiveMainloopFwdSm90ILi2EN4cute5tupleIJNS5_1CILi1EEES8_S8_EEENS6_IJNS7_ILi128EEENS7_ILi160EEENS7_ILi192EEEEEELi128ENS_12float_e4m3_tEfNS_4arch4Sm90ELb0ELb0ELb1ELb1ELb0ELb0ELb0ELb1ELb1ELb0ELb0ELb0EEENS1_21CollectiveEpilogueFwdINS6_IJSA_SA_SB_EEES9_NS_10bfloat16_tESG_Li256ELb1ELb0ELb0ELb1EEENS1_36VarlenDynamicPersistentTileSchedulerILi128ELi160ELi256ELi128ELb0ELb0ELb1ELb0ELb1ELb1EEEEEEEEEvNT_6ParamsE:
	.zero		3200


//--------------------- .nv.constant0._ZN7cutlass13device_kernelIN5flash11enable_sm90INS1_16FlashAttnFwdSm90INS1_25CollectiveMainloopFwdSm90ILi2EN4cute5tupleIJNS5_1CILi1EEES8_S8_EEENS6_IJNS7_ILi128EEENS7_ILi160EEENS7_ILi192EEEEEELi128ENS_12float_e4m3_tEfNS_4arch4Sm90ELb0ELb0ELb1ELb1ELb0ELb1ELb0ELb1ELb1ELb0ELb0ELb0EEENS1_21CollectiveEpilogueFwdINS6_IJSA_SA_SB_EEES9_NS_10bfloat16_tESG_Li256ELb1ELb0ELb0ELb1EEENS1_36VarlenDynamicPersistentTileSchedulerILi128ELi160ELi256ELi128ELb0ELb0ELb1ELb0ELb1ELb1EEEEEEEEEvNT_6ParamsE --------------------------
	.section	.nv.constant0._ZN7cutlass13device_kernelIN5flash11enable_sm90INS1_16FlashAttnFwdSm90INS1_25CollectiveMainloopFwdSm90ILi2EN4cute5tupleIJNS5_1CILi1EEES8_S8_EEENS6_IJNS7_ILi128EEENS7_ILi160EEENS7_ILi192EEEEEELi128ENS_12float_e4m3_tEfNS_4arch4Sm90ELb0ELb0ELb1ELb1ELb0ELb1ELb0ELb1ELb1ELb0ELb0ELb0EEENS1_21CollectiveEpilogueFwdINS6_IJSA_SA_SB_EEES9_NS_10bfloat16_tESG_Li256ELb1ELb0ELb0ELb1EEENS1_36VarlenDynamicPersistentTileSchedulerILi128ELi160ELi256ELi128ELb0ELb0ELb1ELb0ELb1ELb1EEEEEEEEEvNT_6ParamsE,"a",@progbits
	.sectionflags	@""
	.align	4
.nv.constant0._ZN7cutlass13device_kernelIN5flash11enable_sm90INS1_16FlashAttnFwdSm90INS1_25CollectiveMainloopFwdSm90ILi2EN4cute5tupleIJNS5_1CILi1EEES8_S8_EEENS6_IJNS7_ILi128EEENS7_ILi160EEENS7_ILi192EEEEEELi128ENS_12float_e4m3_tEfNS_4arch4Sm90ELb0ELb0ELb1ELb1ELb0ELb1ELb0ELb1ELb1ELb0ELb0ELb0EEENS1_21CollectiveEpilogueFwdINS6_IJSA_SA_SB_EEES9_NS_10bfloat16_tESG_Li256ELb1ELb0ELb0ELb1EEENS1_36VarlenDynamicPersistentTileSchedulerILi128ELi160ELi256ELi128ELb0ELb0ELb1ELb0ELb1ELb1EEEEEEEEEvNT_6ParamsE:
	.zero		3200


//--------------------- .nv.constant0._ZN7cutlass13device_kernelIN5flash11enable_sm90INS1_16FlashAttnFwdSm90INS1_25CollectiveMainloopFwdSm90ILi2EN4cute5tupleIJNS5_1CILi1EEES8_S8_EEENS6_IJNS7_ILi128EEESA_NS7_ILi192EEEEEELi128ENS_12float_e4m3_tEfNS_4arch4Sm90ELb0ELb1ELb1ELb0ELb0ELb0ELb0ELb1ELb1ELb0ELb0ELb0EEENS1_21CollectiveEpilogueFwdINS6_IJSA_SA_SA_EEES9_NS_10bfloat16_tESF_Li256ELb0ELb0ELb0ELb1EEENS1_30DynamicPersistentTileSchedulerILi256ELi128ELb0ELb0ELb1EEEEEEEEEvNT_6ParamsE --------------------------
	.section	.nv.constant0._ZN7cutlass13device_kernelIN5flash11enable_sm90INS1_16FlashAttnFwdSm90INS1_25CollectiveMainloopFwdSm90ILi2EN4cute5tupleIJNS5_1CILi1EEES8_S8_EEENS6_IJNS7_ILi128EEESA_NS7_ILi192EEEEEELi128ENS_12float_e4m3_tEfNS_4arch4Sm90ELb0ELb1ELb1ELb0ELb0ELb0ELb0ELb1ELb1ELb0ELb0ELb0EEENS1_21CollectiveEpilogueFwdINS6_IJSA_SA_SA_EEES9_NS_10bfloat16_tESF_Li256ELb0ELb0ELb0ELb1EEENS1_30DynamicPersistentTileSchedulerILi256ELi128ELb0ELb0ELb1EEEEEEEEEvNT_6ParamsE,"a",@progbits
	.sectionflags	@""
	.align	4
.nv.constant0._ZN7cutlass13device_kernelIN5flash11enable_sm90INS1_16FlashAttnFwdSm90INS1_25CollectiveMainloopFwdSm90ILi2EN4cute5tupleIJNS5_1CILi1EEES8_S8_EEENS6_IJNS7_ILi128EEESA_NS7_ILi192EEEEEELi128ENS_12float_e4m3_tEfNS_4arch4Sm90ELb0ELb1ELb1ELb0ELb0ELb0ELb0ELb1ELb1ELb0ELb0ELb0EEENS1_21CollectiveEpilogueFwdINS6_IJSA_SA_SA_EEES9_NS_10bfloat16_tESF_Li256ELb0ELb0ELb0ELb1EEENS1_30DynamicPersistentTileSchedulerILi256ELi128ELb0ELb0ELb1EEEEEEEEEvNT_6ParamsE:
	.zero		3584


//--------------------- .nv.constant0._ZN7cutlass13device_kernelIN5flash11enable_sm90INS1_16FlashAttnFwdSm90INS1_25CollectiveMainloopFwdSm90ILi2EN4cute5tupleIJNS5_1CILi1EEES8_S8_EEENS6_IJNS7_ILi128EEESA_NS7_ILi192EEEEEELi128ENS_12float_e4m3_tEfNS_4arch4Sm90ELb0ELb1ELb1ELb1ELb0ELb0ELb0ELb1ELb1ELb0ELb0ELb0EEENS1_21CollectiveEpilogueFwdINS6_IJSA_SA_SA_EEES9_NS_10bfloat16_tESF_Li256ELb1ELb0ELb0ELb1EEENS1_36VarlenDynamicPersistentTileSchedulerILi128ELi128ELi256ELi128ELb0ELb0ELb1ELb1ELb0ELb1EEEEEEEEEvNT_6ParamsE --------------------------
	.section	.nv.constant0._ZN7cutlass13device_kernelIN5flash11enable_sm90INS1_16FlashAttnFwdSm90INS1_25CollectiveMainloopFwdSm90ILi2EN4cute5tupleIJNS5_1CILi1EEES8_S8_EEENS6_IJNS7_ILi128EEESA_NS7_ILi192EEEEEELi128ENS_12float_e4m3_tEfNS_4arch4Sm90ELb0ELb1ELb1ELb1ELb0ELb0ELb0ELb1ELb1ELb0ELb0ELb0EEENS1_21CollectiveEpilogueFwdINS6_IJSA_SA_SA_EEES9_NS_10bfloat16_tESF_Li256ELb1ELb0ELb0ELb1EEENS1_36VarlenDynamicPersistentTileSchedulerILi128ELi128ELi256ELi128ELb0ELb0ELb1ELb1ELb0ELb1EEEEEEEEEvNT_6ParamsE,"a",@progbits
	.sectionflags	@""
	.align	4
.nv.constant0._ZN7cutlass13device_kernelIN5flash11enable_sm90INS1_16FlashAttnFwdSm90INS1_25CollectiveMainloopFwdSm90ILi2EN4cute5tupleIJNS5_1CILi1EEES8_S8_EEENS6_IJNS7_ILi128EEESA_NS7_ILi192EEEEEELi128ENS_12float_e4m3_tEfNS_4arch4Sm90ELb0ELb1ELb1ELb1ELb0ELb0ELb0ELb1ELb1ELb0ELb0ELb0EEENS1_21CollectiveEpilogueFwdINS6_IJSA_SA_SA_EEES9_NS_10bfloat16_tESF_Li256ELb1ELb0ELb0ELb1EEENS1_36VarlenDynamicPersistentTileSchedulerILi128ELi128ELi256ELi128ELb0ELb0ELb1ELb1ELb0ELb1EEEEEEEEEvNT_6ParamsE:
	.zero		3200


//--------------------- .nv.constant0._ZN7cutlass13device_kernelIN5flash11enable_sm90INS1_16FlashAttnFwdSm90INS1_25CollectiveMainloopFwdSm90ILi2EN4cute5tupleIJNS5_1CILi1EEES8_S8_EEENS6_IJNS7_ILi128EEESA_NS7_ILi192EEEEEELi128ENS_12float_e4m3_tEfNS_4arch4Sm90ELb0ELb1ELb1ELb1ELb0ELb1ELb0ELb1ELb1ELb0ELb0ELb0EEENS1_21CollectiveEpilogueFwdINS6_IJSA_SA_SA_EEES9_NS_10bfloat16_tESF_Li256ELb1ELb0ELb0ELb1EEENS1_36VarlenDynamicPersistentTileSchedulerILi128ELi128ELi256ELi128ELb0ELb0ELb1ELb1ELb0ELb1EEEEEEEEEvNT_6ParamsE --------------------------
	.section	.nv.constant0._ZN7cutlass13device_kernelIN5flash11enable_sm90INS1_16FlashAttnFwdSm90INS1_25CollectiveMainloopFwdSm90ILi2EN4cute5tupleIJNS5_1CILi1EEES8_S8_EEENS6_IJNS7_ILi128EEESA_NS7_ILi192EEEEEELi128ENS_12float_e4m3_tEfNS_4arch4Sm90ELb0ELb1ELb1ELb1ELb0ELb1ELb0ELb1ELb1ELb0ELb0ELb0EEENS1_21CollectiveEpilogueFwdINS6_IJSA_SA_SA_EEES9_NS_10bfloat16_tESF_Li256ELb1ELb0ELb0ELb1EEENS1_36VarlenDynamicPersistentTileSchedulerILi128ELi128ELi256ELi128ELb0ELb0ELb1ELb1ELb0ELb1EEEEEEEEEvNT_6ParamsE,"a",@progbits
	.sectionflags	@""
	.align	4
.nv.constant0._ZN7cutlass13device_kernelIN5flash11enable_sm90INS1_16FlashAttnFwdSm90INS1_25CollectiveMainloopFwdSm90ILi2EN4cute5tupleIJNS5_1CILi1EEES8_S8_EEENS6_IJNS7_ILi128EEESA_NS7_ILi192EEEEEELi128ENS_12float_e4m3_tEfNS_4arch4Sm90ELb0ELb1ELb1ELb1ELb0ELb1ELb0ELb1ELb1ELb0ELb0ELb0EEENS1_21CollectiveEpilogueFwdINS6_IJSA_SA_SA_EEES9_NS_10bfloat16_tESF_Li256ELb1ELb0ELb0ELb1EEENS1_36VarlenDynamicPersistentTileSchedulerILi128ELi128ELi256ELi128ELb0ELb0ELb1ELb1ELb0ELb1EEEEEEEEEvNT_6ParamsE:
	.zero		3200


//--------------------- .nv.constant0._ZN7cutlass13device_kernelIN5flash11enable_sm90INS1_16FlashAttnFwdSm90INS1_25CollectiveMainloopFwdSm90ILi2EN4cute5tupleIJNS5_1CILi1EEES8_S8_EEENS6_IJNS7_ILi128EEENS7_ILi160EEENS7_ILi192EEEEEELi128ENS_12float_e4m3_tEfNS_4arch4Sm90ELb1ELb0ELb1ELb0ELb0ELb0ELb0ELb1ELb1ELb0ELb0ELb0EEENS1_21CollectiveEpilogueFwdINS6_IJSA_SA_SB_EEES9_NS_10bfloat16_tESG_Li256ELb0ELb0ELb0ELb1EEENS1_30DynamicPersistentTileSchedulerILi256ELi128ELb0ELb0ELb1EEEEEEEEEvNT_6ParamsE --------------------------
	.section	.nv.constant0._ZN7cutlass13device_kernelIN5flash11enable_sm90INS1_16FlashAttnFwdSm90INS1_25CollectiveMainloopFwdSm90ILi2EN4cute5tupleIJNS5_1CILi1EEES8_S8_EEENS6_IJNS7_ILi128EEENS7_ILi160EEENS7_ILi192EEEEEELi128ENS_12float_e4m3_tEfNS_4arch4Sm90ELb1ELb0ELb1ELb0ELb0ELb0ELb0ELb1ELb1ELb0ELb0ELb0EEENS1_21CollectiveEpilogueFwdINS6_IJSA_SA_SB_EEES9_NS_10bfloat16_tESG_Li256ELb0ELb0ELb0ELb1EEENS1_30DynamicPersistentTileSchedulerILi256ELi128ELb0ELb0ELb1EEEEEEEEEvNT_6ParamsE,"a",@progbits
	.sectionflags	@""
	.align	4
.nv.constant0._ZN7cutlass13device_kernelIN5flash11enable_sm90INS1_16FlashAttnFwdSm90INS1_25CollectiveMainloopFwdSm90ILi2EN4cute5tupleIJNS5_1CILi1EEES8_S8_EEENS6_IJNS7_ILi128EEENS7_ILi160EEENS7_ILi192EEEEEELi128ENS_12float_e4m3_tEfNS_4arch4Sm90ELb1ELb0ELb1ELb0ELb0ELb0ELb0ELb1ELb1ELb0ELb0ELb0EEENS1_21CollectiveEpilogueFwdINS6_IJSA_SA_SB_EEES9_NS_10bfloat16_tESG_Li256ELb0ELb0ELb0ELb1EEENS1_30DynamicPersistentTileSchedulerILi256ELi128ELb0ELb0ELb1EEEEEEEEEvNT_6ParamsE:
	.zero		3584


//--------------------- .nv.constant0._ZN7cutlass13device_kernelIN5flash11enable_sm90INS1_16FlashAttnFwdSm90INS1_25CollectiveMainloopFwdSm90ILi2EN4cute5tupleIJNS5_1CILi1EEES8_S8_EEENS6_IJNS7_ILi128EEENS7_ILi160EEENS7_ILi192EEEEEELi128ENS_12float_e4m3_tEfNS_4arch4Sm90ELb1ELb0ELb1ELb1ELb0ELb0ELb0ELb1ELb1ELb0ELb0ELb0EEENS1_21CollectiveEpilogueFwdINS6_IJSA_SA_SB_EEES9_NS_10bfloat16_tESG_Li256ELb1ELb0ELb0ELb1EEENS1_36VarlenDynamicPersistentTileSchedulerILi128ELi160ELi256ELi128ELb0ELb0ELb1ELb1ELb1ELb1EEEEEEEEEvNT_6ParamsE --------------------------
	.section	.nv.constant0._ZN7cutlass13device_kernelIN5flash11enable_sm90INS1_16FlashAttnFwdSm90INS1_25CollectiveMainloopFwdSm90ILi2EN4cute5tupleIJNS5_1CILi1EEES8_S8_EEENS6_IJNS7_ILi128EEENS7_ILi160EEENS7_ILi192EEEEEELi128ENS_12float_e4m3_tEfNS_4arch4Sm90ELb1ELb0ELb1ELb1ELb0ELb0ELb0ELb1ELb1ELb0ELb0ELb0EEENS1_21CollectiveEpilogueFwdINS6_IJSA_SA_SB_EEES9_NS_10bfloat16_tESG_Li256ELb1ELb0ELb0ELb1EEENS1_36VarlenDynamicPersistentTileSchedulerILi128ELi160ELi256ELi128ELb0ELb0ELb1ELb1ELb1ELb1EEEEEEEEEvNT_6ParamsE,"a",@progbits
	.sectionflags	@""
	.align	4
.nv.constant0._ZN7cutlass13device_kernelIN5flash11enable_sm90INS1_16FlashAttnFwdSm90INS1_25CollectiveMainloopFwdSm90ILi2EN4cute5tupleIJNS5_1CILi1EEES8_S8_EEENS6_IJNS7_ILi128EEENS7_ILi160EEENS7_ILi192EEEEEELi128ENS_12float_e4m3_tEfNS_4arch4Sm90ELb1ELb0ELb1ELb1ELb0ELb0ELb0ELb1ELb1ELb0ELb0ELb0EEENS1_21CollectiveEpilogueFwdINS6_IJSA_SA_SB_EEES9_NS_10bfloat16_tESG_Li256ELb1ELb0ELb0ELb1EEENS1_36VarlenDynamicPersistentTileSchedulerILi128ELi160ELi256ELi128ELb0ELb0ELb1ELb1ELb1ELb1EEEEEEEEEvNT_6ParamsE:
	.zero		3200


//--------------------- .nv.constant0._ZN7cutlass13device_kernelIN5flash11enable_sm90INS1_16FlashAttnFwdSm90INS1_25CollectiveMainloopFwdSm90ILi2EN4cute5tupleIJNS5_1CILi1EEES8_S8_EEENS6_IJNS7_ILi128EEENS7_ILi160EEENS7_ILi192EEEEEELi128ENS_12float_e4m3_tEfNS_4arch4Sm90ELb1ELb0ELb1ELb1ELb0ELb1ELb0ELb1ELb1ELb0ELb0ELb0EEENS1_21CollectiveEpilogueFwdINS6_IJSA_SA_SB_EEES9_NS_10bfloat16_tESG_Li256ELb1ELb0ELb0ELb1EEENS1_36VarlenDynamicPersistentTileSchedulerILi128ELi160ELi256ELi128ELb0ELb0ELb1ELb1ELb1ELb1EEEEEEEEEvNT_6ParamsE --------------------------
	.section	.nv.constant0._ZN7cutlass13device_kernelIN5flash11enable_sm90INS1_16FlashAttnFwdSm90INS1_25CollectiveMainloopFwdSm90ILi2EN4cute5tupleIJNS5_1CILi1EEES8_S8_EEENS6_IJNS7_ILi128EEENS7_ILi160EEENS7_ILi192EEEEEELi128ENS_12float_e4m3_tEfNS_4arch4Sm90ELb1ELb0ELb1ELb1ELb0ELb1ELb0ELb1ELb1ELb0ELb0ELb0EEENS1_21CollectiveEpilogueFwdINS6_IJSA_SA_SB_EEES9_NS_10bfloat16_tESG_Li256ELb1ELb0ELb0ELb1EEENS1_36VarlenDynamicPersistentTileSchedulerILi128ELi160ELi256ELi128ELb0ELb0ELb1ELb1ELb1ELb1EEEEEEEEEvNT_6ParamsE,"a",@progbits
	.sectionflags	@""
	.align	4
.nv.constant0._ZN7cutlass13device_kernelIN5flash11enable_sm90INS1_16FlashAttnFwdSm90INS1_25CollectiveMainloopFwdSm90ILi2EN4cute5tupleIJNS5_1CILi1EEES8_S8_EEENS6_IJNS7_ILi128EEENS7_ILi160EEENS7_ILi192EEEEEELi128ENS_12float_e4m3_tEfNS_4arch4Sm90ELb1ELb0ELb1ELb1ELb0ELb1ELb0ELb1ELb1ELb0ELb0ELb0EEENS1_21CollectiveEpilogueFwdINS6_IJSA_SA_SB_EEES9_NS_10bfloat16_tESG_Li256ELb1ELb0ELb0ELb1EEENS1_36VarlenDynamicPersistentTileSchedulerILi128ELi160ELi256ELi128ELb0ELb0ELb1ELb1ELb1ELb1EEEEEEEEEvNT_6ParamsE:
	.zero		3200


//--------------------- SYMBOLS --------------------------

	.type		.nv.reservedSmem.offset0,@object
	.size		.nv.reservedSmem.offset0,0x4
	.type		__assertfail,@function
